	.target	sm_90a

	.elftype	@"ET_EXEC"


//--------------------- .note.nv.tkinfo           --------------------------
	.section	.note.nv.tkinfo,"",@"SHT_NOTE"
	.sectionflags	@"SHF_NOTE_NV_TKINFO"
	.tkinfo
        /*0018*/ 	.word	0x00000002
        /*0030*/ 	.string	""
        /*0030*/ 	.string	"ptxas"
        /*0030*/ 	.string	"Cuda compilation tools, release 13.0, V13.0.88"
        /*0030*/ 	.string	"Build cuda_13.0.r13.0/compiler.36424714_0"
        /*0030*/ 	.string	"-arch sm_90a -m 64 "



//--------------------- .note.nv.cuinfo           --------------------------
	.section	.note.nv.cuinfo,"",@"SHT_NOTE"
	.sectionflags	@"SHF_NOTE_NV_CUINFO"
        /*0018*/ 	.short	0x0002
        /*001a*/ 	.short	0x005a
        /*001c*/ 	.short	0x0082
	.zero		2


//--------------------- .nv.info                  --------------------------
	.section	.nv.info,"",@"SHT_CUDA_INFO"
	.align	4


	//----- nvinfo : EIATTR_REGCOUNT
	.align		4
        /*0000*/ 	.byte	0x04, 0x2f
        /*0002*/ 	.short	(.L_21 - .L_20)
	.align		4
.L_20:
        /*0004*/ 	.word	index@(_ZN7cutlass13device_kernelIN5flash11enable_sm90INS1_16FlashAttnFwdSm90INS1_25CollectiveMainloopFwdSm90ILi2EN4cute5tupleIJNS5_1CILi1EEES8_S8_EEENS6_IJNS7_ILi192EEENS7_ILi128EEENS7_ILi96EEEEEELi96ENS_12float_e4m3_tEfNS_4arch4Sm90ELb1ELb0ELb1ELb1ELb1ELb1ELb0ELb1ELb1ELb1ELb0ELb0EEENS1_21CollectiveEpilogueFwdINS6_IJSA_SC_SB_EEES9_NS_10bfloat16_tESG_Li384ELb1ELb1ELb0ELb1EEENS1_36VarlenDynamicPersistentTileSchedulerILi192ELi128ELi384ELi128ELb0ELb1ELb1ELb1ELb1ELb1EEEEEEEEEvNT_6ParamsE)
        /*0008*/ 	.word	0x00000080


	//----- nvinfo : EIATTR_FRAME_SIZE
	.align		4
.L_21:
        /*000c*/ 	.byte	0x04, 0x11
        /*000e*/ 	.short	(.L_23 - .L_22)
	.align		4
.L_22:
        /*0010*/ 	.word	index@(_ZN7cutlass13device_kernelIN5flash11enable_sm90INS1_16FlashAttnFwdSm90INS1_25CollectiveMainloopFwdSm90ILi2EN4cute5tupleIJNS5_1CILi1EEES8_S8_EEENS6_IJNS7_ILi192EEENS7_ILi128EEENS7_ILi96EEEEEELi96ENS_12float_e4m3_tEfNS_4arch4Sm90ELb1ELb0ELb1ELb1ELb1ELb1ELb0ELb1ELb1ELb1ELb0ELb0EEENS1_21CollectiveEpilogueFwdINS6_IJSA_SC_SB_EEES9_NS_10bfloat16_tESG_Li384ELb1ELb1ELb0ELb1EEENS1_36VarlenDynamicPersistentTileSchedulerILi192ELi128ELi384ELi128ELb0ELb1ELb1ELb1ELb1ELb1EEEEEEEEEvNT_6ParamsE)
        /*0014*/ 	.word	0x00000088


	//----- nvinfo : EIATTR_REGCOUNT
	.align		4
.L_23:
        /*0018*/ 	.byte	0x04, 0x2f
        /*001a*/ 	.short	(.L_25 - .L_24)
	.align		4
.L_24:
        /*001c*/ 	.word	index@(_ZN7cutlass13device_kernelIN5flash11enable_sm90INS1_16FlashAttnFwdSm90INS1_25CollectiveMainloopFwdSm90ILi2EN4cute5tupleIJNS5_1CILi1EEES8_S8_EEENS6_IJNS7_ILi192EEENS7_ILi128EEENS7_ILi96EEEEEELi96ENS_12float_e4m3_tEfNS_4arch4Sm90ELb1ELb0ELb1ELb1ELb1ELb0ELb0ELb1ELb1ELb1ELb0ELb0EEENS1_21CollectiveEpilogueFwdINS6_IJSA_SC_SB_EEES9_NS_10bfloat16_tESG_Li384ELb1ELb1ELb0ELb1EEENS1_36VarlenDynamicPersistentTileSchedulerILi192ELi128ELi384ELi128ELb0ELb1ELb1ELb1ELb1ELb1EEEEEEEEEvNT_6ParamsE)
        /*0020*/ 	.word	0x00000080


	//----- nvinfo : EIATTR_FRAME_SIZE
	.align		4
.L_25:
        /*0024*/ 	.byte	0x04, 0x11
        /*0026*/ 	.short	(.L_27 - .L_26)
	.align		4
.L_26:
        /*0028*/ 	.word	index@(_ZN7cutlass13device_kernelIN5flash11enable_sm90INS1_16FlashAttnFwdSm90INS1_25CollectiveMainloopFwdSm90ILi2EN4cute5tupleIJNS5_1CILi1EEES8_S8_EEENS6_IJNS7_ILi192EEENS7_ILi128EEENS7_ILi96EEEEEELi96ENS_12float_e4m3_tEfNS_4arch4Sm90ELb1ELb0ELb1ELb1ELb1ELb0ELb0ELb1ELb1ELb1ELb0ELb0EEENS1_21CollectiveEpilogueFwdINS6_IJSA_SC_SB_EEES9_NS_10bfloat16_tESG_Li384ELb1ELb1ELb0ELb1EEENS1_36VarlenDynamicPersistentTileSchedulerILi192ELi128ELi384ELi128ELb0ELb1ELb1ELb1ELb1ELb1EEEEEEEEEvNT_6ParamsE)
        /*002c*/ 	.word	0x00000020


	//----- nvinfo : EIATTR_REGCOUNT
	.align		4
.L_27:
        /*0030*/ 	.byte	0x04, 0x2f
        /*0032*/ 	.short	(.L_29 - .L_28)
	.align		4
.L_28:
        /*0034*/ 	.word	index@(_ZN7cutlass13device_kernelIN5flash11enable_sm90INS1_16FlashAttnFwdSm90INS1_25CollectiveMainloopFwdSm90ILi2EN4cute5tupleIJNS5_1CILi1EEES8_S8_EEENS6_IJNS7_ILi192EEENS7_ILi128EEENS7_ILi96EEEEEELi96ENS_12float_e4m3_tEfNS_4arch4Sm90ELb1ELb0ELb1ELb0ELb1ELb0ELb0ELb1ELb1ELb1ELb0ELb0EEENS1_21CollectiveEpilogueFwdINS6_IJSA_SC_SB_EEES9_NS_10bfloat16_tESG_Li384ELb0ELb1ELb0ELb1EEENS1_30DynamicPersistentTileSchedulerILi384ELi128ELb0ELb1ELb1EEEEEEEEEvNT_6ParamsE)
        /*0038*/ 	.word	0x00000080


	//----- nvinfo : EIATTR_FRAME_SIZE
	.align		4
.L_29:
        /*003c*/ 	.byte	0x04, 0x11
        /*003e*/ 	.short	(.L_31 - .L_30)
	.align		4
.L_30:
        /*0040*/ 	.word	index@(_ZN7cutlass13device_kernelIN5flash11enable_sm90INS1_16FlashAttnFwdSm90INS1_25CollectiveMainloopFwdSm90ILi2EN4cute5tupleIJNS5_1CILi1EEES8_S8_EEENS6_IJNS7_ILi192EEENS7_ILi128EEENS7_ILi96EEEEEELi96ENS_12float_e4m3_tEfNS_4arch4Sm90ELb1ELb0ELb1ELb0ELb1ELb0ELb0ELb1ELb1ELb1ELb0ELb0EEENS1_21CollectiveEpilogueFwdINS6_IJSA_SC_SB_EEES9_NS_10bfloat16_tESG_Li384ELb0ELb1ELb0ELb1EEENS1_30DynamicPersistentTileSchedulerILi384ELi128ELb0ELb1ELb1EEEEEEEEEvNT_6ParamsE)
        /*0044*/ 	.word	0x00000018


	//----- nvinfo : EIATTR_REGCOUNT
	.align		4
.L_31:
        /*0048*/ 	.byte	0x04, 0x2f
        /*004a*/ 	.short	(.L_33 - .L_32)
	.align		4
.L_32:
        /*004c*/ 	.word	index@(_ZN7cutlass13device_kernelIN5flash11enable_sm90INS1_16FlashAttnFwdSm90INS1_25CollectiveMainloopFwdSm90ILi2EN4cute5tupleIJNS5_1CILi1EEES8_S8_EEENS6_IJNS7_ILi192EEENS7_ILi128EEENS7_ILi96EEEEEELi96ENS_12float_e4m3_tEfNS_4arch4Sm90ELb0ELb1ELb1ELb1ELb1ELb1ELb0ELb1ELb1ELb1ELb0ELb0EEENS1_21CollectiveEpilogueFwdINS6_IJSA_SC_SB_EEES9_NS_10bfloat16_tESG_Li384ELb1ELb1ELb0ELb1EEENS1_36VarlenDynamicPersistentTileSchedulerILi192ELi128ELi384ELi128ELb0ELb1ELb1ELb1ELb0ELb1EEEEEEEEEvNT_6ParamsE)
        /*0050*/ 	.word	0x00000080


	//----- nvinfo : EIATTR_FRAME_SIZE
	.align		4
.L_33:
        /*0054*/ 	.byte	0x04, 0x11
        /*0056*/ 	.short	(.L_35 - .L_34)
	.align		4
.L_34:
        /*0058*/ 	.word	index@(_ZN7cutlass13device_kernelIN5flash11enable_sm90INS1_16FlashAttnFwdSm90INS1_25CollectiveMainloopFwdSm90ILi2EN4cute5tupleIJNS5_1CILi1EEES8_S8_EEENS6_IJNS7_ILi192EEENS7_ILi128EEENS7_ILi96EEEEEELi96ENS_12float_e4m3_tEfNS_4arch4Sm90ELb0ELb1ELb1ELb1ELb1ELb1ELb0ELb1ELb1ELb1ELb0ELb0EEENS1_21CollectiveEpilogueFwdINS6_IJSA_SC_SB_EEES9_NS_10bfloat16_tESG_Li384ELb1ELb1ELb0ELb1EEENS1_36VarlenDynamicPersistentTileSchedulerILi192ELi128ELi384ELi128ELb0ELb1ELb1ELb1ELb0ELb1EEEEEEEEEvNT_6ParamsE)
        /*005c*/ 	.word	0x00000090


	//----- nvinfo : EIATTR_REGCOUNT
	.align		4
.L_35:
        /*0060*/ 	.byte	0x04, 0x2f
        /*0062*/ 	.short	(.L_37 - .L_36)
	.align		4
.L_36:
        /*0064*/ 	.word	index@(_ZN7cutlass13device_kernelIN5flash11enable_sm90INS1_16FlashAttnFwdSm90INS1_25CollectiveMainloopFwdSm90ILi2EN4cute5tupleIJNS5_1CILi1EEES8_S8_EEENS6_IJNS7_ILi192EEENS7_ILi128EEENS7_ILi96EEEEEELi96ENS_12float_e4m3_tEfNS_4arch4Sm90ELb0ELb1ELb1ELb1ELb1ELb0ELb0ELb1ELb1ELb1ELb0ELb0EEENS1_21CollectiveEpilogueFwdINS6_IJSA_SC_SB_EEES9_NS_10bfloat16_tESG_Li384ELb1ELb1ELb0ELb1EEENS1_36VarlenDynamicPersistentTileSchedulerILi192ELi128ELi384ELi128ELb0ELb1ELb1ELb1ELb0ELb1EEEEEEEEEvNT_6ParamsE)
        /*0068*/ 	.word	0x00000080


	//----- nvinfo : EIATTR_FRAME_SIZE
	.align		4
.L_37:
        /*006c*/ 	.byte	0x04, 0x11
        /*006e*/ 	.short	(.L_39 - .L_38)
	.align		4
.L_38:
        /*0070*/ 	.word	index@(_ZN7cutlass13device_kernelIN5flash11enable_sm90INS1_16FlashAttnFwdSm90INS1_25CollectiveMainloopFwdSm90ILi2EN4cute5tupleIJNS5_1CILi1EEES8_S8_EEENS6_IJNS7_ILi192EEENS7_ILi128EEENS7_ILi96EEEEEELi96ENS_12float_e4m3_tEfNS_4arch4Sm90ELb0ELb1ELb1ELb1ELb1ELb0ELb0ELb1ELb1ELb1ELb0ELb0EEENS1_21CollectiveEpilogueFwdINS6_IJSA_SC_SB_EEES9_NS_10bfloat16_tESG_Li384ELb1ELb1ELb0ELb1EEENS1_36VarlenDynamicPersistentTileSchedulerILi192ELi128ELi384ELi128ELb0ELb1ELb1ELb1ELb0ELb1EEEEEEEEEvNT_6ParamsE)
        /*0074*/ 	.word	0x00000028


	//----- nvinfo : EIATTR_REGCOUNT
	.align		4
.L_39:
        /*0078*/ 	.byte	0x04, 0x2f
        /*007a*/ 	.short	(.L_41 - .L_40)
	.align		4
.L_40:
        /*007c*/ 	.word	index@(_ZN7cutlass13device_kernelIN5flash11enable_sm90INS1_16FlashAttnFwdSm90INS1_25CollectiveMainloopFwdSm90ILi2EN4cute5tupleIJNS5_1CILi1EEES8_S8_EEENS6_IJNS7_ILi192EEENS7_ILi128EEENS7_ILi96EEEEEELi96ENS_12float_e4m3_tEfNS_4arch4Sm90ELb0ELb1ELb1ELb0ELb1ELb0ELb0ELb1ELb1ELb1ELb0ELb0EEENS1_21CollectiveEpilogueFwdINS6_IJSA_SC_SB_EEES9_NS_10bfloat16_tESG_Li384ELb0ELb1ELb0ELb1EEENS1_30DynamicPersistentTileSchedulerILi384ELi128ELb0ELb1ELb1EEEEEEEEEvNT_6ParamsE)
        /*0080*/ 	.word	0x00000080


	//----- nvinfo : EIATTR_FRAME_SIZE
	.align		4
.L_41:
        /*0084*/ 	.byte	0x04, 0x11
        /*0086*/ 	.short	(.L_43 - .L_42)
	.align		4
.L_42:
        /*0088*/ 	.word	index@(_ZN7cutlass13device_kernelIN5flash11enable_sm90INS1_16FlashAttnFwdSm90INS1_25CollectiveMainloopFwdSm90ILi2EN4cute5tupleIJNS5_1CILi1EEES8_S8_EEENS6_IJNS7_ILi192EEENS7_ILi128EEENS7_ILi96EEEEEELi96ENS_12float_e4m3_tEfNS_4arch4Sm90ELb0ELb1ELb1ELb0ELb1ELb0ELb0ELb1ELb1ELb1ELb0ELb0EEENS1_21CollectiveEpilogueFwdINS6_IJSA_SC_SB_EEES9_NS_10bfloat16_tESG_Li384ELb0ELb1ELb0ELb1EEENS1_30DynamicPersistentTileSchedulerILi384ELi128ELb0ELb1ELb1EEEEEEEEEvNT_6ParamsE)
        /*008c*/ 	.word	0x00000018


	//----- nvinfo : EIATTR_REGCOUNT
	.align		4
.L_43:
        /*0090*/ 	.byte	0x04, 0x2f
        /*0092*/ 	.short	(.L_45 - .L_44)
	.align		4
.L_44:
        /*0094*/ 	.word	index@(_ZN7cutlass13device_kernelIN5flash11enable_sm90INS1_16FlashAttnFwdSm90INS1_25CollectiveMainloopFwdSm90ILi2EN4cute5tupleIJNS5_1CILi1EEES8_S8_EEENS6_IJNS7_ILi192EEENS7_ILi128EEENS7_ILi96EEEEEELi96ENS_12float_e4m3_tEfNS_4arch4Sm90ELb0ELb0ELb1ELb1ELb1ELb1ELb0ELb1ELb1ELb1ELb0ELb0EEENS1_21CollectiveEpilogueFwdINS6_IJSA_SC_SB_EEES9_NS_10bfloat16_tESG_Li384ELb1ELb1ELb0ELb1EEENS1_36VarlenDynamicPersistentTileSchedulerILi192ELi128ELi384ELi128ELb0ELb1ELb1ELb0ELb1ELb1EEEEEEEEEvNT_6ParamsE)
        /*0098*/ 	.word	0x00000080


	//----- nvinfo : EIATTR_FRAME_SIZE
	.align		4
.L_45:
        /*009c*/ 	.byte	0x04, 0x11
        /*009e*/ 	.short	(.L_47 - .L_46)
	.align		4
.L_46:
        /*00a0*/ 	.word	index@(_ZN7cutlass13device_kernelIN5flash11enable_sm90INS1_16FlashAttnFwdSm90INS1_25CollectiveMainloopFwdSm90ILi2EN4cute5tupleIJNS5_1CILi1EEES8_S8_EEENS6_IJNS7_ILi192EEENS7_ILi128EEENS7_ILi96EEEEEELi96ENS_12float_e4m3_tEfNS_4arch4Sm90ELb0ELb0ELb1ELb1ELb1ELb1ELb0ELb1ELb1ELb1ELb0ELb0EEENS1_21CollectiveEpilogueFwdINS6_IJSA_SC_SB_EEES9_NS_10bfloat16_tESG_Li384ELb1ELb1ELb0ELb1EEENS1_36VarlenDynamicPersistentTileSchedulerILi192ELi128ELi384ELi128ELb0ELb1ELb1ELb0ELb1ELb1EEEEEEEEEvNT_6ParamsE)
        /*00a4*/ 	.word	0x00000080


	//----- nvinfo : EIATTR_REGCOUNT
	.align		4
.L_47:
        /*00a8*/ 	.byte	0x04, 0x2f
        /*00aa*/ 	.short	(.L_49 - .L_48)
	.align		4
.L_48:
        /*00ac*/ 	.word	index@(_ZN7cutlass13device_kernelIN5flash11enable_sm90INS1_16FlashAttnFwdSm90INS1_25CollectiveMainloopFwdSm90ILi2EN4cute5tupleIJNS5_1CILi1EEES8_S8_EEENS6_IJNS7_ILi192EEENS7_ILi128EEENS7_ILi96EEEEEELi96ENS_12float_e4m3_tEfNS_4arch4Sm90ELb0ELb0ELb1ELb1ELb1ELb0ELb0ELb1ELb1ELb1ELb0ELb0EEENS1_21CollectiveEpilogueFwdINS6_IJSA_SC_SB_EEES9_NS_10bfloat16_tESG_Li384ELb1ELb1ELb0ELb1EEENS1_36VarlenDynamicPersistentTileSchedulerILi192ELi128ELi384ELi128ELb0ELb1ELb1ELb0ELb1ELb1EEEEEEEEEvNT_6ParamsE)
        /*00b0*/ 	.word	0x00000080


	//----- nvinfo : EIATTR_FRAME_SIZE
	.align		4
.L_49:
        /*00b4*/ 	.byte	0x04, 0x11
        /*00b6*/ 	.short	(.L_51 - .L_50)
	.align		4
.L_50:
        /*00b8*/ 	.word	index@(_ZN7cutlass13device_kernelIN5flash11enable_sm90INS1_16FlashAttnFwdSm90INS1_25CollectiveMainloopFwdSm90ILi2EN4cute5tupleIJNS5_1CILi1EEES8_S8_EEENS6_IJNS7_ILi192EEENS7_ILi128EEENS7_ILi96EEEEEELi96ENS_12float_e4m3_tEfNS_4arch4Sm90ELb0ELb0ELb1ELb1ELb1ELb0ELb0ELb1ELb1ELb1ELb0ELb0EEENS1_21CollectiveEpilogueFwdINS6_IJSA_SC_SB_EEES9_NS_10bfloat16_tESG_Li384ELb1ELb1ELb0ELb1EEENS1_36VarlenDynamicPersistentTileSchedulerILi192ELi128ELi384ELi128ELb0ELb1ELb1ELb0ELb1ELb1EEEEEEEEEvNT_6ParamsE)
        /*00bc*/ 	.word	0x00000020


	//----- nvinfo : EIATTR_REGCOUNT
	.align		4
.L_51:
        /*00c0*/ 	.byte	0x04, 0x2f
        /*00c2*/ 	.short	(.L_53 - .L_52)
	.align		4
.L_52:
        /*00c4*/ 	.word	index@(_ZN7cutlass13device_kernelIN5flash11enable_sm90INS1_16FlashAttnFwdSm90INS1_25CollectiveMainloopFwdSm90ILi2EN4cute5tupleIJNS5_1CILi1EEES8_S8_EEENS6_IJNS7_ILi192EEENS7_ILi128EEENS7_ILi96EEEEEELi96ENS_12float_e4m3_tEfNS_4arch4Sm90ELb0ELb0ELb1ELb0ELb1ELb0ELb0ELb1ELb1ELb1ELb0ELb0EEENS1_21CollectiveEpilogueFwdINS6_IJSA_SC_SB_EEES9_NS_10bfloat16_tESG_Li384ELb0ELb1ELb0ELb1EEENS1_29StaticPersistentTileSchedulerILb0EEEEEEEEEvNT_6ParamsE)
        /*00c8*/ 	.word	0x00000080


	//----- nvinfo : EIATTR_FRAME_SIZE
	.align		4
.L_53:
        /*00cc*/ 	.byte	0x04, 0x11
        /*00ce*/ 	.short	(.L_55 - .L_54)
	.align		4
.L_54:
        /*00d0*/ 	.word	index@(_ZN7cutlass13device_kernelIN5flash11enable_sm90INS1_16FlashAttnFwdSm90INS1_25CollectiveMainloopFwdSm90ILi2EN4cute5tupleIJNS5_1CILi1EEES8_S8_EEENS6_IJNS7_ILi192EEENS7_ILi128EEENS7_ILi96EEEEEELi96ENS_12float_e4m3_tEfNS_4arch4Sm90ELb0ELb0ELb1ELb0ELb1ELb0ELb0ELb1ELb1ELb1ELb0ELb0EEENS1_21CollectiveEpilogueFwdINS6_IJSA_SC_SB_EEES9_NS_10bfloat16_tESG_Li384ELb0ELb1ELb0ELb1EEENS1_29StaticPersistentTileSchedulerILb0EEEEEEEEEvNT_6ParamsE)
        /*00d4*/ 	.word	0x00000010


	//----- nvinfo : EIATTR_MIN_STACK_SIZE
	.align		4
.L_55:
        /*00d8*/ 	.byte	0x04, 0x12
        /*00da*/ 	.short	(.L_57 - .L_56)
	.align		4
.L_56:
        /*00dc*/ 	.word	index@(_ZN7cutlass13device_kernelIN5flash11enable_sm90INS1_16FlashAttnFwdSm90INS1_25CollectiveMainloopFwdSm90ILi2EN4cute5tupleIJNS5_1CILi1EEES8_S8_EEENS6_IJNS7_ILi192EEENS7_ILi128EEENS7_ILi96EEEEEELi96ENS_12float_e4m3_tEfNS_4arch4Sm90ELb0ELb0ELb1ELb0ELb1ELb0ELb0ELb1ELb1ELb1ELb0ELb0EEENS1_21CollectiveEpilogueFwdINS6_IJSA_SC_SB_EEES9_NS_10bfloat16_tESG_Li384ELb0ELb1ELb0ELb1EEENS1_29StaticPersistentTileSchedulerILb0EEEEEEEEEvNT_6ParamsE)
        /*00e0*/ 	.word	0x00000010


	//----- nvinfo : EIATTR_MIN_STACK_SIZE
	.align		4
.L_57:
        /*00e4*/ 	.byte	0x04, 0x12
        /*00e6*/ 	.short	(.L_59 - .L_58)
	.align		4
.L_58:
        /*00e8*/ 	.word	index@(_ZN7cutlass13device_kernelIN5flash11enable_sm90INS1_16FlashAttnFwdSm90INS1_25CollectiveMainloopFwdSm90ILi2EN4cute5tupleIJNS5_1CILi1EEES8_S8_EEENS6_IJNS7_ILi192EEENS7_ILi128EEENS7_ILi96EEEEEELi96ENS_12float_e4m3_tEfNS_4arch4Sm90ELb0ELb0ELb1ELb1ELb1ELb0ELb0ELb1ELb1ELb1ELb0ELb0EEENS1_21CollectiveEpilogueFwdINS6_IJSA_SC_SB_EEES9_NS_10bfloat16_tESG_Li384ELb1ELb1ELb0ELb1EEENS1_36VarlenDynamicPersistentTileSchedulerILi192ELi128ELi384ELi128ELb0ELb1ELb1ELb0ELb1ELb1EEEEEEEEEvNT_6ParamsE)
        /*00ec*/ 	.word	0x00000020


	//----- nvinfo : EIATTR_MIN_STACK_SIZE
	.align		4
.L_59:
        /*00f0*/ 	.byte	0x04, 0x12
        /*00f2*/ 	.short	(.L_61 - .L_60)
	.align		4
.L_60:
        /*00f4*/ 	.word	index@(_ZN7cutlass13device_kernelIN5flash11enable_sm90INS1_16FlashAttnFwdSm90INS1_25CollectiveMainloopFwdSm90ILi2EN4cute5tupleIJNS5_1CILi1EEES8_S8_EEENS6_IJNS7_ILi192EEENS7_ILi128EEENS7_ILi96EEEEEELi96ENS_12float_e4m3_tEfNS_4arch4Sm90ELb0ELb0ELb1ELb1ELb1ELb1ELb0ELb1ELb1ELb1ELb0ELb0EEENS1_21CollectiveEpilogueFwdINS6_IJSA_SC_SB_EEES9_NS_10bfloat16_tESG_Li384ELb1ELb1ELb0ELb1EEENS1_36VarlenDynamicPersistentTileSchedulerILi192ELi128ELi384ELi128ELb0ELb1ELb1ELb0ELb1ELb1EEEEEEEEEvNT_6ParamsE)
        /*00f8*/ 	.word	0x00000080


	//----- nvinfo : EIATTR_MIN_STACK_SIZE
	.align		4
.L_61:
        /*00fc*/ 	.byte	0x04, 0x12
        /*00fe*/ 	.short	(.L_63 - .L_62)
	.align		4
.L_62:
        /*0100*/ 	.word	index@(_ZN7cutlass13device_kernelIN5flash11enable_sm90INS1_16FlashAttnFwdSm90INS1_25CollectiveMainloopFwdSm90ILi2EN4cute5tupleIJNS5_1CILi1EEES8_S8_EEENS6_IJNS7_ILi192EEENS7_ILi128EEENS7_ILi96EEEEEELi96ENS_12float_e4m3_tEfNS_4arch4Sm90ELb0ELb1ELb1ELb0ELb1ELb0ELb0ELb1ELb1ELb1ELb0ELb0EEENS1_21CollectiveEpilogueFwdINS6_IJSA_SC_SB_EEES9_NS_10bfloat16_tESG_Li384ELb0ELb1ELb0ELb1EEENS1_30DynamicPersistentTileSchedulerILi384ELi128ELb0ELb1ELb1EEEEEEEEEvNT_6ParamsE)
        /*0104*/ 	.word	0x00000018


	//----- nvinfo : EIATTR_MIN_STACK_SIZE
	.align		4
.L_63:
        /*0108*/ 	.byte	0x04, 0x12
        /*010a*/ 	.short	(.L_65 - .L_64)
	.align		4
.L_64:
        /*010c*/ 	.word	index@(_ZN7cutlass13device_kernelIN5flash11enable_sm90INS1_16FlashAttnFwdSm90INS1_25CollectiveMainloopFwdSm90ILi2EN4cute5tupleIJNS5_1CILi1EEES8_S8_EEENS6_IJNS7_ILi192EEENS7_ILi128EEENS7_ILi96EEEEEELi96ENS_12float_e4m3_tEfNS_4arch4Sm90ELb0ELb1ELb1ELb1ELb1ELb0ELb0ELb1ELb1ELb1ELb0ELb0EEENS1_21CollectiveEpilogueFwdINS6_IJSA_SC_SB_EEES9_NS_10bfloat16_tESG_Li384ELb1ELb1ELb0ELb1EEENS1_36VarlenDynamicPersistentTileSchedulerILi192ELi128ELi384ELi128ELb0ELb1ELb1ELb1ELb0ELb1EEEEEEEEEvNT_6ParamsE)
        /*0110*/ 	.word	0x00000028


	//----- nvinfo : EIATTR_MIN_STACK_SIZE
	.align		4
.L_65:
        /*0114*/ 	.byte	0x04, 0x12
        /*0116*/ 	.short	(.L_67 - .L_66)
	.align		4
.L_66:
        /*0118*/ 	.word	index@(_ZN7cutlass13device_kernelIN5flash11enable_sm90INS1_16FlashAttnFwdSm90INS1_25CollectiveMainloopFwdSm90ILi2EN4cute5tupleIJNS5_1CILi1EEES8_S8_EEENS6_IJNS7_ILi192EEENS7_ILi128EEENS7_ILi96EEEEEELi96ENS_12float_e4m3_tEfNS_4arch4Sm90ELb0ELb1ELb1ELb1ELb1ELb1ELb0ELb1ELb1ELb1ELb0ELb0EEENS1_21CollectiveEpilogueFwdINS6_IJSA_SC_SB_EEES9_NS_10bfloat16_tESG_Li384ELb1ELb1ELb0ELb1EEENS1_36VarlenDynamicPersistentTileSchedulerILi192ELi128ELi384ELi128ELb0ELb1ELb1ELb1ELb0ELb1EEEEEEEEEvNT_6ParamsE)
        /*011c*/ 	.word	0x00000090


	//----- nvinfo : EIATTR_MIN_STACK_SIZE
	.align		4
.L_67:
        /*0120*/ 	.byte	0x04, 0x12
        /*0122*/ 	.short	(.L_69 - .L_68)
	.align		4
.L_68:
        /*0124*/ 	.word	index@(_ZN7cutlass13device_kernelIN5flash11enable_sm90INS1_16FlashAttnFwdSm90INS1_25CollectiveMainloopFwdSm90ILi2EN4cute5tupleIJNS5_1CILi1EEES8_S8_EEENS6_IJNS7_ILi192EEENS7_ILi128EEENS7_ILi96EEEEEELi96ENS_12float_e4m3_tEfNS_4arch4Sm90ELb1ELb0ELb1ELb0ELb1ELb0ELb0ELb1ELb1ELb1ELb0ELb0EEENS1_21CollectiveEpilogueFwdINS6_IJSA_SC_SB_EEES9_NS_10bfloat16_tESG_Li384ELb0ELb1ELb0ELb1EEENS1_30DynamicPersistentTileSchedulerILi384ELi128ELb0ELb1ELb1EEEEEEEEEvNT_6ParamsE)
        /*0128*/ 	.word	0x00000018


	//----- nvinfo : EIATTR_MIN_STACK_SIZE
	.align		4
.L_69:
        /*012c*/ 	.byte	0x04, 0x12
        /*012e*/ 	.short	(.L_71 - .L_70)
	.align		4
.L_70:
        /*0130*/ 	.word	index@(_ZN7cutlass13device_kernelIN5flash11enable_sm90INS1_16FlashAttnFwdSm90INS1_25CollectiveMainloopFwdSm90ILi2EN4cute5tupleIJNS5_1CILi1EEES8_S8_EEENS6_IJNS7_ILi192EEENS7_ILi128EEENS7_ILi96EEEEEELi96ENS_12float_e4m3_tEfNS_4arch4Sm90ELb1ELb0ELb1ELb1ELb1ELb0ELb0ELb1ELb1ELb1ELb0ELb0EEENS1_21CollectiveEpilogueFwdINS6_IJSA_SC_SB_EEES9_NS_10bfloat16_tESG_Li384ELb1ELb1ELb0ELb1EEENS1_36VarlenDynamicPersistentTileSchedulerILi192ELi128ELi384ELi128ELb0ELb1ELb1ELb1ELb1ELb1EEEEEEEEEvNT_6ParamsE)
        /*0134*/ 	.word	0x00000020


	//----- nvinfo : EIATTR_MIN_STACK_SIZE
	.align		4
.L_71:
        /*0138*/ 	.byte	0x04, 0x12
        /*013a*/ 	.short	(.L_73 - .L_72)
	.align		4
.L_72:
        /*013c*/ 	.word	index@(_ZN7cutlass13device_kernelIN5flash11enable_sm90INS1_16FlashAttnFwdSm90INS1_25CollectiveMainloopFwdSm90ILi2EN4cute5tupleIJNS5_1CILi1EEES8_S8_EEENS6_IJNS7_ILi192EEENS7_ILi128EEENS7_ILi96EEEEEELi96ENS_12float_e4m3_tEfNS_4arch4Sm90ELb1ELb0ELb1ELb1ELb1ELb1ELb0ELb1ELb1ELb1ELb0ELb0EEENS1_21CollectiveEpilogueFwdINS6_IJSA_SC_SB_EEES9_NS_10bfloat16_tESG_Li384ELb1ELb1ELb0ELb1EEENS1_36VarlenDynamicPersistentTileSchedulerILi192ELi128ELi384ELi128ELb0ELb1ELb1ELb1ELb1ELb1EEEEEEEEEvNT_6ParamsE)
        /*0140*/ 	.word	0x00000088
.L_73:


//--------------------- .nv.compat                --------------------------
	.section	.nv.compat,"",@"SHT_CUDA_COMPAT_INFO"
	.align	4
        /*0000*/ 	.byte	0x02, 0x09, 0x01, 0x00, 0x02, 0x02, 0x04, 0x00, 0x02, 0x05, 0x05, 0x00, 0x03, 0x07, 0x01, 0x01
        /*0010*/ 	.byte	0x02, 0x03, 0x01, 0x00, 0x02, 0x06, 0x01, 0x00, 0x04, 0x0b, 0x08, 0x00, 0x00, 0x00, 0x00, 0x00
        /*0020*/ 	.byte	0x00, 0x00, 0x00, 0x00


//--------------------- .nv.info._ZN7cutlass13device_kernelIN5flash11enable_sm90INS1_16FlashAttnFwdSm90INS1_25CollectiveMainloopFwdSm90ILi2EN4cute5tupleIJNS5_1CILi1EEES8_S8_EEENS6_IJNS7_ILi192EEENS7_ILi128EEENS7_ILi96EEEEEELi96ENS_12float_e4m3_tEfNS_4arch4Sm90ELb0ELb0ELb1ELb0ELb1ELb0ELb0ELb1ELb1ELb1ELb0ELb0EEENS1_21CollectiveEpilogueFwdINS6_IJSA_SC_SB_EEES9_NS_10bfloat16_tESG_Li384ELb0ELb1ELb0ELb1EEENS1_29StaticPersistentTileSchedulerILb0EEEEEEEEEvNT_6ParamsE --------------------------
	.section	.nv.info._ZN7cutlass13device_kernelIN5flash11enable_sm90INS1_16FlashAttnFwdSm90INS1_25CollectiveMainloopFwdSm90ILi2EN4cute5tupleIJNS5_1CILi1EEES8_S8_EEENS6_IJNS7_ILi192EEENS7_ILi128EEENS7_ILi96EEEEEELi96ENS_12float_e4m3_tEfNS_4arch4Sm90ELb0ELb0ELb1ELb0ELb1ELb0ELb0ELb1ELb1ELb1ELb0ELb0EEENS1_21CollectiveEpilogueFwdINS6_IJSA_SC_SB_EEES9_NS_10bfloat16_tESG_Li384ELb0ELb1ELb0ELb1EEENS1_29StaticPersistentTileSchedulerILb0EEEEEEEEEvNT_6ParamsE,"",@"SHT_CUDA_INFO"
	.sectionflags	@""
	.align	4


	//----- nvinfo : EIATTR_CUDA_API_VERSION
	.align		4
        /*0000*/ 	.byte	0x04, 0x37
        /*0002*/ 	.short	(.L_75 - .L_74)
.L_74:
        /*0004*/ 	.word	0x00000082


	//----- nvinfo : EIATTR_KPARAM_INFO
	.align		4
.L_75:
        /*0008*/ 	.byte	0x04, 0x17
        /*000a*/ 	.short	(.L_77 - .L_76)
.L_76:
        /*000c*/ 	.word	0x00000000
        /*0010*/ 	.short	0x0000
        /*0012*/ 	.short	0x0070
        /*0014*/ 	.byte	0x00, 0xf0, 0x01, 0x28


	//----- nvinfo : EIATTR_SPARSE_MMA_MASK
	.align		4
.L_77:
        /*0018*/ 	.byte	0x03, 0x50
        /*001a*/ 	.short	0x0000


	//----- nvinfo : EIATTR_MAXREG_COUNT
	.align		4
        /*001c*/ 	.byte	0x03, 0x1b
        /*001e*/ 	.short	0x0080


	//----- nvinfo : EIATTR_NUM_BARRIERS
	.align		4
        /*0020*/ 	.byte	0x02, 0x4c
        /*0022*/ 	.byte	0x09
	.zero		1


	//----- nvinfo : EIATTR_EXTERNS
	.align		4
        /*0024*/ 	.byte	0x04, 0x0f
        /*0026*/ 	.short	(.L_79 - .L_78)


	//   ....[0]....
	.align		4
.L_78:
        /*0028*/ 	.word	index@(__assertfail)


	//----- nvinfo : EIATTR_ANNOTATIONS
	.align		4
.L_79:
        /*002c*/ 	.byte	0x04, 0x55
        /*002e*/ 	.short	(.L_81 - .L_80)


	//   ....[0]....
.L_80:
        /*0030*/ 	.word	0x00000001
        /*0034*/ 	.byte	0xb0, 0x82, 0x00, 0x00, 0x01, 0x00, 0x00, 0x00, 0x60, 0x83, 0x00, 0x00, 0x01, 0x00, 0x00, 0x00
        /*0044*/ 	.byte	0x10, 0x84, 0x00, 0x00, 0x01, 0x00, 0x00, 0x00, 0x70, 0x84, 0x00, 0x00, 0x01, 0x00, 0x00, 0x00
        /*0054*/ 	.byte	0xe0, 0x8d, 0x00, 0x00, 0x01, 0x00, 0x00, 0x00, 0xd0, 0x94, 0x00, 0x00, 0x01, 0x00, 0x00, 0x00
        /*0064*/ 	.byte	0xe0, 0xad, 0x00, 0x00, 0x01, 0x00, 0x00, 0x00, 0xf0, 0xad, 0x00, 0x00, 0x01, 0x00, 0x00, 0x00
        /*0074*/ 	.byte	0x10, 0xb3, 0x00, 0x00, 0x01, 0x00, 0x00, 0x00, 0x20, 0xb3, 0x00, 0x00


	//----- nvinfo : EIATTR_MERCURY_ISA_VERSION
	.align		4
.L_81:
        /*0080*/ 	.byte	0x03, 0x5f
        /*0082*/ 	.short	0x0101


	//----- nvinfo : EIATTR_INT_WARP_WIDE_INSTR_OFFSETS
	.align		4
        /*0084*/ 	.byte	0x04, 0x31
        /*0086*/ 	.short	(.L_83 - .L_82)


	//   ....[0]....
.L_82:
        /*0088*/ 	.word	0x000000c0


	//   ....[1]....
        /*008c*/ 	.word	0x000000d0


	//   ....[2]....
        /*0090*/ 	.word	0x00000170


	//----- nvinfo : EIATTR_COOP_GROUP_MASK_REGIDS
	.align		4
.L_83:
        /*0094*/ 	.byte	0x04, 0x29
        /*0096*/ 	.short	(.L_85 - .L_84)


	//   ....[0]....
.L_84:
        /*0098*/ 	.word	0xffffffff


	//   ....[1]....
        /*009c*/ 	.word	0xffffffff


	//   ....[2]....
        /*00a0*/ 	.word	0xffffffff


	//   ....[3]....
        /*00a4*/ 	.word	0xffffffff


	//   ....[4]....
        /*00a8*/ 	.word	0xffffffff


	//   ....[5]....
        /*00ac*/ 	.word	0xffffffff


	//   ....[6]....
        /*00b0*/ 	.word	0xffffffff


	//   ....[7]....
        /*00b4*/ 	.word	0xffffffff


	//   ....[8]....
        /*00b8*/ 	.word	0xffffffff


	//   ....[9]....
        /*00bc*/ 	.word	0xffffffff


	//   ....[10]....
        /*00c0*/ 	.word	0xffffffff


	//   ....[11]....
        /*00c4*/ 	.word	0xffffffff


	//   ....[12]....
        /*00c8*/ 	.word	0xffffffff


	//   ....[13]....
        /*00cc*/ 	.word	0xffffffff


	//   ....[14]....
        /*00d0*/ 	.word	0xffffffff


	//   ....[15]....
        /*00d4*/ 	.word	0xffffffff


	//   ....[16]....
        /*00d8*/ 	.word	0xffffffff


	//   ....[17]....
        /*00dc*/ 	.word	0xffffffff


	//   ....[18]....
        /*00e0*/ 	.word	0xffffffff


	//   ....[19]....
        /*00e4*/ 	.word	0xffffffff


	//   ....[20]....
        /*00e8*/ 	.word	0xffffffff


	//   ....[21]....
        /*00ec*/ 	.word	0xffffffff


	//   ....[22]....
        /*00f0*/ 	.word	0xffffffff


	//   ....[23]....
        /*00f4*/ 	.word	0xffffffff


	//   ....[24]....
        /*00f8*/ 	.word	0xffffffff


	//   ....[25]....
        /*00fc*/ 	.word	0xffffffff


	//   ....[26]....
        /*0100*/ 	.word	0xffffffff


	//   ....[27]....
        /*0104*/ 	.word	0xffffffff


	//   ....[28]....
        /*0108*/ 	.word	0xffffffff


	//   ....[29]....
        /*010c*/ 	.word	0xffffffff


	//   ....[30]....
        /*0110*/ 	.word	0xffffffff


	//   ....[31]....
        /*0114*/ 	.word	0xffffffff


	//   ....[32]....
        /*0118*/ 	.word	0xffffffff


	//   ....[33]....
        /*011c*/ 	.word	0xffffffff


	//   ....[34]....
        /*0120*/ 	.word	0xffffffff


	//   ....[35]....
        /*0124*/ 	.word	0xffffffff


	//   ....[36]....
        /*0128*/ 	.word	0xffffffff


	//   ....[37]....
        /*012c*/ 	.word	0xffffffff


	//   ....[38]....
        /*0130*/ 	.word	0xffffffff


	//   ....[39]....
        /*0134*/ 	.word	0xffffffff


	//   ....[40]....
        /*0138*/ 	.word	0xffffffff


	//   ....[41]....
        /*013c*/ 	.word	0xffffffff


	//   ....[42]....
        /*0140*/ 	.word	0xffffffff


	//   ....[43]....
        /*0144*/ 	.word	0xffffffff


	//   ....[44]....
        /*0148*/ 	.word	0xffffffff


	//   ....[45]....
        /*014c*/ 	.word	0xffffffff


	//   ....[46]....
        /*0150*/ 	.word	0xffffffff


	//   ....[47]....
        /*0154*/ 	.word	0xffffffff


	//   ....[48]....
        /*0158*/ 	.word	0xffffffff


	//   ....[49]....
        /*015c*/ 	.word	0xffffffff


	//   ....[50]....
        /*0160*/ 	.word	0xffffffff


	//   ....[51]....
        /*0164*/ 	.word	0xffffffff


	//   ....[52]....
        /*0168*/ 	.word	0xffffffff


	//   ....[53]....
        /*016c*/ 	.word	0xffffffff


	//   ....[54]....
        /*0170*/ 	.word	0xffffffff


	//   ....[55]....
        /*0174*/ 	.word	0xffffffff


	//   ....[56]....
        /*0178*/ 	.word	0xffffffff


	//   ....[57]....
        /*017c*/ 	.word	0xffffffff


	//   ....[58]....
        /*0180*/ 	.word	0xffffffff


	//   ....[59]....
        /*0184*/ 	.word	0xffffffff


	//   ....[60]....
        /*0188*/ 	.word	0xffffffff


	//   ....[61]....
        /*018c*/ 	.word	0xffffffff


	//   ....[62]....
        /*0190*/ 	.word	0xffffffff


	//   ....[63]....
        /*0194*/ 	.word	0xffffffff


	//   ....[64]....
        /*0198*/ 	.word	0xffffffff


	//   ....[65]....
        /*019c*/ 	.word	0xffffffff


	//   ....[66]....
        /*01a0*/ 	.word	0xffffffff


	//   ....[67]....
        /*01a4*/ 	.word	0xffffffff


	//   ....[68]....
        /*01a8*/ 	.word	0xffffffff


	//   ....[69]....
        /*01ac*/ 	.word	0xffffffff


	//   ....[70]....
        /*01b0*/ 	.word	0xffffffff


	//   ....[71]....
        /*01b4*/ 	.word	0xffffffff


	//   ....[72]....
        /*01b8*/ 	.word	0xffffffff


	//   ....[73]....
        /*01bc*/ 	.word	0xffffffff


	//   ....[74]....
        /*01c0*/ 	.word	0x0500000f


	//   ....[75]....
        /*01c4*/ 	.word	0x0500000f


	//   ....[76]....
        /*01c8*/ 	.word	0x0500000f


	//   ....[77]....
        /*01cc*/ 	.word	0x0500000f


	//   ....[78]....
        /*01d0*/ 	.word	0x0500000f


	//   ....[79]....
        /*01d4*/ 	.word	0x0500000f


	//   ....[80]....
        /*01d8*/ 	.word	0x0500000f


	//   ....[81]....
        /*01dc*/ 	.word	0x0500000f


	//   ....[82]....
        /*01e0*/ 	.word	0x0500000f


	//   ....[83]....
        /*01e4*/ 	.word	0x0500000f


	//   ....[84]....
        /*01e8*/ 	.word	0x0500000f


	//   ....[85]....
        /*01ec*/ 	.word	0x0500000f


	//   ....[86]....
        /*01f0*/ 	.word	0x0500000f


	//   ....[87]....
        /*01f4*/ 	.word	0x0500000f


	//   ....[88]....
        /*01f8*/ 	.word	0x0500000f


	//   ....[89]....
        /*01fc*/ 	.word	0x0500000f


	//   ....[90]....
        /*0200*/ 	.word	0x0500000f


	//   ....[91]....
        /*0204*/ 	.word	0x0500000f


	//   ....[92]....
        /*0208*/ 	.word	0x0500000f


	//   ....[93]....
        /*020c*/ 	.word	0x0500000f


	//   ....[94]....
        /*0210*/ 	.word	0x0500000f


	//   ....[95]....
        /*0214*/ 	.word	0x0500000f


	//   ....[96]....
        /*0218*/ 	.word	0x0500000f


	//----- nvinfo : EIATTR_COOP_GROUP_INSTR_OFFSETS
	.align		4
.L_85:
        /*021c*/ 	.byte	0x04, 0x28
        /*021e*/ 	.short	(.L_87 - .L_86)


	//   ....[0]....
.L_86:
        /*0220*/ 	.word	0x00000070


	//   ....[1]....
        /*0224*/ 	.word	0x000000b0


	//   ....[2]....
        /*0228*/ 	.word	0x000002d0


	//   ....[3]....
        /*022c*/ 	.word	0x00000430


	//   ....[4]....
        /*0230*/ 	.word	0x00000550


	//   ....[5]....
        /*0234*/ 	.word	0x000006b0


	//   ....[6]....
        /*0238*/ 	.word	0x00000ca0


	//   ....[7]....
        /*023c*/ 	.word	0x00002950


	//   ....[8]....
        /*0240*/ 	.word	0x000029a0


	//   ....[9]....
        /*0244*/ 	.word	0x00002f40


	//   ....[10]....
        /*0248*/ 	.word	0x00002ff0


	//   ....[11]....
        /*024c*/ 	.word	0x00004d70


	//   ....[12]....
        /*0250*/ 	.word	0x00004da0


	//   ....[13]....
        /*0254*/ 	.word	0x00004dc0


	//   ....[14]....
        /*0258*/ 	.word	0x00004de0


	//   ....[15]....
        /*025c*/ 	.word	0x00006400


	//   ....[16]....
        /*0260*/ 	.word	0x00006410


	//   ....[17]....
        /*0264*/ 	.word	0x00006490


	//   ....[18]....
        /*0268*/ 	.word	0x000064a0


	//   ....[19]....
        /*026c*/ 	.word	0x00007430


	//   ....[20]....
        /*0270*/ 	.word	0x00007440


	//   ....[21]....
        /*0274*/ 	.word	0x00007450


	//   ....[22]....
        /*0278*/ 	.word	0x00007460


	//   ....[23]....
        /*027c*/ 	.word	0x00007470


	//   ....[24]....
        /*0280*/ 	.word	0x00007480


	//   ....[25]....
        /*0284*/ 	.word	0x00007490


	//   ....[26]....
        /*0288*/ 	.word	0x000074a0


	//   ....[27]....
        /*028c*/ 	.word	0x000074c0


	//   ....[28]....
        /*0290*/ 	.word	0x000074d0


	//   ....[29]....
        /*0294*/ 	.word	0x000074e0


	//   ....[30]....
        /*0298*/ 	.word	0x00007500


	//   ....[31]....
        /*029c*/ 	.word	0x00007510


	//   ....[32]....
        /*02a0*/ 	.word	0x00007520


	//   ....[33]....
        /*02a4*/ 	.word	0x00007530


	//   ....[34]....
        /*02a8*/ 	.word	0x00007540


	//   ....[35]....
        /*02ac*/ 	.word	0x00007550


	//   ....[36]....
        /*02b0*/ 	.word	0x00007560


	//   ....[37]....
        /*02b4*/ 	.word	0x00007570


	//   ....[38]....
        /*02b8*/ 	.word	0x00007580


	//   ....[39]....
        /*02bc*/ 	.word	0x00007590


	//   ....[40]....
        /*02c0*/ 	.word	0x000075c0


	//   ....[41]....
        /*02c4*/ 	.word	0x000075f0


	//   ....[42]....
        /*02c8*/ 	.word	0x00007600


	//   ....[43]....
        /*02cc*/ 	.word	0x00007730


	//   ....[44]....
        /*02d0*/ 	.word	0x00007760


	//   ....[45]....
        /*02d4*/ 	.word	0x00007790


	//   ....[46]....
        /*02d8*/ 	.word	0x000077c0


	//   ....[47]....
        /*02dc*/ 	.word	0x00007c50


	//   ....[48]....
        /*02e0*/ 	.word	0x00007c90


	//   ....[49]....
        /*02e4*/ 	.word	0x00007da0


	//   ....[50]....
        /*02e8*/ 	.word	0x00007de0


	//   ....[51]....
        /*02ec*/ 	.word	0x00009210


	//   ....[52]....
        /*02f0*/ 	.word	0x00009240


	//   ....[53]....
        /*02f4*/ 	.word	0x00009260


	//   ....[54]....
        /*02f8*/ 	.word	0x000092d0


	//   ....[55]....
        /*02fc*/ 	.word	0x00009670


	//   ....[56]....
        /*0300*/ 	.word	0x00009690


	//   ....[57]....
        /*0304*/ 	.word	0x000096a0


	//   ....[58]....
        /*0308*/ 	.word	0x000096e0


	//   ....[59]....
        /*030c*/ 	.word	0x00009ec0


	//   ....[60]....
        /*0310*/ 	.word	0x00009ee0


	//   ....[61]....
        /*0314*/ 	.word	0x00009f00


	//   ....[62]....
        /*0318*/ 	.word	0x00009f10


	//   ....[63]....
        /*031c*/ 	.word	0x00009f20


	//   ....[64]....
        /*0320*/ 	.word	0x00009fe0


	//   ....[65]....
        /*0324*/ 	.word	0x0000a690


	//   ....[66]....
        /*0328*/ 	.word	0x0000a6b0


	//   ....[67]....
        /*032c*/ 	.word	0x0000a6d0


	//   ....[68]....
        /*0330*/ 	.word	0x0000a730


	//   ....[69]....
        /*0334*/ 	.word	0x0000aac0


	//   ....[70]....
        /*0338*/ 	.word	0x0000aad0


	//   ....[71]....
        /*033c*/ 	.word	0x0000aae0


	//   ....[72]....
        /*0340*/ 	.word	0x0000ab40


	//   ....[73]....
        /*0344*/ 	.word	0x0000b830


	//   ....[74]....
        /*0348*/ 	.word	0x0000bd60


	//   ....[75]....
        /*034c*/ 	.word	0x0000be40


	//   ....[76]....
        /*0350*/ 	.word	0x0000bf00


	//   ....[77]....
        /*0354*/ 	.word	0x0000bf60


	//   ....[78]....
        /*0358*/ 	.word	0x0000c040


	//   ....[79]....
        /*035c*/ 	.word	0x0000c130


	//   ....[80]....
        /*0360*/ 	.word	0x0000c1d0


	//   ....[81]....
        /*0364*/ 	.word	0x0000c250


	//   ....[82]....
        /*0368*/ 	.word	0x0000c300


	//   ....[83]....
        /*036c*/ 	.word	0x0000c390


	//   ....[84]....
        /*0370*/ 	.word	0x0000c3f0


	//   ....[85]....
        /*0374*/ 	.word	0x0000c450


	//   ....[86]....
        /*0378*/ 	.word	0x0000c530


	//   ....[87]....
        /*037c*/ 	.word	0x0000c5c0


	//   ....[88]....
        /*0380*/ 	.word	0x0000c690


	//   ....[89]....
        /*0384*/ 	.word	0x0000c7d0


	//   ....[90]....
        /*0388*/ 	.word	0x0000c880


	//   ....[91]....
        /*038c*/ 	.word	0x0000c930


	//   ....[92]....
        /*0390*/ 	.word	0x0000c9e0


	//   ....[93]....
        /*0394*/ 	.word	0x0000cad0


	//   ....[94]....
        /*0398*/ 	.word	0x0000cb60


	//   ....[95]....
        /*039c*/ 	.word	0x0000cbc0


	//   ....[96]....
        /*03a0*/ 	.word	0x0000cc90


	//----- nvinfo : EIATTR_REG_RECONFIG
	.align		4
.L_87:
        /*03a4*/ 	.byte	0x01, 0x54
	.zero		2


	//----- nvinfo : EIATTR_SYSCALL_OFFSETS
	.align		4
        /*03a8*/ 	.byte	0x04, 0x46
        /*03aa*/ 	.short	(.L_89 - .L_88)


	//   ....[0]....
.L_88:
        /*03ac*/ 	.word	0x00001000


	//   ....[1]....
        /*03b0*/ 	.word	0x00008940


	//   ....[2]....
        /*03b4*/ 	.word	0x00008aa0


	//   ....[3]....
        /*03b8*/ 	.word	0x00008be0


	//   ....[4]....
        /*03bc*/ 	.word	0x00008d00


	//   ....[5]....
        /*03c0*/ 	.word	0x000099e0


	//----- nvinfo : EIATTR_MBARRIER_INSTR_OFFSETS
	.align		4
.L_89:
        /*03c4*/ 	.byte	0x04, 0x39
        /*03c6*/ 	.short	(.L_91 - .L_90)


	//   ....[0]....
.L_90:
        /*03c8*/ 	.word	0x00000180
        /*03cc*/ 	.word	0x000000ff
        /*03d0*/ 	.word	0x00019c00
        /*03d4*/ 	.short	0x0100
        /*03d6*/ 	.byte	0x08
	.zero		1


	//   ....[1]....
        /*03d8*/ 	.word	0x00000190
        /*03dc*/ 	.word	0x000000ff
        /*03e0*/ 	.word	0x00019c20
        /*03e4*/ 	.short	0x0100
        /*03e6*/ 	.byte	0x08
	.zero		1


	//   ....[2]....
        /*03e8*/ 	.word	0x00000280
        /*03ec*/ 	.word	0x000000ff
        /*03f0*/ 	.word	0x00019c30
        /*03f4*/ 	.short	0x0100
        /*03f6*/ 	.byte	0x08
	.zero		1


	//   ....[3]....
        /*03f8*/ 	.word	0x00000290
        /*03fc*/ 	.word	0x000000ff
        /*0400*/ 	.word	0x00019c40
        /*0404*/ 	.short	0x0100
        /*0406*/ 	.byte	0x08
	.zero		1


	//   ....[4]....
        /*0408*/ 	.word	0x000002a0
        /*040c*/ 	.word	0x000000ff
        /*0410*/ 	.word	0x00019c38
        /*0414*/ 	.short	0x0100
        /*0416*/ 	.byte	0x08
	.zero		1


	//   ....[5]....
        /*0418*/ 	.word	0x000002b0
        /*041c*/ 	.word	0x000000ff
        /*0420*/ 	.word	0x00019c48
        /*0424*/ 	.short	0x0100
        /*0426*/ 	.byte	0x08
	.zero		1


	//   ....[6]....
        /*0428*/ 	.word	0x000003e0
        /*042c*/ 	.word	0x000000ff
        /*0430*/ 	.word	0x00019c50
        /*0434*/ 	.short	0x0100
        /*0436*/ 	.byte	0x08
	.zero		1


	//   ....[7]....
        /*0438*/ 	.word	0x000003f0
        /*043c*/ 	.word	0x000000ff
        /*0440*/ 	.word	0x00019c60
        /*0444*/ 	.short	0x0100
        /*0446*/ 	.byte	0x08
	.zero		1


	//   ....[8]....
        /*0448*/ 	.word	0x00000400
        /*044c*/ 	.word	0x000000ff
        /*0450*/ 	.word	0x00019c58
        /*0454*/ 	.short	0x0100
        /*0456*/ 	.byte	0x08
	.zero		1


	//   ....[9]....
        /*0458*/ 	.word	0x00000410
        /*045c*/ 	.word	0x000000ff
        /*0460*/ 	.word	0x00019c68
        /*0464*/ 	.short	0x0100
        /*0466*/ 	.byte	0x08
	.zero		1


	//   ....[10]....
        /*0468*/ 	.word	0x00000500
        /*046c*/ 	.word	0x000000ff
        /*0470*/ 	.word	0x00019c70
        /*0474*/ 	.short	0x0100
        /*0476*/ 	.byte	0x06
	.zero		1


	//   ....[11]....
        /*0478*/ 	.word	0x00000510
        /*047c*/ 	.word	0x000000ff
        /*0480*/ 	.word	0x00019c80
        /*0484*/ 	.short	0x0100
        /*0486*/ 	.byte	0x06
	.zero		1


	//   ....[12]....
        /*0488*/ 	.word	0x00000520
        /*048c*/ 	.word	0x000000ff
        /*0490*/ 	.word	0x00019c78
        /*0494*/ 	.short	0x0100
        /*0496*/ 	.byte	0x06
	.zero		1


	//   ....[13]....
        /*0498*/ 	.word	0x00000530
        /*049c*/ 	.word	0x000000ff
        /*04a0*/ 	.word	0x00019c88
        /*04a4*/ 	.short	0x0100
        /*04a6*/ 	.byte	0x06
	.zero		1


	//   ....[14]....
        /*04a8*/ 	.word	0x00000660
        /*04ac*/ 	.word	0x000000ff
        /*04b0*/ 	.word	0x00019c90
        /*04b4*/ 	.short	0x0100
        /*04b6*/ 	.byte	0x08
	.zero		1


	//   ....[15]....
        /*04b8*/ 	.word	0x00000670
        /*04bc*/ 	.word	0x000000ff
        /*04c0*/ 	.word	0x00019ca0
        /*04c4*/ 	.short	0x0100
        /*04c6*/ 	.byte	0x08
	.zero		1


	//   ....[16]....
        /*04c8*/ 	.word	0x00000680
        /*04cc*/ 	.word	0x000000ff
        /*04d0*/ 	.word	0x00019c98
        /*04d4*/ 	.short	0x0100
        /*04d6*/ 	.byte	0x08
	.zero		1


	//   ....[17]....
        /*04d8*/ 	.word	0x00000690
        /*04dc*/ 	.word	0x000000ff
        /*04e0*/ 	.word	0x00019ca8
        /*04e4*/ 	.short	0x0100
        /*04e6*/ 	.byte	0x08
	.zero		1


	//   ....[18]....
        /*04e8*/ 	.word	0x000007e0
        /*04ec*/ 	.word	0x000000ff
        /*04f0*/ 	.word	0x00019cb0
        /*04f4*/ 	.short	0x0100
        /*04f6*/ 	.byte	0x08
	.zero		1


	//   ....[19]....
        /*04f8*/ 	.word	0x000007f0
        /*04fc*/ 	.word	0x000000ff
        /*0500*/ 	.word	0x00019cc0
        /*0504*/ 	.short	0x0100
        /*0506*/ 	.byte	0x08
	.zero		1


	//   ....[20]....
        /*0508*/ 	.word	0x00000800
        /*050c*/ 	.word	0x000000ff
        /*0510*/ 	.word	0x00019cb8
        /*0514*/ 	.short	0x0100
        /*0516*/ 	.byte	0x08
	.zero		1


	//   ....[21]....
        /*0518*/ 	.word	0x00000810
        /*051c*/ 	.word	0x000000ff
        /*0520*/ 	.word	0x00019cc8
        /*0524*/ 	.short	0x0100
        /*0526*/ 	.byte	0x08
	.zero		1


	//   ....[22]....
        /*0528*/ 	.word	0x00001390
        /*052c*/ 	.word	0x000000ff
        /*0530*/ 	.word	0x00019c00
        /*0534*/ 	.short	0x010a
        /*0536*/ 	.byte	0x32
	.zero		1


	//   ....[23]....
        /*0538*/ 	.word	0x00001430
        /*053c*/ 	.word	0x00000003
        /*0540*/ 	.word	0x00019c30
        /*0544*/ 	.short	0x010a
        /*0546*/ 	.byte	0x3f
	.zero		1


	//   ....[24]....
        /*0548*/ 	.word	0x00001480
        /*054c*/ 	.word	0x00000003
        /*0550*/ 	.word	0x00019c30
        /*0554*/ 	.short	0x010a
        /*0556*/ 	.byte	0x3f
	.zero		1


	//   ....[25]....
        /*0558*/ 	.word	0x00001ef0
        /*055c*/ 	.word	0x000000ff
        /*0560*/ 	.word	0x00000000
        /*0564*/ 	.short	0x0101
        /*0566*/ 	.byte	0x07
	.zero		1


	//   ....[26]....
        /*0568*/ 	.word	0x00003da0
        /*056c*/ 	.word	0x000000ff
        /*0570*/ 	.word	0x00019c30
        /*0574*/ 	.short	0x010a
        /*0576*/ 	.byte	0x15
	.zero		1


	//   ....[27]....
        /*0578*/ 	.word	0x00003de0
        /*057c*/ 	.word	0x000000ff
        /*0580*/ 	.word	0x00019c30
        /*0584*/ 	.short	0x010a
        /*0586*/ 	.byte	0x15
	.zero		1


	//   ....[28]....
        /*0588*/ 	.word	0x00003f40
        /*058c*/ 	.word	0x000000ff
        /*0590*/ 	.word	0x00019c50
        /*0594*/ 	.short	0x010a
        /*0596*/ 	.byte	0x0b
	.zero		1


	//   ....[29]....
        /*0598*/ 	.word	0x00003f80
        /*059c*/ 	.word	0x000000ff
        /*05a0*/ 	.word	0x00019c50
        /*05a4*/ 	.short	0x010a
        /*05a6*/ 	.byte	0x0b
	.zero		1


	//   ....[30]....
        /*05a8*/ 	.word	0x00004660
        /*05ac*/ 	.word	0x000000ff
        /*05b0*/ 	.word	0x00000000
        /*05b4*/ 	.short	0x0101
        /*05b6*/ 	.byte	0x07
	.zero		1


	//   ....[31]....
        /*05b8*/ 	.word	0x00005bb0
        /*05bc*/ 	.word	0x000000ff
        /*05c0*/ 	.word	0x00000000
        /*05c4*/ 	.short	0x0101
        /*05c6*/ 	.byte	0x07
	.zero		1


	//   ....[32]....
        /*05c8*/ 	.word	0x00006110
        /*05cc*/ 	.word	0x000000ff
        /*05d0*/ 	.word	0x00019c50
        /*05d4*/ 	.short	0x010a
        /*05d6*/ 	.byte	0x07
	.zero		1


	//   ....[33]....
        /*05d8*/ 	.word	0x00006150
        /*05dc*/ 	.word	0x000000ff
        /*05e0*/ 	.word	0x00019c50
        /*05e4*/ 	.short	0x010a
        /*05e6*/ 	.byte	0x07
	.zero		1


	//   ....[34]....
        /*05e8*/ 	.word	0x00006c40
        /*05ec*/ 	.word	0x000000ff
        /*05f0*/ 	.word	0x00000000
        /*05f4*/ 	.short	0x0101
        /*05f6*/ 	.byte	0x07
	.zero		1


	//   ....[35]....
        /*05f8*/ 	.word	0x00007c70
        /*05fc*/ 	.word	0x000000ff
        /*0600*/ 	.word	0x00000000
        /*0604*/ 	.short	0x0101
        /*0606*/ 	.byte	0x04
	.zero		1


	//   ....[36]....
        /*0608*/ 	.word	0x00009060
        /*060c*/ 	.word	0x00000004
        /*0610*/ 	.word	0x00019c80
        /*0614*/ 	.short	0x010a
        /*0616*/ 	.byte	0x3f
	.zero		1


	//   ....[37]....
        /*0618*/ 	.word	0x000093a0
        /*061c*/ 	.word	0x00000004
        /*0620*/ 	.word	0x00019c70
        /*0624*/ 	.short	0x0107
        /*0626*/ 	.byte	0x3f
	.zero		1


	//   ....[38]....
        /*0628*/ 	.word	0x00009460
        /*062c*/ 	.word	0x00000004
        /*0630*/ 	.word	0x00019c70
        /*0634*/ 	.short	0x0101
        /*0636*/ 	.byte	0x3f
	.zero		1


	//   ....[39]....
        /*0638*/ 	.word	0x00009490
        /*063c*/ 	.word	0x00000004
        /*0640*/ 	.word	0x00019c40
        /*0644*/ 	.short	0x010a
        /*0646*/ 	.byte	0x3f
	.zero		1


	//   ....[40]....
        /*0648*/ 	.word	0x000097c0
        /*064c*/ 	.word	0x00000004
        /*0650*/ 	.word	0x00019c30
        /*0654*/ 	.short	0x0107
        /*0656*/ 	.byte	0x3f
	.zero		1


	//   ....[41]....
        /*0658*/ 	.word	0x00009880
        /*065c*/ 	.word	0x00000004
        /*0660*/ 	.word	0x00019c30
        /*0664*/ 	.short	0x0101
        /*0666*/ 	.byte	0x3f
	.zero		1


	//   ....[42]....
        /*0668*/ 	.word	0x0000a100
        /*066c*/ 	.word	0x000000ff
        /*0670*/ 	.word	0x00019c00
        /*0674*/ 	.short	0x0107
        /*0676*/ 	.byte	0x2b
	.zero		1


	//   ....[43]....
        /*0678*/ 	.word	0x0000a150
        /*067c*/ 	.word	0x000000ff
        /*0680*/ 	.word	0x00019c00
        /*0684*/ 	.short	0x0101
        /*0686*/ 	.byte	0x2b
	.zero		1


	//   ....[44]....
        /*0688*/ 	.word	0x0000a180
        /*068c*/ 	.word	0x000000ff
        /*0690*/ 	.word	0x00019c20
        /*0694*/ 	.short	0x010a
        /*0696*/ 	.byte	0x2b
	.zero		1


	//   ....[45]....
        /*0698*/ 	.word	0x0000a4d0
        /*069c*/ 	.word	0x00000005
        /*06a0*/ 	.word	0x00019c80
        /*06a4*/ 	.short	0x010a
        /*06a6*/ 	.byte	0x3f
	.zero		1


	//   ....[46]....
        /*06a8*/ 	.word	0x0000a800
        /*06ac*/ 	.word	0x00000005
        /*06b0*/ 	.word	0x00019c70
        /*06b4*/ 	.short	0x0107
        /*06b6*/ 	.byte	0x3f
	.zero		1


	//   ....[47]....
        /*06b8*/ 	.word	0x0000a8c0
        /*06bc*/ 	.word	0x00000005
        /*06c0*/ 	.word	0x00019c70
        /*06c4*/ 	.short	0x0101
        /*06c6*/ 	.byte	0x3f
	.zero		1


	//   ....[48]....
        /*06c8*/ 	.word	0x0000a8f0
        /*06cc*/ 	.word	0x00000005
        /*06d0*/ 	.word	0x00019c40
        /*06d4*/ 	.short	0x010a
        /*06d6*/ 	.byte	0x3f
	.zero		1


	//   ....[49]....
        /*06d8*/ 	.word	0x0000abe0
        /*06dc*/ 	.word	0x00000005
        /*06e0*/ 	.word	0x00019c30
        /*06e4*/ 	.short	0x0107
        /*06e6*/ 	.byte	0x3f
	.zero		1


	//   ....[50]....
        /*06e8*/ 	.word	0x0000acb0
        /*06ec*/ 	.word	0x00000005
        /*06f0*/ 	.word	0x00019c30
        /*06f4*/ 	.short	0x0101
        /*06f6*/ 	.byte	0x3f
	.zero		1


	//   ....[51]....
        /*06f8*/ 	.word	0x0000ad30
        /*06fc*/ 	.word	0x00000002
        /*0700*/ 	.word	0x00019c70
        /*0704*/ 	.short	0x010a
        /*0706*/ 	.byte	0x3f
	.zero		1


	//   ....[52]....
        /*0708*/ 	.word	0x0000adc0
        /*070c*/ 	.word	0x00000002
        /*0710*/ 	.word	0x00019c60
        /*0714*/ 	.short	0x010a
        /*0716*/ 	.byte	0x3f
	.zero		1


	//   ....[53]....
        /*0718*/ 	.word	0x0000b130
        /*071c*/ 	.word	0x00000002
        /*0720*/ 	.word	0x00019c50
        /*0724*/ 	.short	0x0101
        /*0726*/ 	.byte	0x3f
	.zero		1


	//   ....[54]....
        /*0728*/ 	.word	0x0000b1c0
        /*072c*/ 	.word	0x00000002
        /*0730*/ 	.word	0x00000000
        /*0734*/ 	.short	0x0101
        /*0736*/ 	.byte	0x3f
	.zero		1


	//   ....[55]....
        /*0738*/ 	.word	0x0000b260
        /*073c*/ 	.word	0x00000002
        /*0740*/ 	.word	0x00019c70
        /*0744*/ 	.short	0x010a
        /*0746*/ 	.byte	0x3f
	.zero		1


	//   ....[56]....
        /*0748*/ 	.word	0x0000b2f0
        /*074c*/ 	.word	0x00000002
        /*0750*/ 	.word	0x00019c60
        /*0754*/ 	.short	0x010a
        /*0756*/ 	.byte	0x3f
	.zero		1


	//   ....[57]....
        /*0758*/ 	.word	0x0000b660
        /*075c*/ 	.word	0x00000002
        /*0760*/ 	.word	0x00019c50
        /*0764*/ 	.short	0x0101
        /*0766*/ 	.byte	0x3f
	.zero		1


	//   ....[58]....
        /*0768*/ 	.word	0x0000b750
        /*076c*/ 	.word	0x00000002
        /*0770*/ 	.word	0x00000000
        /*0774*/ 	.short	0x0101
        /*0776*/ 	.byte	0x3f
	.zero		1


	//   ....[59]....
        /*0778*/ 	.word	0x0000b7e0
        /*077c*/ 	.word	0x00000004
        /*0780*/ 	.word	0x00019c20
        /*0784*/ 	.short	0x010a
        /*0786*/ 	.byte	0x3f
	.zero		1


	//   ....[60]....
        /*0788*/ 	.word	0x0000b910
        /*078c*/ 	.word	0x00000005
        /*0790*/ 	.word	0x00019c40
        /*0794*/ 	.short	0x010a
        /*0796*/ 	.byte	0x3f
	.zero		1


	//   ....[61]....
        /*0798*/ 	.word	0x0000b9b0
        /*079c*/ 	.word	0x00000013
        /*07a0*/ 	.word	0x00019c40
        /*07a4*/ 	.short	0x010a
        /*07a6*/ 	.byte	0x3f
	.zero		1


	//   ....[62]....
        /*07a8*/ 	.word	0x0000b9f0
        /*07ac*/ 	.word	0x00000005
        /*07b0*/ 	.word	0x00019c60
        /*07b4*/ 	.short	0x010a
        /*07b6*/ 	.byte	0x3f
	.zero		1


	//   ....[63]....
        /*07b8*/ 	.word	0x0000ba30
        /*07bc*/ 	.word	0x00000013
        /*07c0*/ 	.word	0x00019c60
        /*07c4*/ 	.short	0x010a
        /*07c6*/ 	.byte	0x3f
	.zero		1


	//   ....[64]....
        /*07c8*/ 	.word	0x0000ba70
        /*07cc*/ 	.word	0x00000005
        /*07d0*/ 	.word	0x00019c80
        /*07d4*/ 	.short	0x010a
        /*07d6*/ 	.byte	0x3f
	.zero		1


	//   ....[65]....
        /*07d8*/ 	.word	0x0000bab0
        /*07dc*/ 	.word	0x00000013
        /*07e0*/ 	.word	0x00019c80
        /*07e4*/ 	.short	0x010a
        /*07e6*/ 	.byte	0x3f
	.zero		1


	//   ....[66]....
        /*07e8*/ 	.word	0x0000bb20
        /*07ec*/ 	.word	0x00000003
        /*07f0*/ 	.word	0x00019c00
        /*07f4*/ 	.short	0x010a
        /*07f6*/ 	.byte	0x3f
	.zero		1


	//   ....[67]....
        /*07f8*/ 	.word	0x0000bb70
        /*07fc*/ 	.word	0x00000003
        /*0800*/ 	.word	0x00019c30
        /*0804*/ 	.short	0x010a
        /*0806*/ 	.byte	0x3f
	.zero		1


	//   ....[68]....
        /*0808*/ 	.word	0x0000bbd0
        /*080c*/ 	.word	0x00000008
        /*0810*/ 	.word	0x00019c30
        /*0814*/ 	.short	0x010a
        /*0816*/ 	.byte	0x3f
	.zero		1


	//   ....[69]....
        /*0818*/ 	.word	0x0000bc30
        /*081c*/ 	.word	0x00000008
        /*0820*/ 	.word	0x00019c50
        /*0824*/ 	.short	0x010a
        /*0826*/ 	.byte	0x3f
	.zero		1


	//   ....[70]....
        /*0828*/ 	.word	0x0000bc90
        /*082c*/ 	.word	0x00000003
        /*0830*/ 	.word	0x00019c50
        /*0834*/ 	.short	0x010a
        /*0836*/ 	.byte	0x3f
	.zero		1


	//   ....[71]....
        /*0838*/ 	.word	0x0000bd90
        /*083c*/ 	.word	0x00000004
        /*0840*/ 	.word	0x00019c80
        /*0844*/ 	.short	0x010a
        /*0846*/ 	.byte	0x3f
	.zero		1


	//   ....[72]....
        /*0848*/ 	.word	0x0000c080
        /*084c*/ 	.word	0x00000004
        /*0850*/ 	.word	0x00019c40
        /*0854*/ 	.short	0x010a
        /*0856*/ 	.byte	0x3f
	.zero		1


	//   ....[73]....
        /*0858*/ 	.word	0x0000c6d0
        /*085c*/ 	.word	0x00000003
        /*0860*/ 	.word	0x00019c20
        /*0864*/ 	.short	0x010a
        /*0866*/ 	.byte	0x3f
	.zero		1


	//   ....[74]....
        /*0868*/ 	.word	0x0000c720
        /*086c*/ 	.word	0x00000005
        /*0870*/ 	.word	0x00019c80
        /*0874*/ 	.short	0x010a
        /*0876*/ 	.byte	0x3f
	.zero		1


	//   ....[75]....
        /*0878*/ 	.word	0x0000ca20
        /*087c*/ 	.word	0x00000005
        /*0880*/ 	.word	0x00019c40
        /*0884*/ 	.short	0x010a
        /*0886*/ 	.byte	0x3f
	.zero		1


	//   ....[76]....
        /*0888*/ 	.word	0x0000ccd0
        /*088c*/ 	.word	0x00000002
        /*0890*/ 	.word	0x00019c70
        /*0894*/ 	.short	0x010a
        /*0896*/ 	.byte	0x3f
	.zero		1


	//   ....[77]....
        /*0898*/ 	.word	0x0000cd20
        /*089c*/ 	.word	0x00000002
        /*08a0*/ 	.word	0x00019c60
        /*08a4*/ 	.short	0x010a
        /*08a6*/ 	.byte	0x3f
	.zero		1


	//   ....[78]....
        /*08a8*/ 	.word	0x0000cd70
        /*08ac*/ 	.word	0x00000002
        /*08b0*/ 	.word	0x00019c70
        /*08b4*/ 	.short	0x010a
        /*08b6*/ 	.byte	0x3f
	.zero		1


	//   ....[79]....
        /*08b8*/ 	.word	0x0000cdc0
        /*08bc*/ 	.word	0x00000002
        /*08c0*/ 	.word	0x00019c60
        /*08c4*/ 	.short	0x010a
        /*08c6*/ 	.byte	0x3f
	.zero		1


	//   ....[80]....
        /*08c8*/ 	.word	0x0000ce10
        /*08cc*/ 	.word	0x00000004
        /*08d0*/ 	.word	0x00019c20
        /*08d4*/ 	.short	0x010a
        /*08d6*/ 	.byte	0x3f
	.zero		1


	//   ....[81]....
        /*08d8*/ 	.word	0x0000ce60
        /*08dc*/ 	.word	0x00000005
        /*08e0*/ 	.word	0x00019c40
        /*08e4*/ 	.short	0x010a
        /*08e6*/ 	.byte	0x3f
	.zero		1


	//   ....[82]....
        /*08e8*/ 	.word	0x0000ceb0
        /*08ec*/ 	.word	0x00000013
        /*08f0*/ 	.word	0x00019c40
        /*08f4*/ 	.short	0x010a
        /*08f6*/ 	.byte	0x3f
	.zero		1


	//   ....[83]....
        /*08f8*/ 	.word	0x0000cf00
        /*08fc*/ 	.word	0x00000005
        /*0900*/ 	.word	0x00019c60
        /*0904*/ 	.short	0x010a
        /*0906*/ 	.byte	0x3f
	.zero		1


	//   ....[84]....
        /*0908*/ 	.word	0x0000cf50
        /*090c*/ 	.word	0x00000013
        /*0910*/ 	.word	0x00019c60
        /*0914*/ 	.short	0x010a
        /*0916*/ 	.byte	0x3f
	.zero		1


	//   ....[85]....
        /*0918*/ 	.word	0x0000cfa0
        /*091c*/ 	.word	0x00000005
        /*0920*/ 	.word	0x00019c80
        /*0924*/ 	.short	0x010a
        /*0926*/ 	.byte	0x3f
	.zero		1


	//----- nvinfo : EIATTR_NUM_MBARRIERS
	.align		4
.L_91:
        /*0928*/ 	.byte	0x03, 0x38
        /*092a*/ 	.short	0x0016


	//----- nvinfo : EIATTR_EXIT_INSTR_OFFSETS
	.align		4
        /*092c*/ 	.byte	0x04, 0x1c
        /*092e*/ 	.short	(.L_93 - .L_92)


	//   ....[0]....
.L_92:
        /*0930*/ 	.word	0x00000930


	//   ....[1]....
        /*0934*/ 	.word	0x00007f00


	//   ....[2]....
        /*0938*/ 	.word	0x0000b850


	//   ....[3]....
        /*093c*/ 	.word	0x0000bb00


	//----- nvinfo : EIATTR_MAX_THREADS
	.align		4
.L_93:
        /*0940*/ 	.byte	0x04, 0x05
        /*0942*/ 	.short	(.L_95 - .L_94)
.L_94:
        /*0944*/ 	.word	0x00000200
        /*0948*/ 	.word	0x00000001
        /*094c*/ 	.word	0x00000001


	//----- nvinfo : EIATTR_CRS_STACK_SIZE
	.align		4
.L_95:
        /*0950*/ 	.byte	0x04, 0x1e
        /*0952*/ 	.short	(.L_97 - .L_96)
.L_96:
        /*0954*/ 	.word	0x00000000


	//----- nvinfo : EIATTR_CBANK_PARAM_SIZE
	.align		4
.L_97:
        /*0958*/ 	.byte	0x03, 0x19
        /*095a*/ 	.short	0x0a70


	//----- nvinfo : EIATTR_PARAM_CBANK
	.align		4
        /*095c*/ 	.byte	0x04, 0x0a
        /*095e*/ 	.short	(.L_99 - .L_98)
	.align		4
.L_98:
        /*0960*/ 	.word	index@(.nv.constant0._ZN7cutlass13device_kernelIN5flash11enable_sm90INS1_16FlashAttnFwdSm90INS1_25CollectiveMainloopFwdSm90ILi2EN4cute5tupleIJNS5_1CILi1EEES8_S8_EEENS6_IJNS7_ILi192EEENS7_ILi128EEENS7_ILi96EEEEEELi96ENS_12float_e4m3_tEfNS_4arch4Sm90ELb0ELb0ELb1ELb0ELb1ELb0ELb0ELb1ELb1ELb1ELb0ELb0EEENS1_21CollectiveEpilogueFwdINS6_IJSA_SC_SB_EEES9_NS_10bfloat16_tESG_Li384ELb0ELb1ELb0ELb1EEENS1_29StaticPersistentTileSchedulerILb0EEEEEEEEEvNT_6ParamsE)
        /*0964*/ 	.short	0x0210
        /*0966*/ 	.short	0x0a70


	//----- nvinfo : EIATTR_SW_WAR
	.align		4
.L_99:
        /*0968*/ 	.byte	0x04, 0x36
        /*096a*/ 	.short	(.L_101 - .L_100)
.L_100:
        /*096c*/ 	.word	0x00000008
.L_101:


//--------------------- .nv.info._ZN7cutlass13device_kernelIN5flash11enable_sm90INS1_16FlashAttnFwdSm90INS1_25CollectiveMainloopFwdSm90ILi2EN4cute5tupleIJNS5_1CILi1EEES8_S8_EEENS6_IJNS7_ILi192EEENS7_ILi128EEENS7_ILi96EEEEEELi96ENS_12float_e4m3_tEfNS_4arch4Sm90ELb0ELb0ELb1ELb1ELb1ELb0ELb0ELb1ELb1ELb1ELb0ELb0EEENS1_21CollectiveEpilogueFwdINS6_IJSA_SC_SB_EEES9_NS_10bfloat16_tESG_Li384ELb1ELb1ELb0ELb1EEENS1_36VarlenDynamicPersistentTileSchedulerILi192ELi128ELi384ELi128ELb0ELb1ELb1ELb0ELb1ELb1EEEEEEEEEvNT_6ParamsE --------------------------
	.section	.nv.info._ZN7cutlass13device_kernelIN5flash11enable_sm90INS1_16FlashAttnFwdSm90INS1_25CollectiveMainloopFwdSm90ILi2EN4cute5tupleIJNS5_1CILi1EEES8_S8_EEENS6_IJNS7_ILi192EEENS7_ILi128EEENS7_ILi96EEEEEELi96ENS_12float_e4m3_tEfNS_4arch4Sm90ELb0ELb0ELb1ELb1ELb1ELb0ELb0ELb1ELb1ELb1ELb0ELb0EEENS1_21CollectiveEpilogueFwdINS6_IJSA_SC_SB_EEES9_NS_10bfloat16_tESG_Li384ELb1ELb1ELb0ELb1EEENS1_36VarlenDynamicPersistentTileSchedulerILi192ELi128ELi384ELi128ELb0ELb1ELb1ELb0ELb1ELb1EEEEEEEEEvNT_6ParamsE,"",@"SHT_CUDA_INFO"
	.sectionflags	@""
	.align	4


	//----- nvinfo : EIATTR_CUDA_API_VERSION
	.align		4
        /*0000*/ 	.byte	0x04, 0x37
        /*0002*/ 	.short	(.L_103 - .L_102)
.L_102:
        /*0004*/ 	.word	0x00000082


	//----- nvinfo : EIATTR_KPARAM_INFO
	.align		4
.L_103:
        /*0008*/ 	.byte	0x04, 0x17
        /*000a*/ 	.short	(.L_105 - .L_104)
.L_104:
        /*000c*/ 	.word	0x00000000
        /*0010*/ 	.short	0x0000
        /*0012*/ 	.short	0x0070
        /*0014*/ 	.byte	0x00, 0xf0, 0x01, 0x2a


	//----- nvinfo : EIATTR_SPARSE_MMA_MASK
	.align		4
.L_105:
        /*0018*/ 	.byte	0x03, 0x50
        /*001a*/ 	.short	0x0000


	//----- nvinfo : EIATTR_MAXREG_COUNT
	.align		4
        /*001c*/ 	.byte	0x03, 0x1b
        /*001e*/ 	.short	0x0080


	//----- nvinfo : EIATTR_NUM_BARRIERS
	.align		4
        /*0020*/ 	.byte	0x02, 0x4c
        /*0022*/ 	.byte	0x09
	.zero		1


	//----- nvinfo : EIATTR_EXTERNS
	.align		4
        /*0024*/ 	.byte	0x04, 0x0f
        /*0026*/ 	.short	(.L_107 - .L_106)


	//   ....[0]....
	.align		4
.L_106:
        /*0028*/ 	.word	index@(__assertfail)


	//----- nvinfo : EIATTR_ANNOTATIONS
	.align		4
.L_107:
        /*002c*/ 	.byte	0x04, 0x55
        /*002e*/ 	.short	(.L_109 - .L_108)


	//   ....[0]....
.L_108:
        /*0030*/ 	.word	0x00000001
        /*0034*/ 	.byte	0xd0, 0x98, 0x00, 0x00, 0x01, 0x00, 0x00, 0x00, 0x20, 0x9b, 0x00, 0x00, 0x01, 0x00, 0x00, 0x00
        /* <DEDUP_REMOVED lines=13> */
        /*0114*/ 	.byte	0x00, 0xeb, 0x00, 0x00


	//----- nvinfo : EIATTR_MERCURY_ISA_VERSION
	.align		4
.L_109:
        /*0118*/ 	.byte	0x03, 0x5f
        /*011a*/ 	.short	0x0101


	//----- nvinfo : EIATTR_UNUSED_LOAD_BYTE_OFFSET
	.align		4
        /*011c*/ 	.byte	0x04, 0x44
        /*011e*/ 	.short	(.L_111 - .L_110)


	//   ....[0]....
.L_110:
        /*0120*/ 	.word	0x00000940
        /*0124*/ 	.word	0x0000fff0


	//   ....[1]....
        /*0128*/ 	.word	0x00006e60
        /*012c*/ 	.word	0x0000fff0


	//----- nvinfo : EIATTR_INT_WARP_WIDE_INSTR_OFFSETS
	.align		4
.L_111:
        /*0130*/ 	.byte	0x04, 0x31
        /*0132*/ 	.short	(.L_113 - .L_112)


	//   ....[0]....
.L_112:
        /*0134*/ 	.word	0x000000c0


	//   ....[1]....
        /*0138*/ 	.word	0x000000d0


	//   ....[2]....
        /*013c*/ 	.word	0x00000170


	//   ....[3]....
        /*0140*/ 	.word	0x0000a250


	//   ....[4]....
        /*0144*/ 	.word	0x0000a2e0


	//   ....[5]....
        /*0148*/ 	.word	0x0000d0f0


	//   ....[6]....
        /*014c*/ 	.word	0x0000d180


	//----- nvinfo : EIATTR_COOP_GROUP_MASK_REGIDS
	.align		4
.L_113:
        /*0150*/ 	.byte	0x04, 0x29
        /*0152*/ 	.short	(.L_115 - .L_114)


	//   ....[0]....
.L_114:
        /*0154*/ 	.word	0xffffffff


	//   ....[1]....
        /*0158*/ 	.word	0xffffffff


	//   ....[2]....
        /*015c*/ 	.word	0xffffffff


	//   ....[3]....
        /*0160*/ 	.word	0xffffffff


	//   ....[4]....
        /*0164*/ 	.word	0xffffffff


	//   ....[5]....
        /*0168*/ 	.word	0xffffffff


	//   ....[6]....
        /*016c*/ 	.word	0xffffffff


	//   ....[7]....
        /*0170*/ 	.word	0xffffffff


	//   ....[8]....
        /*0174*/ 	.word	0xffffffff


	//   ....[9]....
        /*0178*/ 	.word	0xffffffff


	//   ....[10]....
        /*017c*/ 	.word	0xffffffff


	//   ....[11]....
        /*0180*/ 	.word	0xffffffff


	//   ....[12]....
        /*0184*/ 	.word	0xffffffff


	//   ....[13]....
        /*0188*/ 	.word	0xffffffff


	//   ....[14]....
        /*018c*/ 	.word	0xffffffff


	//   ....[15]....
        /*0190*/ 	.word	0xffffffff


	//   ....[16]....
        /*0194*/ 	.word	0xffffffff


	//   ....[17]....
        /*0198*/ 	.word	0xffffffff


	//   ....[18]....
        /*019c*/ 	.word	0xffffffff


	//   ....[19]....
        /*01a0*/ 	.word	0xffffffff


	//   ....[20]....
        /*01a4*/ 	.word	0xffffffff


	//   ....[21]....
        /*01a8*/ 	.word	0xffffffff


	//   ....[22]....
        /*01ac*/ 	.word	0xffffffff


	//   ....[23]....
        /*01b0*/ 	.word	0xffffffff


	//   ....[24]....
        /*01b4*/ 	.word	0xffffffff


	//   ....[25]....
        /*01b8*/ 	.word	0xffffffff


	//   ....[26]....
        /*01bc*/ 	.word	0xffffffff


	//   ....[27]....
        /*01c0*/ 	.word	0xffffffff


	//   ....[28]....
        /*01c4*/ 	.word	0xffffffff


	//   ....[29]....
        /*01c8*/ 	.word	0xffffffff


	//   ....[30]....
        /*01cc*/ 	.word	0xffffffff


	//   ....[31]....
        /*01d0*/ 	.word	0xffffffff


	//   ....[32]....
        /*01d4*/ 	.word	0xffffffff


	//   ....[33]....
        /*01d8*/ 	.word	0xffffffff


	//   ....[34]....
        /*01dc*/ 	.word	0xffffffff


	//   ....[35]....
        /*01e0*/ 	.word	0xffffffff


	//   ....[36]....
        /*01e4*/ 	.word	0xffffffff


	//   ....[37]....
        /*01e8*/ 	.word	0xffffffff


	//   ....[38]....
        /*01ec*/ 	.word	0xffffffff


	//   ....[39]....
        /*01f0*/ 	.word	0xffffffff


	//   ....[40]....
        /*01f4*/ 	.word	0xffffffff


	//   ....[41]....
        /*01f8*/ 	.word	0xffffffff


	//   ....[42]....
        /*01fc*/ 	.word	0xffffffff


	//   ....[43]....
        /*0200*/ 	.word	0xffffffff


	//   ....[44]....
        /*0204*/ 	.word	0xffffffff


	//   ....[45]....
        /*0208*/ 	.word	0xffffffff


	//   ....[46]....
        /*020c*/ 	.word	0xffffffff


	//   ....[47]....
        /*0210*/ 	.word	0xffffffff


	//   ....[48]....
        /*0214*/ 	.word	0xffffffff


	//   ....[49]....
        /*0218*/ 	.word	0xffffffff


	//   ....[50]....
        /*021c*/ 	.word	0xffffffff


	//   ....[51]....
        /*0220*/ 	.word	0xffffffff


	//   ....[52]....
        /*0224*/ 	.word	0xffffffff


	//   ....[53]....
        /*0228*/ 	.word	0xffffffff


	//   ....[54]....
        /*022c*/ 	.word	0xffffffff


	//   ....[55]....
        /*0230*/ 	.word	0xffffffff


	//   ....[56]....
        /*0234*/ 	.word	0xffffffff


	//   ....[57]....
        /*0238*/ 	.word	0xffffffff


	//   ....[58]....
        /*023c*/ 	.word	0xffffffff


	//   ....[59]....
        /*0240*/ 	.word	0xffffffff


	//   ....[60]....
        /*0244*/ 	.word	0xffffffff


	//   ....[61]....
        /*0248*/ 	.word	0xffffffff


	//   ....[62]....
        /*024c*/ 	.word	0xffffffff


	//   ....[63]....
        /*0250*/ 	.word	0xffffffff


	//   ....[64]....
        /*0254*/ 	.word	0xffffffff


	//   ....[65]....
        /*0258*/ 	.word	0xffffffff


	//   ....[66]....
        /*025c*/ 	.word	0xffffffff


	//   ....[67]....
        /*0260*/ 	.word	0xffffffff


	//   ....[68]....
        /*0264*/ 	.word	0xffffffff


	//   ....[69]....
        /*0268*/ 	.word	0xffffffff


	//   ....[70]....
        /*026c*/ 	.word	0xffffffff


	//   ....[71]....
        /*0270*/ 	.word	0xffffffff


	//   ....[72]....
        /*0274*/ 	.word	0xffffffff


	//   ....[73]....
        /*0278*/ 	.word	0xffffffff


	//   ....[74]....
        /*027c*/ 	.word	0xffffffff


	//   ....[75]....
        /*0280*/ 	.word	0xffffffff


	//   ....[76]....
        /*0284*/ 	.word	0xffffffff


	//   ....[77]....
        /*0288*/ 	.word	0xffffffff


	//   ....[78]....
        /*028c*/ 	.word	0xffffffff


	//   ....[79]....
        /*0290*/ 	.word	0xffffffff


	//   ....[80]....
        /*0294*/ 	.word	0xffffffff


	//   ....[81]....
        /*0298*/ 	.word	0xffffffff


	//   ....[82]....
        /*029c*/ 	.word	0xffffffff


	//   ....[83]....
        /*02a0*/ 	.word	0xffffffff


	//   ....[84]....
        /*02a4*/ 	.word	0xffffffff


	//   ....[85]....
        /*02a8*/ 	.word	0xffffffff


	//   ....[86]....
        /*02ac*/ 	.word	0xffffffff


	//   ....[87]....
        /*02b0*/ 	.word	0xffffffff


	//   ....[88]....
        /*02b4*/ 	.word	0xffffffff


	//   ....[89]....
        /*02b8*/ 	.word	0xffffffff


	//   ....[90]....
        /*02bc*/ 	.word	0xffffffff


	//   ....[91]....
        /*02c0*/ 	.word	0xffffffff


	//   ....[92]....
        /*02c4*/ 	.word	0xffffffff


	//   ....[93]....
        /*02c8*/ 	.word	0xffffffff


	//   ....[94]....
        /*02cc*/ 	.word	0xffffffff


	//   ....[95]....
        /*02d0*/ 	.word	0xffffffff


	//   ....[96]....
        /*02d4*/ 	.word	0xffffffff


	//   ....[97]....
        /*02d8*/ 	.word	0xffffffff


	//   ....[98]....
        /*02dc*/ 	.word	0xffffffff


	//   ....[99]....
        /*02e0*/ 	.word	0xffffffff


	//   ....[100]....
        /*02e4*/ 	.word	0xffffffff


	//   ....[101]....
        /*02e8*/ 	.word	0xffffffff


	//   ....[102]....
        /*02ec*/ 	.word	0xffffffff


	//   ....[103]....
        /*02f0*/ 	.word	0xffffffff


	//   ....[104]....
        /*02f4*/ 	.word	0xffffffff


	//   ....[105]....
        /*02f8*/ 	.word	0xffffffff


	//   ....[106]....
        /*02fc*/ 	.word	0xffffffff


	//   ....[107]....
        /*0300*/ 	.word	0xffffffff


	//   ....[108]....
        /*0304*/ 	.word	0xffffffff


	//   ....[109]....
        /*0308*/ 	.word	0xffffffff


	//   ....[110]....
        /*030c*/ 	.word	0xffffffff


	//   ....[111]....
        /*0310*/ 	.word	0x0500000f


	//   ....[112]....
        /*0314*/ 	.word	0x0500000f


	//   ....[113]....
        /*0318*/ 	.word	0x0500000f


	//   ....[114]....
        /*031c*/ 	.word	0x0500000f


	//   ....[115]....
        /*0320*/ 	.word	0x0500000f


	//   ....[116]....
        /*0324*/ 	.word	0x0500000f


	//   ....[117]....
        /*0328*/ 	.word	0x0500000f


	//   ....[118]....
        /*032c*/ 	.word	0x0500000f


	//   ....[119]....
        /*0330*/ 	.word	0x0500000f


	//   ....[120]....
        /*0334*/ 	.word	0x0500000f


	//   ....[121]....
        /*0338*/ 	.word	0x0500000f


	//   ....[122]....
        /*033c*/ 	.word	0x0500000f


	//   ....[123]....
        /*0340*/ 	.word	0x0500000f


	//   ....[124]....
        /*0344*/ 	.word	0x0500000f


	//   ....[125]....
        /*0348*/ 	.word	0x0500000f


	//   ....[126]....
        /*034c*/ 	.word	0x0500000f


	//   ....[127]....
        /*0350*/ 	.word	0x0500000f


	//   ....[128]....
        /*0354*/ 	.word	0x0500000f


	//   ....[129]....
        /*0358*/ 	.word	0x0500000f


	//   ....[130]....
        /*035c*/ 	.word	0x0500000f


	//   ....[131]....
        /*0360*/ 	.word	0x0500000f


	//   ....[132]....
        /*0364*/ 	.word	0x0500000f


	//   ....[133]....
        /*0368*/ 	.word	0x0500000f


	//   ....[134]....
        /*036c*/ 	.word	0x0500000f


	//----- nvinfo : EIATTR_COOP_GROUP_INSTR_OFFSETS
	.align		4
.L_115:
        /*0370*/ 	.byte	0x04, 0x28
        /*0372*/ 	.short	(.L_117 - .L_116)


	//   ....[0]....
.L_116:
        /*0374*/ 	.word	0x00000070


	//   ....[1]....
        /*0378*/ 	.word	0x000000b0


	//   ....[2]....
        /*037c*/ 	.word	0x000002d0


	//   ....[3]....
        /*0380*/ 	.word	0x00000430


	//   ....[4]....
        /*0384*/ 	.word	0x00000550


	//   ....[5]....
        /*0388*/ 	.word	0x000006b0


	//   ....[6]....
        /*038c*/ 	.word	0x00001270


	//   ....[7]....
        /*0390*/ 	.word	0x00002d50


	//   ....[8]....
        /*0394*/ 	.word	0x00002db0


	//   ....[9]....
        /*0398*/ 	.word	0x00003380


	//   ....[10]....
        /*039c*/ 	.word	0x000033f0


	//   ....[11]....
        /*03a0*/ 	.word	0x00005160


	//   ....[12]....
        /*03a4*/ 	.word	0x00005190


	//   ....[13]....
        /*03a8*/ 	.word	0x000051b0


	//   ....[14]....
        /*03ac*/ 	.word	0x000051d0


	//   ....[15]....
        /*03b0*/ 	.word	0x000067c0


	//   ....[16]....
        /*03b4*/ 	.word	0x000067e0


	//   ....[17]....
        /*03b8*/ 	.word	0x00006850


	//   ....[18]....
        /*03bc*/ 	.word	0x00006860


	//   ....[19]....
        /*03c0*/ 	.word	0x00007530


	//   ....[20]....
        /*03c4*/ 	.word	0x00007540


	//   ....[21]....
        /*03c8*/ 	.word	0x00007550


	//   ....[22]....
        /*03cc*/ 	.word	0x00007560


	//   ....[23]....
        /*03d0*/ 	.word	0x00007570


	//   ....[24]....
        /*03d4*/ 	.word	0x00007580


	//   ....[25]....
        /*03d8*/ 	.word	0x00007590


	//   ....[26]....
        /*03dc*/ 	.word	0x000075a0


	//   ....[27]....
        /*03e0*/ 	.word	0x000075b0


	//   ....[28]....
        /*03e4*/ 	.word	0x000075e0


	//   ....[29]....
        /*03e8*/ 	.word	0x00007610


	//   ....[30]....
        /*03ec*/ 	.word	0x00007620


	//   ....[31]....
        /*03f0*/ 	.word	0x00007650


	//   ....[32]....
        /*03f4*/ 	.word	0x00007660


	//   ....[33]....
        /*03f8*/ 	.word	0x00007670


	//   ....[34]....
        /*03fc*/ 	.word	0x000076a0


	//   ....[35]....
        /*0400*/ 	.word	0x000076b0


	//   ....[36]....
        /*0404*/ 	.word	0x000076e0


	//   ....[37]....
        /*0408*/ 	.word	0x000076f0


	//   ....[38]....
        /*040c*/ 	.word	0x00007700


	//   ....[39]....
        /*0410*/ 	.word	0x00007710


	//   ....[40]....
        /*0414*/ 	.word	0x00007730


	//   ....[41]....
        /*0418*/ 	.word	0x00007760


	//   ....[42]....
        /*041c*/ 	.word	0x00007790


	//   ....[43]....
        /*0420*/ 	.word	0x00007d50


	//   ....[44]....
        /*0424*/ 	.word	0x00007d90


	//   ....[45]....
        /*0428*/ 	.word	0x00007dd0


	//   ....[46]....
        /*042c*/ 	.word	0x00007e10


	//   ....[47]....
        /*0430*/ 	.word	0x000082e0


	//   ....[48]....
        /*0434*/ 	.word	0x00008310


	//   ....[49]....
        /*0438*/ 	.word	0x00008410


	//   ....[50]....
        /*043c*/ 	.word	0x00008430


	//   ....[51]....
        /*0440*/ 	.word	0x00008d40


	//   ....[52]....
        /*0444*/ 	.word	0x00008d50


	//   ....[53]....
        /*0448*/ 	.word	0x00008e50


	//   ....[54]....
        /*044c*/ 	.word	0x00008e70


	//   ....[55]....
        /*0450*/ 	.word	0x00008fe0


	//   ....[56]....
        /*0454*/ 	.word	0x00009190


	//   ....[57]....
        /*0458*/ 	.word	0x000091c0


	//   ....[58]....
        /*045c*/ 	.word	0x000091f0


	//   ....[59]....
        /*0460*/ 	.word	0x00009220


	//   ....[60]....
        /*0464*/ 	.word	0x00009250


	//   ....[61]....
        /*0468*/ 	.word	0x00009290


	//   ....[62]....
        /*046c*/ 	.word	0x000093e0


	//   ....[63]....
        /*0470*/ 	.word	0x00009410


	//   ....[64]....
        /*0474*/ 	.word	0x00009440


	//   ....[65]....
        /*0478*/ 	.word	0x00009470


	//   ....[66]....
        /*047c*/ 	.word	0x000094a0


	//   ....[67]....
        /*0480*/ 	.word	0x000094e0


	//   ....[68]....
        /*0484*/ 	.word	0x00009560


	//   ....[69]....
        /*0488*/ 	.word	0x000095a0


	//   ....[70]....
        /*048c*/ 	.word	0x00009630


	//   ....[71]....
        /*0490*/ 	.word	0x0000ae90


	//   ....[72]....
        /*0494*/ 	.word	0x0000aec0


	//   ....[73]....
        /*0498*/ 	.word	0x0000aee0


	//   ....[74]....
        /*049c*/ 	.word	0x0000afc0


	//   ....[75]....
        /*04a0*/ 	.word	0x0000b360


	//   ....[76]....
        /*04a4*/ 	.word	0x0000b370


	//   ....[77]....
        /*04a8*/ 	.word	0x0000b380


	//   ....[78]....
        /*04ac*/ 	.word	0x0000b390


	//   ....[79]....
        /*04b0*/ 	.word	0x0000bc70


	//   ....[80]....
        /*04b4*/ 	.word	0x0000bca0


	//   ....[81]....
        /*04b8*/ 	.word	0x0000bcc0


	//   ....[82]....
        /*04bc*/ 	.word	0x0000bcd0


	//   ....[83]....
        /*04c0*/ 	.word	0x0000bce0


	//   ....[84]....
        /*04c4*/ 	.word	0x0000bdf0


	//   ....[85]....
        /*04c8*/ 	.word	0x0000c540


	//   ....[86]....
        /*04cc*/ 	.word	0x0000c560


	//   ....[87]....
        /*04d0*/ 	.word	0x0000c570


	//   ....[88]....
        /*04d4*/ 	.word	0x0000c5d0


	//   ....[89]....
        /*04d8*/ 	.word	0x0000c930


	//   ....[90]....
        /*04dc*/ 	.word	0x0000c940


	//   ....[91]....
        /*04e0*/ 	.word	0x0000c950


	//   ....[92]....
        /*04e4*/ 	.word	0x0000c9b0


	//   ....[93]....
        /*04e8*/ 	.word	0x0000d8d0


	//   ....[94]....
        /*04ec*/ 	.word	0x0000d8e0


	//   ....[95]....
        /*04f0*/ 	.word	0x0000d910


	//   ....[96]....
        /*04f4*/ 	.word	0x0000d940


	//   ....[97]....
        /*04f8*/ 	.word	0x0000d970


	//   ....[98]....
        /*04fc*/ 	.word	0x0000d980


	//   ....[99]....
        /*0500*/ 	.word	0x0000d9b0


	//   ....[100]....
        /*0504*/ 	.word	0x0000d9f0


	//   ....[101]....
        /*0508*/ 	.word	0x0000db30


	//   ....[102]....
        /*050c*/ 	.word	0x0000db60


	//   ....[103]....
        /*0510*/ 	.word	0x0000dba0


	//   ....[104]....
        /*0514*/ 	.word	0x0000dbd0


	//   ....[105]....
        /*0518*/ 	.word	0x0000dc00


	//   ....[106]....
        /*051c*/ 	.word	0x0000dc30


	//   ....[107]....
        /*0520*/ 	.word	0x0000dce0


	//   ....[108]....
        /*0524*/ 	.word	0x0000dd20


	//   ....[109]....
        /*0528*/ 	.word	0x0000dd70


	//   ....[110]....
        /*052c*/ 	.word	0x0000e1c0


	//   ....[111]....
        /*0530*/ 	.word	0x0000e710


	//   ....[112]....
        /*0534*/ 	.word	0x0000e800


	//   ....[113]....
        /*0538*/ 	.word	0x0000e890


	//   ....[114]....
        /*053c*/ 	.word	0x0000ea20


	//   ....[115]....
        /*0540*/ 	.word	0x0000eac0


	//   ....[116]....
        /*0544*/ 	.word	0x0000ebc0


	//   ....[117]....
        /*0548*/ 	.word	0x0000ec50


	//   ....[118]....
        /*054c*/ 	.word	0x0000ecb0


	//   ....[119]....
        /*0550*/ 	.word	0x0000ed50


	//   ....[120]....
        /*0554*/ 	.word	0x0000ee60


	//   ....[121]....
        /*0558*/ 	.word	0x0000eec0


	//   ....[122]....
        /*055c*/ 	.word	0x0000ef20


	//   ....[123]....
        /*0560*/ 	.word	0x0000f000


	//   ....[124]....
        /*0564*/ 	.word	0x0000f0d0


	//   ....[125]....
        /*0568*/ 	.word	0x0000f150


	//   ....[126]....
        /*056c*/ 	.word	0x0000f2f0


	//   ....[127]....
        /*0570*/ 	.word	0x0000f390


	//   ....[128]....
        /*0574*/ 	.word	0x0000f3f0


	//   ....[129]....
        /*0578*/ 	.word	0x0000f4c0


	//   ....[130]....
        /*057c*/ 	.word	0x0000f5b0


	//   ....[131]....
        /*0580*/ 	.word	0x0000f640


	//   ....[132]....
        /*0584*/ 	.word	0x0000f6a0


	//   ....[133]....
        /*0588*/ 	.word	0x0000f770


	//   ....[134]....
        /*058c*/ 	.word	0x0000f9d0


	//----- nvinfo : EIATTR_REG_RECONFIG
	.align		4
.L_117:
        /*0590*/ 	.byte	0x01, 0x54
	.zero		2


	//----- nvinfo : EIATTR_SYSCALL_OFFSETS
	.align		4
        /*0594*/ 	.byte	0x04, 0x46
        /*0596*/ 	.short	(.L_119 - .L_118)


	//   ....[0]....
.L_118:
        /*0598*/ 	.word	0x00001460


	//   ....[1]....
        /*059c*/ 	.word	0x0000a440


	//   ....[2]....
        /*05a0*/ 	.word	0x0000a5b0


	//   ....[3]....
        /*05a4*/ 	.word	0x0000a700


	//   ....[4]....
        /*05a8*/ 	.word	0x0000a840


	//   ....[5]....
        /*05ac*/ 	.word	0x0000b780


	//----- nvinfo : EIATTR_MBARRIER_INSTR_OFFSETS
	.align		4
.L_119:
        /*05b0*/ 	.byte	0x04, 0x39
        /*05b2*/ 	.short	(.L_121 - .L_120)


	//   ....[0]....
.L_120:
        /*05b4*/ 	.word	0x00000180
        /*05b8*/ 	.word	0x000000ff
        /*05bc*/ 	.word	0x00019c00
        /*05c0*/ 	.short	0x0100
        /*05c2*/ 	.byte	0x08
	.zero		1


	//   ....[1]....
        /*05c4*/ 	.word	0x00000190
        /*05c8*/ 	.word	0x000000ff
        /*05cc*/ 	.word	0x00019c20
        /*05d0*/ 	.short	0x0100
        /*05d2*/ 	.byte	0x08
	.zero		1


	//   ....[2]....
        /*05d4*/ 	.word	0x00000280
        /*05d8*/ 	.word	0x000000ff
        /*05dc*/ 	.word	0x00019c30
        /*05e0*/ 	.short	0x0100
        /*05e2*/ 	.byte	0x08
	.zero		1


	//   ....[3]....
        /*05e4*/ 	.word	0x00000290
        /*05e8*/ 	.word	0x000000ff
        /*05ec*/ 	.word	0x00019c40
        /*05f0*/ 	.short	0x0100
        /*05f2*/ 	.byte	0x08
	.zero		1


	//   ....[4]....
        /*05f4*/ 	.word	0x000002a0
        /*05f8*/ 	.word	0x000000ff
        /*05fc*/ 	.word	0x00019c38
        /*0600*/ 	.short	0x0100
        /*0602*/ 	.byte	0x08
	.zero		1


	//   ....[5]....
        /*0604*/ 	.word	0x000002b0
        /*0608*/ 	.word	0x000000ff
        /*060c*/ 	.word	0x00019c48
        /*0610*/ 	.short	0x0100
        /*0612*/ 	.byte	0x08
	.zero		1


	//   ....[6]....
        /*0614*/ 	.word	0x000003e0
        /*0618*/ 	.word	0x000000ff
        /*061c*/ 	.word	0x00019c50
        /*0620*/ 	.short	0x0100
        /*0622*/ 	.byte	0x08
	.zero		1


	//   ....[7]....
        /*0624*/ 	.word	0x000003f0
        /*0628*/ 	.word	0x000000ff
        /*062c*/ 	.word	0x00019c60
        /*0630*/ 	.short	0x0100
        /*0632*/ 	.byte	0x08
	.zero		1


	//   ....[8]....
        /*0634*/ 	.word	0x00000400
        /*0638*/ 	.word	0x000000ff
        /*063c*/ 	.word	0x00019c58
        /*0640*/ 	.short	0x0100
        /*0642*/ 	.byte	0x08
	.zero		1


	//   ....[9]....
        /*0644*/ 	.word	0x00000410
        /*0648*/ 	.word	0x000000ff
        /*064c*/ 	.word	0x00019c68
        /*0650*/ 	.short	0x0100
        /*0652*/ 	.byte	0x08
	.zero		1


	//   ....[10]....
        /*0654*/ 	.word	0x00000500
        /*0658*/ 	.word	0x000000ff
        /*065c*/ 	.word	0x00019c70
        /*0660*/ 	.short	0x0100
        /*0662*/ 	.byte	0x06
	.zero		1


	//   ....[11]....
        /*0664*/ 	.word	0x00000510
        /*0668*/ 	.word	0x000000ff
        /*066c*/ 	.word	0x00019c80
        /*0670*/ 	.short	0x0100
        /*0672*/ 	.byte	0x06
	.zero		1


	//   ....[12]....
        /*0674*/ 	.word	0x00000520
        /*0678*/ 	.word	0x000000ff
        /*067c*/ 	.word	0x00019c78
        /*0680*/ 	.short	0x0100
        /*0682*/ 	.byte	0x06
	.zero		1


	//   ....[13]....
        /*0684*/ 	.word	0x00000530
        /*0688*/ 	.word	0x000000ff
        /*068c*/ 	.word	0x00019c88
        /*0690*/ 	.short	0x0100
        /*0692*/ 	.byte	0x06
	.zero		1


	//   ....[14]....
        /*0694*/ 	.word	0x00000660
        /*0698*/ 	.word	0x000000ff
        /*069c*/ 	.word	0x00019c90
        /*06a0*/ 	.short	0x0100
        /*06a2*/ 	.byte	0x08
	.zero		1


	//   ....[15]....
        /*06a4*/ 	.word	0x00000670
        /*06a8*/ 	.word	0x000000ff
        /*06ac*/ 	.word	0x00019ca0
        /*06b0*/ 	.short	0x0100
        /*06b2*/ 	.byte	0x08
	.zero		1


	//   ....[16]....
        /*06b4*/ 	.word	0x00000680
        /*06b8*/ 	.word	0x000000ff
        /*06bc*/ 	.word	0x00019c98
        /*06c0*/ 	.short	0x0100
        /*06c2*/ 	.byte	0x08
	.zero		1


	//   ....[17]....
        /*06c4*/ 	.word	0x00000690
        /*06c8*/ 	.word	0x000000ff
        /*06cc*/ 	.word	0x00019ca8
        /*06d0*/ 	.short	0x0100
        /*06d2*/ 	.byte	0x08
	.zero		1


	//   ....[18]....
        /*06d4*/ 	.word	0x000007e0
        /*06d8*/ 	.word	0x000000ff
        /*06dc*/ 	.word	0x00019cb0
        /*06e0*/ 	.short	0x0100
        /*06e2*/ 	.byte	0x08
	.zero		1


	//   ....[19]....
        /*06e4*/ 	.word	0x000007f0
        /*06e8*/ 	.word	0x000000ff
        /*06ec*/ 	.word	0x00019cc0
        /*06f0*/ 	.short	0x0100
        /*06f2*/ 	.byte	0x08
	.zero		1


	//   ....[20]....
        /*06f4*/ 	.word	0x00000800
        /*06f8*/ 	.word	0x000000ff
        /*06fc*/ 	.word	0x00019cb8
        /*0700*/ 	.short	0x0100
        /*0702*/ 	.byte	0x08
	.zero		1


	//   ....[21]....
        /*0704*/ 	.word	0x00000810
        /*0708*/ 	.word	0x000000ff
        /*070c*/ 	.word	0x00019cc8
        /*0710*/ 	.short	0x0100
        /*0712*/ 	.byte	0x08
	.zero		1


	//   ....[22]....
        /*0714*/ 	.word	0x00001790
        /*0718*/ 	.word	0x000000ff
        /*071c*/ 	.word	0x00019c00
        /*0720*/ 	.short	0x010a
        /*0722*/ 	.byte	0x31
	.zero		1


	//   ....[23]....
        /*0724*/ 	.word	0x00001830
        /*0728*/ 	.word	0x00000003
        /*072c*/ 	.word	0x00019c30
        /*0730*/ 	.short	0x010a
        /*0732*/ 	.byte	0x3f
	.zero		1


	//   ....[24]....
        /*0734*/ 	.word	0x00001880
        /*0738*/ 	.word	0x00000003
        /*073c*/ 	.word	0x00019c30
        /*0740*/ 	.short	0x010a
        /*0742*/ 	.byte	0x3f
	.zero		1


	//   ....[25]....
        /*0744*/ 	.word	0x000022e0
        /*0748*/ 	.word	0x000000ff
        /*074c*/ 	.word	0x00000000
        /*0750*/ 	.short	0x0101
        /*0752*/ 	.byte	0x06
	.zero		1


	//   ....[26]....
        /*0754*/ 	.word	0x000041a0
        /*0758*/ 	.word	0x000000ff
        /*075c*/ 	.word	0x00019c30
        /*0760*/ 	.short	0x010a
        /*0762*/ 	.byte	0x13
	.zero		1


	//   ....[27]....
        /*0764*/ 	.word	0x000041e0
        /*0768*/ 	.word	0x000000ff
        /*076c*/ 	.word	0x00019c30
        /*0770*/ 	.short	0x010a
        /*0772*/ 	.byte	0x13
	.zero		1


	//   ....[28]....
        /*0774*/ 	.word	0x00004340
        /*0778*/ 	.word	0x000000ff
        /*077c*/ 	.word	0x00019c50
        /*0780*/ 	.short	0x010a
        /*0782*/ 	.byte	0x0b
	.zero		1


	//   ....[29]....
        /*0784*/ 	.word	0x00004380
        /*0788*/ 	.word	0x000000ff
        /*078c*/ 	.word	0x00019c50
        /*0790*/ 	.short	0x010a
        /*0792*/ 	.byte	0x0b
	.zero		1


	//   ....[30]....
        /*0794*/ 	.word	0x00004a50
        /*0798*/ 	.word	0x000000ff
        /*079c*/ 	.word	0x00000000
        /*07a0*/ 	.short	0x0101
        /*07a2*/ 	.byte	0x13
	.zero		1


	//   ....[31]....
        /*07a4*/ 	.word	0x00005fa0
        /*07a8*/ 	.word	0x000000ff
        /*07ac*/ 	.word	0x00000000
        /*07b0*/ 	.short	0x0101
        /*07b2*/ 	.byte	0x06
	.zero		1


	//   ....[32]....
        /*07b4*/ 	.word	0x00006500
        /*07b8*/ 	.word	0x000000ff
        /*07bc*/ 	.word	0x00019c50
        /*07c0*/ 	.short	0x010a
        /*07c2*/ 	.byte	0x0e
	.zero		1


	//   ....[33]....
        /*07c4*/ 	.word	0x00006540
        /*07c8*/ 	.word	0x000000ff
        /*07cc*/ 	.word	0x00019c50
        /*07d0*/ 	.short	0x010a
        /*07d2*/ 	.byte	0x0e
	.zero		1


	//   ....[34]....
        /*07d4*/ 	.word	0x00006b40
        /*07d8*/ 	.word	0x000000ff
        /*07dc*/ 	.word	0x00000000
        /*07e0*/ 	.short	0x0101
        /*07e2*/ 	.byte	0x04
	.zero		1


	//   ....[35]....
        /*07e4*/ 	.word	0x00008300
        /*07e8*/ 	.word	0x00000008
        /*07ec*/ 	.word	0x00000000
        /*07f0*/ 	.short	0x0101
        /*07f2*/ 	.byte	0x3f
	.zero		1


	//   ....[36]....
        /*07f4*/ 	.word	0x0000aca0
        /*07f8*/ 	.word	0x00000004
        /*07fc*/ 	.word	0x00019c80
        /*0800*/ 	.short	0x010a
        /*0802*/ 	.byte	0x3f
	.zero		1


	//   ....[37]....
        /*0804*/ 	.word	0x0000b090
        /*0808*/ 	.word	0x00000004
        /*080c*/ 	.word	0x00019c70
        /*0810*/ 	.short	0x0107
        /*0812*/ 	.byte	0x3f
	.zero		1


	//   ....[38]....
        /*0814*/ 	.word	0x0000b150
        /*0818*/ 	.word	0x00000004
        /*081c*/ 	.word	0x00019c70
        /*0820*/ 	.short	0x0101
        /*0822*/ 	.byte	0x3f
	.zero		1


	//   ....[39]....
        /*0824*/ 	.word	0x0000b1a0
        /*0828*/ 	.word	0x00000004
        /*082c*/ 	.word	0x00019c40
        /*0830*/ 	.short	0x010a
        /*0832*/ 	.byte	0x3f
	.zero		1


	//   ....[40]....
        /*0834*/ 	.word	0x0000b4b0
        /*0838*/ 	.word	0x00000004
        /*083c*/ 	.word	0x00019c30
        /*0840*/ 	.short	0x0107
        /*0842*/ 	.byte	0x3f
	.zero		1


	//   ....[41]....
        /*0844*/ 	.word	0x0000b570
        /*0848*/ 	.word	0x00000004
        /*084c*/ 	.word	0x00019c30
        /*0850*/ 	.short	0x0101
        /*0852*/ 	.byte	0x3f
	.zero		1


	//   ....[42]....
        /*0854*/ 	.word	0x0000bed0
        /*0858*/ 	.word	0x00000016
        /*085c*/ 	.word	0x00019c00
        /*0860*/ 	.short	0x0107
        /*0862*/ 	.byte	0x3f
	.zero		1


	//   ....[43]....
        /*0864*/ 	.word	0x0000bfd0
        /*0868*/ 	.word	0x00000016
        /*086c*/ 	.word	0x00019c00
        /*0870*/ 	.short	0x0101
        /*0872*/ 	.byte	0x3f
	.zero		1


	//   ....[44]....
        /*0874*/ 	.word	0x0000bff0
        /*0878*/ 	.word	0x00000016
        /*087c*/ 	.word	0x00019c20
        /*0880*/ 	.short	0x010a
        /*0882*/ 	.byte	0x3f
	.zero		1


	//   ....[45]....
        /*0884*/ 	.word	0x0000c360
        /*0888*/ 	.word	0x00000000
        /*088c*/ 	.word	0x00019c80
        /*0890*/ 	.short	0x010a
        /*0892*/ 	.byte	0x3f
	.zero		1


	//   ....[46]....
        /*0894*/ 	.word	0x0000c670
        /*0898*/ 	.word	0x00000000
        /*089c*/ 	.word	0x00019c70
        /*08a0*/ 	.short	0x0107
        /*08a2*/ 	.byte	0x3f
	.zero		1


	//   ....[47]....
        /*08a4*/ 	.word	0x0000c730
        /*08a8*/ 	.word	0x00000000
        /*08ac*/ 	.word	0x00019c70
        /*08b0*/ 	.short	0x0101
        /*08b2*/ 	.byte	0x3f
	.zero		1


	//   ....[48]....
        /*08b4*/ 	.word	0x0000c760
        /*08b8*/ 	.word	0x00000000
        /*08bc*/ 	.word	0x00019c40
        /*08c0*/ 	.short	0x010a
        /*08c2*/ 	.byte	0x3f
	.zero		1


	//   ....[49]....
        /*08c4*/ 	.word	0x0000ca50
        /*08c8*/ 	.word	0x00000000
        /*08cc*/ 	.word	0x00019c30
        /*08d0*/ 	.short	0x0107
        /*08d2*/ 	.byte	0x3f
	.zero		1


	//   ....[50]....
        /*08d4*/ 	.word	0x0000cb10
        /*08d8*/ 	.word	0x00000000
        /*08dc*/ 	.word	0x00019c30
        /*08e0*/ 	.short	0x0101
        /*08e2*/ 	.byte	0x3f
	.zero		1


	//   ....[51]....
        /*08e4*/ 	.word	0x0000cba0
        /*08e8*/ 	.word	0x00000002
        /*08ec*/ 	.word	0x00019c70
        /*08f0*/ 	.short	0x010a
        /*08f2*/ 	.byte	0x3f
	.zero		1


	//   ....[52]....
        /*08f4*/ 	.word	0x0000cc30
        /*08f8*/ 	.word	0x00000002
        /*08fc*/ 	.word	0x00019c60
        /*0900*/ 	.short	0x010a
        /*0902*/ 	.byte	0x3f
	.zero		1


	//   ....[53]....
        /*0904*/ 	.word	0x0000cfc0
        /*0908*/ 	.word	0x00000002
        /*090c*/ 	.word	0x00019c50
        /*0910*/ 	.short	0x0101
        /*0912*/ 	.byte	0x3f
	.zero		1


	//   ....[54]....
        /*0914*/ 	.word	0x0000d050
        /*0918*/ 	.word	0x00000002
        /*091c*/ 	.word	0x00000000
        /*0920*/ 	.short	0x0101
        /*0922*/ 	.byte	0x3f
	.zero		1


	//   ....[55]....
        /*0924*/ 	.word	0x0000d210
        /*0928*/ 	.word	0x00000003
        /*092c*/ 	.word	0x00019c70
        /*0930*/ 	.short	0x010a
        /*0932*/ 	.byte	0x3f
	.zero		1


	//   ....[56]....
        /*0934*/ 	.word	0x0000d290
        /*0938*/ 	.word	0x00000003
        /*093c*/ 	.word	0x00019c60
        /*0940*/ 	.short	0x010a
        /*0942*/ 	.byte	0x3f
	.zero		1


	//   ....[57]....
        /*0944*/ 	.word	0x0000d630
        /*0948*/ 	.word	0x00000003
        /*094c*/ 	.word	0x00019c50
        /*0950*/ 	.short	0x0101
        /*0952*/ 	.byte	0x3f
	.zero		1


	//   ....[58]....
        /*0954*/ 	.word	0x0000d6d0
        /*0958*/ 	.word	0x00000003
        /*095c*/ 	.word	0x00000000
        /*0960*/ 	.short	0x0101
        /*0962*/ 	.byte	0x3f
	.zero		1


	//   ....[59]....
        /*0964*/ 	.word	0x0000e140
        /*0968*/ 	.word	0x00000004
        /*096c*/ 	.word	0x00019c20
        /*0970*/ 	.short	0x010a
        /*0972*/ 	.byte	0x3f
	.zero		1


	//   ....[60]....
        /*0974*/ 	.word	0x0000e2c0
        /*0978*/ 	.word	0x00000005
        /*097c*/ 	.word	0x00019c40
        /*0980*/ 	.short	0x010a
        /*0982*/ 	.byte	0x3f
	.zero		1


	//   ....[61]....
        /*0984*/ 	.word	0x0000e360
        /*0988*/ 	.word	0x00000017
        /*098c*/ 	.word	0x00019c40
        /*0990*/ 	.short	0x010a
        /*0992*/ 	.byte	0x3f
	.zero		1


	//   ....[62]....
        /*0994*/ 	.word	0x0000e3a0
        /*0998*/ 	.word	0x00000005
        /*099c*/ 	.word	0x00019c60
        /*09a0*/ 	.short	0x010a
        /*09a2*/ 	.byte	0x3f
	.zero		1


	//   ....[63]....
        /*09a4*/ 	.word	0x0000e3e0
        /*09a8*/ 	.word	0x00000017
        /*09ac*/ 	.word	0x00019c60
        /*09b0*/ 	.short	0x010a
        /*09b2*/ 	.byte	0x3f
	.zero		1


	//   ....[64]....
        /*09b4*/ 	.word	0x0000e420
        /*09b8*/ 	.word	0x00000005
        /*09bc*/ 	.word	0x00019c80
        /*09c0*/ 	.short	0x010a
        /*09c2*/ 	.byte	0x3f
	.zero		1


	//   ....[65]....
        /*09c4*/ 	.word	0x0000e460
        /*09c8*/ 	.word	0x00000017
        /*09cc*/ 	.word	0x00019c80
        /*09d0*/ 	.short	0x010a
        /*09d2*/ 	.byte	0x3f
	.zero		1


	//   ....[66]....
        /*09d4*/ 	.word	0x0000e4d0
        /*09d8*/ 	.word	0x00000003
        /*09dc*/ 	.word	0x00019c00
        /*09e0*/ 	.short	0x010a
        /*09e2*/ 	.byte	0x3f
	.zero		1


	//   ....[67]....
        /*09e4*/ 	.word	0x0000e520
        /*09e8*/ 	.word	0x00000003
        /*09ec*/ 	.word	0x00019c30
        /*09f0*/ 	.short	0x010a
        /*09f2*/ 	.byte	0x3f
	.zero		1


	//   ....[68]....
        /*09f4*/ 	.word	0x0000e580
        /*09f8*/ 	.word	0x00000008
        /*09fc*/ 	.word	0x00019c30
        /*0a00*/ 	.short	0x010a
        /*0a02*/ 	.byte	0x3f
	.zero		1


	//   ....[69]....
        /*0a04*/ 	.word	0x0000e5e0
        /*0a08*/ 	.word	0x00000008
        /*0a0c*/ 	.word	0x00019c50
        /*0a10*/ 	.short	0x010a
        /*0a12*/ 	.byte	0x3f
	.zero		1


	//   ....[70]....
        /*0a14*/ 	.word	0x0000e640
        /*0a18*/ 	.word	0x00000003
        /*0a1c*/ 	.word	0x00019c50
        /*0a20*/ 	.short	0x010a
        /*0a22*/ 	.byte	0x3f
	.zero		1


	//   ....[71]....
        /*0a24*/ 	.word	0x0000e750
        /*0a28*/ 	.word	0x00000004
        /*0a2c*/ 	.word	0x00019c80
        /*0a30*/ 	.short	0x010a
        /*0a32*/ 	.byte	0x3f
	.zero		1


	//   ....[72]....
        /*0a34*/ 	.word	0x0000eb10
        /*0a38*/ 	.word	0x00000004
        /*0a3c*/ 	.word	0x00019c40
        /*0a40*/ 	.short	0x010a
        /*0a42*/ 	.byte	0x3f
	.zero		1


	//   ....[73]....
        /*0a44*/ 	.word	0x0000f1f0
        /*0a48*/ 	.word	0x00000016
        /*0a4c*/ 	.word	0x00019c20
        /*0a50*/ 	.short	0x010a
        /*0a52*/ 	.byte	0x3f
	.zero		1


	//   ....[74]....
        /*0a54*/ 	.word	0x0000f240
        /*0a58*/ 	.word	0x00000000
        /*0a5c*/ 	.word	0x00019c80
        /*0a60*/ 	.short	0x010a
        /*0a62*/ 	.byte	0x3f
	.zero		1


	//   ....[75]....
        /*0a64*/ 	.word	0x0000f500
        /*0a68*/ 	.word	0x00000000
        /*0a6c*/ 	.word	0x00019c40
        /*0a70*/ 	.short	0x010a
        /*0a72*/ 	.byte	0x3f
	.zero		1


	//   ....[76]....
        /*0a74*/ 	.word	0x0000f7b0
        /*0a78*/ 	.word	0x00000002
        /*0a7c*/ 	.word	0x00019c70
        /*0a80*/ 	.short	0x010a
        /*0a82*/ 	.byte	0x3f
	.zero		1


	//   ....[77]....
        /*0a84*/ 	.word	0x0000f800
        /*0a88*/ 	.word	0x00000002
        /*0a8c*/ 	.word	0x00019c60
        /*0a90*/ 	.short	0x010a
        /*0a92*/ 	.byte	0x3f
	.zero		1


	//   ....[78]....
        /*0a94*/ 	.word	0x0000f850
        /*0a98*/ 	.word	0x00000003
        /*0a9c*/ 	.word	0x00019c70
        /*0aa0*/ 	.short	0x010a
        /*0aa2*/ 	.byte	0x3f
	.zero		1


	//   ....[79]....
        /*0aa4*/ 	.word	0x0000f8a0
        /*0aa8*/ 	.word	0x00000003
        /*0aac*/ 	.word	0x00019c60
        /*0ab0*/ 	.short	0x010a
        /*0ab2*/ 	.byte	0x3f
	.zero		1


	//   ....[80]....
        /*0ab4*/ 	.word	0x0000f8f0
        /*0ab8*/ 	.word	0x00000004
        /*0abc*/ 	.word	0x00019c20
        /*0ac0*/ 	.short	0x010a
        /*0ac2*/ 	.byte	0x3f
	.zero		1


	//   ....[81]....
        /*0ac4*/ 	.word	0x0000fa90
        /*0ac8*/ 	.word	0x00000005
        /*0acc*/ 	.word	0x00019c40
        /*0ad0*/ 	.short	0x010a
        /*0ad2*/ 	.byte	0x3f
	.zero		1


	//   ....[82]....
        /*0ad4*/ 	.word	0x0000fae0
        /*0ad8*/ 	.word	0x00000017
        /*0adc*/ 	.word	0x00019c40
        /*0ae0*/ 	.short	0x010a
        /*0ae2*/ 	.byte	0x3f
	.zero		1


	//   ....[83]....
        /*0ae4*/ 	.word	0x0000fb30
        /*0ae8*/ 	.word	0x00000005
        /*0aec*/ 	.word	0x00019c60
        /*0af0*/ 	.short	0x010a
        /*0af2*/ 	.byte	0x3f
	.zero		1


	//   ....[84]....
        /*0af4*/ 	.word	0x0000fb80
        /*0af8*/ 	.word	0x00000017
        /*0afc*/ 	.word	0x00019c60
        /*0b00*/ 	.short	0x010a
        /*0b02*/ 	.byte	0x3f
	.zero		1


	//   ....[85]....
        /*0b04*/ 	.word	0x0000fbd0
        /*0b08*/ 	.word	0x00000005
        /*0b0c*/ 	.word	0x00019c80
        /*0b10*/ 	.short	0x010a
        /*0b12*/ 	.byte	0x3f
	.zero		1


	//----- nvinfo : EIATTR_NUM_MBARRIERS
	.align		4
.L_121:
        /*0b14*/ 	.byte	0x03, 0x38
        /*0b16*/ 	.short	0x0016


	//----- nvinfo : EIATTR_EXIT_INSTR_OFFSETS
	.align		4
        /*0b18*/ 	.byte	0x04, 0x1c
        /*0b1a*/ 	.short	(.L_123 - .L_122)


	//   ....[0]....
.L_122:
        /*0b1c*/ 	.word	0x00000980


	//   ....[1]....
        /*0b20*/ 	.word	0x00008f90


	//   ....[2]....
        /*0b24*/ 	.word	0x0000e4b0


	//----- nvinfo : EIATTR_MAX_THREADS
	.align		4
.L_123:
        /*0b28*/ 	.byte	0x04, 0x05
        /*0b2a*/ 	.short	(.L_125 - .L_124)
.L_124:
        /*0b2c*/ 	.word	0x00000200
        /*0b30*/ 	.word	0x00000001
        /*0b34*/ 	.word	0x00000001


	//----- nvinfo : EIATTR_CRS_STACK_SIZE
	.align		4
.L_125:
        /*0b38*/ 	.byte	0x04, 0x1e
        /*0b3a*/ 	.short	(.L_127 - .L_126)
.L_126:
        /*0b3c*/ 	.word	0x00000000


	//----- nvinfo : EIATTR_CBANK_PARAM_SIZE
	.align		4
.L_127:
        /*0b40*/ 	.byte	0x03, 0x19
        /*0b42*/ 	.short	0x0af0


	//----- nvinfo : EIATTR_PARAM_CBANK
	.align		4
        /*0b44*/ 	.byte	0x04, 0x0a
        /*0b46*/ 	.short	(.L_129 - .L_128)
	.align		4
.L_128:
        /*0b48*/ 	.word	index@(.nv.constant0._ZN7cutlass13device_kernelIN5flash11enable_sm90INS1_16FlashAttnFwdSm90INS1_25CollectiveMainloopFwdSm90ILi2EN4cute5tupleIJNS5_1CILi1EEES8_S8_EEENS6_IJNS7_ILi192EEENS7_ILi128EEENS7_ILi96EEEEEELi96ENS_12float_e4m3_tEfNS_4arch4Sm90ELb0ELb0ELb1ELb1ELb1ELb0ELb0ELb1ELb1ELb1ELb0ELb0EEENS1_21CollectiveEpilogueFwdINS6_IJSA_SC_SB_EEES9_NS_10bfloat16_tESG_Li384ELb1ELb1ELb0ELb1EEENS1_36VarlenDynamicPersistentTileSchedulerILi192ELi128ELi384ELi128ELb0ELb1ELb1ELb0ELb1ELb1EEEEEEEEEvNT_6ParamsE)
        /*0b4c*/ 	.short	0x0210
        /*0b4e*/ 	.short	0x0af0


	//----- nvinfo : EIATTR_SW_WAR
	.align		4
.L_129:
        /*0b50*/ 	.byte	0x04, 0x36
        /*0b52*/ 	.short	(.L_131 - .L_130)
.L_130:
        /*0b54*/ 	.word	0x00000008
.L_131:


//--------------------- .nv.info._ZN7cutlass13device_kernelIN5flash11enable_sm90INS1_16FlashAttnFwdSm90INS1_25CollectiveMainloopFwdSm90ILi2EN4cute5tupleIJNS5_1CILi1EEES8_S8_EEENS6_IJNS7_ILi192EEENS7_ILi128EEENS7_ILi96EEEEEELi96ENS_12float_e4m3_tEfNS_4arch4Sm90ELb0ELb0ELb1ELb1ELb1ELb1ELb0ELb1ELb1ELb1ELb0ELb0EEENS1_21CollectiveEpilogueFwdINS6_IJSA_SC_SB_EEES9_NS_10bfloat16_tESG_Li384ELb1ELb1ELb0ELb1EEENS1_36VarlenDynamicPersistentTileSchedulerILi192ELi128ELi384ELi128ELb0ELb1ELb1ELb0ELb1ELb1EEEEEEEEEvNT_6ParamsE --------------------------
	.section	.nv.info._ZN7cutlass13device_kernelIN5flash11enable_sm90INS1_16FlashAttnFwdSm90INS1_25CollectiveMainloopFwdSm90ILi2EN4cute5tupleIJNS5_1CILi1EEES8_S8_EEENS6_IJNS7_ILi192EEENS7_ILi128EEENS7_ILi96EEEEEELi96ENS_12float_e4m3_tEfNS_4arch4Sm90ELb0ELb0ELb1ELb1ELb1ELb1ELb0ELb1ELb1ELb1ELb0ELb0EEENS1_21CollectiveEpilogueFwdINS6_IJSA_SC_SB_EEES9_NS_10bfloat16_tESG_Li384ELb1ELb1ELb0ELb1EEENS1_36VarlenDynamicPersistentTileSchedulerILi192ELi128ELi384ELi128ELb0ELb1ELb1ELb0ELb1ELb1EEEEEEEEEvNT_6ParamsE,"",@"SHT_CUDA_INFO"
	.sectionflags	@""
	.align	4


	//----- nvinfo : EIATTR_CUDA_API_VERSION
	.align		4
        /*0000*/ 	.byte	0x04, 0x37
        /*0002*/ 	.short	(.L_133 - .L_132)
.L_132:
        /*0004*/ 	.word	0x00000082


	//----- nvinfo : EIATTR_KPARAM_INFO
	.align		4
.L_133:
        /*0008*/ 	.byte	0x04, 0x17
        /*000a*/ 	.short	(.L_135 - .L_134)
.L_134:
        /*000c*/ 	.word	0x00000000
        /*0010*/ 	.short	0x0000
        /*0012*/ 	.short	0x0070
        /*0014*/ 	.byte	0x00, 0xf0, 0x01, 0x2a


	//----- nvinfo : EIATTR_SPARSE_MMA_MASK
	.align		4
.L_135:
        /*0018*/ 	.byte	0x03, 0x50
        /*001a*/ 	.short	0x0000


	//----- nvinfo : EIATTR_MAXREG_COUNT
	.align		4
        /*001c*/ 	.byte	0x03, 0x1b
        /*001e*/ 	.short	0x0080


	//----- nvinfo : EIATTR_NUM_BARRIERS
	.align		4
        /*0020*/ 	.byte	0x02, 0x4c
        /*0022*/ 	.byte	0x10
	.zero		1


	//----- nvinfo : EIATTR_EXTERNS
	.align		4
        /*0024*/ 	.byte	0x04, 0x0f
        /*0026*/ 	.short	(.L_137 - .L_136)


	//   ....[0]....
	.align		4
.L_136:
        /*0028*/ 	.word	index@(__assertfail)


	//----- nvinfo : EIATTR_ANNOTATIONS
	.align		4
.L_137:
        /*002c*/ 	.byte	0x04, 0x55
        /*002e*/ 	.short	(.L_139 - .L_138)


	//   ....[0]....
.L_138:
        /* <DEDUP_REMOVED lines=92> */
        /*05e4*/ 	.byte	0xa0, 0xab, 0x01, 0x00, 0x01, 0x00, 0x00, 0x00, 0x90, 0xaf, 0x01, 0x00


	//----- nvinfo : EIATTR_MERCURY_ISA_VERSION
	.align		4
.L_139:
        /*05f0*/ 	.byte	0x03, 0x5f
        /*05f2*/ 	.short	0x0101


	//----- nvinfo : EIATTR_UNUSED_LOAD_BYTE_OFFSET
	.align		4
        /*05f4*/ 	.byte	0x04, 0x44
        /*05f6*/ 	.short	(.L_141 - .L_140)


	//   ....[0]....
.L_140:
        /*05f8*/ 	.word	0x00000a50
        /*05fc*/ 	.word	0x0000fff0


	//   ....[1]....
        /*0600*/ 	.word	0x00010de0
        /*0604*/ 	.word	0x0000fff0


	//----- nvinfo : EIATTR_INT_WARP_WIDE_INSTR_OFFSETS
	.align		4
.L_141:
        /*0608*/ 	.byte	0x04, 0x31
        /*060a*/ 	.short	(.L_143 - .L_142)


	//   ....[0]....
.L_142:
        /*060c*/ 	.word	0x00000130


	//   ....[1]....
        /*0610*/ 	.word	0x00000170


	//   ....[2]....
        /*0614*/ 	.word	0x000001e0


	//   ....[3]....
        /*0618*/ 	.word	0x00015800


	//   ....[4]....
        /*061c*/ 	.word	0x00015890


	//   ....[5]....
        /*0620*/ 	.word	0x00018990


	//   ....[6]....
        /*0624*/ 	.word	0x00018a20


	//----- nvinfo : EIATTR_COOP_GROUP_MASK_REGIDS
	.align		4
.L_143:
        /*0628*/ 	.byte	0x04, 0x29
        /*062a*/ 	.short	(.L_145 - .L_144)


	//   ....[0]....
.L_144:
        /*062c*/ 	.word	0xffffffff


	//   ....[1]....
        /*0630*/ 	.word	0xffffffff


	//   ....[2]....
        /*0634*/ 	.word	0xffffffff


	//   ....[3]....
        /*0638*/ 	.word	0xffffffff


	//   ....[4]....
        /*063c*/ 	.word	0xffffffff


	//   ....[5]....
        /*0640*/ 	.word	0xffffffff


	//   ....[6]....
        /*0644*/ 	.word	0xffffffff


	//   ....[7]....
        /*0648*/ 	.word	0xffffffff


	//   ....[8]....
        /*064c*/ 	.word	0xffffffff


	//   ....[9]....
        /*0650*/ 	.word	0xffffffff


	//   ....[10]....
        /*0654*/ 	.word	0xffffffff


	//   ....[11]....
        /*0658*/ 	.word	0xffffffff


	//   ....[12]....
        /*065c*/ 	.word	0xffffffff


	//   ....[13]....
        /*0660*/ 	.word	0xffffffff


	//   ....[14]....
        /*0664*/ 	.word	0xffffffff


	//   ....[15]....
        /*0668*/ 	.word	0xffffffff


	//   ....[16]....
        /*066c*/ 	.word	0xffffffff


	//   ....[17]....
        /*0670*/ 	.word	0xffffffff


	//   ....[18]....
        /*0674*/ 	.word	0xffffffff


	//   ....[19]....
        /*0678*/ 	.word	0xffffffff


	//   ....[20]....
        /*067c*/ 	.word	0xffffffff


	//   ....[21]....
        /*0680*/ 	.word	0xffffffff


	//   ....[22]....
        /*0684*/ 	.word	0xffffffff


	//   ....[23]....
        /*0688*/ 	.word	0xffffffff


	//   ....[24]....
        /*068c*/ 	.word	0xffffffff


	//   ....[25]....
        /*0690*/ 	.word	0xffffffff


	//   ....[26]....
        /*0694*/ 	.word	0xffffffff


	//   ....[27]....
        /*0698*/ 	.word	0xffffffff


	//   ....[28]....
        /*069c*/ 	.word	0xffffffff


	//   ....[29]....
        /*06a0*/ 	.word	0xffffffff


	//   ....[30]....
        /*06a4*/ 	.word	0xffffffff


	//   ....[31]....
        /*06a8*/ 	.word	0xffffffff


	//   ....[32]....
        /*06ac*/ 	.word	0xffffffff


	//   ....[33]....
        /*06b0*/ 	.word	0xffffffff


	//   ....[34]....
        /*06b4*/ 	.word	0xffffffff


	//   ....[35]....
        /*06b8*/ 	.word	0xffffffff


	//   ....[36]....
        /*06bc*/ 	.word	0xffffffff


	//   ....[37]....
        /*06c0*/ 	.word	0xffffffff


	//   ....[38]....
        /*06c4*/ 	.word	0xffffffff


	//   ....[39]....
        /*06c8*/ 	.word	0xffffffff


	//   ....[40]....
        /*06cc*/ 	.word	0xffffffff


	//   ....[41]....
        /*06d0*/ 	.word	0xffffffff


	//   ....[42]....
        /*06d4*/ 	.word	0xffffffff


	//   ....[43]....
        /*06d8*/ 	.word	0xffffffff


	//   ....[44]....
        /*06dc*/ 	.word	0xffffffff


	//   ....[45]....
        /*06e0*/ 	.word	0xffffffff


	//   ....[46]....
        /*06e4*/ 	.word	0xffffffff


	//   ....[47]....
        /*06e8*/ 	.word	0xffffffff


	//   ....[48]....
        /*06ec*/ 	.word	0xffffffff


	//   ....[49]....
        /*06f0*/ 	.word	0xffffffff


	//   ....[50]....
        /*06f4*/ 	.word	0xffffffff


	//   ....[51]....
        /*06f8*/ 	.word	0xffffffff


	//   ....[52]....
        /*06fc*/ 	.word	0xffffffff


	//   ....[53]....
        /*0700*/ 	.word	0xffffffff


	//   ....[54]....
        /*0704*/ 	.word	0xffffffff


	//   ....[55]....
        /*0708*/ 	.word	0xffffffff


	//   ....[56]....
        /*070c*/ 	.word	0xffffffff


	//   ....[57]....
        /*0710*/ 	.word	0xffffffff


	//   ....[58]....
        /*0714*/ 	.word	0xffffffff


	//   ....[59]....
        /*0718*/ 	.word	0xffffffff


	//   ....[60]....
        /*071c*/ 	.word	0xffffffff


	//   ....[61]....
        /*0720*/ 	.word	0xffffffff


	//   ....[62]....
        /*0724*/ 	.word	0xffffffff


	//   ....[63]....
        /*0728*/ 	.word	0xffffffff


	//   ....[64]....
        /*072c*/ 	.word	0xffffffff


	//   ....[65]....
        /*0730*/ 	.word	0xffffffff


	//   ....[66]....
        /*0734*/ 	.word	0xffffffff


	//   ....[67]....
        /*0738*/ 	.word	0xffffffff


	//   ....[68]....
        /*073c*/ 	.word	0xffffffff


	//   ....[69]....
        /*0740*/ 	.word	0xffffffff


	//   ....[70]....
        /*0744*/ 	.word	0xffffffff


	//   ....[71]....
        /*0748*/ 	.word	0xffffffff


	//   ....[72]....
        /*074c*/ 	.word	0xffffffff


	//   ....[73]....
        /*0750*/ 	.word	0xffffffff


	//   ....[74]....
        /*0754*/ 	.word	0xffffffff


	//   ....[75]....
        /*0758*/ 	.word	0xffffffff


	//   ....[76]....
        /*075c*/ 	.word	0xffffffff


	//   ....[77]....
        /*0760*/ 	.word	0xffffffff


	//   ....[78]....
        /*0764*/ 	.word	0xffffffff


	//   ....[79]....
        /*0768*/ 	.word	0xffffffff


	//   ....[80]....
        /*076c*/ 	.word	0xffffffff


	//   ....[81]....
        /*0770*/ 	.word	0xffffffff


	//   ....[82]....
        /*0774*/ 	.word	0xffffffff


	//   ....[83]....
        /*0778*/ 	.word	0xffffffff


	//   ....[84]....
        /*077c*/ 	.word	0xffffffff


	//   ....[85]....
        /*0780*/ 	.word	0xffffffff


	//   ....[86]....
        /*0784*/ 	.word	0xffffffff


	//   ....[87]....
        /*0788*/ 	.word	0xffffffff


	//   ....[88]....
        /*078c*/ 	.word	0xffffffff


	//   ....[89]....
        /*0790*/ 	.word	0xffffffff


	//   ....[90]....
        /*0794*/ 	.word	0xffffffff


	//   ....[91]....
        /*0798*/ 	.word	0xffffffff


	//   ....[92]....
        /*079c*/ 	.word	0xffffffff


	//   ....[93]....
        /*07a0*/ 	.word	0xffffffff


	//   ....[94]....
        /*07a4*/ 	.word	0xffffffff


	//   ....[95]....
        /*07a8*/ 	.word	0xffffffff


	//   ....[96]....
        /*07ac*/ 	.word	0xffffffff


	//   ....[97]....
        /*07b0*/ 	.word	0xffffffff


	//   ....[98]....
        /*07b4*/ 	.word	0xffffffff


	//   ....[99]....
        /*07b8*/ 	.word	0xffffffff


	//   ....[100]....
        /*07bc*/ 	.word	0xffffffff


	//   ....[101]....
        /*07c0*/ 	.word	0xffffffff


	//   ....[102]....
        /*07c4*/ 	.word	0xffffffff


	//   ....[103]....
        /*07c8*/ 	.word	0xffffffff


	//   ....[104]....
        /*07cc*/ 	.word	0xffffffff


	//   ....[105]....
        /*07d0*/ 	.word	0xffffffff


	//   ....[106]....
        /*07d4*/ 	.word	0xffffffff


	//   ....[107]....
        /*07d8*/ 	.word	0xffffffff


	//   ....[108]....
        /*07dc*/ 	.word	0xffffffff


	//   ....[109]....
        /*07e0*/ 	.word	0xffffffff


	//   ....[110]....
        /*07e4*/ 	.word	0xffffffff


	//   ....[111]....
        /*07e8*/ 	.word	0xffffffff


	//   ....[112]....
        /*07ec*/ 	.word	0xffffffff


	//   ....[113]....
        /*07f0*/ 	.word	0xffffffff


	//   ....[114]....
        /*07f4*/ 	.word	0xffffffff


	//   ....[115]....
        /*07f8*/ 	.word	0xffffffff


	//   ....[116]....
        /*07fc*/ 	.word	0xffffffff


	//   ....[117]....
        /*0800*/ 	.word	0xffffffff


	//   ....[118]....
        /*0804*/ 	.word	0xffffffff


	//   ....[119]....
        /*0808*/ 	.word	0xffffffff


	//   ....[120]....
        /*080c*/ 	.word	0xffffffff


	//   ....[121]....
        /*0810*/ 	.word	0xffffffff


	//   ....[122]....
        /*0814*/ 	.word	0xffffffff


	//   ....[123]....
        /*0818*/ 	.word	0xffffffff


	//   ....[124]....
        /*081c*/ 	.word	0xffffffff


	//   ....[125]....
        /*0820*/ 	.word	0xffffffff


	//   ....[126]....
        /*0824*/ 	.word	0xffffffff


	//   ....[127]....
        /*0828*/ 	.word	0xffffffff


	//   ....[128]....
        /*082c*/ 	.word	0xffffffff


	//   ....[129]....
        /*0830*/ 	.word	0x0500000f


	//   ....[130]....
        /*0834*/ 	.word	0x0500000f


	//   ....[131]....
        /*0838*/ 	.word	0x0500000f


	//   ....[132]....
        /*083c*/ 	.word	0x0500000f


	//   ....[133]....
        /*0840*/ 	.word	0x0500000f


	//   ....[134]....
        /*0844*/ 	.word	0x0500000f


	//   ....[135]....
        /*0848*/ 	.word	0x0500000f


	//   ....[136]....
        /*084c*/ 	.word	0x0500000f


	//   ....[137]....
        /*0850*/ 	.word	0x0500000f


	//   ....[138]....
        /*0854*/ 	.word	0x0500000f


	//   ....[139]....
        /*0858*/ 	.word	0x0500000f


	//   ....[140]....
        /*085c*/ 	.word	0x0500000f


	//   ....[141]....
        /*0860*/ 	.word	0x0500000f


	//   ....[142]....
        /*0864*/ 	.word	0x0500000f


	//   ....[143]....
        /*0868*/ 	.word	0x0500000f


	//   ....[144]....
        /*086c*/ 	.word	0x0500000f


	//   ....[145]....
        /*0870*/ 	.word	0x0500000f


	//   ....[146]....
        /*0874*/ 	.word	0x0500000f


	//   ....[147]....
        /*0878*/ 	.word	0x0500000f


	//   ....[148]....
        /*087c*/ 	.word	0x0500000f


	//   ....[149]....
        /*0880*/ 	.word	0x0500000f


	//   ....[150]....
        /*0884*/ 	.word	0x0500000f


	//   ....[151]....
        /*0888*/ 	.word	0x0500000f


	//   ....[152]....
        /*088c*/ 	.word	0x0500000f


	//   ....[153]....
        /*0890*/ 	.word	0x0500000f


	//   ....[154]....
        /*0894*/ 	.word	0x0500000f


	//   ....[155]....
        /*0898*/ 	.word	0x0500000f


	//   ....[156]....
        /*089c*/ 	.word	0x0500000f


	//   ....[157]....
        /*08a0*/ 	.word	0x0500000f


	//   ....[158]....
        /*08a4*/ 	.word	0x0500000f


	//   ....[159]....
        /*08a8*/ 	.word	0x0500000f


	//   ....[160]....
        /*08ac*/ 	.word	0x0500000f


	//   ....[161]....
        /*08b0*/ 	.word	0x0500000f


	//   ....[162]....
        /*08b4*/ 	.word	0x0500000f


	//   ....[163]....
        /*08b8*/ 	.word	0x0500000f


	//   ....[164]....
        /*08bc*/ 	.word	0x0500000f


	//   ....[165]....
        /*08c0*/ 	.word	0x0500000f


	//   ....[166]....
        /*08c4*/ 	.word	0x0500000f


	//   ....[167]....
        /*08c8*/ 	.word	0x0500000f


	//   ....[168]....
        /*08cc*/ 	.word	0x0500000f


	//   ....[169]....
        /*08d0*/ 	.word	0x0500000f


	//   ....[170]....
        /*08d4*/ 	.word	0x0500000f


	//   ....[171]....
        /*08d8*/ 	.word	0x0500000f


	//   ....[172]....
        /*08dc*/ 	.word	0x0500000f


	//   ....[173]....
        /*08e0*/ 	.word	0x0500000f


	//   ....[174]....
        /*08e4*/ 	.word	0x0500000f


	//   ....[175]....
        /*08e8*/ 	.word	0x0500000f


	//   ....[176]....
        /*08ec*/ 	.word	0x0500000f


	//   ....[177]....
        /*08f0*/ 	.word	0x0500000f


	//   ....[178]....
        /*08f4*/ 	.word	0x0500000f


	//   ....[179]....
        /*08f8*/ 	.word	0x0500000f


	//   ....[180]....
        /*08fc*/ 	.word	0x0500000f


	//   ....[181]....
        /*0900*/ 	.word	0x0500000f


	//   ....[182]....
        /*0904*/ 	.word	0x0500000f


	//   ....[183]....
        /*0908*/ 	.word	0x0500000f


	//   ....[184]....
        /*090c*/ 	.word	0x0500000f


	//----- nvinfo : EIATTR_COOP_GROUP_INSTR_OFFSETS
	.align		4
.L_145:
        /*0910*/ 	.byte	0x04, 0x28
        /*0912*/ 	.short	(.L_147 - .L_146)


	//   ....[0]....
.L_146:
        /*0914*/ 	.word	0x00000070


	//   ....[1]....
        /*0918*/ 	.word	0x00000140


	//   ....[2]....
        /*091c*/ 	.word	0x00000190


	//   ....[3]....
        /*0920*/ 	.word	0x000003c0


	//   ....[4]....
        /*0924*/ 	.word	0x00000520


	//   ....[5]....
        /*0928*/ 	.word	0x00000640


	//   ....[6]....
        /*092c*/ 	.word	0x000007a0


	//   ....[7]....
        /*0930*/ 	.word	0x00002820


	//   ....[8]....
        /*0934*/ 	.word	0x00002830


	//   ....[9]....
        /*0938*/ 	.word	0x00004150


	//   ....[10]....
        /*093c*/ 	.word	0x00004160


	//   ....[11]....
        /*0940*/ 	.word	0x00006280


	//   ....[12]....
        /*0944*/ 	.word	0x00006290


	//   ....[13]....
        /*0948*/ 	.word	0x00006680


	//   ....[14]....
        /*094c*/ 	.word	0x000066a0


	//   ....[15]....
        /*0950*/ 	.word	0x00006c00


	//   ....[16]....
        /*0954*/ 	.word	0x00007430


	//   ....[17]....
        /*0958*/ 	.word	0x00007440


	//   ....[18]....
        /*095c*/ 	.word	0x00007450


	//   ....[19]....
        /*0960*/ 	.word	0x00007460


	//   ....[20]....
        /*0964*/ 	.word	0x00008f70


	//   ....[21]....
        /*0968*/ 	.word	0x00008f80


	//   ....[22]....
        /*096c*/ 	.word	0x00008f90


	//   ....[23]....
        /*0970*/ 	.word	0x00008fa0


	//   ....[24]....
        /*0974*/ 	.word	0x0000c750


	//   ....[25]....
        /*0978*/ 	.word	0x0000c7e0


	//   ....[26]....
        /*097c*/ 	.word	0x0000cae0


	//   ....[27]....
        /*0980*/ 	.word	0x0000cb00


	//   ....[28]....
        /*0984*/ 	.word	0x0000ed60


	//   ....[29]....
        /*0988*/ 	.word	0x0000edb0


	//   ....[30]....
        /*098c*/ 	.word	0x0000f050


	//   ....[31]....
        /*0990*/ 	.word	0x0000f070


	//   ....[32]....
        /*0994*/ 	.word	0x000106d0


	//   ....[33]....
        /*0998*/ 	.word	0x000106f0


	//   ....[34]....
        /*099c*/ 	.word	0x00010770


	//   ....[35]....
        /*09a0*/ 	.word	0x00010780


	//   ....[36]....
        /*09a4*/ 	.word	0x00011380


	//   ....[37]....
        /*09a8*/ 	.word	0x000113b0


	//   ....[38]....
        /*09ac*/ 	.word	0x000113e0


	//   ....[39]....
        /*09b0*/ 	.word	0x00011400


	//   ....[40]....
        /*09b4*/ 	.word	0x00011420


	//   ....[41]....
        /*09b8*/ 	.word	0x00011440


	//   ....[42]....
        /*09bc*/ 	.word	0x00011470


	//   ....[43]....
        /*09c0*/ 	.word	0x00011490


	//   ....[44]....
        /*09c4*/ 	.word	0x000114a0


	//   ....[45]....
        /*09c8*/ 	.word	0x000114b0


	//   ....[46]....
        /*09cc*/ 	.word	0x000114c0


	//   ....[47]....
        /*09d0*/ 	.word	0x000114d0


	//   ....[48]....
        /*09d4*/ 	.word	0x00011500


	//   ....[49]....
        /*09d8*/ 	.word	0x00011510


	//   ....[50]....
        /*09dc*/ 	.word	0x00011520


	//   ....[51]....
        /*09e0*/ 	.word	0x00011530


	//   ....[52]....
        /*09e4*/ 	.word	0x00011540


	//   ....[53]....
        /*09e8*/ 	.word	0x00011550


	//   ....[54]....
        /*09ec*/ 	.word	0x00011560


	//   ....[55]....
        /*09f0*/ 	.word	0x00011570


	//   ....[56]....
        /*09f4*/ 	.word	0x00011580


	//   ....[57]....
        /*09f8*/ 	.word	0x00011590


	//   ....[58]....
        /*09fc*/ 	.word	0x000115a0


	//   ....[59]....
        /*0a00*/ 	.word	0x000115b0


	//   ....[60]....
        /*0a04*/ 	.word	0x00011d50


	//   ....[61]....
        /*0a08*/ 	.word	0x00011d90


	//   ....[62]....
        /*0a0c*/ 	.word	0x00011de0


	//   ....[63]....
        /*0a10*/ 	.word	0x00011df0


	//   ....[64]....
        /*0a14*/ 	.word	0x00012300


	//   ....[65]....
        /*0a18*/ 	.word	0x00012330


	//   ....[66]....
        /*0a1c*/ 	.word	0x00012430


	//   ....[67]....
        /*0a20*/ 	.word	0x00012450


	//   ....[68]....
        /*0a24*/ 	.word	0x00012d90


	//   ....[69]....
        /*0a28*/ 	.word	0x00012da0


	//   ....[70]....
        /*0a2c*/ 	.word	0x00012ea0


	//   ....[71]....
        /*0a30*/ 	.word	0x00012ec0


	//   ....[72]....
        /*0a34*/ 	.word	0x00013030


	//   ....[73]....
        /*0a38*/ 	.word	0x00013200


	//   ....[74]....
        /*0a3c*/ 	.word	0x00013230


	//   ....[75]....
        /*0a40*/ 	.word	0x00013260


	//   ....[76]....
        /*0a44*/ 	.word	0x00013290


	//   ....[77]....
        /*0a48*/ 	.word	0x000132c0


	//   ....[78]....
        /*0a4c*/ 	.word	0x000132f0


	//   ....[79]....
        /*0a50*/ 	.word	0x00013460


	//   ....[80]....
        /*0a54*/ 	.word	0x00013490


	//   ....[81]....
        /*0a58*/ 	.word	0x000134c0


	//   ....[82]....
        /*0a5c*/ 	.word	0x000134f0


	//   ....[83]....
        /*0a60*/ 	.word	0x00013520


	//   ....[84]....
        /*0a64*/ 	.word	0x00013550


	//   ....[85]....
        /*0a68*/ 	.word	0x000135e0


	//   ....[86]....
        /*0a6c*/ 	.word	0x00013610


	//   ....[87]....
        /*0a70*/ 	.word	0x00013690


	//   ....[88]....
        /*0a74*/ 	.word	0x000143b0


	//   ....[89]....
        /*0a78*/ 	.word	0x000164f0


	//   ....[90]....
        /*0a7c*/ 	.word	0x00016500


	//   ....[91]....
        /*0a80*/ 	.word	0x00016510


	//   ....[92]....
        /*0a84*/ 	.word	0x00016630


	//   ....[93]....
        /*0a88*/ 	.word	0x00016a60


	//   ....[94]....
        /*0a8c*/ 	.word	0x00016a70


	//   ....[95]....
        /*0a90*/ 	.word	0x00016a80


	//   ....[96]....
        /*0a94*/ 	.word	0x00016a90


	//   ....[97]....
        /*0a98*/ 	.word	0x00017410


	//   ....[98]....
        /*0a9c*/ 	.word	0x00017440


	//   ....[99]....
        /*0aa0*/ 	.word	0x00017460


	//   ....[100]....
        /*0aa4*/ 	.word	0x00017470


	//   ....[101]....
        /*0aa8*/ 	.word	0x00017570


	//   ....[102]....
        /*0aac*/ 	.word	0x00017580


	//   ....[103]....
        /*0ab0*/ 	.word	0x00017d50


	//   ....[104]....
        /*0ab4*/ 	.word	0x00017d70


	//   ....[105]....
        /*0ab8*/ 	.word	0x00017d90


	//   ....[106]....
        /*0abc*/ 	.word	0x00017df0


	//   ....[107]....
        /*0ac0*/ 	.word	0x000181d0


	//   ....[108]....
        /*0ac4*/ 	.word	0x000181e0


	//   ....[109]....
        /*0ac8*/ 	.word	0x000181f0


	//   ....[110]....
        /*0acc*/ 	.word	0x00018250


	//   ....[111]....
        /*0ad0*/ 	.word	0x00019140


	//   ....[112]....
        /*0ad4*/ 	.word	0x00019170


	//   ....[113]....
        /*0ad8*/ 	.word	0x000191b0


	//   ....[114]....
        /*0adc*/ 	.word	0x000191e0


	//   ....[115]....
        /*0ae0*/ 	.word	0x00019210


	//   ....[116]....
        /*0ae4*/ 	.word	0x00019240


	//   ....[117]....
        /*0ae8*/ 	.word	0x00019270


	//   ....[118]....
        /*0aec*/ 	.word	0x000192a0


	//   ....[119]....
        /*0af0*/ 	.word	0x00019420


	//   ....[120]....
        /*0af4*/ 	.word	0x00019450


	//   ....[121]....
        /*0af8*/ 	.word	0x00019480


	//   ....[122]....
        /*0afc*/ 	.word	0x000194b0


	//   ....[123]....
        /*0b00*/ 	.word	0x000194e0


	//   ....[124]....
        /*0b04*/ 	.word	0x00019510


	//   ....[125]....
        /*0b08*/ 	.word	0x000195d0


	//   ....[126]....
        /*0b0c*/ 	.word	0x000195f0


	//   ....[127]....
        /*0b10*/ 	.word	0x00019660


	//   ....[128]....
        /*0b14*/ 	.word	0x00019af0


	//   ....[129]....
        /*0b18*/ 	.word	0x00019e90


	//   ....[130]....
        /*0b1c*/ 	.word	0x00019f20


	//   ....[131]....
        /*0b20*/ 	.word	0x0001a000


	//   ....[132]....
        /*0b24*/ 	.word	0x0001a090


	//   ....[133]....
        /*0b28*/ 	.word	0x0001a170


	//   ....[134]....
        /*0b2c*/ 	.word	0x0001a200


	//   ....[135]....
        /*0b30*/ 	.word	0x0001a2e0


	//   ....[136]....
        /*0b34*/ 	.word	0x0001a370


	//   ....[137]....
        /*0b38*/ 	.word	0x0001a3c0


	//   ....[138]....
        /*0b3c*/ 	.word	0x0001a410


	//   ....[139]....
        /*0b40*/ 	.word	0x0001a4f0


	//   ....[140]....
        /*0b44*/ 	.word	0x0001a580


	//   ....[141]....
        /*0b48*/ 	.word	0x0001a5d0


	//   ....[142]....
        /*0b4c*/ 	.word	0x0001a620


	//   ....[143]....
        /*0b50*/ 	.word	0x0001a880


	//   ....[144]....
        /*0b54*/ 	.word	0x0001ab60


	//   ....[145]....
        /*0b58*/ 	.word	0x0001ac60


	//   ....[146]....
        /*0b5c*/ 	.word	0x0001ad00


	//   ....[147]....
        /*0b60*/ 	.word	0x0001aeb0


	//   ....[148]....
        /*0b64*/ 	.word	0x0001af50


	//   ....[149]....
        /*0b68*/ 	.word	0x0001b050


	//   ....[150]....
        /*0b6c*/ 	.word	0x0001b0e0


	//   ....[151]....
        /*0b70*/ 	.word	0x0001b140


	//   ....[152]....
        /*0b74*/ 	.word	0x0001b220


	//   ....[153]....
        /*0b78*/ 	.word	0x0001b320


	//   ....[154]....
        /*0b7c*/ 	.word	0x0001b380


	//   ....[155]....
        /*0b80*/ 	.word	0x0001b3e0


	//   ....[156]....
        /*0b84*/ 	.word	0x0001b480


	//   ....[157]....
        /*0b88*/ 	.word	0x0001b550


	//   ....[158]....
        /*0b8c*/ 	.word	0x0001b630


	//   ....[159]....
        /*0b90*/ 	.word	0x0001b770


	//   ....[160]....
        /*0b94*/ 	.word	0x0001b820


	//   ....[161]....
        /*0b98*/ 	.word	0x0001b8d0


	//   ....[162]....
        /*0b9c*/ 	.word	0x0001b980


	//   ....[163]....
        /*0ba0*/ 	.word	0x0001ba70


	//   ....[164]....
        /*0ba4*/ 	.word	0x0001bb00


	//   ....[165]....
        /*0ba8*/ 	.word	0x0001bb60


	//   ....[166]....
        /*0bac*/ 	.word	0x0001bc30


	//   ....[167]....
        /*0bb0*/ 	.word	0x0001be10


	//   ....[168]....
        /*0bb4*/ 	.word	0x0001beb0


	//   ....[169]....
        /*0bb8*/ 	.word	0x0001bfd0


	//   ....[170]....
        /*0bbc*/ 	.word	0x0001c040


	//   ....[171]....
        /*0bc0*/ 	.word	0x0001c0b0


	//   ....[172]....
        /*0bc4*/ 	.word	0x0001c120


	//   ....[173]....
        /*0bc8*/ 	.word	0x0001c190


	//   ....[174]....
        /*0bcc*/ 	.word	0x0001c210


	//   ....[175]....
        /*0bd0*/ 	.word	0x0001c2a0


	//   ....[176]....
        /*0bd4*/ 	.word	0x0001c340


	//   ....[177]....
        /*0bd8*/ 	.word	0x0001c3b0


	//   ....[178]....
        /*0bdc*/ 	.word	0x0001c420


	//   ....[179]....
        /*0be0*/ 	.word	0x0001c490


	//   ....[180]....
        /*0be4*/ 	.word	0x0001c510


	//   ....[181]....
        /*0be8*/ 	.word	0x0001c580


	//   ....[182]....
        /*0bec*/ 	.word	0x0001c620


	//   ....[183]....
        /*0bf0*/ 	.word	0x0001c6b0


	//   ....[184]....
        /*0bf4*/ 	.word	0x0001c7e0


	//----- nvinfo : EIATTR_REG_RECONFIG
	.align		4
.L_147:
        /*0bf8*/ 	.byte	0x01, 0x54
	.zero		2


	//----- nvinfo : EIATTR_SYSCALL_OFFSETS
	.align		4
        /*0bfc*/ 	.byte	0x04, 0x46
        /*0bfe*/ 	.short	(.L_149 - .L_148)


	//   ....[0]....
.L_148:
        /*0c00*/ 	.word	0x00001920


	//   ....[1]....
        /*0c04*/ 	.word	0x00001a70


	//   ....[2]....
        /*0c08*/ 	.word	0x00006d70


	//   ....[3]....
        /*0c0c*/ 	.word	0x00007340


	//   ....[4]....
        /*0c10*/ 	.word	0x000159f0


	//   ....[5]....
        /*0c14*/ 	.word	0x00015b80


	//   ....[6]....
        /*0c18*/ 	.word	0x00015cd0


	//   ....[7]....
        /*0c1c*/ 	.word	0x00015e20


	//   ....[8]....
        /*0c20*/ 	.word	0x00016ed0


	//----- nvinfo : EIATTR_MBARRIER_INSTR_OFFSETS
	.align		4
.L_149:
        /*0c24*/ 	.byte	0x04, 0x39
        /*0c26*/ 	.short	(.L_151 - .L_150)


	//   ....[0]....
.L_150:
        /*0c28*/ 	.word	0x00000270
        /*0c2c*/ 	.word	0x000000ff
        /*0c30*/ 	.word	0x00019c00
        /*0c34*/ 	.short	0x0100
        /*0c36*/ 	.byte	0x08
	.zero		1


	//   ....[1]....
        /*0c38*/ 	.word	0x00000280
        /*0c3c*/ 	.word	0x000000ff
        /*0c40*/ 	.word	0x00019c20
        /*0c44*/ 	.short	0x0100
        /*0c46*/ 	.byte	0x08
	.zero		1


	//   ....[2]....
        /*0c48*/ 	.word	0x00000370
        /*0c4c*/ 	.word	0x000000ff
        /*0c50*/ 	.word	0x00019c30
        /*0c54*/ 	.short	0x0100
        /*0c56*/ 	.byte	0x08
	.zero		1


	//   ....[3]....
        /*0c58*/ 	.word	0x00000380
        /*0c5c*/ 	.word	0x000000ff
        /*0c60*/ 	.word	0x00019c40
        /*0c64*/ 	.short	0x0100
        /*0c66*/ 	.byte	0x08
	.zero		1


	//   ....[4]....
        /*0c68*/ 	.word	0x00000390
        /*0c6c*/ 	.word	0x000000ff
        /*0c70*/ 	.word	0x00019c38
        /*0c74*/ 	.short	0x0100
        /*0c76*/ 	.byte	0x08
	.zero		1


	//   ....[5]....
        /*0c78*/ 	.word	0x000003a0
        /*0c7c*/ 	.word	0x000000ff
        /*0c80*/ 	.word	0x00019c48
        /*0c84*/ 	.short	0x0100
        /*0c86*/ 	.byte	0x08
	.zero		1


	//   ....[6]....
        /*0c88*/ 	.word	0x000004d0
        /*0c8c*/ 	.word	0x000000ff
        /*0c90*/ 	.word	0x00019c50
        /*0c94*/ 	.short	0x0100
        /*0c96*/ 	.byte	0x08
	.zero		1


	//   ....[7]....
        /*0c98*/ 	.word	0x000004e0
        /*0c9c*/ 	.word	0x000000ff
        /*0ca0*/ 	.word	0x00019c60
        /*0ca4*/ 	.short	0x0100
        /*0ca6*/ 	.byte	0x08
	.zero		1


	//   ....[8]....
        /*0ca8*/ 	.word	0x000004f0
        /*0cac*/ 	.word	0x000000ff
        /*0cb0*/ 	.word	0x00019c58
        /*0cb4*/ 	.short	0x0100
        /*0cb6*/ 	.byte	0x08
	.zero		1


	//   ....[9]....
        /*0cb8*/ 	.word	0x00000500
        /*0cbc*/ 	.word	0x000000ff
        /*0cc0*/ 	.word	0x00019c68
        /*0cc4*/ 	.short	0x0100
        /*0cc6*/ 	.byte	0x08
	.zero		1


	//   ....[10]....
        /*0cc8*/ 	.word	0x000005f0
        /*0ccc*/ 	.word	0x000000ff
        /*0cd0*/ 	.word	0x00019c70
        /*0cd4*/ 	.short	0x0100
        /*0cd6*/ 	.byte	0x06
	.zero		1


	//   ....[11]....
        /*0cd8*/ 	.word	0x00000600
        /*0cdc*/ 	.word	0x000000ff
        /*0ce0*/ 	.word	0x00019c80
        /*0ce4*/ 	.short	0x0100
        /*0ce6*/ 	.byte	0x06
	.zero		1


	//   ....[12]....
        /*0ce8*/ 	.word	0x00000610
        /*0cec*/ 	.word	0x000000ff
        /*0cf0*/ 	.word	0x00019c78
        /*0cf4*/ 	.short	0x0100
        /*0cf6*/ 	.byte	0x06
	.zero		1


	//   ....[13]....
        /*0cf8*/ 	.word	0x00000620
        /*0cfc*/ 	.word	0x000000ff
        /*0d00*/ 	.word	0x00019c88
        /*0d04*/ 	.short	0x0100
        /*0d06*/ 	.byte	0x06
	.zero		1


	//   ....[14]....
        /*0d08*/ 	.word	0x00000750
        /*0d0c*/ 	.word	0x000000ff
        /*0d10*/ 	.word	0x00019c90
        /*0d14*/ 	.short	0x0100
        /*0d16*/ 	.byte	0x08
	.zero		1


	//   ....[15]....
        /*0d18*/ 	.word	0x00000760
        /*0d1c*/ 	.word	0x000000ff
        /*0d20*/ 	.word	0x00019ca0
        /*0d24*/ 	.short	0x0100
        /*0d26*/ 	.byte	0x08
	.zero		1


	//   ....[16]....
        /*0d28*/ 	.word	0x00000770
        /*0d2c*/ 	.word	0x000000ff
        /*0d30*/ 	.word	0x00019c98
        /*0d34*/ 	.short	0x0100
        /*0d36*/ 	.byte	0x08
	.zero		1


	//   ....[17]....
        /*0d38*/ 	.word	0x00000780
        /*0d3c*/ 	.word	0x000000ff
        /*0d40*/ 	.word	0x00019ca8
        /*0d44*/ 	.short	0x0100
        /*0d46*/ 	.byte	0x08
	.zero		1


	//   ....[18]....
        /*0d48*/ 	.word	0x000008c0
        /*0d4c*/ 	.word	0x000000ff
        /*0d50*/ 	.word	0x00019cb0
        /*0d54*/ 	.short	0x0100
        /*0d56*/ 	.byte	0x08
	.zero		1


	//   ....[19]....
        /*0d58*/ 	.word	0x000008d0
        /*0d5c*/ 	.word	0x000000ff
        /*0d60*/ 	.word	0x00019cc0
        /*0d64*/ 	.short	0x0100
        /*0d66*/ 	.byte	0x08
	.zero		1


	//   ....[20]....
        /*0d68*/ 	.word	0x000008e0
        /*0d6c*/ 	.word	0x000000ff
        /*0d70*/ 	.word	0x00019cb8
        /*0d74*/ 	.short	0x0100
        /*0d76*/ 	.byte	0x08
	.zero		1


	//   ....[21]....
        /*0d78*/ 	.word	0x000008f0
        /*0d7c*/ 	.word	0x000000ff
        /*0d80*/ 	.word	0x00019cc8
        /*0d84*/ 	.short	0x0100
        /*0d86*/ 	.byte	0x08
	.zero		1


	//   ....[22]....
        /*0d88*/ 	.word	0x000027d0
        /*0d8c*/ 	.word	0x00000044
        /*0d90*/ 	.word	0x00019c90
        /*0d94*/ 	.short	0x010a
        /*0d96*/ 	.byte	0x3f
	.zero		1


	//   ....[23]....
        /*0d98*/ 	.word	0x00004100
        /*0d9c*/ 	.word	0x00000044
        /*0da0*/ 	.word	0x00019c90
        /*0da4*/ 	.short	0x010a
        /*0da6*/ 	.byte	0x3f
	.zero		1


	//   ....[24]....
        /*0da8*/ 	.word	0x000060a0
        /*0dac*/ 	.word	0x00000044
        /*0db0*/ 	.word	0x00019c90
        /*0db4*/ 	.short	0x010a
        /*0db6*/ 	.byte	0x3f
	.zero		1


	//   ....[25]....
        /*0db8*/ 	.word	0x000064c0
        /*0dbc*/ 	.word	0x00000004
        /*0dc0*/ 	.word	0x00000000
        /*0dc4*/ 	.short	0x0101
        /*0dc6*/ 	.byte	0x3f
	.zero		1


	//   ....[26]....
        /*0dc8*/ 	.word	0x00006500
        /*0dcc*/ 	.word	0x00000044
        /*0dd0*/ 	.word	0x00019cb0
        /*0dd4*/ 	.short	0x010a
        /*0dd6*/ 	.byte	0x3f
	.zero		1


	//   ....[27]....
        /*0dd8*/ 	.word	0x000068d0
        /*0ddc*/ 	.word	0x00000044
        /*0de0*/ 	.word	0x00000000
        /*0de4*/ 	.short	0x0101
        /*0de6*/ 	.byte	0x3f
	.zero		1


	//   ....[28]....
        /*0de8*/ 	.word	0x000070a0
        /*0dec*/ 	.word	0x00000012
        /*0df0*/ 	.word	0x00019c00
        /*0df4*/ 	.short	0x010a
        /*0df6*/ 	.byte	0x3f
	.zero		1


	//   ....[29]....
        /*0df8*/ 	.word	0x000070f0
        /*0dfc*/ 	.word	0x00000012
        /*0e00*/ 	.word	0x00019c00
        /*0e04*/ 	.short	0x010a
        /*0e06*/ 	.byte	0x3f
	.zero		1


	//   ....[30]....
        /*0e08*/ 	.word	0x00007790
        /*0e0c*/ 	.word	0x00000012
        /*0e10*/ 	.word	0x00019c00
        /*0e14*/ 	.short	0x010a
        /*0e16*/ 	.byte	0x3f
	.zero		1


	//   ....[31]....
        /*0e18*/ 	.word	0x000092b0
        /*0e1c*/ 	.word	0x00000012
        /*0e20*/ 	.word	0x00019c00
        /*0e24*/ 	.short	0x010a
        /*0e26*/ 	.byte	0x3f
	.zero		1


	//   ....[32]....
        /*0e28*/ 	.word	0x0000b490
        /*0e2c*/ 	.word	0x00000000
        /*0e30*/ 	.word	0x00019c30
        /*0e34*/ 	.short	0x010a
        /*0e36*/ 	.byte	0x3f
	.zero		1


	//   ....[33]....
        /*0e38*/ 	.word	0x0000b530
        /*0e3c*/ 	.word	0x00000000
        /*0e40*/ 	.word	0x00019c30
        /*0e44*/ 	.short	0x010a
        /*0e46*/ 	.byte	0x3f
	.zero		1


	//   ....[34]....
        /*0e48*/ 	.word	0x0000d040
        /*0e4c*/ 	.word	0x00000029
        /*0e50*/ 	.word	0x00000000
        /*0e54*/ 	.short	0x0101
        /*0e56*/ 	.byte	0x3f
	.zero		1


	//   ....[35]....
        /*0e58*/ 	.word	0x0000deb0
        /*0e5c*/ 	.word	0x0000000b
        /*0e60*/ 	.word	0x00019c30
        /*0e64*/ 	.short	0x010a
        /*0e66*/ 	.byte	0x3f
	.zero		1


	//   ....[36]....
        /*0e68*/ 	.word	0x0000df20
        /*0e6c*/ 	.word	0x0000000b
        /*0e70*/ 	.word	0x00019c30
        /*0e74*/ 	.short	0x010a
        /*0e76*/ 	.byte	0x3f
	.zero		1


	//   ....[37]....
        /*0e78*/ 	.word	0x0000e120
        /*0e7c*/ 	.word	0x0000000c
        /*0e80*/ 	.word	0x00019c50
        /*0e84*/ 	.short	0x010a
        /*0e86*/ 	.byte	0x3f
	.zero		1


	//   ....[38]....
        /*0e88*/ 	.word	0x0000e170
        /*0e8c*/ 	.word	0x0000000c
        /*0e90*/ 	.word	0x00019c50
        /*0e94*/ 	.short	0x010a
        /*0e96*/ 	.byte	0x3f
	.zero		1


	//   ....[39]....
        /*0e98*/ 	.word	0x0000ea80
        /*0e9c*/ 	.word	0x00000031
        /*0ea0*/ 	.word	0x00000000
        /*0ea4*/ 	.short	0x0101
        /*0ea6*/ 	.byte	0x3f
	.zero		1


	//   ....[40]....
        /*0ea8*/ 	.word	0x0000fe70
        /*0eac*/ 	.word	0x0000000c
        /*0eb0*/ 	.word	0x00000000
        /*0eb4*/ 	.short	0x0101
        /*0eb6*/ 	.byte	0x3f
	.zero		1


	//   ....[41]....
        /*0eb8*/ 	.word	0x000103a0
        /*0ebc*/ 	.word	0x0000000a
        /*0ec0*/ 	.word	0x00019c50
        /*0ec4*/ 	.short	0x010a
        /*0ec6*/ 	.byte	0x3f
	.zero		1


	//   ....[42]....
        /*0ec8*/ 	.word	0x000103f0
        /*0ecc*/ 	.word	0x0000000a
        /*0ed0*/ 	.word	0x00019c50
        /*0ed4*/ 	.short	0x010a
        /*0ed6*/ 	.byte	0x3f
	.zero		1


	//   ....[43]....
        /*0ed8*/ 	.word	0x00010ca0
        /*0edc*/ 	.word	0x00000004
        /*0ee0*/ 	.word	0x00000000
        /*0ee4*/ 	.short	0x0101
        /*0ee6*/ 	.byte	0x3f
	.zero		1


	//   ....[44]....
        /*0ee8*/ 	.word	0x00012320
        /*0eec*/ 	.word	0x00000000
        /*0ef0*/ 	.word	0x00000000
        /*0ef4*/ 	.short	0x0101
        /*0ef6*/ 	.byte	0x3f
	.zero		1


	//   ....[45]....
        /*0ef8*/ 	.word	0x00014490
        /*0efc*/ 	.word	0x00000016
        /*0f00*/ 	.word	0x00019c20
        /*0f04*/ 	.short	0x010a
        /*0f06*/ 	.byte	0x3f
	.zero		1


	//   ....[46]....
        /*0f08*/ 	.word	0x00014520
        /*0f0c*/ 	.word	0x00000008
        /*0f10*/ 	.word	0x00019ca0
        /*0f14*/ 	.short	0x010a
        /*0f16*/ 	.byte	0x3f
	.zero		1


	//   ....[47]....
        /*0f18*/ 	.word	0x00014970
        /*0f1c*/ 	.word	0x00000008
        /*0f20*/ 	.word	0x00019cc0
        /*0f24*/ 	.short	0x010a
        /*0f26*/ 	.byte	0x3f
	.zero		1


	//   ....[48]....
        /*0f28*/ 	.word	0x00014e80
        /*0f2c*/ 	.word	0x00000008
        /*0f30*/ 	.word	0x00019ca0
        /*0f34*/ 	.short	0x010a
        /*0f36*/ 	.byte	0x3f
	.zero		1


	//   ....[49]....
        /*0f38*/ 	.word	0x000152c0
        /*0f3c*/ 	.word	0x00000008
        /*0f40*/ 	.word	0x00019cc0
        /*0f44*/ 	.short	0x010a
        /*0f46*/ 	.byte	0x3f
	.zero		1


	//   ....[50]....
        /*0f48*/ 	.word	0x000162d0
        /*0f4c*/ 	.word	0x00000004
        /*0f50*/ 	.word	0x00019c80
        /*0f54*/ 	.short	0x010a
        /*0f56*/ 	.byte	0x3f
	.zero		1


	//   ....[51]....
        /*0f58*/ 	.word	0x00016730
        /*0f5c*/ 	.word	0x00000004
        /*0f60*/ 	.word	0x00019c70
        /*0f64*/ 	.short	0x0107
        /*0f66*/ 	.byte	0x3f
	.zero		1


	//   ....[52]....
        /*0f68*/ 	.word	0x000167f0
        /*0f6c*/ 	.word	0x00000004
        /*0f70*/ 	.word	0x00019c70
        /*0f74*/ 	.short	0x0101
        /*0f76*/ 	.byte	0x3f
	.zero		1


	//   ....[53]....
        /*0f78*/ 	.word	0x00016840
        /*0f7c*/ 	.word	0x00000004
        /*0f80*/ 	.word	0x00019c40
        /*0f84*/ 	.short	0x010a
        /*0f86*/ 	.byte	0x3f
	.zero		1


	//   ....[54]....
        /*0f88*/ 	.word	0x00016bb0
        /*0f8c*/ 	.word	0x00000004
        /*0f90*/ 	.word	0x00019c30
        /*0f94*/ 	.short	0x0107
        /*0f96*/ 	.byte	0x3f
	.zero		1


	//   ....[55]....
        /*0f98*/ 	.word	0x00016c80
        /*0f9c*/ 	.word	0x00000004
        /*0fa0*/ 	.word	0x00019c30
        /*0fa4*/ 	.short	0x0101
        /*0fa6*/ 	.byte	0x3f
	.zero		1


	//   ....[56]....
        /*0fa8*/ 	.word	0x00017660
        /*0fac*/ 	.word	0x00000016
        /*0fb0*/ 	.word	0x00019c00
        /*0fb4*/ 	.short	0x0107
        /*0fb6*/ 	.byte	0x3f
	.zero		1


	//   ....[57]....
        /*0fb8*/ 	.word	0x00017760
        /*0fbc*/ 	.word	0x00000016
        /*0fc0*/ 	.word	0x00019c00
        /*0fc4*/ 	.short	0x0101
        /*0fc6*/ 	.byte	0x3f
	.zero		1


	//   ....[58]....
        /*0fc8*/ 	.word	0x00017780
        /*0fcc*/ 	.word	0x00000016
        /*0fd0*/ 	.word	0x00019c20
        /*0fd4*/ 	.short	0x010a
        /*0fd6*/ 	.byte	0x3f
	.zero		1


	//   ....[59]....
        /*0fd8*/ 	.word	0x00017b00
        /*0fdc*/ 	.word	0x00000000
        /*0fe0*/ 	.word	0x00019c80
        /*0fe4*/ 	.short	0x010a
        /*0fe6*/ 	.byte	0x3f
	.zero		1


	//   ....[60]....
        /*0fe8*/ 	.word	0x00017ec0
        /*0fec*/ 	.word	0x00000000
        /*0ff0*/ 	.word	0x00019c70
        /*0ff4*/ 	.short	0x0107
        /*0ff6*/ 	.byte	0x3f
	.zero		1


	//   ....[61]....
        /*0ff8*/ 	.word	0x00017f80
        /*0ffc*/ 	.word	0x00000000
        /*1000*/ 	.word	0x00019c70
        /*1004*/ 	.short	0x0101
        /*1006*/ 	.byte	0x3f
	.zero		1


	//   ....[62]....
        /*1008*/ 	.word	0x00017fb0
        /*100c*/ 	.word	0x00000000
        /*1010*/ 	.word	0x00019c40
        /*1014*/ 	.short	0x010a
        /*1016*/ 	.byte	0x3f
	.zero		1


	//   ....[63]....
        /*1018*/ 	.word	0x000182f0
        /*101c*/ 	.word	0x00000000
        /*1020*/ 	.word	0x00019c30
        /*1024*/ 	.short	0x0107
        /*1026*/ 	.byte	0x3f
	.zero		1


	//   ....[64]....
        /*1028*/ 	.word	0x000183b0
        /*102c*/ 	.word	0x00000000
        /*1030*/ 	.word	0x00019c30
        /*1034*/ 	.short	0x0101
        /*1036*/ 	.byte	0x3f
	.zero		1


	//   ....[65]....
        /*1038*/ 	.word	0x00018440
        /*103c*/ 	.word	0x00000002
        /*1040*/ 	.word	0x00019c70
        /*1044*/ 	.short	0x010a
        /*1046*/ 	.byte	0x3f
	.zero		1


	//   ....[66]....
        /*1048*/ 	.word	0x000184d0
        /*104c*/ 	.word	0x00000002
        /*1050*/ 	.word	0x00019c60
        /*1054*/ 	.short	0x010a
        /*1056*/ 	.byte	0x3f
	.zero		1


	//   ....[67]....
        /*1058*/ 	.word	0x00018860
        /*105c*/ 	.word	0x00000002
        /*1060*/ 	.word	0x00019c50
        /*1064*/ 	.short	0x0101
        /*1066*/ 	.byte	0x3f
	.zero		1


	//   ....[68]....
        /*1068*/ 	.word	0x000188f0
        /*106c*/ 	.word	0x00000002
        /*1070*/ 	.word	0x00000000
        /*1074*/ 	.short	0x0101
        /*1076*/ 	.byte	0x3f
	.zero		1


	//   ....[69]....
        /*1078*/ 	.word	0x00018ab0
        /*107c*/ 	.word	0x00000003
        /*1080*/ 	.word	0x00019c70
        /*1084*/ 	.short	0x010a
        /*1086*/ 	.byte	0x3f
	.zero		1


	//   ....[70]....
        /*1088*/ 	.word	0x00018b30
        /*108c*/ 	.word	0x00000003
        /*1090*/ 	.word	0x00019c60
        /*1094*/ 	.short	0x010a
        /*1096*/ 	.byte	0x3f
	.zero		1


	//   ....[71]....
        /*1098*/ 	.word	0x00018ed0
        /*109c*/ 	.word	0x00000003
        /*10a0*/ 	.word	0x00019c50
        /*10a4*/ 	.short	0x0101
        /*10a6*/ 	.byte	0x3f
	.zero		1


	//   ....[72]....
        /*10a8*/ 	.word	0x00018f80
        /*10ac*/ 	.word	0x00000003
        /*10b0*/ 	.word	0x00000000
        /*10b4*/ 	.short	0x0101
        /*10b6*/ 	.byte	0x3f
	.zero		1


	//   ....[73]....
        /*10b8*/ 	.word	0x00019a70
        /*10bc*/ 	.word	0x00000005
        /*10c0*/ 	.word	0x00019c20
        /*10c4*/ 	.short	0x010a
        /*10c6*/ 	.byte	0x3f
	.zero		1


	//   ....[74]....
        /*10c8*/ 	.word	0x00019be0
        /*10cc*/ 	.word	0x00000003
        /*10d0*/ 	.word	0x00019c40
        /*10d4*/ 	.short	0x010a
        /*10d6*/ 	.byte	0x3f
	.zero		1


	//   ....[75]....
        /*10d8*/ 	.word	0x00019c80
        /*10dc*/ 	.word	0x00000017
        /*10e0*/ 	.word	0x00019c40
        /*10e4*/ 	.short	0x010a
        /*10e6*/ 	.byte	0x3f
	.zero		1


	//   ....[76]....
        /*10e8*/ 	.word	0x00019cc0
        /*10ec*/ 	.word	0x00000003
        /*10f0*/ 	.word	0x00019c60
        /*10f4*/ 	.short	0x010a
        /*10f6*/ 	.byte	0x3f
	.zero		1


	//   ....[77]....
        /*10f8*/ 	.word	0x00019d00
        /*10fc*/ 	.word	0x00000017
        /*1100*/ 	.word	0x00019c60
        /*1104*/ 	.short	0x010a
        /*1106*/ 	.byte	0x3f
	.zero		1


	//   ....[78]....
        /*1108*/ 	.word	0x00019d40
        /*110c*/ 	.word	0x00000003
        /*1110*/ 	.word	0x00019c80
        /*1114*/ 	.short	0x010a
        /*1116*/ 	.byte	0x3f
	.zero		1


	//   ....[79]....
        /*1118*/ 	.word	0x00019d80
        /*111c*/ 	.word	0x00000017
        /*1120*/ 	.word	0x00019c80
        /*1124*/ 	.short	0x010a
        /*1126*/ 	.byte	0x3f
	.zero		1


	//   ....[80]....
        /*1128*/ 	.word	0x00019de0
        /*112c*/ 	.word	0x00000044
        /*1130*/ 	.word	0x00019c90
        /*1134*/ 	.short	0x010a
        /*1136*/ 	.byte	0x3f
	.zero		1


	//   ....[81]....
        /*1138*/ 	.word	0x00019f50
        /*113c*/ 	.word	0x00000044
        /*1140*/ 	.word	0x00019c90
        /*1144*/ 	.short	0x010a
        /*1146*/ 	.byte	0x3f
	.zero		1


	//   ....[82]....
        /*1148*/ 	.word	0x0001a0d0
        /*114c*/ 	.word	0x00000044
        /*1150*/ 	.word	0x00019c90
        /*1154*/ 	.short	0x010a
        /*1156*/ 	.byte	0x3f
	.zero		1


	//   ....[83]....
        /*1158*/ 	.word	0x0001a230
        /*115c*/ 	.word	0x00000044
        /*1160*/ 	.word	0x00019cb0
        /*1164*/ 	.short	0x010a
        /*1166*/ 	.byte	0x3f
	.zero		1


	//   ....[84]....
        /*1168*/ 	.word	0x0001a440
        /*116c*/ 	.word	0x00000012
        /*1170*/ 	.word	0x00019c00
        /*1174*/ 	.short	0x010a
        /*1176*/ 	.byte	0x3f
	.zero		1


	//   ....[85]....
        /*1178*/ 	.word	0x0001a660
        /*117c*/ 	.word	0x00000012
        /*1180*/ 	.word	0x00019c00
        /*1184*/ 	.short	0x010a
        /*1186*/ 	.byte	0x3f
	.zero		1


	//   ....[86]....
        /*1188*/ 	.word	0x0001a6b0
        /*118c*/ 	.word	0x00000000
        /*1190*/ 	.word	0x00019c30
        /*1194*/ 	.short	0x010a
        /*1196*/ 	.byte	0x3f
	.zero		1


	//   ....[87]....
        /*1198*/ 	.word	0x0001a700
        /*119c*/ 	.word	0x0000000b
        /*11a0*/ 	.word	0x00019c30
        /*11a4*/ 	.short	0x010a
        /*11a6*/ 	.byte	0x3f
	.zero		1


	//   ....[88]....
        /*11a8*/ 	.word	0x0001a750
        /*11ac*/ 	.word	0x0000000c
        /*11b0*/ 	.word	0x00019c50
        /*11b4*/ 	.short	0x010a
        /*11b6*/ 	.byte	0x3f
	.zero		1


	//   ....[89]....
        /*11b8*/ 	.word	0x0001a7a0
        /*11bc*/ 	.word	0x0000000a
        /*11c0*/ 	.word	0x00019c50
        /*11c4*/ 	.short	0x010a
        /*11c6*/ 	.byte	0x3f
	.zero		1


	//   ....[90]....
        /*11c8*/ 	.word	0x0001a940
        /*11cc*/ 	.word	0x00000016
        /*11d0*/ 	.word	0x00019c20
        /*11d4*/ 	.short	0x010a
        /*11d6*/ 	.byte	0x3f
	.zero		1


	//   ....[91]....
        /*11d8*/ 	.word	0x0001a990
        /*11dc*/ 	.word	0x00000008
        /*11e0*/ 	.word	0x00019ca0
        /*11e4*/ 	.short	0x010a
        /*11e6*/ 	.byte	0x3f
	.zero		1


	//   ....[92]....
        /*11e8*/ 	.word	0x0001a9e0
        /*11ec*/ 	.word	0x00000008
        /*11f0*/ 	.word	0x00019cc0
        /*11f4*/ 	.short	0x010a
        /*11f6*/ 	.byte	0x3f
	.zero		1


	//   ....[93]....
        /*11f8*/ 	.word	0x0001aa30
        /*11fc*/ 	.word	0x00000008
        /*1200*/ 	.word	0x00019ca0
        /*1204*/ 	.short	0x010a
        /*1206*/ 	.byte	0x3f
	.zero		1


	//   ....[94]....
        /*1208*/ 	.word	0x0001aa80
        /*120c*/ 	.word	0x00000008
        /*1210*/ 	.word	0x00019cc0
        /*1214*/ 	.short	0x010a
        /*1216*/ 	.byte	0x3f
	.zero		1


	//   ....[95]....
        /*1218*/ 	.word	0x0001abb0
        /*121c*/ 	.word	0x00000004
        /*1220*/ 	.word	0x00019c80
        /*1224*/ 	.short	0x010a
        /*1226*/ 	.byte	0x3f
	.zero		1


	//   ....[96]....
        /*1228*/ 	.word	0x0001afa0
        /*122c*/ 	.word	0x00000004
        /*1230*/ 	.word	0x00019c40
        /*1234*/ 	.short	0x010a
        /*1236*/ 	.byte	0x3f
	.zero		1


	//   ....[97]....
        /*1238*/ 	.word	0x0001b670
        /*123c*/ 	.word	0x00000016
        /*1240*/ 	.word	0x00019c20
        /*1244*/ 	.short	0x010a
        /*1246*/ 	.byte	0x3f
	.zero		1


	//   ....[98]....
        /*1248*/ 	.word	0x0001b6c0
        /*124c*/ 	.word	0x00000000
        /*1250*/ 	.word	0x00019c80
        /*1254*/ 	.short	0x010a
        /*1256*/ 	.byte	0x3f
	.zero		1


	//   ....[99]....
        /*1258*/ 	.word	0x0001b9c0
        /*125c*/ 	.word	0x00000000
        /*1260*/ 	.word	0x00019c40
        /*1264*/ 	.short	0x010a
        /*1266*/ 	.byte	0x3f
	.zero		1


	//   ....[100]....
        /*1268*/ 	.word	0x0001bc70
        /*126c*/ 	.word	0x00000002
        /*1270*/ 	.word	0x00019c70
        /*1274*/ 	.short	0x010a
        /*1276*/ 	.byte	0x3f
	.zero		1


	//   ....[101]....
        /*1278*/ 	.word	0x0001bcc0
        /*127c*/ 	.word	0x00000002
        /*1280*/ 	.word	0x00019c60
        /*1284*/ 	.short	0x010a
        /*1286*/ 	.byte	0x3f
	.zero		1


	//   ....[102]....
        /*1288*/ 	.word	0x0001bd10
        /*128c*/ 	.word	0x00000003
        /*1290*/ 	.word	0x00019c70
        /*1294*/ 	.short	0x010a
        /*1296*/ 	.byte	0x3f
	.zero		1


	//   ....[103]....
        /*1298*/ 	.word	0x0001bd60
        /*129c*/ 	.word	0x00000003
        /*12a0*/ 	.word	0x00019c60
        /*12a4*/ 	.short	0x010a
        /*12a6*/ 	.byte	0x3f
	.zero		1


	//   ....[104]....
        /*12a8*/ 	.word	0x0001c700
        /*12ac*/ 	.word	0x00000005
        /*12b0*/ 	.word	0x00019c20
        /*12b4*/ 	.short	0x010a
        /*12b6*/ 	.byte	0x3f
	.zero		1


	//   ....[105]....
        /*12b8*/ 	.word	0x0001c8a0
        /*12bc*/ 	.word	0x00000003
        /*12c0*/ 	.word	0x00019c40
        /*12c4*/ 	.short	0x010a
        /*12c6*/ 	.byte	0x3f
	.zero		1


	//   ....[106]....
        /*12c8*/ 	.word	0x0001c8f0
        /*12cc*/ 	.word	0x00000017
        /*12d0*/ 	.word	0x00019c40
        /*12d4*/ 	.short	0x010a
        /*12d6*/ 	.byte	0x3f
	.zero		1


	//   ....[107]....
        /*12d8*/ 	.word	0x0001c940
        /*12dc*/ 	.word	0x00000003
        /*12e0*/ 	.word	0x00019c60
        /*12e4*/ 	.short	0x010a
        /*12e6*/ 	.byte	0x3f
	.zero		1


	//   ....[108]....
        /*12e8*/ 	.word	0x0001c990
        /*12ec*/ 	.word	0x00000017
        /*12f0*/ 	.word	0x00019c60
        /*12f4*/ 	.short	0x010a
        /*12f6*/ 	.byte	0x3f
	.zero		1


	//   ....[109]....
        /*12f8*/ 	.word	0x0001c9e0
        /*12fc*/ 	.word	0x00000003
        /*1300*/ 	.word	0x00019c80
        /*1304*/ 	.short	0x010a
        /*1306*/ 	.byte	0x3f
	.zero		1


	//----- nvinfo : EIATTR_NUM_MBARRIERS
	.align		4
.L_151:
        /*1308*/ 	.byte	0x03, 0x38
        /*130a*/ 	.short	0x0016


	//----- nvinfo : EIATTR_EXIT_INSTR_OFFSETS
	.align		4
        /*130c*/ 	.byte	0x04, 0x1c
        /*130e*/ 	.short	(.L_153 - .L_152)


	//   ....[0]....
.L_152:
        /*1310*/ 	.word	0x00019dd0


	//----- nvinfo : EIATTR_MAX_THREADS
	.align		4
.L_153:
        /*1314*/ 	.byte	0x04, 0x05
        /*1316*/ 	.short	(.L_155 - .L_154)
.L_154:
        /*1318*/ 	.word	0x00000200
        /*131c*/ 	.word	0x00000001
        /*1320*/ 	.word	0x00000001


	//----- nvinfo : EIATTR_CRS_STACK_SIZE
	.align		4
.L_155:
        /*1324*/ 	.byte	0x04, 0x1e
        /*1326*/ 	.short	(.L_157 - .L_156)
.L_156:
        /*1328*/ 	.word	0x00000000


	//----- nvinfo : EIATTR_CBANK_PARAM_SIZE
	.align		4
.L_157:
        /*132c*/ 	.byte	0x03, 0x19
        /*132e*/ 	.short	0x0af0


	//----- nvinfo : EIATTR_PARAM_CBANK
	.align		4
        /*1330*/ 	.byte	0x04, 0x0a
        /*1332*/ 	.short	(.L_159 - .L_158)
	.align		4
.L_158:
        /*1334*/ 	.word	index@(.nv.constant0._ZN7cutlass13device_kernelIN5flash11enable_sm90INS1_16FlashAttnFwdSm90INS1_25CollectiveMainloopFwdSm90ILi2EN4cute5tupleIJNS5_1CILi1EEES8_S8_EEENS6_IJNS7_ILi192EEENS7_ILi128EEENS7_ILi96EEEEEELi96ENS_12float_e4m3_tEfNS_4arch4Sm90ELb0ELb0ELb1ELb1ELb1ELb1ELb0ELb1ELb1ELb1ELb0ELb0EEENS1_21CollectiveEpilogueFwdINS6_IJSA_SC_SB_EEES9_NS_10bfloat16_tESG_Li384ELb1ELb1ELb0ELb1EEENS1_36VarlenDynamicPersistentTileSchedulerILi192ELi128ELi384ELi128ELb0ELb1ELb1ELb0ELb1ELb1EEEEEEEEEvNT_6ParamsE)
        /*1338*/ 	.short	0x0210
        /*133a*/ 	.short	0x0af0


	//----- nvinfo : EIATTR_SW_WAR
	.align		4
.L_159:
        /*133c*/ 	.byte	0x04, 0x36
        /*133e*/ 	.short	(.L_161 - .L_160)
.L_160:
        /*1340*/ 	.word	0x00000008
.L_161:


//--------------------- .nv.info._ZN7cutlass13device_kernelIN5flash11enable_sm90INS1_16FlashAttnFwdSm90INS1_25CollectiveMainloopFwdSm90ILi2EN4cute5tupleIJNS5_1CILi1EEES8_S8_EEENS6_IJNS7_ILi192EEENS7_ILi128EEENS7_ILi96EEEEEELi96ENS_12float_e4m3_tEfNS_4arch4Sm90ELb0ELb1ELb1ELb0ELb1ELb0ELb0ELb1ELb1ELb1ELb0ELb0EEENS1_21CollectiveEpilogueFwdINS6_IJSA_SC_SB_EEES9_NS_10bfloat16_tESG_Li384ELb0ELb1ELb0ELb1EEENS1_30DynamicPersistentTileSchedulerILi384ELi128ELb0ELb1ELb1EEEEEEEEEvNT_6ParamsE --------------------------
	.section	.nv.info._ZN7cutlass13device_kernelIN5flash11enable_sm90INS1_16FlashAttnFwdSm90INS1_25CollectiveMainloopFwdSm90ILi2EN4cute5tupleIJNS5_1CILi1EEES8_S8_EEENS6_IJNS7_ILi192EEENS7_ILi128EEENS7_ILi96EEEEEELi96ENS_12float_e4m3_tEfNS_4arch4Sm90ELb0ELb1ELb1ELb0ELb1ELb0ELb0ELb1ELb1ELb1ELb0ELb0EEENS1_21CollectiveEpilogueFwdINS6_IJSA_SC_SB_EEES9_NS_10bfloat16_tESG_Li384ELb0ELb1ELb0ELb1EEENS1_30DynamicPersistentTileSchedulerILi384ELi128ELb0ELb1ELb1EEEEEEEEEvNT_6ParamsE,"",@"SHT_CUDA_INFO"
	.sectionflags	@""
	.align	4


	//----- nvinfo : EIATTR_CUDA_API_VERSION
	.align		4
        /*0000*/ 	.byte	0x04, 0x37
        /*0002*/ 	.short	(.L_163 - .L_162)
.L_162:
        /*0004*/ 	.word	0x00000082


	//----- nvinfo : EIATTR_KPARAM_INFO
	.align		4
.L_163:
        /*0008*/ 	.byte	0x04, 0x17
        /*000a*/ 	.short	(.L_165 - .L_164)
.L_164:
        /*000c*/ 	.word	0x00000000
        /*0010*/ 	.short	0x0000
        /*0012*/ 	.short	0x0070
        /*0014*/ 	.byte	0x00, 0xf0, 0x01, 0x2a


	//----- nvinfo : EIATTR_SPARSE_MMA_MASK
	.align		4
.L_165:
        /*0018*/ 	.byte	0x03, 0x50
        /*001a*/ 	.short	0x0000


	//----- nvinfo : EIATTR_MAXREG_COUNT
	.align		4
        /*001c*/ 	.byte	0x03, 0x1b
        /*001e*/ 	.short	0x0080


	//----- nvinfo : EIATTR_NUM_BARRIERS
	.align		4
        /*0020*/ 	.byte	0x02, 0x4c
        /*0022*/ 	.byte	0x09
	.zero		1


	//----- nvinfo : EIATTR_EXTERNS
	.align		4
        /*0024*/ 	.byte	0x04, 0x0f
        /*0026*/ 	.short	(.L_167 - .L_166)


	//   ....[0]....
	.align		4
.L_166:
        /*0028*/ 	.word	index@(__assertfail)


	//----- nvinfo : EIATTR_ANNOTATIONS
	.align		4
.L_167:
        /*002c*/ 	.byte	0x04, 0x55
        /*002e*/ 	.short	(.L_169 - .L_168)


	//   ....[0]....
.L_168:
        /* <DEDUP_REMOVED lines=13> */


	//----- nvinfo : EIATTR_MERCURY_ISA_VERSION
	.align		4
.L_169:
        /*00f0*/ 	.byte	0x03, 0x5f
        /*00f2*/ 	.short	0x0101


	//----- nvinfo : EIATTR_INT_WARP_WIDE_INSTR_OFFSETS
	.align		4
        /*00f4*/ 	.byte	0x04, 0x31
        /*00f6*/ 	.short	(.L_171 - .L_170)


	//   ....[0]....
.L_170:
        /*00f8*/ 	.word	0x000000c0


	//   ....[1]....
        /*00fc*/ 	.word	0x000000d0


	//   ....[2]....
        /*0100*/ 	.word	0x00000170


	//   ....[3]....
        /*0104*/ 	.word	0x00011c20


	//   ....[4]....
        /*0108*/ 	.word	0x00011cb0


	//   ....[5]....
        /*010c*/ 	.word	0x000149d0


	//   ....[6]....
        /*0110*/ 	.word	0x00014a60


	//----- nvinfo : EIATTR_COOP_GROUP_MASK_REGIDS
	.align		4
.L_171:
        /*0114*/ 	.byte	0x04, 0x29
        /*0116*/ 	.short	(.L_173 - .L_172)


	//   ....[0]....
.L_172:
        /*0118*/ 	.word	0xffffffff


	//   ....[1]....
        /*011c*/ 	.word	0xffffffff


	//   ....[2]....
        /*0120*/ 	.word	0xffffffff


	//   ....[3]....
        /*0124*/ 	.word	0xffffffff


	//   ....[4]....
        /*0128*/ 	.word	0xffffffff


	//   ....[5]....
        /*012c*/ 	.word	0xffffffff


	//   ....[6]....
        /*0130*/ 	.word	0xffffffff


	//   ....[7]....
        /*0134*/ 	.word	0xffffffff


	//   ....[8]....
        /*0138*/ 	.word	0xffffffff


	//   ....[9]....
        /*013c*/ 	.word	0xffffffff


	//   ....[10]....
        /*0140*/ 	.word	0xffffffff


	//   ....[11]....
        /*0144*/ 	.word	0xffffffff


	//   ....[12]....
        /*0148*/ 	.word	0xffffffff


	//   ....[13]....
        /*014c*/ 	.word	0xffffffff


	//   ....[14]....
        /*0150*/ 	.word	0xffffffff


	//   ....[15]....
        /*0154*/ 	.word	0xffffffff


	//   ....[16]....
        /*0158*/ 	.word	0xffffffff


	//   ....[17]....
        /*015c*/ 	.word	0xffffffff


	//   ....[18]....
        /*0160*/ 	.word	0xffffffff


	//   ....[19]....
        /*0164*/ 	.word	0xffffffff


	//   ....[20]....
        /*0168*/ 	.word	0xffffffff


	//   ....[21]....
        /*016c*/ 	.word	0xffffffff


	//   ....[22]....
        /*0170*/ 	.word	0xffffffff


	//   ....[23]....
        /*0174*/ 	.word	0xffffffff


	//   ....[24]....
        /*0178*/ 	.word	0xffffffff


	//   ....[25]....
        /*017c*/ 	.word	0xffffffff


	//   ....[26]....
        /*0180*/ 	.word	0xffffffff


	//   ....[27]....
        /*0184*/ 	.word	0xffffffff


	//   ....[28]....
        /*0188*/ 	.word	0xffffffff


	//   ....[29]....
        /*018c*/ 	.word	0xffffffff


	//   ....[30]....
        /*0190*/ 	.word	0xffffffff


	//   ....[31]....
        /*0194*/ 	.word	0xffffffff


	//   ....[32]....
        /*0198*/ 	.word	0xffffffff


	//   ....[33]....
        /*019c*/ 	.word	0xffffffff


	//   ....[34]....
        /*01a0*/ 	.word	0xffffffff


	//   ....[35]....
        /*01a4*/ 	.word	0xffffffff


	//   ....[36]....
        /*01a8*/ 	.word	0xffffffff


	//   ....[37]....
        /*01ac*/ 	.word	0xffffffff


	//   ....[38]....
        /*01b0*/ 	.word	0xffffffff


	//   ....[39]....
        /*01b4*/ 	.word	0xffffffff


	//   ....[40]....
        /*01b8*/ 	.word	0xffffffff


	//   ....[41]....
        /*01bc*/ 	.word	0xffffffff


	//   ....[42]....
        /*01c0*/ 	.word	0xffffffff


	//   ....[43]....
        /*01c4*/ 	.word	0xffffffff


	//   ....[44]....
        /*01c8*/ 	.word	0xffffffff


	//   ....[45]....
        /*01cc*/ 	.word	0xffffffff


	//   ....[46]....
        /*01d0*/ 	.word	0xffffffff


	//   ....[47]....
        /*01d4*/ 	.word	0xffffffff


	//   ....[48]....
        /*01d8*/ 	.word	0xffffffff


	//   ....[49]....
        /*01dc*/ 	.word	0xffffffff


	//   ....[50]....
        /*01e0*/ 	.word	0xffffffff


	//   ....[51]....
        /*01e4*/ 	.word	0xffffffff


	//   ....[52]....
        /*01e8*/ 	.word	0xffffffff


	//   ....[53]....
        /*01ec*/ 	.word	0xffffffff


	//   ....[54]....
        /*01f0*/ 	.word	0xffffffff


	//   ....[55]....
        /*01f4*/ 	.word	0xffffffff


	//   ....[56]....
        /*01f8*/ 	.word	0xffffffff


	//   ....[57]....
        /*01fc*/ 	.word	0xffffffff


	//   ....[58]....
        /*0200*/ 	.word	0xffffffff


	//   ....[59]....
        /*0204*/ 	.word	0xffffffff


	//   ....[60]....
        /*0208*/ 	.word	0xffffffff


	//   ....[61]....
        /*020c*/ 	.word	0xffffffff


	//   ....[62]....
        /*0210*/ 	.word	0xffffffff


	//   ....[63]....
        /*0214*/ 	.word	0xffffffff


	//   ....[64]....
        /*0218*/ 	.word	0xffffffff


	//   ....[65]....
        /*021c*/ 	.word	0xffffffff


	//   ....[66]....
        /*0220*/ 	.word	0xffffffff


	//   ....[67]....
        /*0224*/ 	.word	0xffffffff


	//   ....[68]....
        /*0228*/ 	.word	0xffffffff


	//   ....[69]....
        /*022c*/ 	.word	0xffffffff


	//   ....[70]....
        /*0230*/ 	.word	0xffffffff


	//   ....[71]....
        /*0234*/ 	.word	0xffffffff


	//   ....[72]....
        /*0238*/ 	.word	0xffffffff


	//   ....[73]....
        /*023c*/ 	.word	0xffffffff


	//   ....[74]....
        /*0240*/ 	.word	0xffffffff


	//   ....[75]....
        /*0244*/ 	.word	0xffffffff


	//   ....[76]....
        /*0248*/ 	.word	0xffffffff


	//   ....[77]....
        /*024c*/ 	.word	0xffffffff


	//   ....[78]....
        /*0250*/ 	.word	0xffffffff


	//   ....[79]....
        /*0254*/ 	.word	0xffffffff


	//   ....[80]....
        /*0258*/ 	.word	0xffffffff


	//   ....[81]....
        /*025c*/ 	.word	0xffffffff


	//   ....[82]....
        /*0260*/ 	.word	0xffffffff


	//   ....[83]....
        /*0264*/ 	.word	0xffffffff


	//   ....[84]....
        /*0268*/ 	.word	0xffffffff


	//   ....[85]....
        /*026c*/ 	.word	0xffffffff


	//   ....[86]....
        /*0270*/ 	.word	0xffffffff


	//   ....[87]....
        /*0274*/ 	.word	0xffffffff


	//   ....[88]....
        /*0278*/ 	.word	0xffffffff


	//   ....[89]....
        /*027c*/ 	.word	0xffffffff


	//   ....[90]....
        /*0280*/ 	.word	0xffffffff


	//   ....[91]....
        /*0284*/ 	.word	0xffffffff


	//   ....[92]....
        /*0288*/ 	.word	0xffffffff


	//   ....[93]....
        /*028c*/ 	.word	0xffffffff


	//   ....[94]....
        /*0290*/ 	.word	0x0500000f


	//   ....[95]....
        /*0294*/ 	.word	0x0500000f


	//   ....[96]....
        /*0298*/ 	.word	0x0500000f


	//   ....[97]....
        /*029c*/ 	.word	0x0500000f


	//   ....[98]....
        /*02a0*/ 	.word	0x0500000f


	//   ....[99]....
        /*02a4*/ 	.word	0x0500000f


	//   ....[100]....
        /*02a8*/ 	.word	0x0500000f


	//   ....[101]....
        /*02ac*/ 	.word	0x0500000f


	//   ....[102]....
        /*02b0*/ 	.word	0x0500000f


	//   ....[103]....
        /*02b4*/ 	.word	0x0500000f


	//   ....[104]....
        /*02b8*/ 	.word	0x0500000f


	//   ....[105]....
        /*02bc*/ 	.word	0x0500000f


	//   ....[106]....
        /*02c0*/ 	.word	0x0500000f


	//   ....[107]....
        /*02c4*/ 	.word	0x0500000f


	//   ....[108]....
        /*02c8*/ 	.word	0x0500000f


	//   ....[109]....
        /*02cc*/ 	.word	0x0500000f


	//   ....[110]....
        /*02d0*/ 	.word	0x0500000f


	//   ....[111]....
        /*02d4*/ 	.word	0x0500000f


	//   ....[112]....
        /*02d8*/ 	.word	0x0500000f


	//   ....[113]....
        /*02dc*/ 	.word	0x0500000f


	//   ....[114]....
        /*02e0*/ 	.word	0x0500000f


	//   ....[115]....
        /*02e4*/ 	.word	0x0500000f


	//   ....[116]....
        /*02e8*/ 	.word	0x0500000f


	//   ....[117]....
        /*02ec*/ 	.word	0x0500000f


	//----- nvinfo : EIATTR_COOP_GROUP_INSTR_OFFSETS
	.align		4
.L_173:
        /*02f0*/ 	.byte	0x04, 0x28
        /*02f2*/ 	.short	(.L_175 - .L_174)


	//   ....[0]....
.L_174:
        /*02f4*/ 	.word	0x00000070


	//   ....[1]....
        /*02f8*/ 	.word	0x000000b0


	//   ....[2]....
        /*02fc*/ 	.word	0x000002d0


	//   ....[3]....
        /*0300*/ 	.word	0x00000430


	//   ....[4]....
        /*0304*/ 	.word	0x00000550


	//   ....[5]....
        /*0308*/ 	.word	0x000006b0


	//   ....[6]....
        /*030c*/ 	.word	0x00001680


	//   ....[7]....
        /*0310*/ 	.word	0x00002040


	//   ....[8]....
        /*0314*/ 	.word	0x00002a30


	//   ....[9]....
        /*0318*/ 	.word	0x00003ff0


	//   ....[10]....
        /*031c*/ 	.word	0x000040a0


	//   ....[11]....
        /*0320*/ 	.word	0x00004780


	//   ....[12]....
        /*0324*/ 	.word	0x000047d0


	//   ....[13]....
        /*0328*/ 	.word	0x00005d80


	//   ....[14]....
        /*032c*/ 	.word	0x000065f0


	//   ....[15]....
        /*0330*/ 	.word	0x000071f0


	//   ....[16]....
        /*0334*/ 	.word	0x000072f0


	//   ....[17]....
        /*0338*/ 	.word	0x00007b30


	//   ....[18]....
        /*033c*/ 	.word	0x00007bc0


	//   ....[19]....
        /*0340*/ 	.word	0x00009e30


	//   ....[20]....
        /*0344*/ 	.word	0x00009e60


	//   ....[21]....
        /*0348*/ 	.word	0x00009e80


	//   ....[22]....
        /*034c*/ 	.word	0x00009ea0


	//   ....[23]....
        /*0350*/ 	.word	0x0000b8a0


	//   ....[24]....
        /*0354*/ 	.word	0x0000c160


	//   ....[25]....
        /*0358*/ 	.word	0x0000cd60


	//   ....[26]....
        /*035c*/ 	.word	0x0000ce60


	//   ....[27]....
        /*0360*/ 	.word	0x0000d6c0


	//   ....[28]....
        /*0364*/ 	.word	0x0000d740


	//   ....[29]....
        /*0368*/ 	.word	0x0000e9c0


	//   ....[30]....
        /*036c*/ 	.word	0x0000e9e0


	//   ....[31]....
        /*0370*/ 	.word	0x0000ea50


	//   ....[32]....
        /*0374*/ 	.word	0x0000ea60


	//   ....[33]....
        /*0378*/ 	.word	0x0000fa90


	//   ....[34]....
        /*037c*/ 	.word	0x0000faa0


	//   ....[35]....
        /*0380*/ 	.word	0x0000fab0


	//   ....[36]....
        /*0384*/ 	.word	0x0000fac0


	//   ....[37]....
        /*0388*/ 	.word	0x0000fad0


	//   ....[38]....
        /*038c*/ 	.word	0x0000fae0


	//   ....[39]....
        /*0390*/ 	.word	0x0000faf0


	//   ....[40]....
        /*0394*/ 	.word	0x0000fb00


	//   ....[41]....
        /*0398*/ 	.word	0x0000fb10


	//   ....[42]....
        /*039c*/ 	.word	0x0000fb30


	//   ....[43]....
        /*03a0*/ 	.word	0x0000fb40


	//   ....[44]....
        /*03a4*/ 	.word	0x0000fb50


	//   ....[45]....
        /*03a8*/ 	.word	0x0000fb70


	//   ....[46]....
        /*03ac*/ 	.word	0x0000fb80


	//   ....[47]....
        /*03b0*/ 	.word	0x0000fbb0


	//   ....[48]....
        /*03b4*/ 	.word	0x0000fbc0


	//   ....[49]....
        /*03b8*/ 	.word	0x0000fbd0


	//   ....[50]....
        /*03bc*/ 	.word	0x0000fbe0


	//   ....[51]....
        /*03c0*/ 	.word	0x0000fbf0


	//   ....[52]....
        /*03c4*/ 	.word	0x0000fc00


	//   ....[53]....
        /*03c8*/ 	.word	0x0000fc10


	//   ....[54]....
        /*03cc*/ 	.word	0x0000fc20


	//   ....[55]....
        /*03d0*/ 	.word	0x0000fc30


	//   ....[56]....
        /*03d4*/ 	.word	0x0000fc40


	//   ....[57]....
        /*03d8*/ 	.word	0x0000fd40


	//   ....[58]....
        /*03dc*/ 	.word	0x0000fd70


	//   ....[59]....
        /*03e0*/ 	.word	0x0000fec0


	//   ....[60]....
        /*03e4*/ 	.word	0x0000ff00


	//   ....[61]....
        /*03e8*/ 	.word	0x00010240


	//   ....[62]....
        /*03ec*/ 	.word	0x00010270


	//   ....[63]....
        /*03f0*/ 	.word	0x00010390


	//   ....[64]....
        /*03f4*/ 	.word	0x000103b0


	//   ....[65]....
        /*03f8*/ 	.word	0x00010a90


	//   ....[66]....
        /*03fc*/ 	.word	0x00010aa0


	//   ....[67]....
        /*0400*/ 	.word	0x00010ba0


	//   ....[68]....
        /*0404*/ 	.word	0x00010bc0


	//   ....[69]....
        /*0408*/ 	.word	0x00010d80


	//   ....[70]....
        /*040c*/ 	.word	0x00012850


	//   ....[71]....
        /*0410*/ 	.word	0x00012870


	//   ....[72]....
        /*0414*/ 	.word	0x00012880


	//   ....[73]....
        /*0418*/ 	.word	0x00012920


	//   ....[74]....
        /*041c*/ 	.word	0x00012cb0


	//   ....[75]....
        /*0420*/ 	.word	0x00012cc0


	//   ....[76]....
        /*0424*/ 	.word	0x00012cd0


	//   ....[77]....
        /*0428*/ 	.word	0x00012ce0


	//   ....[78]....
        /*042c*/ 	.word	0x00013530


	//   ....[79]....
        /*0430*/ 	.word	0x00013550


	//   ....[80]....
        /*0434*/ 	.word	0x00013570


	//   ....[81]....
        /*0438*/ 	.word	0x00013580


	//   ....[82]....
        /*043c*/ 	.word	0x00013590


	//   ....[83]....
        /*0440*/ 	.word	0x000135a0


	//   ....[84]....
        /*0444*/ 	.word	0x00013dd0


	//   ....[85]....
        /*0448*/ 	.word	0x00013df0


	//   ....[86]....
        /*044c*/ 	.word	0x00013e10


	//   ....[87]....
        /*0450*/ 	.word	0x00013e70


	//   ....[88]....
        /*0454*/ 	.word	0x00014200


	//   ....[89]....
        /*0458*/ 	.word	0x00014210


	//   ....[90]....
        /*045c*/ 	.word	0x00014220


	//   ....[91]....
        /*0460*/ 	.word	0x00014280


	//   ....[92]....
        /*0464*/ 	.word	0x00015130


	//   ....[93]....
        /*0468*/ 	.word	0x000152d0


	//   ....[94]....
        /*046c*/ 	.word	0x000159a0


	//   ....[95]....
        /*0470*/ 	.word	0x00015a80


	//   ....[96]....
        /*0474*/ 	.word	0x00015b20


	//   ....[97]....
        /*0478*/ 	.word	0x00015b80


	//   ....[98]....
        /*047c*/ 	.word	0x00015c60


	//   ....[99]....
        /*0480*/ 	.word	0x00015db0


	//   ....[100]....
        /*0484*/ 	.word	0x00015e40


	//   ....[101]....
        /*0488*/ 	.word	0x00015ea0


	//   ....[102]....
        /*048c*/ 	.word	0x00015f40


	//   ....[103]....
        /*0490*/ 	.word	0x00016040


	//   ....[104]....
        /*0494*/ 	.word	0x000160a0


	//   ....[105]....
        /*0498*/ 	.word	0x00016100


	//   ....[106]....
        /*049c*/ 	.word	0x000161a0


	//   ....[107]....
        /*04a0*/ 	.word	0x00016270


	//   ....[108]....
        /*04a4*/ 	.word	0x00016300


	//   ....[109]....
        /*04a8*/ 	.word	0x00016490


	//   ....[110]....
        /*04ac*/ 	.word	0x00016540


	//   ....[111]....
        /*04b0*/ 	.word	0x000165f0


	//   ....[112]....
        /*04b4*/ 	.word	0x000166a0


	//   ....[113]....
        /*04b8*/ 	.word	0x00016790


	//   ....[114]....
        /*04bc*/ 	.word	0x00016820


	//   ....[115]....
        /*04c0*/ 	.word	0x00016880


	//   ....[116]....
        /*04c4*/ 	.word	0x00016950


	//   ....[117]....
        /*04c8*/ 	.word	0x00016bb0


	//----- nvinfo : EIATTR_REG_RECONFIG
	.align		4
.L_175:
        /*04cc*/ 	.byte	0x01, 0x54
	.zero		2


	//----- nvinfo : EIATTR_SYSCALL_OFFSETS
	.align		4
        /*04d0*/ 	.byte	0x04, 0x46
        /*04d2*/ 	.short	(.L_177 - .L_176)


	//   ....[0]....
.L_176:
        /*04d4*/ 	.word	0x00001860


	//   ....[1]....
        /*04d8*/ 	.word	0x00011e20


	//   ....[2]....
        /*04dc*/ 	.word	0x00011f90


	//   ....[3]....
        /*04e0*/ 	.word	0x000120e0


	//   ....[4]....
        /*04e4*/ 	.word	0x00012220


	//   ....[5]....
        /*04e8*/ 	.word	0x00013020


	//----- nvinfo : EIATTR_MBARRIER_INSTR_OFFSETS
	.align		4
.L_177:
        /*04ec*/ 	.byte	0x04, 0x39
        /*04ee*/ 	.short	(.L_179 - .L_178)


	//   ....[0]....
.L_178:
        /*04f0*/ 	.word	0x00000180
        /*04f4*/ 	.word	0x000000ff
        /*04f8*/ 	.word	0x00019c00
        /*04fc*/ 	.short	0x0100
        /*04fe*/ 	.byte	0x08
	.zero		1


	//   ....[1]....
        /*0500*/ 	.word	0x00000190
        /*0504*/ 	.word	0x000000ff
        /*0508*/ 	.word	0x00019c20
        /*050c*/ 	.short	0x0100
        /*050e*/ 	.byte	0x08
	.zero		1


	//   ....[2]....
        /*0510*/ 	.word	0x00000280
        /*0514*/ 	.word	0x000000ff
        /*0518*/ 	.word	0x00019c30
        /*051c*/ 	.short	0x0100
        /*051e*/ 	.byte	0x08
	.zero		1


	//   ....[3]....
        /*0520*/ 	.word	0x00000290
        /*0524*/ 	.word	0x000000ff
        /*0528*/ 	.word	0x00019c40
        /*052c*/ 	.short	0x0100
        /*052e*/ 	.byte	0x08
	.zero		1


	//   ....[4]....
        /*0530*/ 	.word	0x000002a0
        /*0534*/ 	.word	0x000000ff
        /*0538*/ 	.word	0x00019c38
        /*053c*/ 	.short	0x0100
        /*053e*/ 	.byte	0x08
	.zero		1


	//   ....[5]....
        /*0540*/ 	.word	0x000002b0
        /*0544*/ 	.word	0x000000ff
        /*0548*/ 	.word	0x00019c48
        /*054c*/ 	.short	0x0100
        /*054e*/ 	.byte	0x08
	.zero		1


	//   ....[6]....
        /*0550*/ 	.word	0x000003e0
        /*0554*/ 	.word	0x000000ff
        /*0558*/ 	.word	0x00019c50
        /*055c*/ 	.short	0x0100
        /*055e*/ 	.byte	0x08
	.zero		1


	//   ....[7]....
        /*0560*/ 	.word	0x000003f0
        /*0564*/ 	.word	0x000000ff
        /*0568*/ 	.word	0x00019c60
        /*056c*/ 	.short	0x0100
        /*056e*/ 	.byte	0x08
	.zero		1


	//   ....[8]....
        /*0570*/ 	.word	0x00000400
        /*0574*/ 	.word	0x000000ff
        /*0578*/ 	.word	0x00019c58
        /*057c*/ 	.short	0x0100
        /*057e*/ 	.byte	0x08
	.zero		1


	//   ....[9]....
        /*0580*/ 	.word	0x00000410
        /*0584*/ 	.word	0x000000ff
        /*0588*/ 	.word	0x00019c68
        /*058c*/ 	.short	0x0100
        /*058e*/ 	.byte	0x08
	.zero		1


	//   ....[10]....
        /*0590*/ 	.word	0x00000500
        /*0594*/ 	.word	0x000000ff
        /*0598*/ 	.word	0x00019c70
        /*059c*/ 	.short	0x0100
        /*059e*/ 	.byte	0x06
	.zero		1


	//   ....[11]....
        /*05a0*/ 	.word	0x00000510
        /*05a4*/ 	.word	0x000000ff
        /*05a8*/ 	.word	0x00019c80
        /*05ac*/ 	.short	0x0100
        /*05ae*/ 	.byte	0x06
	.zero		1


	//   ....[12]....
        /*05b0*/ 	.word	0x00000520
        /*05b4*/ 	.word	0x000000ff
        /*05b8*/ 	.word	0x00019c78
        /*05bc*/ 	.short	0x0100
        /*05be*/ 	.byte	0x06
	.zero		1


	//   ....[13]....
        /*05c0*/ 	.word	0x00000530
        /*05c4*/ 	.word	0x000000ff
        /*05c8*/ 	.word	0x00019c88
        /*05cc*/ 	.short	0x0100
        /*05ce*/ 	.byte	0x06
	.zero		1


	//   ....[14]....
        /*05d0*/ 	.word	0x00000660
        /*05d4*/ 	.word	0x000000ff
        /*05d8*/ 	.word	0x00019c90
        /*05dc*/ 	.short	0x0100
        /*05de*/ 	.byte	0x08
	.zero		1


	//   ....[15]....
        /*05e0*/ 	.word	0x00000670
        /*05e4*/ 	.word	0x000000ff
        /*05e8*/ 	.word	0x00019ca0
        /*05ec*/ 	.short	0x0100
        /*05ee*/ 	.byte	0x08
	.zero		1


	//   ....[16]....
        /*05f0*/ 	.word	0x00000680
        /*05f4*/ 	.word	0x000000ff
        /*05f8*/ 	.word	0x00019c98
        /*05fc*/ 	.short	0x0100
        /*05fe*/ 	.byte	0x08
	.zero		1


	//   ....[17]....
        /*0600*/ 	.word	0x00000690
        /*0604*/ 	.word	0x000000ff
        /*0608*/ 	.word	0x00019ca8
        /*060c*/ 	.short	0x0100
        /*060e*/ 	.byte	0x08
	.zero		1


	//   ....[18]....
        /*0610*/ 	.word	0x000007e0
        /*0614*/ 	.word	0x000000ff
        /*0618*/ 	.word	0x00019cb0
        /*061c*/ 	.short	0x0100
        /*061e*/ 	.byte	0x08
	.zero		1


	//   ....[19]....
        /*0620*/ 	.word	0x000007f0
        /*0624*/ 	.word	0x000000ff
        /*0628*/ 	.word	0x00019cc0
        /*062c*/ 	.short	0x0100
        /*062e*/ 	.byte	0x08
	.zero		1


	//   ....[20]....
        /*0630*/ 	.word	0x00000800
        /*0634*/ 	.word	0x000000ff
        /*0638*/ 	.word	0x00019cb8
        /*063c*/ 	.short	0x0100
        /*063e*/ 	.byte	0x08
	.zero		1


	//   ....[21]....
        /*0640*/ 	.word	0x00000810
        /*0644*/ 	.word	0x000000ff
        /*0648*/ 	.word	0x00019cc8
        /*064c*/ 	.short	0x0100
        /*064e*/ 	.byte	0x08
	.zero		1


	//   ....[22]....
        /*0650*/ 	.word	0x00001bb0
        /*0654*/ 	.word	0x000000ff
        /*0658*/ 	.word	0x00019c00
        /*065c*/ 	.short	0x010a
        /*065e*/ 	.byte	0x2e
	.zero		1


	//   ....[23]....
        /*0660*/ 	.word	0x00001c50
        /*0664*/ 	.word	0x0000000c
        /*0668*/ 	.word	0x00019c30
        /*066c*/ 	.short	0x010a
        /*066e*/ 	.byte	0x3f
	.zero		1


	//   ....[24]....
        /*0670*/ 	.word	0x00001c90
        /*0674*/ 	.word	0x0000000c
        /*0678*/ 	.word	0x00019c30
        /*067c*/ 	.short	0x010a
        /*067e*/ 	.byte	0x3f
	.zero		1


	//   ....[25]....
        /*0680*/ 	.word	0x000023e0
        /*0684*/ 	.word	0x000000ff
        /*0688*/ 	.word	0x00000000
        /*068c*/ 	.short	0x0101
        /*068e*/ 	.byte	0x06
	.zero		1


	//   ....[26]....
        /*0690*/ 	.word	0x00005710
        /*0694*/ 	.word	0x000000ff
        /*0698*/ 	.word	0x00019c30
        /*069c*/ 	.short	0x010a
        /*069e*/ 	.byte	0x14
	.zero		1


	//   ....[27]....
        /*06a0*/ 	.word	0x00005750
        /*06a4*/ 	.word	0x000000ff
        /*06a8*/ 	.word	0x00019c30
        /*06ac*/ 	.short	0x010a
        /*06ae*/ 	.byte	0x14
	.zero		1


	//   ....[28]....
        /*06b0*/ 	.word	0x000058b0
        /*06b4*/ 	.word	0x000000ff
        /*06b8*/ 	.word	0x00019c50
        /*06bc*/ 	.short	0x010a
        /*06be*/ 	.byte	0x0b
	.zero		1


	//   ....[29]....
        /*06c0*/ 	.word	0x000058f0
        /*06c4*/ 	.word	0x000000ff
        /*06c8*/ 	.word	0x00019c50
        /*06cc*/ 	.short	0x010a
        /*06ce*/ 	.byte	0x0b
	.zero		1


	//   ....[30]....
        /*06d0*/ 	.word	0x00006040
        /*06d4*/ 	.word	0x000000ff
        /*06d8*/ 	.word	0x00000000
        /*06dc*/ 	.short	0x0101
        /*06de*/ 	.byte	0x14
	.zero		1


	//   ....[31]....
        /*06e0*/ 	.word	0x00008650
        /*06e4*/ 	.word	0x000000ff
        /*06e8*/ 	.word	0x00000000
        /*06ec*/ 	.short	0x0101
        /*06ee*/ 	.byte	0x07
	.zero		1


	//   ....[32]....
        /*06f0*/ 	.word	0x00008e50
        /*06f4*/ 	.word	0x000000ff
        /*06f8*/ 	.word	0x00019c30
        /*06fc*/ 	.short	0x010a
        /*06fe*/ 	.byte	0x06
	.zero		1


	//   ....[33]....
        /*0700*/ 	.word	0x00008e90
        /*0704*/ 	.word	0x000000ff
        /*0708*/ 	.word	0x00019c30
        /*070c*/ 	.short	0x010a
        /*070e*/ 	.byte	0x06
	.zero		1


	//   ....[34]....
        /*0710*/ 	.word	0x00008ff0
        /*0714*/ 	.word	0x000000ff
        /*0718*/ 	.word	0x00019c50
        /*071c*/ 	.short	0x010a
        /*071e*/ 	.byte	0x0b
	.zero		1


	//   ....[35]....
        /*0720*/ 	.word	0x00009030
        /*0724*/ 	.word	0x000000ff
        /*0728*/ 	.word	0x00019c50
        /*072c*/ 	.short	0x010a
        /*072e*/ 	.byte	0x0b
	.zero		1


	//   ....[36]....
        /*0730*/ 	.word	0x00009720
        /*0734*/ 	.word	0x000000ff
        /*0738*/ 	.word	0x00000000
        /*073c*/ 	.short	0x0101
        /*073e*/ 	.byte	0x07
	.zero		1


	//   ....[37]....
        /*0740*/ 	.word	0x0000ac70
        /*0744*/ 	.word	0x000000ff
        /*0748*/ 	.word	0x00000000
        /*074c*/ 	.short	0x0101
        /*074e*/ 	.byte	0x07
	.zero		1


	//   ....[38]....
        /*0750*/ 	.word	0x0000b280
        /*0754*/ 	.word	0x000000ff
        /*0758*/ 	.word	0x00019c30
        /*075c*/ 	.short	0x010a
        /*075e*/ 	.byte	0x06
	.zero		1


	//   ....[39]....
        /*0760*/ 	.word	0x0000b2c0
        /*0764*/ 	.word	0x000000ff
        /*0768*/ 	.word	0x00019c30
        /*076c*/ 	.short	0x010a
        /*076e*/ 	.byte	0x06
	.zero		1


	//   ....[40]....
        /*0770*/ 	.word	0x0000b420
        /*0774*/ 	.word	0x000000ff
        /*0778*/ 	.word	0x00019c50
        /*077c*/ 	.short	0x010a
        /*077e*/ 	.byte	0x0b
	.zero		1


	//   ....[41]....
        /*0780*/ 	.word	0x0000b460
        /*0784*/ 	.word	0x000000ff
        /*0788*/ 	.word	0x00019c50
        /*078c*/ 	.short	0x010a
        /*078e*/ 	.byte	0x0b
	.zero		1


	//   ....[42]....
        /*0790*/ 	.word	0x0000bb60
        /*0794*/ 	.word	0x000000ff
        /*0798*/ 	.word	0x00000000
        /*079c*/ 	.short	0x0101
        /*079e*/ 	.byte	0x06
	.zero		1


	//   ....[43]....
        /*07a0*/ 	.word	0x0000e1c0
        /*07a4*/ 	.word	0x000000ff
        /*07a8*/ 	.word	0x00000000
        /*07ac*/ 	.short	0x0101
        /*07ae*/ 	.byte	0x07
	.zero		1


	//   ....[44]....
        /*07b0*/ 	.word	0x0000e6f0
        /*07b4*/ 	.word	0x000000ff
        /*07b8*/ 	.word	0x00019c50
        /*07bc*/ 	.short	0x010a
        /*07be*/ 	.byte	0x0e
	.zero		1


	//   ....[45]....
        /*07c0*/ 	.word	0x0000e730
        /*07c4*/ 	.word	0x000000ff
        /*07c8*/ 	.word	0x00019c50
        /*07cc*/ 	.short	0x010a
        /*07ce*/ 	.byte	0x0e
	.zero		1


	//   ....[46]....
        /*07d0*/ 	.word	0x0000ed40
        /*07d4*/ 	.word	0x000000ff
        /*07d8*/ 	.word	0x00000000
        /*07dc*/ 	.short	0x0101
        /*07de*/ 	.byte	0x04
	.zero		1


	//   ....[47]....
        /*07e0*/ 	.word	0x00010260
        /*07e4*/ 	.word	0x00000003
        /*07e8*/ 	.word	0x00000000
        /*07ec*/ 	.short	0x0101
        /*07ee*/ 	.byte	0x3f
	.zero		1


	//   ....[48]....
        /*07f0*/ 	.word	0x00012610
        /*07f4*/ 	.word	0x00000004
        /*07f8*/ 	.word	0x00019c80
        /*07fc*/ 	.short	0x010a
        /*07fe*/ 	.byte	0x3f
	.zero		1


	//   ....[49]....
        /*0800*/ 	.word	0x000129f0
        /*0804*/ 	.word	0x00000004
        /*0808*/ 	.word	0x00019c70
        /*080c*/ 	.short	0x0107
        /*080e*/ 	.byte	0x3f
	.zero		1


	//   ....[50]....
        /*0810*/ 	.word	0x00012ab0
        /*0814*/ 	.word	0x00000004
        /*0818*/ 	.word	0x00019c70
        /*081c*/ 	.short	0x0101
        /*081e*/ 	.byte	0x3f
	.zero		1


	//   ....[51]....
        /*0820*/ 	.word	0x00012ae0
        /*0824*/ 	.word	0x00000004
        /*0828*/ 	.word	0x00019c40
        /*082c*/ 	.short	0x010a
        /*082e*/ 	.byte	0x3f
	.zero		1


	//   ....[52]....
        /*0830*/ 	.word	0x00012e00
        /*0834*/ 	.word	0x00000004
        /*0838*/ 	.word	0x00019c30
        /*083c*/ 	.short	0x0107
        /*083e*/ 	.byte	0x3f
	.zero		1


	//   ....[53]....
        /*0840*/ 	.word	0x00012ed0
        /*0844*/ 	.word	0x00000004
        /*0848*/ 	.word	0x00019c30
        /*084c*/ 	.short	0x0101
        /*084e*/ 	.byte	0x3f
	.zero		1


	//   ....[54]....
        /*0850*/ 	.word	0x00013780
        /*0854*/ 	.word	0x00000010
        /*0858*/ 	.word	0x00019c00
        /*085c*/ 	.short	0x0107
        /*085e*/ 	.byte	0x3f
	.zero		1


	//   ....[55]....
        /*0860*/ 	.word	0x00013880
        /*0864*/ 	.word	0x00000010
        /*0868*/ 	.word	0x00019c00
        /*086c*/ 	.short	0x0101
        /*086e*/ 	.byte	0x3f
	.zero		1


	//   ....[56]....
        /*0870*/ 	.word	0x000138a0
        /*0874*/ 	.word	0x00000010
        /*0878*/ 	.word	0x00019c20
        /*087c*/ 	.short	0x010a
        /*087e*/ 	.byte	0x3f
	.zero		1


	//   ....[57]....
        /*0880*/ 	.word	0x00013c00
        /*0884*/ 	.word	0x00000004
        /*0888*/ 	.word	0x00019c80
        /*088c*/ 	.short	0x010a
        /*088e*/ 	.byte	0x3f
	.zero		1


	//   ....[58]....
        /*0890*/ 	.word	0x00013f40
        /*0894*/ 	.word	0x00000004
        /*0898*/ 	.word	0x00019c70
        /*089c*/ 	.short	0x0107
        /*089e*/ 	.byte	0x3f
	.zero		1


	//   ....[59]....
        /*08a0*/ 	.word	0x00014000
        /*08a4*/ 	.word	0x00000004
        /*08a8*/ 	.word	0x00019c70
        /*08ac*/ 	.short	0x0101
        /*08ae*/ 	.byte	0x3f
	.zero		1


	//   ....[60]....
        /*08b0*/ 	.word	0x00014030
        /*08b4*/ 	.word	0x00000004
        /*08b8*/ 	.word	0x00019c40
        /*08bc*/ 	.short	0x010a
        /*08be*/ 	.byte	0x3f
	.zero		1


	//   ....[61]....
        /*08c0*/ 	.word	0x00014320
        /*08c4*/ 	.word	0x00000004
        /*08c8*/ 	.word	0x00019c30
        /*08cc*/ 	.short	0x0107
        /*08ce*/ 	.byte	0x3f
	.zero		1


	//   ....[62]....
        /*08d0*/ 	.word	0x000143f0
        /*08d4*/ 	.word	0x00000004
        /*08d8*/ 	.word	0x00019c30
        /*08dc*/ 	.short	0x0101
        /*08de*/ 	.byte	0x3f
	.zero		1


	//   ....[63]....
        /*08e0*/ 	.word	0x00014470
        /*08e4*/ 	.word	0x00000002
        /*08e8*/ 	.word	0x00019c70
        /*08ec*/ 	.short	0x010a
        /*08ee*/ 	.byte	0x3f
	.zero		1


	//   ....[64]....
        /*08f0*/ 	.word	0x00014500
        /*08f4*/ 	.word	0x00000002
        /*08f8*/ 	.word	0x00019c60
        /*08fc*/ 	.short	0x010a
        /*08fe*/ 	.byte	0x3f
	.zero		1


	//   ....[65]....
        /*0900*/ 	.word	0x000148c0
        /*0904*/ 	.word	0x00000002
        /*0908*/ 	.word	0x00019c50
        /*090c*/ 	.short	0x0101
        /*090e*/ 	.byte	0x3f
	.zero		1


	//   ....[66]....
        /*0910*/ 	.word	0x00014940
        /*0914*/ 	.word	0x00000002
        /*0918*/ 	.word	0x00000000
        /*091c*/ 	.short	0x0101
        /*091e*/ 	.byte	0x3f
	.zero		1


	//   ....[67]....
        /*0920*/ 	.word	0x00014b10
        /*0924*/ 	.word	0x00000003
        /*0928*/ 	.word	0x00019c70
        /*092c*/ 	.short	0x010a
        /*092e*/ 	.byte	0x3f
	.zero		1


	//   ....[68]....
        /*0930*/ 	.word	0x00014b90
        /*0934*/ 	.word	0x00000003
        /*0938*/ 	.word	0x00019c60
        /*093c*/ 	.short	0x010a
        /*093e*/ 	.byte	0x3f
	.zero		1


	//   ....[69]....
        /*0940*/ 	.word	0x00014f60
        /*0944*/ 	.word	0x00000003
        /*0948*/ 	.word	0x00019c50
        /*094c*/ 	.short	0x0101
        /*094e*/ 	.byte	0x3f
	.zero		1


	//   ....[70]....
        /*0950*/ 	.word	0x00014fe0
        /*0954*/ 	.word	0x00000000
        /*0958*/ 	.word	0x00000000
        /*095c*/ 	.short	0x0101
        /*095e*/ 	.byte	0x3f
	.zero		1


	//   ....[71]....
        /*0960*/ 	.word	0x00015250
        /*0964*/ 	.word	0x00000005
        /*0968*/ 	.word	0x00019c20
        /*096c*/ 	.short	0x010a
        /*096e*/ 	.byte	0x3f
	.zero		1


	//   ....[72]....
        /*0970*/ 	.word	0x000153d0
        /*0974*/ 	.word	0x00000003
        /*0978*/ 	.word	0x00019c40
        /*097c*/ 	.short	0x010a
        /*097e*/ 	.byte	0x3f
	.zero		1


	//   ....[73]....
        /*0980*/ 	.word	0x00015470
        /*0984*/ 	.word	0x00000005
        /*0988*/ 	.word	0x00019c40
        /*098c*/ 	.short	0x010a
        /*098e*/ 	.byte	0x3f
	.zero		1


	//   ....[74]....
        /*0990*/ 	.word	0x000154b0
        /*0994*/ 	.word	0x00000003
        /*0998*/ 	.word	0x00019c60
        /*099c*/ 	.short	0x010a
        /*099e*/ 	.byte	0x3f
	.zero		1


	//   ....[75]....
        /*09a0*/ 	.word	0x000154f0
        /*09a4*/ 	.word	0x00000005
        /*09a8*/ 	.word	0x00019c60
        /*09ac*/ 	.short	0x010a
        /*09ae*/ 	.byte	0x3f
	.zero		1


	//   ....[76]....
        /*09b0*/ 	.word	0x00015530
        /*09b4*/ 	.word	0x00000003
        /*09b8*/ 	.word	0x00019c80
        /*09bc*/ 	.short	0x010a
        /*09be*/ 	.byte	0x3f
	.zero		1


	//   ....[77]....
        /*09c0*/ 	.word	0x00015570
        /*09c4*/ 	.word	0x00000005
        /*09c8*/ 	.word	0x00019c80
        /*09cc*/ 	.short	0x010a
        /*09ce*/ 	.byte	0x3f
	.zero		1


	//   ....[78]....
        /*09d0*/ 	.word	0x000155e0
        /*09d4*/ 	.word	0x00000003
        /*09d8*/ 	.word	0x00019c00
        /*09dc*/ 	.short	0x010a
        /*09de*/ 	.byte	0x3f
	.zero		1


	//   ....[79]....
        /*09e0*/ 	.word	0x00015630
        /*09e4*/ 	.word	0x0000000c
        /*09e8*/ 	.word	0x00019c30
        /*09ec*/ 	.short	0x010a
        /*09ee*/ 	.byte	0x3f
	.zero		1


	//   ....[80]....
        /*09f0*/ 	.word	0x00015690
        /*09f4*/ 	.word	0x00000008
        /*09f8*/ 	.word	0x00019c30
        /*09fc*/ 	.short	0x010a
        /*09fe*/ 	.byte	0x3f
	.zero		1


	//   ....[81]....
        /*0a00*/ 	.word	0x000156f0
        /*0a04*/ 	.word	0x00000008
        /*0a08*/ 	.word	0x00019c50
        /*0a0c*/ 	.short	0x010a
        /*0a0e*/ 	.byte	0x3f
	.zero		1


	//   ....[82]....
        /*0a10*/ 	.word	0x00015750
        /*0a14*/ 	.word	0x0000000a
        /*0a18*/ 	.word	0x00019c30
        /*0a1c*/ 	.short	0x010a
        /*0a1e*/ 	.byte	0x3f
	.zero		1


	//   ....[83]....
        /*0a20*/ 	.word	0x000157b0
        /*0a24*/ 	.word	0x0000000a
        /*0a28*/ 	.word	0x00019c50
        /*0a2c*/ 	.short	0x010a
        /*0a2e*/ 	.byte	0x3f
	.zero		1


	//   ....[84]....
        /*0a30*/ 	.word	0x00015810
        /*0a34*/ 	.word	0x00000008
        /*0a38*/ 	.word	0x00019c30
        /*0a3c*/ 	.short	0x010a
        /*0a3e*/ 	.byte	0x3f
	.zero		1


	//   ....[85]....
        /*0a40*/ 	.word	0x00015870
        /*0a44*/ 	.word	0x00000008
        /*0a48*/ 	.word	0x00019c50
        /*0a4c*/ 	.short	0x010a
        /*0a4e*/ 	.byte	0x3f
	.zero		1


	//   ....[86]....
        /*0a50*/ 	.word	0x000158d0
        /*0a54*/ 	.word	0x00000005
        /*0a58*/ 	.word	0x00019c50
        /*0a5c*/ 	.short	0x010a
        /*0a5e*/ 	.byte	0x3f
	.zero		1


	//   ....[87]....
        /*0a60*/ 	.word	0x000159d0
        /*0a64*/ 	.word	0x00000004
        /*0a68*/ 	.word	0x00019c80
        /*0a6c*/ 	.short	0x010a
        /*0a6e*/ 	.byte	0x3f
	.zero		1


	//   ....[88]....
        /*0a70*/ 	.word	0x00015d00
        /*0a74*/ 	.word	0x00000004
        /*0a78*/ 	.word	0x00019c40
        /*0a7c*/ 	.short	0x010a
        /*0a7e*/ 	.byte	0x3f
	.zero		1


	//   ....[89]....
        /*0a80*/ 	.word	0x00016390
        /*0a84*/ 	.word	0x00000010
        /*0a88*/ 	.word	0x00019c20
        /*0a8c*/ 	.short	0x010a
        /*0a8e*/ 	.byte	0x3f
	.zero		1


	//   ....[90]....
        /*0a90*/ 	.word	0x000163e0
        /*0a94*/ 	.word	0x00000004
        /*0a98*/ 	.word	0x00019c80
        /*0a9c*/ 	.short	0x010a
        /*0a9e*/ 	.byte	0x3f
	.zero		1


	//   ....[91]....
        /*0aa0*/ 	.word	0x000166e0
        /*0aa4*/ 	.word	0x00000004
        /*0aa8*/ 	.word	0x00019c40
        /*0aac*/ 	.short	0x010a
        /*0aae*/ 	.byte	0x3f
	.zero		1


	//   ....[92]....
        /*0ab0*/ 	.word	0x00016990
        /*0ab4*/ 	.word	0x00000002
        /*0ab8*/ 	.word	0x00019c70
        /*0abc*/ 	.short	0x010a
        /*0abe*/ 	.byte	0x3f
	.zero		1


	//   ....[93]....
        /*0ac0*/ 	.word	0x000169e0
        /*0ac4*/ 	.word	0x00000002
        /*0ac8*/ 	.word	0x00019c60
        /*0acc*/ 	.short	0x010a
        /*0ace*/ 	.byte	0x3f
	.zero		1


	//   ....[94]....
        /*0ad0*/ 	.word	0x00016a30
        /*0ad4*/ 	.word	0x00000003
        /*0ad8*/ 	.word	0x00019c70
        /*0adc*/ 	.short	0x010a
        /*0ade*/ 	.byte	0x3f
	.zero		1


	//   ....[95]....
        /*0ae0*/ 	.word	0x00016a80
        /*0ae4*/ 	.word	0x00000003
        /*0ae8*/ 	.word	0x00019c60
        /*0aec*/ 	.short	0x010a
        /*0aee*/ 	.byte	0x3f
	.zero		1


	//   ....[96]....
        /*0af0*/ 	.word	0x00016ad0
        /*0af4*/ 	.word	0x00000005
        /*0af8*/ 	.word	0x00019c20
        /*0afc*/ 	.short	0x010a
        /*0afe*/ 	.byte	0x3f
	.zero		1


	//   ....[97]....
        /*0b00*/ 	.word	0x00016c70
        /*0b04*/ 	.word	0x00000003
        /*0b08*/ 	.word	0x00019c40
        /*0b0c*/ 	.short	0x010a
        /*0b0e*/ 	.byte	0x3f
	.zero		1


	//   ....[98]....
        /*0b10*/ 	.word	0x00016cc0
        /*0b14*/ 	.word	0x00000005
        /*0b18*/ 	.word	0x00019c40
        /*0b1c*/ 	.short	0x010a
        /*0b1e*/ 	.byte	0x3f
	.zero		1


	//   ....[99]....
        /*0b20*/ 	.word	0x00016d10
        /*0b24*/ 	.word	0x00000003
        /*0b28*/ 	.word	0x00019c60
        /*0b2c*/ 	.short	0x010a
        /*0b2e*/ 	.byte	0x3f
	.zero		1


	//   ....[100]....
        /*0b30*/ 	.word	0x00016d60
        /*0b34*/ 	.word	0x00000005
        /*0b38*/ 	.word	0x00019c60
        /*0b3c*/ 	.short	0x010a
        /*0b3e*/ 	.byte	0x3f
	.zero		1


	//   ....[101]....
        /*0b40*/ 	.word	0x00016db0
        /*0b44*/ 	.word	0x00000003
        /*0b48*/ 	.word	0x00019c80
        /*0b4c*/ 	.short	0x010a
        /*0b4e*/ 	.byte	0x3f
	.zero		1


	//----- nvinfo : EIATTR_NUM_MBARRIERS
	.align		4
.L_179:
        /*0b50*/ 	.byte	0x03, 0x38
        /*0b52*/ 	.short	0x0016


	//----- nvinfo : EIATTR_EXIT_INSTR_OFFSETS
	.align		4
        /*0b54*/ 	.byte	0x04, 0x1c
        /*0b56*/ 	.short	(.L_181 - .L_180)


	//   ....[0]....
.L_180:
        /*0b58*/ 	.word	0x00000950


	//   ....[1]....
        /*0b5c*/ 	.word	0x00010cf0


	//   ....[2]....
        /*0b60*/ 	.word	0x000155c0


	//----- nvinfo : EIATTR_MAX_THREADS
	.align		4
.L_181:
        /*0b64*/ 	.byte	0x04, 0x05
        /*0b66*/ 	.short	(.L_183 - .L_182)
.L_182:
        /*0b68*/ 	.word	0x00000200
        /*0b6c*/ 	.word	0x00000001
        /*0b70*/ 	.word	0x00000001


	//----- nvinfo : EIATTR_CRS_STACK_SIZE
	.align		4
.L_183:
        /*0b74*/ 	.byte	0x04, 0x1e
        /*0b76*/ 	.short	(.L_185 - .L_184)
.L_184:
        /*0b78*/ 	.word	0x00000000


	//----- nvinfo : EIATTR_CBANK_PARAM_SIZE
	.align		4
.L_185:
        /*0b7c*/ 	.byte	0x03, 0x19
        /*0b7e*/ 	.short	0x0af0


	//----- nvinfo : EIATTR_PARAM_CBANK
	.align		4
        /*0b80*/ 	.byte	0x04, 0x0a
        /*0b82*/ 	.short	(.L_187 - .L_186)
	.align		4
.L_186:
        /*0b84*/ 	.word	index@(.nv.constant0._ZN7cutlass13device_kernelIN5flash11enable_sm90INS1_16FlashAttnFwdSm90INS1_25CollectiveMainloopFwdSm90ILi2EN4cute5tupleIJNS5_1CILi1EEES8_S8_EEENS6_IJNS7_ILi192EEENS7_ILi128EEENS7_ILi96EEEEEELi96ENS_12float_e4m3_tEfNS_4arch4Sm90ELb0ELb1ELb1ELb0ELb1ELb0ELb0ELb1ELb1ELb1ELb0ELb0EEENS1_21CollectiveEpilogueFwdINS6_IJSA_SC_SB_EEES9_NS_10bfloat16_tESG_Li384ELb0ELb1ELb0ELb1EEENS1_30DynamicPersistentTileSchedulerILi384ELi128ELb0ELb1ELb1EEEEEEEEEvNT_6ParamsE)
        /*0b88*/ 	.short	0x0210
        /*0b8a*/ 	.short	0x0af0


	//----- nvinfo : EIATTR_SW_WAR
	.align		4
.L_187:
        /*0b8c*/ 	.byte	0x04, 0x36
        /*0b8e*/ 	.short	(.L_189 - .L_188)
.L_188:
        /*0b90*/ 	.word	0x00000008
.L_189:


//--------------------- .nv.info._ZN7cutlass13device_kernelIN5flash11enable_sm90INS1_16FlashAttnFwdSm90INS1_25CollectiveMainloopFwdSm90ILi2EN4cute5tupleIJNS5_1CILi1EEES8_S8_EEENS6_IJNS7_ILi192EEENS7_ILi128EEENS7_ILi96EEEEEELi96ENS_12float_e4m3_tEfNS_4arch4Sm90ELb0ELb1ELb1ELb1ELb1ELb0ELb0ELb1ELb1ELb1ELb0ELb0EEENS1_21CollectiveEpilogueFwdINS6_IJSA_SC_SB_EEES9_NS_10bfloat16_tESG_Li384ELb1ELb1ELb0ELb1EEENS1_36VarlenDynamicPersistentTileSchedulerILi192ELi128ELi384ELi128ELb0ELb1ELb1ELb1ELb0ELb1EEEEEEEEEvNT_6ParamsE --------------------------
	.section	.nv.info._ZN7cutlass13device_kernelIN5flash11enable_sm90INS1_16FlashAttnFwdSm90INS1_25CollectiveMainloopFwdSm90ILi2EN4cute5tupleIJNS5_1CILi1EEES8_S8_EEENS6_IJNS7_ILi192EEENS7_ILi128EEENS7_ILi96EEEEEELi96ENS_12float_e4m3_tEfNS_4arch4Sm90ELb0ELb1ELb1ELb1ELb1ELb0ELb0ELb1ELb1ELb1ELb0ELb0EEENS1_21CollectiveEpilogueFwdINS6_IJSA_SC_SB_EEES9_NS_10bfloat16_tESG_Li384ELb1ELb1ELb0ELb1EEENS1_36VarlenDynamicPersistentTileSchedulerILi192ELi128ELi384ELi128ELb0ELb1ELb1ELb1ELb0ELb1EEEEEEEEEvNT_6ParamsE,"",@"SHT_CUDA_INFO"
	.sectionflags	@""
	.align	4


	//----- nvinfo : EIATTR_CUDA_API_VERSION
	.align		4
        /*0000*/ 	.byte	0x04, 0x37
        /*0002*/ 	.short	(.L_191 - .L_190)
.L_190:
        /*0004*/ 	.word	0x00000082


	//----- nvinfo : EIATTR_KPARAM_INFO
	.align		4
.L_191:
        /*0008*/ 	.byte	0x04, 0x17
        /*000a*/ 	.short	(.L_193 - .L_192)
.L_192:
        /*000c*/ 	.word	0x00000000
        /*0010*/ 	.short	0x0000
        /*0012*/ 	.short	0x0070
        /*0014*/ 	.byte	0x00, 0xf0, 0x01, 0x2a


	//----- nvinfo : EIATTR_SPARSE_MMA_MASK
	.align		4
.L_193:
        /*0018*/ 	.byte	0x03, 0x50
        /*001a*/ 	.short	0x0000


	//----- nvinfo : EIATTR_MAXREG_COUNT
	.align		4
        /*001c*/ 	.byte	0x03, 0x1b
        /*001e*/ 	.short	0x0080


	//----- nvinfo : EIATTR_NUM_BARRIERS
	.align		4
        /*0020*/ 	.byte	0x02, 0x4c
        /*0022*/ 	.byte	0x09
	.zero		1


	//----- nvinfo : EIATTR_EXTERNS
	.align		4
        /*0024*/ 	.byte	0x04, 0x0f
        /*0026*/ 	.short	(.L_195 - .L_194)


	//   ....[0]....
	.align		4
.L_194:
        /*0028*/ 	.word	index@(__assertfail)


	//----- nvinfo : EIATTR_ANNOTATIONS
	.align		4
.L_195:
        /*002c*/ 	.byte	0x04, 0x55
        /*002e*/ 	.short	(.L_197 - .L_196)


	//   ....[0]....
.L_196:
        /* <DEDUP_REMOVED lines=14> */


	//----- nvinfo : EIATTR_MERCURY_ISA_VERSION
	.align		4
.L_197:
        /*0100*/ 	.byte	0x03, 0x5f
        /*0102*/ 	.short	0x0101


	//----- nvinfo : EIATTR_UNUSED_LOAD_BYTE_OFFSET
	.align		4
        /*0104*/ 	.byte	0x04, 0x44
        /*0106*/ 	.short	(.L_199 - .L_198)


	//   ....[0]....
.L_198:
        /*0108*/ 	.word	0x00000940
        /*010c*/ 	.word	0x0000fff0


	//   ....[1]....
        /*0110*/ 	.word	0x0000f1d0
        /*0114*/ 	.word	0x0000fff0


	//----- nvinfo : EIATTR_INT_WARP_WIDE_INSTR_OFFSETS
	.align		4
.L_199:
        /*0118*/ 	.byte	0x04, 0x31
        /*011a*/ 	.short	(.L_201 - .L_200)


	//   ....[0]....
.L_200:
        /*011c*/ 	.word	0x000000c0


	//   ....[1]....
        /*0120*/ 	.word	0x000000d0


	//   ....[2]....
        /*0124*/ 	.word	0x00000170


	//   ....[3]....
        /*0128*/ 	.word	0x00012b80


	//   ....[4]....
        /*012c*/ 	.word	0x00012c10


	//   ....[5]....
        /*0130*/ 	.word	0x00015a40


	//   ....[6]....
        /*0134*/ 	.word	0x00015ad0


	//----- nvinfo : EIATTR_COOP_GROUP_MASK_REGIDS
	.align		4
.L_201:
        /*0138*/ 	.byte	0x04, 0x29
        /*013a*/ 	.short	(.L_203 - .L_202)


	//   ....[0]....
.L_202:
        /*013c*/ 	.word	0xffffffff


	//   ....[1]....
        /*0140*/ 	.word	0xffffffff


	//   ....[2]....
        /*0144*/ 	.word	0xffffffff


	//   ....[3]....
        /*0148*/ 	.word	0xffffffff


	//   ....[4]....
        /*014c*/ 	.word	0xffffffff


	//   ....[5]....
        /*0150*/ 	.word	0xffffffff


	//   ....[6]....
        /*0154*/ 	.word	0xffffffff


	//   ....[7]....
        /*0158*/ 	.word	0xffffffff


	//   ....[8]....
        /*015c*/ 	.word	0xffffffff


	//   ....[9]....
        /*0160*/ 	.word	0xffffffff


	//   ....[10]....
        /*0164*/ 	.word	0xffffffff


	//   ....[11]....
        /*0168*/ 	.word	0xffffffff


	//   ....[12]....
        /*016c*/ 	.word	0xffffffff


	//   ....[13]....
        /*0170*/ 	.word	0xffffffff


	//   ....[14]....
        /*0174*/ 	.word	0xffffffff


	//   ....[15]....
        /*0178*/ 	.word	0xffffffff


	//   ....[16]....
        /*017c*/ 	.word	0xffffffff


	//   ....[17]....
        /*0180*/ 	.word	0xffffffff


	//   ....[18]....
        /*0184*/ 	.word	0xffffffff


	//   ....[19]....
        /*0188*/ 	.word	0xffffffff


	//   ....[20]....
        /*018c*/ 	.word	0xffffffff


	//   ....[21]....
        /*0190*/ 	.word	0xffffffff


	//   ....[22]....
        /*0194*/ 	.word	0xffffffff


	//   ....[23]....
        /*0198*/ 	.word	0xffffffff


	//   ....[24]....
        /*019c*/ 	.word	0xffffffff


	//   ....[25]....
        /*01a0*/ 	.word	0xffffffff


	//   ....[26]....
        /*01a4*/ 	.word	0xffffffff


	//   ....[27]....
        /*01a8*/ 	.word	0xffffffff


	//   ....[28]....
        /*01ac*/ 	.word	0xffffffff


	//   ....[29]....
        /*01b0*/ 	.word	0xffffffff


	//   ....[30]....
        /*01b4*/ 	.word	0xffffffff


	//   ....[31]....
        /*01b8*/ 	.word	0xffffffff


	//   ....[32]....
        /*01bc*/ 	.word	0xffffffff


	//   ....[33]....
        /*01c0*/ 	.word	0xffffffff


	//   ....[34]....
        /*01c4*/ 	.word	0xffffffff


	//   ....[35]....
        /*01c8*/ 	.word	0xffffffff


	//   ....[36]....
        /*01cc*/ 	.word	0xffffffff


	//   ....[37]....
        /*01d0*/ 	.word	0xffffffff


	//   ....[38]....
        /*01d4*/ 	.word	0xffffffff


	//   ....[39]....
        /*01d8*/ 	.word	0xffffffff


	//   ....[40]....
        /*01dc*/ 	.word	0xffffffff


	//   ....[41]....
        /*01e0*/ 	.word	0xffffffff


	//   ....[42]....
        /*01e4*/ 	.word	0xffffffff


	//   ....[43]....
        /*01e8*/ 	.word	0xffffffff


	//   ....[44]....
        /*01ec*/ 	.word	0xffffffff


	//   ....[45]....
        /*01f0*/ 	.word	0xffffffff


	//   ....[46]....
        /*01f4*/ 	.word	0xffffffff


	//   ....[47]....
        /*01f8*/ 	.word	0xffffffff


	//   ....[48]....
        /*01fc*/ 	.word	0xffffffff


	//   ....[49]....
        /*0200*/ 	.word	0xffffffff


	//   ....[50]....
        /*0204*/ 	.word	0xffffffff


	//   ....[51]....
        /*0208*/ 	.word	0xffffffff


	//   ....[52]....
        /*020c*/ 	.word	0xffffffff


	//   ....[53]....
        /*0210*/ 	.word	0xffffffff


	//   ....[54]....
        /*0214*/ 	.word	0xffffffff


	//   ....[55]....
        /*0218*/ 	.word	0xffffffff


	//   ....[56]....
        /*021c*/ 	.word	0xffffffff


	//   ....[57]....
        /*0220*/ 	.word	0xffffffff


	//   ....[58]....
        /*0224*/ 	.word	0xffffffff


	//   ....[59]....
        /*0228*/ 	.word	0xffffffff


	//   ....[60]....
        /*022c*/ 	.word	0xffffffff


	//   ....[61]....
        /*0230*/ 	.word	0xffffffff


	//   ....[62]....
        /*0234*/ 	.word	0xffffffff


	//   ....[63]....
        /*0238*/ 	.word	0xffffffff


	//   ....[64]....
        /*023c*/ 	.word	0xffffffff


	//   ....[65]....
        /*0240*/ 	.word	0xffffffff


	//   ....[66]....
        /*0244*/ 	.word	0xffffffff


	//   ....[67]....
        /*0248*/ 	.word	0xffffffff


	//   ....[68]....
        /*024c*/ 	.word	0xffffffff


	//   ....[69]....
        /*0250*/ 	.word	0xffffffff


	//   ....[70]....
        /*0254*/ 	.word	0xffffffff


	//   ....[71]....
        /*0258*/ 	.word	0xffffffff


	//   ....[72]....
        /*025c*/ 	.word	0xffffffff


	//   ....[73]....
        /*0260*/ 	.word	0xffffffff


	//   ....[74]....
        /*0264*/ 	.word	0xffffffff


	//   ....[75]....
        /*0268*/ 	.word	0xffffffff


	//   ....[76]....
        /*026c*/ 	.word	0xffffffff


	//   ....[77]....
        /*0270*/ 	.word	0xffffffff


	//   ....[78]....
        /*0274*/ 	.word	0xffffffff


	//   ....[79]....
        /*0278*/ 	.word	0xffffffff


	//   ....[80]....
        /*027c*/ 	.word	0xffffffff


	//   ....[81]....
        /*0280*/ 	.word	0xffffffff


	//   ....[82]....
        /*0284*/ 	.word	0xffffffff


	//   ....[83]....
        /*0288*/ 	.word	0xffffffff


	//   ....[84]....
        /*028c*/ 	.word	0xffffffff


	//   ....[85]....
        /*0290*/ 	.word	0xffffffff


	//   ....[86]....
        /*0294*/ 	.word	0xffffffff


	//   ....[87]....
        /*0298*/ 	.word	0xffffffff


	//   ....[88]....
        /*029c*/ 	.word	0xffffffff


	//   ....[89]....
        /*02a0*/ 	.word	0xffffffff


	//   ....[90]....
        /*02a4*/ 	.word	0xffffffff


	//   ....[91]....
        /*02a8*/ 	.word	0xffffffff


	//   ....[92]....
        /*02ac*/ 	.word	0xffffffff


	//   ....[93]....
        /*02b0*/ 	.word	0xffffffff


	//   ....[94]....
        /*02b4*/ 	.word	0xffffffff


	//   ....[95]....
        /*02b8*/ 	.word	0xffffffff


	//   ....[96]....
        /*02bc*/ 	.word	0xffffffff


	//   ....[97]....
        /*02c0*/ 	.word	0xffffffff


	//   ....[98]....
        /*02c4*/ 	.word	0xffffffff


	//   ....[99]....
        /*02c8*/ 	.word	0xffffffff


	//   ....[100]....
        /*02cc*/ 	.word	0xffffffff


	//   ....[101]....
        /*02d0*/ 	.word	0xffffffff


	//   ....[102]....
        /*02d4*/ 	.word	0xffffffff


	//   ....[103]....
        /*02d8*/ 	.word	0xffffffff


	//   ....[104]....
        /*02dc*/ 	.word	0xffffffff


	//   ....[105]....
        /*02e0*/ 	.word	0xffffffff


	//   ....[106]....
        /*02e4*/ 	.word	0xffffffff


	//   ....[107]....
        /*02e8*/ 	.word	0xffffffff


	//   ....[108]....
        /*02ec*/ 	.word	0xffffffff


	//   ....[109]....
        /*02f0*/ 	.word	0xffffffff


	//   ....[110]....
        /*02f4*/ 	.word	0xffffffff


	//   ....[111]....
        /*02f8*/ 	.word	0xffffffff


	//   ....[112]....
        /*02fc*/ 	.word	0xffffffff


	//   ....[113]....
        /*0300*/ 	.word	0xffffffff


	//   ....[114]....
        /*0304*/ 	.word	0xffffffff


	//   ....[115]....
        /*0308*/ 	.word	0xffffffff


	//   ....[116]....
        /*030c*/ 	.word	0xffffffff


	//   ....[117]....
        /*0310*/ 	.word	0xffffffff


	//   ....[118]....
        /*0314*/ 	.word	0xffffffff


	//   ....[119]....
        /*0318*/ 	.word	0xffffffff


	//   ....[120]....
        /*031c*/ 	.word	0xffffffff


	//   ....[121]....
        /*0320*/ 	.word	0xffffffff


	//   ....[122]....
        /*0324*/ 	.word	0xffffffff


	//   ....[123]....
        /*0328*/ 	.word	0xffffffff


	//   ....[124]....
        /*032c*/ 	.word	0xffffffff


	//   ....[125]....
        /*0330*/ 	.word	0x0500000f


	//   ....[126]....
        /*0334*/ 	.word	0x0500000f


	//   ....[127]....
        /*0338*/ 	.word	0x0500000f


	//   ....[128]....
        /*033c*/ 	.word	0x0500000f


	//   ....[129]....
        /*0340*/ 	.word	0x0500000f


	//   ....[130]....
        /*0344*/ 	.word	0x0500000f


	//   ....[131]....
        /*0348*/ 	.word	0x0500000f


	//   ....[132]....
        /*034c*/ 	.word	0x0500000f


	//   ....[133]....
        /*0350*/ 	.word	0x0500000f


	//   ....[134]....
        /*0354*/ 	.word	0x0500000f


	//   ....[135]....
        /*0358*/ 	.word	0x0500000f


	//   ....[136]....
        /*035c*/ 	.word	0x0500000f


	//   ....[137]....
        /*0360*/ 	.word	0x0500000f


	//   ....[138]....
        /*0364*/ 	.word	0x0500000f


	//   ....[139]....
        /*0368*/ 	.word	0x0500000f


	//   ....[140]....
        /*036c*/ 	.word	0x0500000f


	//   ....[141]....
        /*0370*/ 	.word	0x0500000f


	//   ....[142]....
        /*0374*/ 	.word	0x0500000f


	//   ....[143]....
        /*0378*/ 	.word	0x0500000f


	//   ....[144]....
        /*037c*/ 	.word	0x0500000f


	//   ....[145]....
        /*0380*/ 	.word	0x0500000f


	//   ....[146]....
        /*0384*/ 	.word	0x0500000f


	//   ....[147]....
        /*0388*/ 	.word	0x0500000f


	//   ....[148]....
        /*038c*/ 	.word	0x0500000f


	//----- nvinfo : EIATTR_COOP_GROUP_INSTR_OFFSETS
	.align		4
.L_203:
        /*0390*/ 	.byte	0x04, 0x28
        /*0392*/ 	.short	(.L_205 - .L_204)


	//   ....[0]....
.L_204:
        /*0394*/ 	.word	0x00000070


	//   ....[1]....
        /*0398*/ 	.word	0x000000b0


	//   ....[2]....
        /*039c*/ 	.word	0x000002d0


	//   ....[3]....
        /*03a0*/ 	.word	0x00000430


	//   ....[4]....
        /*03a4*/ 	.word	0x00000550


	//   ....[5]....
        /*03a8*/ 	.word	0x000006b0


	//   ....[6]....
        /*03ac*/ 	.word	0x00001820


	//   ....[7]....
        /*03b0*/ 	.word	0x000021e0


	//   ....[8]....
        /*03b4*/ 	.word	0x000034f0


	//   ....[9]....
        /*03b8*/ 	.word	0x00004280


	//   ....[10]....
        /*03bc*/ 	.word	0x000042a0


	//   ....[11]....
        /*03c0*/ 	.word	0x000048e0


	//   ....[12]....
        /*03c4*/ 	.word	0x00004940


	//   ....[13]....
        /*03c8*/ 	.word	0x00005e10


	//   ....[14]....
        /*03cc*/ 	.word	0x00006750


	//   ....[15]....
        /*03d0*/ 	.word	0x00007350


	//   ....[16]....
        /*03d4*/ 	.word	0x00007450


	//   ....[17]....
        /*03d8*/ 	.word	0x00007cb0


	//   ....[18]....
        /*03dc*/ 	.word	0x00007d10


	//   ....[19]....
        /*03e0*/ 	.word	0x00009ff0


	//   ....[20]....
        /*03e4*/ 	.word	0x0000a010


	//   ....[21]....
        /*03e8*/ 	.word	0x0000a040


	//   ....[22]....
        /*03ec*/ 	.word	0x0000a050


	//   ....[23]....
        /*03f0*/ 	.word	0x0000b9b0


	//   ....[24]....
        /*03f4*/ 	.word	0x0000c2e0


	//   ....[25]....
        /*03f8*/ 	.word	0x0000cee0


	//   ....[26]....
        /*03fc*/ 	.word	0x0000cfe0


	//   ....[27]....
        /*0400*/ 	.word	0x0000d800


	//   ....[28]....
        /*0404*/ 	.word	0x0000d880


	//   ....[29]....
        /*0408*/ 	.word	0x0000eb30


	//   ....[30]....
        /*040c*/ 	.word	0x0000eb50


	//   ....[31]....
        /*0410*/ 	.word	0x0000ebc0


	//   ....[32]....
        /*0414*/ 	.word	0x0000ebd0


	//   ....[33]....
        /*0418*/ 	.word	0x0000f880


	//   ....[34]....
        /*041c*/ 	.word	0x0000f890


	//   ....[35]....
        /*0420*/ 	.word	0x0000f8a0


	//   ....[36]....
        /*0424*/ 	.word	0x0000f8b0


	//   ....[37]....
        /*0428*/ 	.word	0x0000f8c0


	//   ....[38]....
        /*042c*/ 	.word	0x0000f8d0


	//   ....[39]....
        /*0430*/ 	.word	0x0000f8e0


	//   ....[40]....
        /*0434*/ 	.word	0x0000f8f0


	//   ....[41]....
        /*0438*/ 	.word	0x0000f920


	//   ....[42]....
        /*043c*/ 	.word	0x0000f950


	//   ....[43]....
        /*0440*/ 	.word	0x0000f990


	//   ....[44]....
        /*0444*/ 	.word	0x0000f9a0


	//   ....[45]....
        /*0448*/ 	.word	0x0000f9c0


	//   ....[46]....
        /*044c*/ 	.word	0x0000f9d0


	//   ....[47]....
        /*0450*/ 	.word	0x0000fa00


	//   ....[48]....
        /*0454*/ 	.word	0x0000fa10


	//   ....[49]....
        /*0458*/ 	.word	0x0000fa30


	//   ....[50]....
        /*045c*/ 	.word	0x0000fa40


	//   ....[51]....
        /*0460*/ 	.word	0x0000fa50


	//   ....[52]....
        /*0464*/ 	.word	0x0000fa70


	//   ....[53]....
        /*0468*/ 	.word	0x0000faa0


	//   ....[54]....
        /*046c*/ 	.word	0x0000fab0


	//   ....[55]....
        /*0470*/ 	.word	0x0000fad0


	//   ....[56]....
        /*0474*/ 	.word	0x0000fae0


	//   ....[57]....
        /*0478*/ 	.word	0x000100b0


	//   ....[58]....
        /*047c*/ 	.word	0x000100f0


	//   ....[59]....
        /*0480*/ 	.word	0x00010120


	//   ....[60]....
        /*0484*/ 	.word	0x00010150


	//   ....[61]....
        /*0488*/ 	.word	0x00010610


	//   ....[62]....
        /*048c*/ 	.word	0x00010640


	//   ....[63]....
        /*0490*/ 	.word	0x00010760


	//   ....[64]....
        /*0494*/ 	.word	0x00010780


	//   ....[65]....
        /*0498*/ 	.word	0x00011090


	//   ....[66]....
        /*049c*/ 	.word	0x000110a0


	//   ....[67]....
        /*04a0*/ 	.word	0x000111a0


	//   ....[68]....
        /*04a4*/ 	.word	0x000111c0


	//   ....[69]....
        /*04a8*/ 	.word	0x00011340


	//   ....[70]....
        /*04ac*/ 	.word	0x000114e0


	//   ....[71]....
        /*04b0*/ 	.word	0x00011510


	//   ....[72]....
        /*04b4*/ 	.word	0x00011540


	//   ....[73]....
        /*04b8*/ 	.word	0x00011580


	//   ....[74]....
        /*04bc*/ 	.word	0x000115b0


	//   ....[75]....
        /*04c0*/ 	.word	0x000115f0


	//   ....[76]....
        /*04c4*/ 	.word	0x00011730


	//   ....[77]....
        /*04c8*/ 	.word	0x00011760


	//   ....[78]....
        /*04cc*/ 	.word	0x00011790


	//   ....[79]....
        /*04d0*/ 	.word	0x000117c0


	//   ....[80]....
        /*04d4*/ 	.word	0x000117f0


	//   ....[81]....
        /*04d8*/ 	.word	0x00011830


	//   ....[82]....
        /*04dc*/ 	.word	0x000118d0


	//   ....[83]....
        /*04e0*/ 	.word	0x00011930


	//   ....[84]....
        /*04e4*/ 	.word	0x000119e0


	//   ....[85]....
        /*04e8*/ 	.word	0x000137a0


	//   ....[86]....
        /*04ec*/ 	.word	0x000137d0


	//   ....[87]....
        /*04f0*/ 	.word	0x000137f0


	//   ....[88]....
        /*04f4*/ 	.word	0x000138d0


	//   ....[89]....
        /*04f8*/ 	.word	0x00013c60


	//   ....[90]....
        /*04fc*/ 	.word	0x00013c70


	//   ....[91]....
        /*0500*/ 	.word	0x00013c80


	//   ....[92]....
        /*0504*/ 	.word	0x00013c90


	//   ....[93]....
        /*0508*/ 	.word	0x00014590


	//   ....[94]....
        /*050c*/ 	.word	0x000145c0


	//   ....[95]....
        /*0510*/ 	.word	0x000145e0


	//   ....[96]....
        /*0514*/ 	.word	0x000145f0


	//   ....[97]....
        /*0518*/ 	.word	0x00014600


	//   ....[98]....
        /*051c*/ 	.word	0x00014700


	//   ....[99]....
        /*0520*/ 	.word	0x00014e60


	//   ....[100]....
        /*0524*/ 	.word	0x00014e80


	//   ....[101]....
        /*0528*/ 	.word	0x00014e90


	//   ....[102]....
        /*052c*/ 	.word	0x00014ef0


	//   ....[103]....
        /*0530*/ 	.word	0x00015250


	//   ....[104]....
        /*0534*/ 	.word	0x00015260


	//   ....[105]....
        /*0538*/ 	.word	0x00015270


	//   ....[106]....
        /*053c*/ 	.word	0x000152d0


	//   ....[107]....
        /*0540*/ 	.word	0x000161c0


	//   ....[108]....
        /*0544*/ 	.word	0x00016260


	//   ....[109]....
        /*0548*/ 	.word	0x00016290


	//   ....[110]....
        /*054c*/ 	.word	0x000162c0


	//   ....[111]....
        /*0550*/ 	.word	0x000162f0


	//   ....[112]....
        /*0554*/ 	.word	0x00016300


	//   ....[113]....
        /*0558*/ 	.word	0x00016330


	//   ....[114]....
        /*055c*/ 	.word	0x00016370


	//   ....[115]....
        /*0560*/ 	.word	0x000164a0


	//   ....[116]....
        /*0564*/ 	.word	0x000164d0


	//   ....[117]....
        /*0568*/ 	.word	0x00016500


	//   ....[118]....
        /*056c*/ 	.word	0x00016530


	//   ....[119]....
        /*0570*/ 	.word	0x00016560


	//   ....[120]....
        /*0574*/ 	.word	0x000165a0


	//   ....[121]....
        /*0578*/ 	.word	0x00016630


	//   ....[122]....
        /*057c*/ 	.word	0x00016660


	//   ....[123]....
        /*0580*/ 	.word	0x000166e0


	//   ....[124]....
        /*0584*/ 	.word	0x00016dc0


	//   ....[125]....
        /*0588*/ 	.word	0x00017490


	//   ....[126]....
        /*058c*/ 	.word	0x00017570


	//   ....[127]....
        /*0590*/ 	.word	0x00017600


	//   ....[128]....
        /*0594*/ 	.word	0x00017790


	//   ....[129]....
        /*0598*/ 	.word	0x00017830


	//   ....[130]....
        /*059c*/ 	.word	0x00017920


	//   ....[131]....
        /*05a0*/ 	.word	0x000179b0


	//   ....[132]....
        /*05a4*/ 	.word	0x00017a10


	//   ....[133]....
        /*05a8*/ 	.word	0x00017ab0


	//   ....[134]....
        /*05ac*/ 	.word	0x00017bc0


	//   ....[135]....
        /*05b0*/ 	.word	0x00017c20


	//   ....[136]....
        /*05b4*/ 	.word	0x00017c80


	//   ....[137]....
        /*05b8*/ 	.word	0x00017d20


	//   ....[138]....
        /*05bc*/ 	.word	0x00017de0


	//   ....[139]....
        /*05c0*/ 	.word	0x00017e60


	//   ....[140]....
        /*05c4*/ 	.word	0x00018010


	//   ....[141]....
        /*05c8*/ 	.word	0x000180b0


	//   ....[142]....
        /*05cc*/ 	.word	0x00018110


	//   ....[143]....
        /*05d0*/ 	.word	0x000181e0


	//   ....[144]....
        /*05d4*/ 	.word	0x000182d0


	//   ....[145]....
        /*05d8*/ 	.word	0x00018360


	//   ....[146]....
        /*05dc*/ 	.word	0x000183c0


	//   ....[147]....
        /*05e0*/ 	.word	0x00018490


	//   ....[148]....
        /*05e4*/ 	.word	0x000186f0


	//----- nvinfo : EIATTR_REG_RECONFIG
	.align		4
.L_205:
        /*05e8*/ 	.byte	0x01, 0x54
	.zero		2


	//----- nvinfo : EIATTR_SYSCALL_OFFSETS
	.align		4
        /*05ec*/ 	.byte	0x04, 0x46
        /*05ee*/ 	.short	(.L_207 - .L_206)


	//   ....[0]....
.L_206:
        /*05f0*/ 	.word	0x00001a00


	//   ....[1]....
        /*05f4*/ 	.word	0x00012d70


	//   ....[2]....
        /*05f8*/ 	.word	0x00012ee0


	//   ....[3]....
        /*05fc*/ 	.word	0x00013030


	//   ....[4]....
        /*0600*/ 	.word	0x00013170


	//   ....[5]....
        /*0604*/ 	.word	0x00014040


	//----- nvinfo : EIATTR_MBARRIER_INSTR_OFFSETS
	.align		4
.L_207:
        /*0608*/ 	.byte	0x04, 0x39
        /*060a*/ 	.short	(.L_209 - .L_208)


	//   ....[0]....
.L_208:
        /*060c*/ 	.word	0x00000180
        /*0610*/ 	.word	0x000000ff
        /*0614*/ 	.word	0x00019c00
        /*0618*/ 	.short	0x0100
        /*061a*/ 	.byte	0x08
	.zero		1


	//   ....[1]....
        /*061c*/ 	.word	0x00000190
        /*0620*/ 	.word	0x000000ff
        /*0624*/ 	.word	0x00019c20
        /*0628*/ 	.short	0x0100
        /*062a*/ 	.byte	0x08
	.zero		1


	//   ....[2]....
        /*062c*/ 	.word	0x00000280
        /*0630*/ 	.word	0x000000ff
        /*0634*/ 	.word	0x00019c30
        /*0638*/ 	.short	0x0100
        /*063a*/ 	.byte	0x08
	.zero		1


	//   ....[3]....
        /*063c*/ 	.word	0x00000290
        /*0640*/ 	.word	0x000000ff
        /*0644*/ 	.word	0x00019c40
        /*0648*/ 	.short	0x0100
        /*064a*/ 	.byte	0x08
	.zero		1


	//   ....[4]....
        /*064c*/ 	.word	0x000002a0
        /*0650*/ 	.word	0x000000ff
        /*0654*/ 	.word	0x00019c38
        /*0658*/ 	.short	0x0100
        /*065a*/ 	.byte	0x08
	.zero		1


	//   ....[5]....
        /*065c*/ 	.word	0x000002b0
        /*0660*/ 	.word	0x000000ff
        /*0664*/ 	.word	0x00019c48
        /*0668*/ 	.short	0x0100
        /*066a*/ 	.byte	0x08
	.zero		1


	//   ....[6]....
        /*066c*/ 	.word	0x000003e0
        /*0670*/ 	.word	0x000000ff
        /*0674*/ 	.word	0x00019c50
        /*0678*/ 	.short	0x0100
        /*067a*/ 	.byte	0x08
	.zero		1


	//   ....[7]....
        /*067c*/ 	.word	0x000003f0
        /*0680*/ 	.word	0x000000ff
        /*0684*/ 	.word	0x00019c60
        /*0688*/ 	.short	0x0100
        /*068a*/ 	.byte	0x08
	.zero		1


	//   ....[8]....
        /*068c*/ 	.word	0x00000400
        /*0690*/ 	.word	0x000000ff
        /*0694*/ 	.word	0x00019c58
        /*0698*/ 	.short	0x0100
        /*069a*/ 	.byte	0x08
	.zero		1


	//   ....[9]....
        /*069c*/ 	.word	0x00000410
        /*06a0*/ 	.word	0x000000ff
        /*06a4*/ 	.word	0x00019c68
        /*06a8*/ 	.short	0x0100
        /*06aa*/ 	.byte	0x08
	.zero		1


	//   ....[10]....
        /*06ac*/ 	.word	0x00000500
        /*06b0*/ 	.word	0x000000ff
        /*06b4*/ 	.word	0x00019c70
        /*06b8*/ 	.short	0x0100
        /*06ba*/ 	.byte	0x06
	.zero		1


	//   ....[11]....
        /*06bc*/ 	.word	0x00000510
        /*06c0*/ 	.word	0x000000ff
        /*06c4*/ 	.word	0x00019c80
        /*06c8*/ 	.short	0x0100
        /*06ca*/ 	.byte	0x06
	.zero		1


	//   ....[12]....
        /*06cc*/ 	.word	0x00000520
        /*06d0*/ 	.word	0x000000ff
        /*06d4*/ 	.word	0x00019c78
        /*06d8*/ 	.short	0x0100
        /*06da*/ 	.byte	0x06
	.zero		1


	//   ....[13]....
        /*06dc*/ 	.word	0x00000530
        /*06e0*/ 	.word	0x000000ff
        /*06e4*/ 	.word	0x00019c88
        /*06e8*/ 	.short	0x0100
        /*06ea*/ 	.byte	0x06
	.zero		1


	//   ....[14]....
        /*06ec*/ 	.word	0x00000660
        /*06f0*/ 	.word	0x000000ff
        /*06f4*/ 	.word	0x00019c90
        /*06f8*/ 	.short	0x0100
        /*06fa*/ 	.byte	0x08
	.zero		1


	//   ....[15]....
        /*06fc*/ 	.word	0x00000670
        /*0700*/ 	.word	0x000000ff
        /*0704*/ 	.word	0x00019ca0
        /*0708*/ 	.short	0x0100
        /*070a*/ 	.byte	0x08
	.zero		1


	//   ....[16]....
        /*070c*/ 	.word	0x00000680
        /*0710*/ 	.word	0x000000ff
        /*0714*/ 	.word	0x00019c98
        /*0718*/ 	.short	0x0100
        /*071a*/ 	.byte	0x08
	.zero		1


	//   ....[17]....
        /*071c*/ 	.word	0x00000690
        /*0720*/ 	.word	0x000000ff
        /*0724*/ 	.word	0x00019ca8
        /*0728*/ 	.short	0x0100
        /*072a*/ 	.byte	0x08
	.zero		1


	//   ....[18]....
        /*072c*/ 	.word	0x000007e0
        /*0730*/ 	.word	0x000000ff
        /*0734*/ 	.word	0x00019cb0
        /*0738*/ 	.short	0x0100
        /*073a*/ 	.byte	0x08
	.zero		1


	//   ....[19]....
        /*073c*/ 	.word	0x000007f0
        /*0740*/ 	.word	0x000000ff
        /*0744*/ 	.word	0x00019cc0
        /*0748*/ 	.short	0x0100
        /*074a*/ 	.byte	0x08
	.zero		1


	//   ....[20]....
        /*074c*/ 	.word	0x00000800
        /*0750*/ 	.word	0x000000ff
        /*0754*/ 	.word	0x00019cb8
        /*0758*/ 	.short	0x0100
        /*075a*/ 	.byte	0x08
	.zero		1


	//   ....[21]....
        /*075c*/ 	.word	0x00000810
        /*0760*/ 	.word	0x000000ff
        /*0764*/ 	.word	0x00019cc8
        /*0768*/ 	.short	0x0100
        /*076a*/ 	.byte	0x08
	.zero		1


	//   ....[22]....
        /*076c*/ 	.word	0x00001d50
        /*0770*/ 	.word	0x000000ff
        /*0774*/ 	.word	0x00019c00
        /*0778*/ 	.short	0x010a
        /*077a*/ 	.byte	0x2e
	.zero		1


	//   ....[23]....
        /*077c*/ 	.word	0x00001df0
        /*0780*/ 	.word	0x00000015
        /*0784*/ 	.word	0x00019c30
        /*0788*/ 	.short	0x010a
        /*078a*/ 	.byte	0x3f
	.zero		1


	//   ....[24]....
        /*078c*/ 	.word	0x00001e30
        /*0790*/ 	.word	0x00000015
        /*0794*/ 	.word	0x00019c30
        /*0798*/ 	.short	0x010a
        /*079a*/ 	.byte	0x3f
	.zero		1


	//   ....[25]....
        /*079c*/ 	.word	0x00002560
        /*07a0*/ 	.word	0x000000ff
        /*07a4*/ 	.word	0x00000000
        /*07a8*/ 	.short	0x0101
        /*07aa*/ 	.byte	0x06
	.zero		1


	//   ....[26]....
        /*07ac*/ 	.word	0x00005890
        /*07b0*/ 	.word	0x000000ff
        /*07b4*/ 	.word	0x00019c30
        /*07b8*/ 	.short	0x010a
        /*07ba*/ 	.byte	0x14
	.zero		1


	//   ....[27]....
        /*07bc*/ 	.word	0x000058d0
        /*07c0*/ 	.word	0x000000ff
        /*07c4*/ 	.word	0x00019c30
        /*07c8*/ 	.short	0x010a
        /*07ca*/ 	.byte	0x14
	.zero		1


	//   ....[28]....
        /*07cc*/ 	.word	0x00005a30
        /*07d0*/ 	.word	0x000000ff
        /*07d4*/ 	.word	0x00019c50
        /*07d8*/ 	.short	0x010a
        /*07da*/ 	.byte	0x0b
	.zero		1


	//   ....[29]....
        /*07dc*/ 	.word	0x00005a70
        /*07e0*/ 	.word	0x000000ff
        /*07e4*/ 	.word	0x00019c50
        /*07e8*/ 	.short	0x010a
        /*07ea*/ 	.byte	0x0b
	.zero		1


	//   ....[30]....
        /*07ec*/ 	.word	0x000061a0
        /*07f0*/ 	.word	0x000000ff
        /*07f4*/ 	.word	0x00000000
        /*07f8*/ 	.short	0x0101
        /*07fa*/ 	.byte	0x14
	.zero		1


	//   ....[31]....
        /*07fc*/ 	.word	0x000087b0
        /*0800*/ 	.word	0x000000ff
        /*0804*/ 	.word	0x00000000
        /*0808*/ 	.short	0x0101
        /*080a*/ 	.byte	0x07
	.zero		1


	//   ....[32]....
        /*080c*/ 	.word	0x00008ff0
        /*0810*/ 	.word	0x000000ff
        /*0814*/ 	.word	0x00019c30
        /*0818*/ 	.short	0x010a
        /*081a*/ 	.byte	0x06
	.zero		1


	//   ....[33]....
        /*081c*/ 	.word	0x00009030
        /*0820*/ 	.word	0x000000ff
        /*0824*/ 	.word	0x00019c30
        /*0828*/ 	.short	0x010a
        /*082a*/ 	.byte	0x06
	.zero		1


	//   ....[34]....
        /*082c*/ 	.word	0x00009190
        /*0830*/ 	.word	0x000000ff
        /*0834*/ 	.word	0x00019c50
        /*0838*/ 	.short	0x010a
        /*083a*/ 	.byte	0x0b
	.zero		1


	//   ....[35]....
        /*083c*/ 	.word	0x000091d0
        /*0840*/ 	.word	0x000000ff
        /*0844*/ 	.word	0x00019c50
        /*0848*/ 	.short	0x010a
        /*084a*/ 	.byte	0x0b
	.zero		1


	//   ....[36]....
        /*084c*/ 	.word	0x00009850
        /*0850*/ 	.word	0x000000ff
        /*0854*/ 	.word	0x00000000
        /*0858*/ 	.short	0x0101
        /*085a*/ 	.byte	0x07
	.zero		1


	//   ....[37]....
        /*085c*/ 	.word	0x0000ae10
        /*0860*/ 	.word	0x000000ff
        /*0864*/ 	.word	0x00000000
        /*0868*/ 	.short	0x0101
        /*086a*/ 	.byte	0x07
	.zero		1


	//   ....[38]....
        /*086c*/ 	.word	0x0000b410
        /*0870*/ 	.word	0x000000ff
        /*0874*/ 	.word	0x00019c30
        /*0878*/ 	.short	0x010a
        /*087a*/ 	.byte	0x06
	.zero		1


	//   ....[39]....
        /*087c*/ 	.word	0x0000b450
        /*0880*/ 	.word	0x000000ff
        /*0884*/ 	.word	0x00019c30
        /*0888*/ 	.short	0x010a
        /*088a*/ 	.byte	0x06
	.zero		1


	//   ....[40]....
        /*088c*/ 	.word	0x0000b5b0
        /*0890*/ 	.word	0x000000ff
        /*0894*/ 	.word	0x00019c50
        /*0898*/ 	.short	0x010a
        /*089a*/ 	.byte	0x0b
	.zero		1


	//   ....[41]....
        /*089c*/ 	.word	0x0000b5f0
        /*08a0*/ 	.word	0x000000ff
        /*08a4*/ 	.word	0x00019c50
        /*08a8*/ 	.short	0x010a
        /*08aa*/ 	.byte	0x0b
	.zero		1


	//   ....[42]....
        /*08ac*/ 	.word	0x0000bcf0
        /*08b0*/ 	.word	0x000000ff
        /*08b4*/ 	.word	0x00000000
        /*08b8*/ 	.short	0x0101
        /*08ba*/ 	.byte	0x06
	.zero		1


	//   ....[43]....
        /*08bc*/ 	.word	0x0000e340
        /*08c0*/ 	.word	0x000000ff
        /*08c4*/ 	.word	0x00000000
        /*08c8*/ 	.short	0x0101
        /*08ca*/ 	.byte	0x07
	.zero		1


	//   ....[44]....
        /*08cc*/ 	.word	0x0000e860
        /*08d0*/ 	.word	0x000000ff
        /*08d4*/ 	.word	0x00019c50
        /*08d8*/ 	.short	0x010a
        /*08da*/ 	.byte	0x0e
	.zero		1


	//   ....[45]....
        /*08dc*/ 	.word	0x0000e8a0
        /*08e0*/ 	.word	0x000000ff
        /*08e4*/ 	.word	0x00019c50
        /*08e8*/ 	.short	0x010a
        /*08ea*/ 	.byte	0x0e
	.zero		1


	//   ....[46]....
        /*08ec*/ 	.word	0x0000eeb0
        /*08f0*/ 	.word	0x000000ff
        /*08f4*/ 	.word	0x00000000
        /*08f8*/ 	.short	0x0101
        /*08fa*/ 	.byte	0x04
	.zero		1


	//   ....[47]....
        /*08fc*/ 	.word	0x00010630
        /*0900*/ 	.word	0x00000003
        /*0904*/ 	.word	0x00000000
        /*0908*/ 	.short	0x0101
        /*090a*/ 	.byte	0x3f
	.zero		1


	//   ....[48]....
        /*090c*/ 	.word	0x000135c0
        /*0910*/ 	.word	0x00000004
        /*0914*/ 	.word	0x00019c80
        /*0918*/ 	.short	0x010a
        /*091a*/ 	.byte	0x3f
	.zero		1


	//   ....[49]....
        /*091c*/ 	.word	0x000139a0
        /*0920*/ 	.word	0x00000004
        /*0924*/ 	.word	0x00019c70
        /*0928*/ 	.short	0x0107
        /*092a*/ 	.byte	0x3f
	.zero		1


	//   ....[50]....
        /*092c*/ 	.word	0x00013a60
        /*0930*/ 	.word	0x00000004
        /*0934*/ 	.word	0x00019c70
        /*0938*/ 	.short	0x0101
        /*093a*/ 	.byte	0x3f
	.zero		1


	//   ....[51]....
        /*093c*/ 	.word	0x00013a90
        /*0940*/ 	.word	0x00000004
        /*0944*/ 	.word	0x00019c40
        /*0948*/ 	.short	0x010a
        /*094a*/ 	.byte	0x3f
	.zero		1


	//   ....[52]....
        /*094c*/ 	.word	0x00013db0
        /*0950*/ 	.word	0x00000004
        /*0954*/ 	.word	0x00019c30
        /*0958*/ 	.short	0x0107
        /*095a*/ 	.byte	0x3f
	.zero		1


	//   ....[53]....
        /*095c*/ 	.word	0x00013e70
        /*0960*/ 	.word	0x00000004
        /*0964*/ 	.word	0x00019c30
        /*0968*/ 	.short	0x0101
        /*096a*/ 	.byte	0x3f
	.zero		1


	//   ....[54]....
        /*096c*/ 	.word	0x000147e0
        /*0970*/ 	.word	0x00000016
        /*0974*/ 	.word	0x00019c00
        /*0978*/ 	.short	0x0107
        /*097a*/ 	.byte	0x3f
	.zero		1


	//   ....[55]....
        /*097c*/ 	.word	0x000148e0
        /*0980*/ 	.word	0x00000016
        /*0984*/ 	.word	0x00019c00
        /*0988*/ 	.short	0x0101
        /*098a*/ 	.byte	0x3f
	.zero		1


	//   ....[56]....
        /*098c*/ 	.word	0x00014900
        /*0990*/ 	.word	0x00000016
        /*0994*/ 	.word	0x00019c20
        /*0998*/ 	.short	0x010a
        /*099a*/ 	.byte	0x3f
	.zero		1


	//   ....[57]....
        /*099c*/ 	.word	0x00014c80
        /*09a0*/ 	.word	0x00000000
        /*09a4*/ 	.word	0x00019c80
        /*09a8*/ 	.short	0x010a
        /*09aa*/ 	.byte	0x3f
	.zero		1


	//   ....[58]....
        /*09ac*/ 	.word	0x00014f90
        /*09b0*/ 	.word	0x00000000
        /*09b4*/ 	.word	0x00019c70
        /*09b8*/ 	.short	0x0107
        /*09ba*/ 	.byte	0x3f
	.zero		1


	//   ....[59]....
        /*09bc*/ 	.word	0x00015050
        /*09c0*/ 	.word	0x00000000
        /*09c4*/ 	.word	0x00019c70
        /*09c8*/ 	.short	0x0101
        /*09ca*/ 	.byte	0x3f
	.zero		1


	//   ....[60]....
        /*09cc*/ 	.word	0x00015080
        /*09d0*/ 	.word	0x00000000
        /*09d4*/ 	.word	0x00019c40
        /*09d8*/ 	.short	0x010a
        /*09da*/ 	.byte	0x3f
	.zero		1


	//   ....[61]....
        /*09dc*/ 	.word	0x00015370
        /*09e0*/ 	.word	0x00000000
        /*09e4*/ 	.word	0x00019c30
        /*09e8*/ 	.short	0x0107
        /*09ea*/ 	.byte	0x3f
	.zero		1


	//   ....[62]....
        /*09ec*/ 	.word	0x00015430
        /*09f0*/ 	.word	0x00000000
        /*09f4*/ 	.word	0x00019c30
        /*09f8*/ 	.short	0x0101
        /*09fa*/ 	.byte	0x3f
	.zero		1


	//   ....[63]....
        /*09fc*/ 	.word	0x000154c0
        /*0a00*/ 	.word	0x00000002
        /*0a04*/ 	.word	0x00019c70
        /*0a08*/ 	.short	0x010a
        /*0a0a*/ 	.byte	0x3f
	.zero		1


	//   ....[64]....
        /*0a0c*/ 	.word	0x00015550
        /*0a10*/ 	.word	0x00000002
        /*0a14*/ 	.word	0x00019c60
        /*0a18*/ 	.short	0x010a
        /*0a1a*/ 	.byte	0x3f
	.zero		1


	//   ....[65]....
        /*0a1c*/ 	.word	0x00015910
        /*0a20*/ 	.word	0x00000002
        /*0a24*/ 	.word	0x00019c50
        /*0a28*/ 	.short	0x0101
        /*0a2a*/ 	.byte	0x3f
	.zero		1


	//   ....[66]....
        /*0a2c*/ 	.word	0x000159a0
        /*0a30*/ 	.word	0x00000002
        /*0a34*/ 	.word	0x00000000
        /*0a38*/ 	.short	0x0101
        /*0a3a*/ 	.byte	0x3f
	.zero		1


	//   ....[67]....
        /*0a3c*/ 	.word	0x00015b60
        /*0a40*/ 	.word	0x00000003
        /*0a44*/ 	.word	0x00019c70
        /*0a48*/ 	.short	0x010a
        /*0a4a*/ 	.byte	0x3f
	.zero		1


	//   ....[68]....
        /*0a4c*/ 	.word	0x00015be0
        /*0a50*/ 	.word	0x00000003
        /*0a54*/ 	.word	0x00019c60
        /*0a58*/ 	.short	0x010a
        /*0a5a*/ 	.byte	0x3f
	.zero		1


	//   ....[69]....
        /*0a5c*/ 	.word	0x00015fb0
        /*0a60*/ 	.word	0x00000003
        /*0a64*/ 	.word	0x00019c50
        /*0a68*/ 	.short	0x0101
        /*0a6a*/ 	.byte	0x3f
	.zero		1


	//   ....[70]....
        /*0a6c*/ 	.word	0x00016060
        /*0a70*/ 	.word	0x00000003
        /*0a74*/ 	.word	0x00000000
        /*0a78*/ 	.short	0x0101
        /*0a7a*/ 	.byte	0x3f
	.zero		1


	//   ....[71]....
        /*0a7c*/ 	.word	0x00016d40
        /*0a80*/ 	.word	0x00000005
        /*0a84*/ 	.word	0x00019c20
        /*0a88*/ 	.short	0x010a
        /*0a8a*/ 	.byte	0x3f
	.zero		1


	//   ....[72]....
        /*0a8c*/ 	.word	0x00016ec0
        /*0a90*/ 	.word	0x00000003
        /*0a94*/ 	.word	0x00019c40
        /*0a98*/ 	.short	0x010a
        /*0a9a*/ 	.byte	0x3f
	.zero		1


	//   ....[73]....
        /*0a9c*/ 	.word	0x00016f60
        /*0aa0*/ 	.word	0x00000005
        /*0aa4*/ 	.word	0x00019c40
        /*0aa8*/ 	.short	0x010a
        /*0aaa*/ 	.byte	0x3f
	.zero		1


	//   ....[74]....
        /*0aac*/ 	.word	0x00016fa0
        /*0ab0*/ 	.word	0x00000003
        /*0ab4*/ 	.word	0x00019c60
        /*0ab8*/ 	.short	0x010a
        /*0aba*/ 	.byte	0x3f
	.zero		1


	//   ....[75]....
        /*0abc*/ 	.word	0x00016fe0
        /*0ac0*/ 	.word	0x00000005
        /*0ac4*/ 	.word	0x00019c60
        /*0ac8*/ 	.short	0x010a
        /*0aca*/ 	.byte	0x3f
	.zero		1


	//   ....[76]....
        /*0acc*/ 	.word	0x00017020
        /*0ad0*/ 	.word	0x00000003
        /*0ad4*/ 	.word	0x00019c80
        /*0ad8*/ 	.short	0x010a
        /*0ada*/ 	.byte	0x3f
	.zero		1


	//   ....[77]....
        /*0adc*/ 	.word	0x00017060
        /*0ae0*/ 	.word	0x00000005
        /*0ae4*/ 	.word	0x00019c80
        /*0ae8*/ 	.short	0x010a
        /*0aea*/ 	.byte	0x3f
	.zero		1


	//   ....[78]....
        /*0aec*/ 	.word	0x000170d0
        /*0af0*/ 	.word	0x00000003
        /*0af4*/ 	.word	0x00019c00
        /*0af8*/ 	.short	0x010a
        /*0afa*/ 	.byte	0x3f
	.zero		1


	//   ....[79]....
        /*0afc*/ 	.word	0x00017120
        /*0b00*/ 	.word	0x00000015
        /*0b04*/ 	.word	0x00019c30
        /*0b08*/ 	.short	0x010a
        /*0b0a*/ 	.byte	0x3f
	.zero		1


	//   ....[80]....
        /*0b0c*/ 	.word	0x00017180
        /*0b10*/ 	.word	0x00000008
        /*0b14*/ 	.word	0x00019c30
        /*0b18*/ 	.short	0x010a
        /*0b1a*/ 	.byte	0x3f
	.zero		1


	//   ....[81]....
        /*0b1c*/ 	.word	0x000171e0
        /*0b20*/ 	.word	0x00000008
        /*0b24*/ 	.word	0x00019c50
        /*0b28*/ 	.short	0x010a
        /*0b2a*/ 	.byte	0x3f
	.zero		1


	//   ....[82]....
        /*0b2c*/ 	.word	0x00017240
        /*0b30*/ 	.word	0x00000008
        /*0b34*/ 	.word	0x00019c30
        /*0b38*/ 	.short	0x010a
        /*0b3a*/ 	.byte	0x3f
	.zero		1


	//   ....[83]....
        /*0b3c*/ 	.word	0x000172a0
        /*0b40*/ 	.word	0x00000008
        /*0b44*/ 	.word	0x00019c50
        /*0b48*/ 	.short	0x010a
        /*0b4a*/ 	.byte	0x3f
	.zero		1


	//   ....[84]....
        /*0b4c*/ 	.word	0x00017300
        /*0b50*/ 	.word	0x00000008
        /*0b54*/ 	.word	0x00019c30
        /*0b58*/ 	.short	0x010a
        /*0b5a*/ 	.byte	0x3f
	.zero		1


	//   ....[85]....
        /*0b5c*/ 	.word	0x00017360
        /*0b60*/ 	.word	0x00000008
        /*0b64*/ 	.word	0x00019c50
        /*0b68*/ 	.short	0x010a
        /*0b6a*/ 	.byte	0x3f
	.zero		1


	//   ....[86]....
        /*0b6c*/ 	.word	0x000173c0
        /*0b70*/ 	.word	0x00000005
        /*0b74*/ 	.word	0x00019c50
        /*0b78*/ 	.short	0x010a
        /*0b7a*/ 	.byte	0x3f
	.zero		1


	//   ....[87]....
        /*0b7c*/ 	.word	0x000174c0
        /*0b80*/ 	.word	0x00000004
        /*0b84*/ 	.word	0x00019c80
        /*0b88*/ 	.short	0x010a
        /*0b8a*/ 	.byte	0x3f
	.zero		1


	//   ....[88]....
        /*0b8c*/ 	.word	0x00017870
        /*0b90*/ 	.word	0x00000004
        /*0b94*/ 	.word	0x00019c40
        /*0b98*/ 	.short	0x010a
        /*0b9a*/ 	.byte	0x3f
	.zero		1


	//   ....[89]....
        /*0b9c*/ 	.word	0x00017f10
        /*0ba0*/ 	.word	0x00000016
        /*0ba4*/ 	.word	0x00019c20
        /*0ba8*/ 	.short	0x010a
        /*0baa*/ 	.byte	0x3f
	.zero		1


	//   ....[90]....
        /*0bac*/ 	.word	0x00017f60
        /*0bb0*/ 	.word	0x00000000
        /*0bb4*/ 	.word	0x00019c80
        /*0bb8*/ 	.short	0x010a
        /*0bba*/ 	.byte	0x3f
	.zero		1


	//   ....[91]....
        /*0bbc*/ 	.word	0x00018220
        /*0bc0*/ 	.word	0x00000000
        /*0bc4*/ 	.word	0x00019c40
        /*0bc8*/ 	.short	0x010a
        /*0bca*/ 	.byte	0x3f
	.zero		1


	//   ....[92]....
        /*0bcc*/ 	.word	0x000184d0
        /*0bd0*/ 	.word	0x00000002
        /*0bd4*/ 	.word	0x00019c70
        /*0bd8*/ 	.short	0x010a
        /*0bda*/ 	.byte	0x3f
	.zero		1


	//   ....[93]....
        /*0bdc*/ 	.word	0x00018520
        /*0be0*/ 	.word	0x00000002
        /*0be4*/ 	.word	0x00019c60
        /*0be8*/ 	.short	0x010a
        /*0bea*/ 	.byte	0x3f
	.zero		1


	//   ....[94]....
        /*0bec*/ 	.word	0x00018570
        /*0bf0*/ 	.word	0x00000003
        /*0bf4*/ 	.word	0x00019c70
        /*0bf8*/ 	.short	0x010a
        /*0bfa*/ 	.byte	0x3f
	.zero		1


	//   ....[95]....
        /*0bfc*/ 	.word	0x000185c0
        /*0c00*/ 	.word	0x00000003
        /*0c04*/ 	.word	0x00019c60
        /*0c08*/ 	.short	0x010a
        /*0c0a*/ 	.byte	0x3f
	.zero		1


	//   ....[96]....
        /*0c0c*/ 	.word	0x00018610
        /*0c10*/ 	.word	0x00000005
        /*0c14*/ 	.word	0x00019c20
        /*0c18*/ 	.short	0x010a
        /*0c1a*/ 	.byte	0x3f
	.zero		1


	//   ....[97]....
        /*0c1c*/ 	.word	0x000187b0
        /*0c20*/ 	.word	0x00000003
        /*0c24*/ 	.word	0x00019c40
        /*0c28*/ 	.short	0x010a
        /*0c2a*/ 	.byte	0x3f
	.zero		1


	//   ....[98]....
        /*0c2c*/ 	.word	0x00018800
        /*0c30*/ 	.word	0x00000005
        /*0c34*/ 	.word	0x00019c40
        /*0c38*/ 	.short	0x010a
        /*0c3a*/ 	.byte	0x3f
	.zero		1


	//   ....[99]....
        /*0c3c*/ 	.word	0x00018850
        /*0c40*/ 	.word	0x00000003
        /*0c44*/ 	.word	0x00019c60
        /*0c48*/ 	.short	0x010a
        /*0c4a*/ 	.byte	0x3f
	.zero		1


	//   ....[100]....
        /*0c4c*/ 	.word	0x000188a0
        /*0c50*/ 	.word	0x00000005
        /*0c54*/ 	.word	0x00019c60
        /*0c58*/ 	.short	0x010a
        /*0c5a*/ 	.byte	0x3f
	.zero		1


	//   ....[101]....
        /*0c5c*/ 	.word	0x000188f0
        /*0c60*/ 	.word	0x00000003
        /*0c64*/ 	.word	0x00019c80
        /*0c68*/ 	.short	0x010a
        /*0c6a*/ 	.byte	0x3f
	.zero		1


	//----- nvinfo : EIATTR_NUM_MBARRIERS
	.align		4
.L_209:
        /*0c6c*/ 	.byte	0x03, 0x38
        /*0c6e*/ 	.short	0x0016


	//----- nvinfo : EIATTR_EXIT_INSTR_OFFSETS
	.align		4
        /*0c70*/ 	.byte	0x04, 0x1c
        /*0c72*/ 	.short	(.L_211 - .L_210)


	//   ....[0]....
.L_210:
        /*0c74*/ 	.word	0x00000980


	//   ....[1]....
        /*0c78*/ 	.word	0x000112f0


	//   ....[2]....
        /*0c7c*/ 	.word	0x000170b0


	//----- nvinfo : EIATTR_MAX_THREADS
	.align		4
.L_211:
        /*0c80*/ 	.byte	0x04, 0x05
        /*0c82*/ 	.short	(.L_213 - .L_212)
.L_212:
        /*0c84*/ 	.word	0x00000200
        /*0c88*/ 	.word	0x00000001
        /*0c8c*/ 	.word	0x00000001


	//----- nvinfo : EIATTR_CRS_STACK_SIZE
	.align		4
.L_213:
        /*0c90*/ 	.byte	0x04, 0x1e
        /*0c92*/ 	.short	(.L_215 - .L_214)
.L_214:
        /*0c94*/ 	.word	0x00000000


	//----- nvinfo : EIATTR_CBANK_PARAM_SIZE
	.align		4
.L_215:
        /*0c98*/ 	.byte	0x03, 0x19
        /*0c9a*/ 	.short	0x0af0


	//----- nvinfo : EIATTR_PARAM_CBANK
	.align		4
        /*0c9c*/ 	.byte	0x04, 0x0a
        /*0c9e*/ 	.short	(.L_217 - .L_216)
	.align		4
.L_216:
        /*0ca0*/ 	.word	index@(.nv.constant0._ZN7cutlass13device_kernelIN5flash11enable_sm90INS1_16FlashAttnFwdSm90INS1_25CollectiveMainloopFwdSm90ILi2EN4cute5tupleIJNS5_1CILi1EEES8_S8_EEENS6_IJNS7_ILi192EEENS7_ILi128EEENS7_ILi96EEEEEELi96ENS_12float_e4m3_tEfNS_4arch4Sm90ELb0ELb1ELb1ELb1ELb1ELb0ELb0ELb1ELb1ELb1ELb0ELb0EEENS1_21CollectiveEpilogueFwdINS6_IJSA_SC_SB_EEES9_NS_10bfloat16_tESG_Li384ELb1ELb1ELb0ELb1EEENS1_36VarlenDynamicPersistentTileSchedulerILi192ELi128ELi384ELi128ELb0ELb1ELb1ELb1ELb0ELb1EEEEEEEEEvNT_6ParamsE)
        /*0ca4*/ 	.short	0x0210
        /*0ca6*/ 	.short	0x0af0


	//----- nvinfo : EIATTR_SW_WAR
	.align		4
.L_217:
        /*0ca8*/ 	.byte	0x04, 0x36
        /*0caa*/ 	.short	(.L_219 - .L_218)
.L_218:
        /*0cac*/ 	.word	0x00000008
.L_219:


//--------------------- .nv.info._ZN7cutlass13device_kernelIN5flash11enable_sm90INS1_16FlashAttnFwdSm90INS1_25CollectiveMainloopFwdSm90ILi2EN4cute5tupleIJNS5_1CILi1EEES8_S8_EEENS6_IJNS7_ILi192EEENS7_ILi128EEENS7_ILi96EEEEEELi96ENS_12float_e4m3_tEfNS_4arch4Sm90ELb0ELb1ELb1ELb1ELb1ELb1ELb0ELb1ELb1ELb1ELb0ELb0EEENS1_21CollectiveEpilogueFwdINS6_IJSA_SC_SB_EEES9_NS_10bfloat16_tESG_Li384ELb1ELb1ELb0ELb1EEENS1_36VarlenDynamicPersistentTileSchedulerILi192ELi128ELi384ELi128ELb0ELb1ELb1ELb1ELb0ELb1EEEEEEEEEvNT_6ParamsE --------------------------
	.section	.nv.info._ZN7cutlass13device_kernelIN5flash11enable_sm90INS1_16FlashAttnFwdSm90INS1_25CollectiveMainloopFwdSm90ILi2EN4cute5tupleIJNS5_1CILi1EEES8_S8_EEENS6_IJNS7_ILi192EEENS7_ILi128EEENS7_ILi96EEEEEELi96ENS_12float_e4m3_tEfNS_4arch4Sm90ELb0ELb1ELb1ELb1ELb1ELb1ELb0ELb1ELb1ELb1ELb0ELb0EEENS1_21CollectiveEpilogueFwdINS6_IJSA_SC_SB_EEES9_NS_10bfloat16_tESG_Li384ELb1ELb1ELb0ELb1EEENS1_36VarlenDynamicPersistentTileSchedulerILi192ELi128ELi384ELi128ELb0ELb1ELb1ELb1ELb0ELb1EEEEEEEEEvNT_6ParamsE,"",@"SHT_CUDA_INFO"
	.sectionflags	@""
	.align	4


	//----- nvinfo : EIATTR_CUDA_API_VERSION
	.align		4
        /*0000*/ 	.byte	0x04, 0x37
        /*0002*/ 	.short	(.L_221 - .L_220)
.L_220:
        /*0004*/ 	.word	0x00000082


	//----- nvinfo : EIATTR_KPARAM_INFO
	.align		4
.L_221:
        /*0008*/ 	.byte	0x04, 0x17
        /*000a*/ 	.short	(.L_223 - .L_222)
.L_222:
        /*000c*/ 	.word	0x00000000
        /*0010*/ 	.short	0x0000
        /*0012*/ 	.short	0x0070
        /*0014*/ 	.byte	0x00, 0xf0, 0x01, 0x2a


	//----- nvinfo : EIATTR_SPARSE_MMA_MASK
	.align		4
.L_223:
        /*0018*/ 	.byte	0x03, 0x50
        /*001a*/ 	.short	0x0000


	//----- nvinfo : EIATTR_MAXREG_COUNT
	.align		4
        /*001c*/ 	.byte	0x03, 0x1b
        /*001e*/ 	.short	0x0080


	//----- nvinfo : EIATTR_NUM_BARRIERS
	.align		4
        /*0020*/ 	.byte	0x02, 0x4c
        /*0022*/ 	.byte	0x10
	.zero		1


	//----- nvinfo : EIATTR_EXTERNS
	.align		4
        /*0024*/ 	.byte	0x04, 0x0f
        /*0026*/ 	.short	(.L_225 - .L_224)


	//   ....[0]....
	.align		4
.L_224:
        /*0028*/ 	.word	index@(__assertfail)


	//----- nvinfo : EIATTR_ANNOTATIONS
	.align		4
.L_225:
        /*002c*/ 	.byte	0x04, 0x55
        /*002e*/ 	.short	(.L_227 - .L_226)


	//   ....[0]....
.L_226:
        /* <DEDUP_REMOVED lines=98> */


	//----- nvinfo : EIATTR_MERCURY_ISA_VERSION
	.align		4
.L_227:
        /*0640*/ 	.byte	0x03, 0x5f
        /*0642*/ 	.short	0x0101


	//----- nvinfo : EIATTR_UNUSED_LOAD_BYTE_OFFSET
	.align		4
        /*0644*/ 	.byte	0x04, 0x44
        /*0646*/ 	.short	(.L_229 - .L_228)


	//   ....[0]....
.L_228:
        /*0648*/ 	.word	0x00000a50
        /*064c*/ 	.word	0x0000fff0


	//   ....[1]....
        /*0650*/ 	.word	0x00019e30
        /*0654*/ 	.word	0x0000fff0


	//----- nvinfo : EIATTR_INT_WARP_WIDE_INSTR_OFFSETS
	.align		4
.L_229:
        /*0658*/ 	.byte	0x04, 0x31
        /*065a*/ 	.short	(.L_231 - .L_230)


	//   ....[0]....
.L_230:
        /*065c*/ 	.word	0x00000130


	//   ....[1]....
        /*0660*/ 	.word	0x00000170


	//   ....[2]....
        /*0664*/ 	.word	0x000001e0


	//   ....[3]....
        /*0668*/ 	.word	0x0001f190


	//   ....[4]....
        /*066c*/ 	.word	0x0001f220


	//   ....[5]....
        /*0670*/ 	.word	0x000222e0


	//   ....[6]....
        /*0674*/ 	.word	0x00022370


	//----- nvinfo : EIATTR_COOP_GROUP_MASK_REGIDS
	.align		4
.L_231:
        /*0678*/ 	.byte	0x04, 0x29
        /*067a*/ 	.short	(.L_233 - .L_232)


	//   ....[0]....
.L_232:
        /*067c*/ 	.word	0xffffffff


	//   ....[1]....
        /*0680*/ 	.word	0xffffffff


	//   ....[2]....
        /*0684*/ 	.word	0xffffffff


	//   ....[3]....
        /*0688*/ 	.word	0xffffffff


	//   ....[4]....
        /*068c*/ 	.word	0xffffffff


	//   ....[5]....
        /*0690*/ 	.word	0xffffffff


	//   ....[6]....
        /*0694*/ 	.word	0xffffffff


	//   ....[7]....
        /*0698*/ 	.word	0xffffffff


	//   ....[8]....
        /*069c*/ 	.word	0xffffffff


	//   ....[9]....
        /*06a0*/ 	.word	0xffffffff


	//   ....[10]....
        /*06a4*/ 	.word	0xffffffff


	//   ....[11]....
        /*06a8*/ 	.word	0xffffffff


	//   ....[12]....
        /*06ac*/ 	.word	0xffffffff


	//   ....[13]....
        /*06b0*/ 	.word	0xffffffff


	//   ....[14]....
        /*06b4*/ 	.word	0xffffffff


	//   ....[15]....
        /*06b8*/ 	.word	0xffffffff


	//   ....[16]....
        /*06bc*/ 	.word	0xffffffff


	//   ....[17]....
        /*06c0*/ 	.word	0xffffffff


	//   ....[18]....
        /*06c4*/ 	.word	0xffffffff


	//   ....[19]....
        /*06c8*/ 	.word	0xffffffff


	//   ....[20]....
        /*06cc*/ 	.word	0xffffffff


	//   ....[21]....
        /*06d0*/ 	.word	0xffffffff


	//   ....[22]....
        /*06d4*/ 	.word	0xffffffff


	//   ....[23]....
        /*06d8*/ 	.word	0xffffffff


	//   ....[24]....
        /*06dc*/ 	.word	0xffffffff


	//   ....[25]....
        /*06e0*/ 	.word	0xffffffff


	//   ....[26]....
        /*06e4*/ 	.word	0xffffffff


	//   ....[27]....
        /*06e8*/ 	.word	0xffffffff


	//   ....[28]....
        /*06ec*/ 	.word	0xffffffff


	//   ....[29]....
        /*06f0*/ 	.word	0xffffffff


	//   ....[30]....
        /*06f4*/ 	.word	0xffffffff


	//   ....[31]....
        /*06f8*/ 	.word	0xffffffff


	//   ....[32]....
        /*06fc*/ 	.word	0xffffffff


	//   ....[33]....
        /*0700*/ 	.word	0xffffffff


	//   ....[34]....
        /*0704*/ 	.word	0xffffffff


	//   ....[35]....
        /*0708*/ 	.word	0xffffffff


	//   ....[36]....
        /*070c*/ 	.word	0xffffffff


	//   ....[37]....
        /*0710*/ 	.word	0xffffffff


	//   ....[38]....
        /*0714*/ 	.word	0xffffffff


	//   ....[39]....
        /*0718*/ 	.word	0xffffffff


	//   ....[40]....
        /*071c*/ 	.word	0xffffffff


	//   ....[41]....
        /*0720*/ 	.word	0xffffffff


	//   ....[42]....
        /*0724*/ 	.word	0xffffffff


	//   ....[43]....
        /*0728*/ 	.word	0xffffffff


	//   ....[44]....
        /*072c*/ 	.word	0xffffffff


	//   ....[45]....
        /*0730*/ 	.word	0xffffffff


	//   ....[46]....
        /*0734*/ 	.word	0xffffffff


	//   ....[47]....
        /*0738*/ 	.word	0xffffffff


	//   ....[48]....
        /*073c*/ 	.word	0xffffffff


	//   ....[49]....
        /*0740*/ 	.word	0xffffffff


	//   ....[50]....
        /*0744*/ 	.word	0xffffffff


	//   ....[51]....
        /*0748*/ 	.word	0xffffffff


	//   ....[52]....
        /*074c*/ 	.word	0xffffffff


	//   ....[53]....
        /*0750*/ 	.word	0xffffffff


	//   ....[54]....
        /*0754*/ 	.word	0xffffffff


	//   ....[55]....
        /*0758*/ 	.word	0xffffffff


	//   ....[56]....
        /*075c*/ 	.word	0xffffffff


	//   ....[57]....
        /*0760*/ 	.word	0xffffffff


	//   ....[58]....
        /*0764*/ 	.word	0xffffffff


	//   ....[59]....
        /*0768*/ 	.word	0xffffffff


	//   ....[60]....
        /*076c*/ 	.word	0xffffffff


	//   ....[61]....
        /*0770*/ 	.word	0xffffffff


	//   ....[62]....
        /*0774*/ 	.word	0xffffffff


	//   ....[63]....
        /*0778*/ 	.word	0xffffffff


	//   ....[64]....
        /*077c*/ 	.word	0xffffffff


	//   ....[65]....
        /*0780*/ 	.word	0xffffffff


	//   ....[66]....
        /*0784*/ 	.word	0xffffffff


	//   ....[67]....
        /*0788*/ 	.word	0xffffffff


	//   ....[68]....
        /*078c*/ 	.word	0xffffffff


	//   ....[69]....
        /*0790*/ 	.word	0xffffffff


	//   ....[70]....
        /*0794*/ 	.word	0xffffffff


	//   ....[71]....
        /*0798*/ 	.word	0xffffffff


	//   ....[72]....
        /*079c*/ 	.word	0xffffffff


	//   ....[73]....
        /*07a0*/ 	.word	0xffffffff


	//   ....[74]....
        /*07a4*/ 	.word	0xffffffff


	//   ....[75]....
        /*07a8*/ 	.word	0xffffffff


	//   ....[76]....
        /*07ac*/ 	.word	0xffffffff


	//   ....[77]....
        /*07b0*/ 	.word	0xffffffff


	//   ....[78]....
        /*07b4*/ 	.word	0xffffffff


	//   ....[79]....
        /*07b8*/ 	.word	0xffffffff


	//   ....[80]....
        /*07bc*/ 	.word	0xffffffff


	//   ....[81]....
        /*07c0*/ 	.word	0xffffffff


	//   ....[82]....
        /*07c4*/ 	.word	0xffffffff


	//   ....[83]....
        /*07c8*/ 	.word	0xffffffff


	//   ....[84]....
        /*07cc*/ 	.word	0xffffffff


	//   ....[85]....
        /*07d0*/ 	.word	0xffffffff


	//   ....[86]....
        /*07d4*/ 	.word	0xffffffff


	//   ....[87]....
        /*07d8*/ 	.word	0xffffffff


	//   ....[88]....
        /*07dc*/ 	.word	0xffffffff


	//   ....[89]....
        /*07e0*/ 	.word	0xffffffff


	//   ....[90]....
        /*07e4*/ 	.word	0xffffffff


	//   ....[91]....
        /*07e8*/ 	.word	0xffffffff


	//   ....[92]....
        /*07ec*/ 	.word	0xffffffff


	//   ....[93]....
        /*07f0*/ 	.word	0xffffffff


	//   ....[94]....
        /*07f4*/ 	.word	0xffffffff


	//   ....[95]....
        /*07f8*/ 	.word	0xffffffff


	//   ....[96]....
        /*07fc*/ 	.word	0xffffffff


	//   ....[97]....
        /*0800*/ 	.word	0xffffffff


	//   ....[98]....
        /*0804*/ 	.word	0xffffffff


	//   ....[99]....
        /*0808*/ 	.word	0xffffffff


	//   ....[100]....
        /*080c*/ 	.word	0xffffffff


	//   ....[101]....
        /*0810*/ 	.word	0xffffffff


	//   ....[102]....
        /*0814*/ 	.word	0xffffffff


	//   ....[103]....
        /*0818*/ 	.word	0xffffffff


	//   ....[104]....
        /*081c*/ 	.word	0xffffffff


	//   ....[105]....
        /*0820*/ 	.word	0xffffffff


	//   ....[106]....
        /*0824*/ 	.word	0xffffffff


	//   ....[107]....
        /*0828*/ 	.word	0xffffffff


	//   ....[108]....
        /*082c*/ 	.word	0xffffffff


	//   ....[109]....
        /*0830*/ 	.word	0xffffffff


	//   ....[110]....
        /*0834*/ 	.word	0xffffffff


	//   ....[111]....
        /*0838*/ 	.word	0xffffffff


	//   ....[112]....
        /*083c*/ 	.word	0xffffffff


	//   ....[113]....
        /*0840*/ 	.word	0xffffffff


	//   ....[114]....
        /*0844*/ 	.word	0xffffffff


	//   ....[115]....
        /*0848*/ 	.word	0xffffffff


	//   ....[116]....
        /*084c*/ 	.word	0xffffffff


	//   ....[117]....
        /*0850*/ 	.word	0xffffffff


	//   ....[118]....
        /*0854*/ 	.word	0xffffffff


	//   ....[119]....
        /*0858*/ 	.word	0xffffffff


	//   ....[120]....
        /*085c*/ 	.word	0xffffffff


	//   ....[121]....
        /*0860*/ 	.word	0xffffffff


	//   ....[122]....
        /*0864*/ 	.word	0xffffffff


	//   ....[123]....
        /*0868*/ 	.word	0xffffffff


	//   ....[124]....
        /*086c*/ 	.word	0xffffffff


	//   ....[125]....
        /*0870*/ 	.word	0xffffffff


	//   ....[126]....
        /*0874*/ 	.word	0xffffffff


	//   ....[127]....
        /*0878*/ 	.word	0xffffffff


	//   ....[128]....
        /*087c*/ 	.word	0xffffffff


	//   ....[129]....
        /*0880*/ 	.word	0xffffffff


	//   ....[130]....
        /*0884*/ 	.word	0xffffffff


	//   ....[131]....
        /*0888*/ 	.word	0xffffffff


	//   ....[132]....
        /*088c*/ 	.word	0xffffffff


	//   ....[133]....
        /*0890*/ 	.word	0xffffffff


	//   ....[134]....
        /*0894*/ 	.word	0xffffffff


	//   ....[135]....
        /*0898*/ 	.word	0xffffffff


	//   ....[136]....
        /*089c*/ 	.word	0xffffffff


	//   ....[137]....
        /*08a0*/ 	.word	0xffffffff


	//   ....[138]....
        /*08a4*/ 	.word	0xffffffff


	//   ....[139]....
        /*08a8*/ 	.word	0xffffffff


	//   ....[140]....
        /*08ac*/ 	.word	0xffffffff


	//   ....[141]....
        /*08b0*/ 	.word	0xffffffff


	//   ....[142]....
        /*08b4*/ 	.word	0xffffffff


	//   ....[143]....
        /*08b8*/ 	.word	0x0500000f


	//   ....[144]....
        /*08bc*/ 	.word	0x0500000f


	//   ....[145]....
        /*08c0*/ 	.word	0x0500000f


	//   ....[146]....
        /*08c4*/ 	.word	0x0500000f


	//   ....[147]....
        /*08c8*/ 	.word	0x0500000f


	//   ....[148]....
        /*08cc*/ 	.word	0x0500000f


	//   ....[149]....
        /*08d0*/ 	.word	0x0500000f


	//   ....[150]....
        /*08d4*/ 	.word	0x0500000f


	//   ....[151]....
        /*08d8*/ 	.word	0x0500000f


	//   ....[152]....
        /*08dc*/ 	.word	0x0500000f


	//   ....[153]....
        /*08e0*/ 	.word	0x0500000f


	//   ....[154]....
        /*08e4*/ 	.word	0x0500000f


	//   ....[155]....
        /*08e8*/ 	.word	0x0500000f


	//   ....[156]....
        /*08ec*/ 	.word	0x0500000f


	//   ....[157]....
        /*08f0*/ 	.word	0x0500000f


	//   ....[158]....
        /*08f4*/ 	.word	0x0500000f


	//   ....[159]....
        /*08f8*/ 	.word	0x0500000f


	//   ....[160]....
        /*08fc*/ 	.word	0x0500000f


	//   ....[161]....
        /*0900*/ 	.word	0x0500000f


	//   ....[162]....
        /*0904*/ 	.word	0x0500000f


	//   ....[163]....
        /*0908*/ 	.word	0x0500000f


	//   ....[164]....
        /*090c*/ 	.word	0x0500000f


	//   ....[165]....
        /*0910*/ 	.word	0x0500000f


	//   ....[166]....
        /*0914*/ 	.word	0x0500000f


	//   ....[167]....
        /*0918*/ 	.word	0x0500000f


	//   ....[168]....
        /*091c*/ 	.word	0x0500000f


	//   ....[169]....
        /*0920*/ 	.word	0x0500000f


	//   ....[170]....
        /*0924*/ 	.word	0x0500000f


	//   ....[171]....
        /*0928*/ 	.word	0x0500000f


	//   ....[172]....
        /*092c*/ 	.word	0x0500000f


	//   ....[173]....
        /*0930*/ 	.word	0x0500000f


	//   ....[174]....
        /*0934*/ 	.word	0x0500000f


	//   ....[175]....
        /*0938*/ 	.word	0x0500000f


	//   ....[176]....
        /*093c*/ 	.word	0x0500000f


	//   ....[177]....
        /*0940*/ 	.word	0x0500000f


	//   ....[178]....
        /*0944*/ 	.word	0x0500000f


	//   ....[179]....
        /*0948*/ 	.word	0x0500000f


	//   ....[180]....
        /*094c*/ 	.word	0x0500000f


	//   ....[181]....
        /*0950*/ 	.word	0x0500000f


	//   ....[182]....
        /*0954*/ 	.word	0x0500000f


	//   ....[183]....
        /*0958*/ 	.word	0x0500000f


	//   ....[184]....
        /*095c*/ 	.word	0x0500000f


	//   ....[185]....
        /*0960*/ 	.word	0x0500000f


	//   ....[186]....
        /*0964*/ 	.word	0x0500000f


	//   ....[187]....
        /*0968*/ 	.word	0x0500000f


	//   ....[188]....
        /*096c*/ 	.word	0x0500000f


	//   ....[189]....
        /*0970*/ 	.word	0x0500000f


	//   ....[190]....
        /*0974*/ 	.word	0x0500000f


	//   ....[191]....
        /*0978*/ 	.word	0x0500000f


	//   ....[192]....
        /*097c*/ 	.word	0x0500000f


	//   ....[193]....
        /*0980*/ 	.word	0x0500000f


	//   ....[194]....
        /*0984*/ 	.word	0x0500000f


	//   ....[195]....
        /*0988*/ 	.word	0x0500000f


	//   ....[196]....
        /*098c*/ 	.word	0x0500000f


	//   ....[197]....
        /*0990*/ 	.word	0x0500000f


	//   ....[198]....
        /*0994*/ 	.word	0x0500000f


	//----- nvinfo : EIATTR_COOP_GROUP_INSTR_OFFSETS
	.align		4
.L_233:
        /*0998*/ 	.byte	0x04, 0x28
        /*099a*/ 	.short	(.L_235 - .L_234)


	//   ....[0]....
.L_234:
        /*099c*/ 	.word	0x00000070


	//   ....[1]....
        /*09a0*/ 	.word	0x00000140


	//   ....[2]....
        /*09a4*/ 	.word	0x00000190


	//   ....[3]....
        /*09a8*/ 	.word	0x000003c0


	//   ....[4]....
        /*09ac*/ 	.word	0x00000520


	//   ....[5]....
        /*09b0*/ 	.word	0x00000640


	//   ....[6]....
        /*09b4*/ 	.word	0x000007a0


	//   ....[7]....
        /*09b8*/ 	.word	0x00002c60


	//   ....[8]....
        /*09bc*/ 	.word	0x00002c70


	//   ....[9]....
        /*09c0*/ 	.word	0x000045c0


	//   ....[10]....
        /*09c4*/ 	.word	0x000045d0


	//   ....[11]....
        /*09c8*/ 	.word	0x00006720


	//   ....[12]....
        /*09cc*/ 	.word	0x00006730


	//   ....[13]....
        /*09d0*/ 	.word	0x00006b30


	//   ....[14]....
        /*09d4*/ 	.word	0x00006b50


	//   ....[15]....
        /*09d8*/ 	.word	0x00007510


	//   ....[16]....
        /*09dc*/ 	.word	0x00007ed0


	//   ....[17]....
        /*09e0*/ 	.word	0x00007ee0


	//   ....[18]....
        /*09e4*/ 	.word	0x00007ef0


	//   ....[19]....
        /*09e8*/ 	.word	0x00007f00


	//   ....[20]....
        /*09ec*/ 	.word	0x00009bc0


	//   ....[21]....
        /*09f0*/ 	.word	0x00009bd0


	//   ....[22]....
        /*09f4*/ 	.word	0x00009be0


	//   ....[23]....
        /*09f8*/ 	.word	0x00009bf0


	//   ....[24]....
        /*09fc*/ 	.word	0x0000ca20


	//   ....[25]....
        /*0a00*/ 	.word	0x0000cf40


	//   ....[26]....
        /*0a04*/ 	.word	0x0000e1f0


	//   ....[27]....
        /*0a08*/ 	.word	0x0000e2f0


	//   ....[28]....
        /*0a0c*/ 	.word	0x0000e9a0


	//   ....[29]....
        /*0a10*/ 	.word	0x0000ea80


	//   ....[30]....
        /*0a14*/ 	.word	0x000105a0


	//   ....[31]....
        /*0a18*/ 	.word	0x00010bc0


	//   ....[32]....
        /*0a1c*/ 	.word	0x00011b80


	//   ....[33]....
        /*0a20*/ 	.word	0x00011c80


	//   ....[34]....
        /*0a24*/ 	.word	0x00012170


	//   ....[35]....
        /*0a28*/ 	.word	0x000121e0


	//   ....[36]....
        /*0a2c*/ 	.word	0x00014590


	//   ....[37]....
        /*0a30*/ 	.word	0x000145e0


	//   ....[38]....
        /*0a34*/ 	.word	0x00014870


	//   ....[39]....
        /*0a38*/ 	.word	0x00014890


	//   ....[40]....
        /*0a3c*/ 	.word	0x000166b0


	//   ....[41]....
        /*0a40*/ 	.word	0x00016d20


	//   ....[42]....
        /*0a44*/ 	.word	0x00017a50


	//   ....[43]....
        /*0a48*/ 	.word	0x00017c70


	//   ....[44]....
        /*0a4c*/ 	.word	0x00018370


	//   ....[45]....
        /*0a50*/ 	.word	0x000183d0


	//   ....[46]....
        /*0a54*/ 	.word	0x00019750


	//   ....[47]....
        /*0a58*/ 	.word	0x00019770


	//   ....[48]....
        /*0a5c*/ 	.word	0x000197f0


	//   ....[49]....
        /*0a60*/ 	.word	0x00019800


	//   ....[50]....
        /*0a64*/ 	.word	0x0001a430


	//   ....[51]....
        /*0a68*/ 	.word	0x0001a460


	//   ....[52]....
        /*0a6c*/ 	.word	0x0001a480


	//   ....[53]....
        /*0a70*/ 	.word	0x0001a4a0


	//   ....[54]....
        /*0a74*/ 	.word	0x0001a4c0


	//   ....[55]....
        /*0a78*/ 	.word	0x0001a4d0


	//   ....[56]....
        /*0a7c*/ 	.word	0x0001a4e0


	//   ....[57]....
        /*0a80*/ 	.word	0x0001a4f0


	//   ....[58]....
        /*0a84*/ 	.word	0x0001a500


	//   ....[59]....
        /*0a88*/ 	.word	0x0001a510


	//   ....[60]....
        /*0a8c*/ 	.word	0x0001a520


	//   ....[61]....
        /*0a90*/ 	.word	0x0001a530


	//   ....[62]....
        /*0a94*/ 	.word	0x0001a570


	//   ....[63]....
        /*0a98*/ 	.word	0x0001a580


	//   ....[64]....
        /*0a9c*/ 	.word	0x0001a590


	//   ....[65]....
        /*0aa0*/ 	.word	0x0001a5a0


	//   ....[66]....
        /*0aa4*/ 	.word	0x0001a5b0


	//   ....[67]....
        /*0aa8*/ 	.word	0x0001a5c0


	//   ....[68]....
        /*0aac*/ 	.word	0x0001a5d0


	//   ....[69]....
        /*0ab0*/ 	.word	0x0001a5e0


	//   ....[70]....
        /*0ab4*/ 	.word	0x0001a5f0


	//   ....[71]....
        /*0ab8*/ 	.word	0x0001a600


	//   ....[72]....
        /*0abc*/ 	.word	0x0001a610


	//   ....[73]....
        /*0ac0*/ 	.word	0x0001a620


	//   ....[74]....
        /*0ac4*/ 	.word	0x0001ad40


	//   ....[75]....
        /*0ac8*/ 	.word	0x0001ad80


	//   ....[76]....
        /*0acc*/ 	.word	0x0001ade0


	//   ....[77]....
        /*0ad0*/ 	.word	0x0001adf0


	//   ....[78]....
        /*0ad4*/ 	.word	0x0001b330


	//   ....[79]....
        /*0ad8*/ 	.word	0x0001b360


	//   ....[80]....
        /*0adc*/ 	.word	0x0001b460


	//   ....[81]....
        /*0ae0*/ 	.word	0x0001b480


	//   ....[82]....
        /*0ae4*/ 	.word	0x0001bd90


	//   ....[83]....
        /*0ae8*/ 	.word	0x0001bda0


	//   ....[84]....
        /*0aec*/ 	.word	0x0001bea0


	//   ....[85]....
        /*0af0*/ 	.word	0x0001bec0


	//   ....[86]....
        /*0af4*/ 	.word	0x0001c030


	//   ....[87]....
        /*0af8*/ 	.word	0x0001c1e0


	//   ....[88]....
        /*0afc*/ 	.word	0x0001c210


	//   ....[89]....
        /*0b00*/ 	.word	0x0001c240


	//   ....[90]....
        /*0b04*/ 	.word	0x0001c270


	//   ....[91]....
        /*0b08*/ 	.word	0x0001c2a0


	//   ....[92]....
        /*0b0c*/ 	.word	0x0001c2d0


	//   ....[93]....
        /*0b10*/ 	.word	0x0001c440


	//   ....[94]....
        /*0b14*/ 	.word	0x0001c470


	//   ....[95]....
        /*0b18*/ 	.word	0x0001c4a0


	//   ....[96]....
        /*0b1c*/ 	.word	0x0001c4d0


	//   ....[97]....
        /*0b20*/ 	.word	0x0001c500


	//   ....[98]....
        /*0b24*/ 	.word	0x0001c530


	//   ....[99]....
        /*0b28*/ 	.word	0x0001c5d0


	//   ....[100]....
        /*0b2c*/ 	.word	0x0001c630


	//   ....[101]....
        /*0b30*/ 	.word	0x0001c6d0


	//   ....[102]....
        /*0b34*/ 	.word	0x0001d920


	//   ....[103]....
        /*0b38*/ 	.word	0x0001fe20


	//   ....[104]....
        /*0b3c*/ 	.word	0x0001fe30


	//   ....[105]....
        /*0b40*/ 	.word	0x0001fe40


	//   ....[106]....
        /*0b44*/ 	.word	0x0001ff60


	//   ....[107]....
        /*0b48*/ 	.word	0x00020370


	//   ....[108]....
        /*0b4c*/ 	.word	0x00020380


	//   ....[109]....
        /*0b50*/ 	.word	0x00020390


	//   ....[110]....
        /*0b54*/ 	.word	0x000203a0


	//   ....[111]....
        /*0b58*/ 	.word	0x00020d30


	//   ....[112]....
        /*0b5c*/ 	.word	0x00020d60


	//   ....[113]....
        /*0b60*/ 	.word	0x00020d80


	//   ....[114]....
        /*0b64*/ 	.word	0x00020d90


	//   ....[115]....
        /*0b68*/ 	.word	0x00020e90


	//   ....[116]....
        /*0b6c*/ 	.word	0x00020ea0


	//   ....[117]....
        /*0b70*/ 	.word	0x00021690


	//   ....[118]....
        /*0b74*/ 	.word	0x000216b0


	//   ....[119]....
        /*0b78*/ 	.word	0x000216d0


	//   ....[120]....
        /*0b7c*/ 	.word	0x00021730


	//   ....[121]....
        /*0b80*/ 	.word	0x00021b20


	//   ....[122]....
        /*0b84*/ 	.word	0x00021b30


	//   ....[123]....
        /*0b88*/ 	.word	0x00021b40


	//   ....[124]....
        /*0b8c*/ 	.word	0x00021ba0


	//   ....[125]....
        /*0b90*/ 	.word	0x00022a80


	//   ....[126]....
        /*0b94*/ 	.word	0x00022ab0


	//   ....[127]....
        /*0b98*/ 	.word	0x00022af0


	//   ....[128]....
        /*0b9c*/ 	.word	0x00022b20


	//   ....[129]....
        /*0ba0*/ 	.word	0x00022b50


	//   ....[130]....
        /*0ba4*/ 	.word	0x00022b80


	//   ....[131]....
        /*0ba8*/ 	.word	0x00022bb0


	//   ....[132]....
        /*0bac*/ 	.word	0x00022be0


	//   ....[133]....
        /*0bb0*/ 	.word	0x00022d60


	//   ....[134]....
        /*0bb4*/ 	.word	0x00022d90


	//   ....[135]....
        /*0bb8*/ 	.word	0x00022dc0


	//   ....[136]....
        /*0bbc*/ 	.word	0x00022df0


	//   ....[137]....
        /*0bc0*/ 	.word	0x00022e20


	//   ....[138]....
        /*0bc4*/ 	.word	0x00022e50


	//   ....[139]....
        /*0bc8*/ 	.word	0x00022f10


	//   ....[140]....
        /*0bcc*/ 	.word	0x00022f30


	//   ....[141]....
        /*0bd0*/ 	.word	0x00022fa0


	//   ....[142]....
        /*0bd4*/ 	.word	0x00023660


	//   ....[143]....
        /*0bd8*/ 	.word	0x00023a00


	//   ....[144]....
        /*0bdc*/ 	.word	0x00023a90


	//   ....[145]....
        /*0be0*/ 	.word	0x00023b70


	//   ....[146]....
        /*0be4*/ 	.word	0x00023c00


	//   ....[147]....
        /*0be8*/ 	.word	0x00023ce0


	//   ....[148]....
        /*0bec*/ 	.word	0x00023d70


	//   ....[149]....
        /*0bf0*/ 	.word	0x00023e40


	//   ....[150]....
        /*0bf4*/ 	.word	0x00023ed0


	//   ....[151]....
        /*0bf8*/ 	.word	0x00023f20


	//   ....[152]....
        /*0bfc*/ 	.word	0x00023f70


	//   ....[153]....
        /*0c00*/ 	.word	0x00024040


	//   ....[154]....
        /*0c04*/ 	.word	0x000240d0


	//   ....[155]....
        /*0c08*/ 	.word	0x00024120


	//   ....[156]....
        /*0c0c*/ 	.word	0x00024170


	//   ....[157]....
        /*0c10*/ 	.word	0x00024510


	//   ....[158]....
        /*0c14*/ 	.word	0x000247f0


	//   ....[159]....
        /*0c18*/ 	.word	0x000248f0


	//   ....[160]....
        /*0c1c*/ 	.word	0x00024980


	//   ....[161]....
        /*0c20*/ 	.word	0x00024b40


	//   ....[162]....
        /*0c24*/ 	.word	0x00024be0


	//   ....[163]....
        /*0c28*/ 	.word	0x00024ce0


	//   ....[164]....
        /*0c2c*/ 	.word	0x00024d70


	//   ....[165]....
        /*0c30*/ 	.word	0x00024dd0


	//   ....[166]....
        /*0c34*/ 	.word	0x00024e70


	//   ....[167]....
        /*0c38*/ 	.word	0x00024f80


	//   ....[168]....
        /*0c3c*/ 	.word	0x00024fe0


	//   ....[169]....
        /*0c40*/ 	.word	0x00025040


	//   ....[170]....
        /*0c44*/ 	.word	0x000250e0


	//   ....[171]....
        /*0c48*/ 	.word	0x000251b0


	//   ....[172]....
        /*0c4c*/ 	.word	0x00025290


	//   ....[173]....
        /*0c50*/ 	.word	0x000253d0


	//   ....[174]....
        /*0c54*/ 	.word	0x00025480


	//   ....[175]....
        /*0c58*/ 	.word	0x00025530


	//   ....[176]....
        /*0c5c*/ 	.word	0x000255e0


	//   ....[177]....
        /*0c60*/ 	.word	0x000256d0


	//   ....[178]....
        /*0c64*/ 	.word	0x00025760


	//   ....[179]....
        /*0c68*/ 	.word	0x000257c0


	//   ....[180]....
        /*0c6c*/ 	.word	0x00025890


	//   ....[181]....
        /*0c70*/ 	.word	0x00025a70


	//   ....[182]....
        /*0c74*/ 	.word	0x00025b10


	//   ....[183]....
        /*0c78*/ 	.word	0x00025c30


	//   ....[184]....
        /*0c7c*/ 	.word	0x00025ca0


	//   ....[185]....
        /*0c80*/ 	.word	0x00025d10


	//   ....[186]....
        /*0c84*/ 	.word	0x00025d80


	//   ....[187]....
        /*0c88*/ 	.word	0x00025df0


	//   ....[188]....
        /*0c8c*/ 	.word	0x00025e70


	//   ....[189]....
        /*0c90*/ 	.word	0x00025f00


	//   ....[190]....
        /*0c94*/ 	.word	0x00025fa0


	//   ....[191]....
        /*0c98*/ 	.word	0x00026010


	//   ....[192]....
        /*0c9c*/ 	.word	0x00026080


	//   ....[193]....
        /*0ca0*/ 	.word	0x000260f0


	//   ....[194]....
        /*0ca4*/ 	.word	0x00026170


	//   ....[195]....
        /*0ca8*/ 	.word	0x000261e0


	//   ....[196]....
        /*0cac*/ 	.word	0x00026280


	//   ....[197]....
        /*0cb0*/ 	.word	0x00026310


	//   ....[198]....
        /*0cb4*/ 	.word	0x00026440


	//----- nvinfo : EIATTR_REG_RECONFIG
	.align		4
.L_235:
        /*0cb8*/ 	.byte	0x01, 0x54
	.zero		2


	//----- nvinfo : EIATTR_SYSCALL_OFFSETS
	.align		4
        /*0cbc*/ 	.byte	0x04, 0x46
        /*0cbe*/ 	.short	(.L_237 - .L_236)


	//   ....[0]....
.L_236:
        /*0cc0*/ 	.word	0x00001ce0


	//   ....[1]....
        /*0cc4*/ 	.word	0x00001e30


	//   ....[2]....
        /*0cc8*/ 	.word	0x00007680


	//   ....[3]....
        /*0ccc*/ 	.word	0x00007c30


	//   ....[4]....
        /*0cd0*/ 	.word	0x0001f380


	//   ....[5]....
        /*0cd4*/ 	.word	0x0001f4f0


	//   ....[6]....
        /*0cd8*/ 	.word	0x0001f640


	//   ....[7]....
        /*0cdc*/ 	.word	0x0001f780


	//   ....[8]....
        /*0ce0*/ 	.word	0x000207e0


	//----- nvinfo : EIATTR_MBARRIER_INSTR_OFFSETS
	.align		4
.L_237:
        /*0ce4*/ 	.byte	0x04, 0x39
        /*0ce6*/ 	.short	(.L_239 - .L_238)


	//   ....[0]....
.L_238:
        /*0ce8*/ 	.word	0x00000270
        /*0cec*/ 	.word	0x000000ff
        /*0cf0*/ 	.word	0x00019c00
        /*0cf4*/ 	.short	0x0100
        /*0cf6*/ 	.byte	0x08
	.zero		1


	//   ....[1]....
        /*0cf8*/ 	.word	0x00000280
        /*0cfc*/ 	.word	0x000000ff
        /*0d00*/ 	.word	0x00019c20
        /*0d04*/ 	.short	0x0100
        /*0d06*/ 	.byte	0x08
	.zero		1


	//   ....[2]....
        /*0d08*/ 	.word	0x00000370
        /*0d0c*/ 	.word	0x000000ff
        /*0d10*/ 	.word	0x00019c30
        /*0d14*/ 	.short	0x0100
        /*0d16*/ 	.byte	0x08
	.zero		1


	//   ....[3]....
        /*0d18*/ 	.word	0x00000380
        /*0d1c*/ 	.word	0x000000ff
        /*0d20*/ 	.word	0x00019c40
        /*0d24*/ 	.short	0x0100
        /*0d26*/ 	.byte	0x08
	.zero		1


	//   ....[4]....
        /*0d28*/ 	.word	0x00000390
        /*0d2c*/ 	.word	0x000000ff
        /*0d30*/ 	.word	0x00019c38
        /*0d34*/ 	.short	0x0100
        /*0d36*/ 	.byte	0x08
	.zero		1


	//   ....[5]....
        /*0d38*/ 	.word	0x000003a0
        /*0d3c*/ 	.word	0x000000ff
        /*0d40*/ 	.word	0x00019c48
        /*0d44*/ 	.short	0x0100
        /*0d46*/ 	.byte	0x08
	.zero		1


	//   ....[6]....
        /*0d48*/ 	.word	0x000004d0
        /*0d4c*/ 	.word	0x000000ff
        /*0d50*/ 	.word	0x00019c50
        /*0d54*/ 	.short	0x0100
        /*0d56*/ 	.byte	0x08
	.zero		1


	//   ....[7]....
        /*0d58*/ 	.word	0x000004e0
        /*0d5c*/ 	.word	0x000000ff
        /*0d60*/ 	.word	0x00019c60
        /*0d64*/ 	.short	0x0100
        /*0d66*/ 	.byte	0x08
	.zero		1


	//   ....[8]....
        /*0d68*/ 	.word	0x000004f0
        /*0d6c*/ 	.word	0x000000ff
        /*0d70*/ 	.word	0x00019c58
        /*0d74*/ 	.short	0x0100
        /*0d76*/ 	.byte	0x08
	.zero		1


	//   ....[9]....
        /*0d78*/ 	.word	0x00000500
        /*0d7c*/ 	.word	0x000000ff
        /*0d80*/ 	.word	0x00019c68
        /*0d84*/ 	.short	0x0100
        /*0d86*/ 	.byte	0x08
	.zero		1


	//   ....[10]....
        /*0d88*/ 	.word	0x000005f0
        /*0d8c*/ 	.word	0x000000ff
        /*0d90*/ 	.word	0x00019c70
        /*0d94*/ 	.short	0x0100
        /*0d96*/ 	.byte	0x06
	.zero		1


	//   ....[11]....
        /*0d98*/ 	.word	0x00000600
        /*0d9c*/ 	.word	0x000000ff
        /*0da0*/ 	.word	0x00019c80
        /*0da4*/ 	.short	0x0100
        /*0da6*/ 	.byte	0x06
	.zero		1


	//   ....[12]....
        /*0da8*/ 	.word	0x00000610
        /*0dac*/ 	.word	0x000000ff
        /*0db0*/ 	.word	0x00019c78
        /*0db4*/ 	.short	0x0100
        /*0db6*/ 	.byte	0x06
	.zero		1


	//   ....[13]....
        /*0db8*/ 	.word	0x00000620
        /*0dbc*/ 	.word	0x000000ff
        /*0dc0*/ 	.word	0x00019c88
        /*0dc4*/ 	.short	0x0100
        /*0dc6*/ 	.byte	0x06
	.zero		1


	//   ....[14]....
        /*0dc8*/ 	.word	0x00000750
        /*0dcc*/ 	.word	0x000000ff
        /*0dd0*/ 	.word	0x00019c90
        /*0dd4*/ 	.short	0x0100
        /*0dd6*/ 	.byte	0x08
	.zero		1


	//   ....[15]....
        /*0dd8*/ 	.word	0x00000760
        /*0ddc*/ 	.word	0x000000ff
        /*0de0*/ 	.word	0x00019ca0
        /*0de4*/ 	.short	0x0100
        /*0de6*/ 	.byte	0x08
	.zero		1


	//   ....[16]....
        /*0de8*/ 	.word	0x00000770
        /*0dec*/ 	.word	0x000000ff
        /*0df0*/ 	.word	0x00019c98
        /*0df4*/ 	.short	0x0100
        /*0df6*/ 	.byte	0x08
	.zero		1


	//   ....[17]....
        /*0df8*/ 	.word	0x00000780
        /*0dfc*/ 	.word	0x000000ff
        /*0e00*/ 	.word	0x00019ca8
        /*0e04*/ 	.short	0x0100
        /*0e06*/ 	.byte	0x08
	.zero		1


	//   ....[18]....
        /*0e08*/ 	.word	0x000008c0
        /*0e0c*/ 	.word	0x000000ff
        /*0e10*/ 	.word	0x00019cb0
        /*0e14*/ 	.short	0x0100
        /*0e16*/ 	.byte	0x08
	.zero		1


	//   ....[19]....
        /*0e18*/ 	.word	0x000008d0
        /*0e1c*/ 	.word	0x000000ff
        /*0e20*/ 	.word	0x00019cc0
        /*0e24*/ 	.short	0x0100
        /*0e26*/ 	.byte	0x08
	.zero		1


	//   ....[20]....
        /*0e28*/ 	.word	0x000008e0
        /*0e2c*/ 	.word	0x000000ff
        /*0e30*/ 	.word	0x00019cb8
        /*0e34*/ 	.short	0x0100
        /*0e36*/ 	.byte	0x08
	.zero		1


	//   ....[21]....
        /*0e38*/ 	.word	0x000008f0
        /*0e3c*/ 	.word	0x000000ff
        /*0e40*/ 	.word	0x00019cc8
        /*0e44*/ 	.short	0x0100
        /*0e46*/ 	.byte	0x08
	.zero		1


	//   ....[22]....
        /*0e48*/ 	.word	0x00002c10
        /*0e4c*/ 	.word	0x00000044
        /*0e50*/ 	.word	0x00019c90
        /*0e54*/ 	.short	0x010a
        /*0e56*/ 	.byte	0x3f
	.zero		1


	//   ....[23]....
        /*0e58*/ 	.word	0x00004570
        /*0e5c*/ 	.word	0x00000044
        /*0e60*/ 	.word	0x00019c90
        /*0e64*/ 	.short	0x010a
        /*0e66*/ 	.byte	0x3f
	.zero		1


	//   ....[24]....
        /*0e68*/ 	.word	0x00006540
        /*0e6c*/ 	.word	0x00000044
        /*0e70*/ 	.word	0x00019c90
        /*0e74*/ 	.short	0x010a
        /*0e76*/ 	.byte	0x3f
	.zero		1


	//   ....[25]....
        /*0e78*/ 	.word	0x00006970
        /*0e7c*/ 	.word	0x00000004
        /*0e80*/ 	.word	0x00000000
        /*0e84*/ 	.short	0x0101
        /*0e86*/ 	.byte	0x3f
	.zero		1


	//   ....[26]....
        /*0e88*/ 	.word	0x000069b0
        /*0e8c*/ 	.word	0x00000044
        /*0e90*/ 	.word	0x00019cb0
        /*0e94*/ 	.short	0x010a
        /*0e96*/ 	.byte	0x3f
	.zero		1


	//   ....[27]....
        /*0e98*/ 	.word	0x00006da0
        /*0e9c*/ 	.word	0x00000044
        /*0ea0*/ 	.word	0x00000000
        /*0ea4*/ 	.short	0x0101
        /*0ea6*/ 	.byte	0x3f
	.zero		1


	//   ....[28]....
        /*0ea8*/ 	.word	0x000079b0
        /*0eac*/ 	.word	0x00000012
        /*0eb0*/ 	.word	0x00019c00
        /*0eb4*/ 	.short	0x010a
        /*0eb6*/ 	.byte	0x3f
	.zero		1


	//   ....[29]....
        /*0eb8*/ 	.word	0x00007a00
        /*0ebc*/ 	.word	0x00000012
        /*0ec0*/ 	.word	0x00019c00
        /*0ec4*/ 	.short	0x010a
        /*0ec6*/ 	.byte	0x3f
	.zero		1


	//   ....[30]....
        /*0ec8*/ 	.word	0x00008230
        /*0ecc*/ 	.word	0x00000012
        /*0ed0*/ 	.word	0x00019c00
        /*0ed4*/ 	.short	0x010a
        /*0ed6*/ 	.byte	0x3f
	.zero		1


	//   ....[31]....
        /*0ed8*/ 	.word	0x00009ef0
        /*0edc*/ 	.word	0x00000012
        /*0ee0*/ 	.word	0x00019c00
        /*0ee4*/ 	.short	0x010a
        /*0ee6*/ 	.byte	0x3f
	.zero		1


	//   ....[32]....
        /*0ee8*/ 	.word	0x0000c0b0
        /*0eec*/ 	.word	0x00000003
        /*0ef0*/ 	.word	0x00019c30
        /*0ef4*/ 	.short	0x010a
        /*0ef6*/ 	.byte	0x3f
	.zero		1


	//   ....[33]....
        /*0ef8*/ 	.word	0x0000c150
        /*0efc*/ 	.word	0x00000003
        /*0f00*/ 	.word	0x00019c30
        /*0f04*/ 	.short	0x010a
        /*0f06*/ 	.byte	0x3f
	.zero		1


	//   ....[34]....
        /*0f08*/ 	.word	0x0000ca60
        /*0f0c*/ 	.word	0x00000004
        /*0f10*/ 	.word	0x00000000
        /*0f14*/ 	.short	0x0101
        /*0f16*/ 	.byte	0x3f
	.zero		1


	//   ....[35]....
        /*0f18*/ 	.word	0x0000fb90
        /*0f1c*/ 	.word	0x00000015
        /*0f20*/ 	.word	0x00019c30
        /*0f24*/ 	.short	0x010a
        /*0f26*/ 	.byte	0x3f
	.zero		1


	//   ....[36]....
        /*0f28*/ 	.word	0x0000fc00
        /*0f2c*/ 	.word	0x00000015
        /*0f30*/ 	.word	0x00019c30
        /*0f34*/ 	.short	0x010a
        /*0f36*/ 	.byte	0x3f
	.zero		1


	//   ....[37]....
        /*0f38*/ 	.word	0x0000fe10
        /*0f3c*/ 	.word	0x00000098
        /*0f40*/ 	.word	0x00019c50
        /*0f44*/ 	.short	0x010a
        /*0f46*/ 	.byte	0x3f
	.zero		1


	//   ....[38]....
        /*0f48*/ 	.word	0x0000fe60
        /*0f4c*/ 	.word	0x00000098
        /*0f50*/ 	.word	0x00019c50
        /*0f54*/ 	.short	0x010a
        /*0f56*/ 	.byte	0x3f
	.zero		1


	//   ....[39]....
        /*0f58*/ 	.word	0x00010660
        /*0f5c*/ 	.word	0x00000015
        /*0f60*/ 	.word	0x00000000
        /*0f64*/ 	.short	0x0101
        /*0f66*/ 	.byte	0x3f
	.zero		1


	//   ....[40]....
        /*0f68*/ 	.word	0x00012d20
        /*0f6c*/ 	.word	0x00000098
        /*0f70*/ 	.word	0x00000000
        /*0f74*/ 	.short	0x0101
        /*0f76*/ 	.byte	0x3f
	.zero		1


	//   ....[41]....
        /*0f78*/ 	.word	0x000136b0
        /*0f7c*/ 	.word	0x0000000a
        /*0f80*/ 	.word	0x00019c30
        /*0f84*/ 	.short	0x010a
        /*0f86*/ 	.byte	0x3f
	.zero		1


	//   ....[42]....
        /*0f88*/ 	.word	0x00013720
        /*0f8c*/ 	.word	0x0000000a
        /*0f90*/ 	.word	0x00019c30
        /*0f94*/ 	.short	0x010a
        /*0f96*/ 	.byte	0x3f
	.zero		1


	//   ....[43]....
        /*0f98*/ 	.word	0x00013930
        /*0f9c*/ 	.word	0x0000000f
        /*0fa0*/ 	.word	0x00019c50
        /*0fa4*/ 	.short	0x010a
        /*0fa6*/ 	.byte	0x3f
	.zero		1


	//   ....[44]....
        /*0fa8*/ 	.word	0x00013980
        /*0fac*/ 	.word	0x0000000f
        /*0fb0*/ 	.word	0x00019c50
        /*0fb4*/ 	.short	0x010a
        /*0fb6*/ 	.byte	0x3f
	.zero		1


	//   ....[45]....
        /*0fb8*/ 	.word	0x00014270
        /*0fbc*/ 	.word	0x00000005
        /*0fc0*/ 	.word	0x00000000
        /*0fc4*/ 	.short	0x0101
        /*0fc6*/ 	.byte	0x3f
	.zero		1


	//   ....[46]....
        /*0fc8*/ 	.word	0x00015700
        /*0fcc*/ 	.word	0x0000000f
        /*0fd0*/ 	.word	0x00000000
        /*0fd4*/ 	.short	0x0101
        /*0fd6*/ 	.byte	0x3f
	.zero		1


	//   ....[47]....
        /*0fd8*/ 	.word	0x00015cd0
        /*0fdc*/ 	.word	0x0000000a
        /*0fe0*/ 	.word	0x00019c30
        /*0fe4*/ 	.short	0x010a
        /*0fe6*/ 	.byte	0x3f
	.zero		1


	//   ....[48]....
        /*0fe8*/ 	.word	0x00015d40
        /*0fec*/ 	.word	0x0000000a
        /*0ff0*/ 	.word	0x00019c30
        /*0ff4*/ 	.short	0x010a
        /*0ff6*/ 	.byte	0x3f
	.zero		1


	//   ....[49]....
        /*0ff8*/ 	.word	0x00015f50
        /*0ffc*/ 	.word	0x00000014
        /*1000*/ 	.word	0x00019c50
        /*1004*/ 	.short	0x010a
        /*1006*/ 	.byte	0x3f
	.zero		1


	//   ....[50]....
        /*1008*/ 	.word	0x00015fa0
        /*100c*/ 	.word	0x00000014
        /*1010*/ 	.word	0x00019c50
        /*1014*/ 	.short	0x010a
        /*1016*/ 	.byte	0x3f
	.zero		1


	//   ....[51]....
        /*1018*/ 	.word	0x00016670
        /*101c*/ 	.word	0x00000005
        /*1020*/ 	.word	0x00000000
        /*1024*/ 	.short	0x0101
        /*1026*/ 	.byte	0x3f
	.zero		1


	//   ....[52]....
        /*1028*/ 	.word	0x00018e80
        /*102c*/ 	.word	0x00000014
        /*1030*/ 	.word	0x00000000
        /*1034*/ 	.short	0x0101
        /*1036*/ 	.byte	0x3f
	.zero		1


	//   ....[53]....
        /*1038*/ 	.word	0x00019440
        /*103c*/ 	.word	0x0000000b
        /*1040*/ 	.word	0x00019c50
        /*1044*/ 	.short	0x010a
        /*1046*/ 	.byte	0x3f
	.zero		1


	//   ....[54]....
        /*1048*/ 	.word	0x00019490
        /*104c*/ 	.word	0x0000000b
        /*1050*/ 	.word	0x00019c50
        /*1054*/ 	.short	0x010a
        /*1056*/ 	.byte	0x3f
	.zero		1


	//   ....[55]....
        /*1058*/ 	.word	0x00019d80
        /*105c*/ 	.word	0x00000004
        /*1060*/ 	.word	0x00000000
        /*1064*/ 	.short	0x0101
        /*1066*/ 	.byte	0x3f
	.zero		1


	//   ....[56]....
        /*1068*/ 	.word	0x0001b350
        /*106c*/ 	.word	0x00000000
        /*1070*/ 	.word	0x00000000
        /*1074*/ 	.short	0x0101
        /*1076*/ 	.byte	0x3f
	.zero		1


	//   ....[57]....
        /*1078*/ 	.word	0x0001da00
        /*107c*/ 	.word	0x00000017
        /*1080*/ 	.word	0x00019c20
        /*1084*/ 	.short	0x010a
        /*1086*/ 	.byte	0x3f
	.zero		1


	//   ....[58]....
        /*1088*/ 	.word	0x0001da90
        /*108c*/ 	.word	0x00000009
        /*1090*/ 	.word	0x00019ca0
        /*1094*/ 	.short	0x010a
        /*1096*/ 	.byte	0x3f
	.zero		1


	//   ....[59]....
        /*1098*/ 	.word	0x0001dee0
        /*109c*/ 	.word	0x00000009
        /*10a0*/ 	.word	0x00019cc0
        /*10a4*/ 	.short	0x010a
        /*10a6*/ 	.byte	0x3f
	.zero		1


	//   ....[60]....
        /*10a8*/ 	.word	0x0001e3f0
        /*10ac*/ 	.word	0x00000008
        /*10b0*/ 	.word	0x00019ca0
        /*10b4*/ 	.short	0x010a
        /*10b6*/ 	.byte	0x3f
	.zero		1


	//   ....[61]....
        /*10b8*/ 	.word	0x0001e830
        /*10bc*/ 	.word	0x00000008
        /*10c0*/ 	.word	0x00019cc0
        /*10c4*/ 	.short	0x010a
        /*10c6*/ 	.byte	0x3f
	.zero		1


	//   ....[62]....
        /*10c8*/ 	.word	0x0001fbf0
        /*10cc*/ 	.word	0x00000004
        /*10d0*/ 	.word	0x00019c80
        /*10d4*/ 	.short	0x010a
        /*10d6*/ 	.byte	0x3f
	.zero		1


	//   ....[63]....
        /*10d8*/ 	.word	0x00020030
        /*10dc*/ 	.word	0x00000004
        /*10e0*/ 	.word	0x00019c70
        /*10e4*/ 	.short	0x0107
        /*10e6*/ 	.byte	0x3f
	.zero		1


	//   ....[64]....
        /*10e8*/ 	.word	0x000200f0
        /*10ec*/ 	.word	0x00000004
        /*10f0*/ 	.word	0x00019c70
        /*10f4*/ 	.short	0x0101
        /*10f6*/ 	.byte	0x3f
	.zero		1


	//   ....[65]....
        /*10f8*/ 	.word	0x00020140
        /*10fc*/ 	.word	0x00000004
        /*1100*/ 	.word	0x00019c40
        /*1104*/ 	.short	0x010a
        /*1106*/ 	.byte	0x3f
	.zero		1


	//   ....[66]....
        /*1108*/ 	.word	0x000204c0
        /*110c*/ 	.word	0x00000004
        /*1110*/ 	.word	0x00019c30
        /*1114*/ 	.short	0x0107
        /*1116*/ 	.byte	0x3f
	.zero		1


	//   ....[67]....
        /*1118*/ 	.word	0x00020590
        /*111c*/ 	.word	0x00000004
        /*1120*/ 	.word	0x00019c30
        /*1124*/ 	.short	0x0101
        /*1126*/ 	.byte	0x3f
	.zero		1


	//   ....[68]....
        /*1128*/ 	.word	0x00020f80
        /*112c*/ 	.word	0x00000017
        /*1130*/ 	.word	0x00019c00
        /*1134*/ 	.short	0x0107
        /*1136*/ 	.byte	0x3f
	.zero		1


	//   ....[69]....
        /*1138*/ 	.word	0x00021080
        /*113c*/ 	.word	0x00000017
        /*1140*/ 	.word	0x00019c00
        /*1144*/ 	.short	0x0101
        /*1146*/ 	.byte	0x3f
	.zero		1


	//   ....[70]....
        /*1148*/ 	.word	0x000210a0
        /*114c*/ 	.word	0x00000017
        /*1150*/ 	.word	0x00019c20
        /*1154*/ 	.short	0x010a
        /*1156*/ 	.byte	0x3f
	.zero		1


	//   ....[71]....
        /*1158*/ 	.word	0x00021430
        /*115c*/ 	.word	0x00000000
        /*1160*/ 	.word	0x00019c80
        /*1164*/ 	.short	0x010a
        /*1166*/ 	.byte	0x3f
	.zero		1


	//   ....[72]....
        /*1168*/ 	.word	0x00021800
        /*116c*/ 	.word	0x00000000
        /*1170*/ 	.word	0x00019c70
        /*1174*/ 	.short	0x0107
        /*1176*/ 	.byte	0x3f
	.zero		1


	//   ....[73]....
        /*1178*/ 	.word	0x000218c0
        /*117c*/ 	.word	0x00000000
        /*1180*/ 	.word	0x00019c70
        /*1184*/ 	.short	0x0101
        /*1186*/ 	.byte	0x3f
	.zero		1


	//   ....[74]....
        /*1188*/ 	.word	0x000218f0
        /*118c*/ 	.word	0x00000000
        /*1190*/ 	.word	0x00019c40
        /*1194*/ 	.short	0x010a
        /*1196*/ 	.byte	0x3f
	.zero		1


	//   ....[75]....
        /*1198*/ 	.word	0x00021c40
        /*119c*/ 	.word	0x00000000
        /*11a0*/ 	.word	0x00019c30
        /*11a4*/ 	.short	0x0107
        /*11a6*/ 	.byte	0x3f
	.zero		1


	//   ....[76]....
        /*11a8*/ 	.word	0x00021d00
        /*11ac*/ 	.word	0x00000000
        /*11b0*/ 	.word	0x00019c30
        /*11b4*/ 	.short	0x0101
        /*11b6*/ 	.byte	0x3f
	.zero		1


	//   ....[77]....
        /*11b8*/ 	.word	0x00021d90
        /*11bc*/ 	.word	0x00000002
        /*11c0*/ 	.word	0x00019c70
        /*11c4*/ 	.short	0x010a
        /*11c6*/ 	.byte	0x3f
	.zero		1


	//   ....[78]....
        /*11c8*/ 	.word	0x00021e20
        /*11cc*/ 	.word	0x00000002
        /*11d0*/ 	.word	0x00019c60
        /*11d4*/ 	.short	0x010a
        /*11d6*/ 	.byte	0x3f
	.zero		1


	//   ....[79]....
        /*11d8*/ 	.word	0x000221b0
        /*11dc*/ 	.word	0x00000002
        /*11e0*/ 	.word	0x00019c50
        /*11e4*/ 	.short	0x0101
        /*11e6*/ 	.byte	0x3f
	.zero		1


	//   ....[80]....
        /*11e8*/ 	.word	0x00022240
        /*11ec*/ 	.word	0x00000002
        /*11f0*/ 	.word	0x00000000
        /*11f4*/ 	.short	0x0101
        /*11f6*/ 	.byte	0x3f
	.zero		1


	//   ....[81]....
        /*11f8*/ 	.word	0x00022400
        /*11fc*/ 	.word	0x00000003
        /*1200*/ 	.word	0x00019c70
        /*1204*/ 	.short	0x010a
        /*1206*/ 	.byte	0x3f
	.zero		1


	//   ....[82]....
        /*1208*/ 	.word	0x00022480
        /*120c*/ 	.word	0x00000003
        /*1210*/ 	.word	0x00019c60
        /*1214*/ 	.short	0x010a
        /*1216*/ 	.byte	0x3f
	.zero		1


	//   ....[83]....
        /*1218*/ 	.word	0x00022820
        /*121c*/ 	.word	0x00000003
        /*1220*/ 	.word	0x00019c50
        /*1224*/ 	.short	0x0101
        /*1226*/ 	.byte	0x3f
	.zero		1


	//   ....[84]....
        /*1228*/ 	.word	0x000228d0
        /*122c*/ 	.word	0x00000003
        /*1230*/ 	.word	0x00000000
        /*1234*/ 	.short	0x0101
        /*1236*/ 	.byte	0x3f
	.zero		1


	//   ....[85]....
        /*1238*/ 	.word	0x000235e0
        /*123c*/ 	.word	0x00000005
        /*1240*/ 	.word	0x00019c20
        /*1244*/ 	.short	0x010a
        /*1246*/ 	.byte	0x3f
	.zero		1


	//   ....[86]....
        /*1248*/ 	.word	0x00023750
        /*124c*/ 	.word	0x00000003
        /*1250*/ 	.word	0x00019c40
        /*1254*/ 	.short	0x010a
        /*1256*/ 	.byte	0x3f
	.zero		1


	//   ....[87]....
        /*1258*/ 	.word	0x000237f0
        /*125c*/ 	.word	0x00000005
        /*1260*/ 	.word	0x00019c40
        /*1264*/ 	.short	0x010a
        /*1266*/ 	.byte	0x3f
	.zero		1


	//   ....[88]....
        /*1268*/ 	.word	0x00023830
        /*126c*/ 	.word	0x00000003
        /*1270*/ 	.word	0x00019c60
        /*1274*/ 	.short	0x010a
        /*1276*/ 	.byte	0x3f
	.zero		1


	//   ....[89]....
        /*1278*/ 	.word	0x00023870
        /*127c*/ 	.word	0x00000005
        /*1280*/ 	.word	0x00019c60
        /*1284*/ 	.short	0x010a
        /*1286*/ 	.byte	0x3f
	.zero		1


	//   ....[90]....
        /*1288*/ 	.word	0x000238b0
        /*128c*/ 	.word	0x00000003
        /*1290*/ 	.word	0x00019c80
        /*1294*/ 	.short	0x010a
        /*1296*/ 	.byte	0x3f
	.zero		1


	//   ....[91]....
        /*1298*/ 	.word	0x000238f0
        /*129c*/ 	.word	0x00000005
        /*12a0*/ 	.word	0x00019c80
        /*12a4*/ 	.short	0x010a
        /*12a6*/ 	.byte	0x3f
	.zero		1


	//   ....[92]....
        /*12a8*/ 	.word	0x00023950
        /*12ac*/ 	.word	0x00000044
        /*12b0*/ 	.word	0x00019c90
        /*12b4*/ 	.short	0x010a
        /*12b6*/ 	.byte	0x3f
	.zero		1


	//   ....[93]....
        /*12b8*/ 	.word	0x00023ac0
        /*12bc*/ 	.word	0x00000044
        /*12c0*/ 	.word	0x00019c90
        /*12c4*/ 	.short	0x010a
        /*12c6*/ 	.byte	0x3f
	.zero		1


	//   ....[94]....
        /*12c8*/ 	.word	0x00023c40
        /*12cc*/ 	.word	0x00000044
        /*12d0*/ 	.word	0x00019c90
        /*12d4*/ 	.short	0x010a
        /*12d6*/ 	.byte	0x3f
	.zero		1


	//   ....[95]....
        /*12d8*/ 	.word	0x00023da0
        /*12dc*/ 	.word	0x00000044
        /*12e0*/ 	.word	0x00019cb0
        /*12e4*/ 	.short	0x010a
        /*12e6*/ 	.byte	0x3f
	.zero		1


	//   ....[96]....
        /*12e8*/ 	.word	0x00023fa0
        /*12ec*/ 	.word	0x00000012
        /*12f0*/ 	.word	0x00019c00
        /*12f4*/ 	.short	0x010a
        /*12f6*/ 	.byte	0x3f
	.zero		1


	//   ....[97]....
        /*12f8*/ 	.word	0x000241b0
        /*12fc*/ 	.word	0x00000012
        /*1300*/ 	.word	0x00019c00
        /*1304*/ 	.short	0x010a
        /*1306*/ 	.byte	0x3f
	.zero		1


	//   ....[98]....
        /*1308*/ 	.word	0x00024200
        /*130c*/ 	.word	0x00000003
        /*1310*/ 	.word	0x00019c30
        /*1314*/ 	.short	0x010a
        /*1316*/ 	.byte	0x3f
	.zero		1


	//   ....[99]....
        /*1318*/ 	.word	0x00024250
        /*131c*/ 	.word	0x00000015
        /*1320*/ 	.word	0x00019c30
        /*1324*/ 	.short	0x010a
        /*1326*/ 	.byte	0x3f
	.zero		1


	//   ....[100]....
        /*1328*/ 	.word	0x000242a0
        /*132c*/ 	.word	0x00000098
        /*1330*/ 	.word	0x00019c50
        /*1334*/ 	.short	0x010a
        /*1336*/ 	.byte	0x3f
	.zero		1


	//   ....[101]....
        /*1338*/ 	.word	0x000242f0
        /*133c*/ 	.word	0x0000000a
        /*1340*/ 	.word	0x00019c30
        /*1344*/ 	.short	0x010a
        /*1346*/ 	.byte	0x3f
	.zero		1


	//   ....[102]....
        /*1348*/ 	.word	0x00024340
        /*134c*/ 	.word	0x0000000f
        /*1350*/ 	.word	0x00019c50
        /*1354*/ 	.short	0x010a
        /*1356*/ 	.byte	0x3f
	.zero		1


	//   ....[103]....
        /*1358*/ 	.word	0x00024390
        /*135c*/ 	.word	0x0000000a
        /*1360*/ 	.word	0x00019c30
        /*1364*/ 	.short	0x010a
        /*1366*/ 	.byte	0x3f
	.zero		1


	//   ....[104]....
        /*1368*/ 	.word	0x000243e0
        /*136c*/ 	.word	0x00000014
        /*1370*/ 	.word	0x00019c50
        /*1374*/ 	.short	0x010a
        /*1376*/ 	.byte	0x3f
	.zero		1


	//   ....[105]....
        /*1378*/ 	.word	0x00024430
        /*137c*/ 	.word	0x0000000b
        /*1380*/ 	.word	0x00019c50
        /*1384*/ 	.short	0x010a
        /*1386*/ 	.byte	0x3f
	.zero		1


	//   ....[106]....
        /*1388*/ 	.word	0x000245d0
        /*138c*/ 	.word	0x00000017
        /*1390*/ 	.word	0x00019c20
        /*1394*/ 	.short	0x010a
        /*1396*/ 	.byte	0x3f
	.zero		1


	//   ....[107]....
        /*1398*/ 	.word	0x00024620
        /*139c*/ 	.word	0x00000009
        /*13a0*/ 	.word	0x00019ca0
        /*13a4*/ 	.short	0x010a
        /*13a6*/ 	.byte	0x3f
	.zero		1


	//   ....[108]....
        /*13a8*/ 	.word	0x00024670
        /*13ac*/ 	.word	0x00000009
        /*13b0*/ 	.word	0x00019cc0
        /*13b4*/ 	.short	0x010a
        /*13b6*/ 	.byte	0x3f
	.zero		1


	//   ....[109]....
        /*13b8*/ 	.word	0x000246c0
        /*13bc*/ 	.word	0x00000008
        /*13c0*/ 	.word	0x00019ca0
        /*13c4*/ 	.short	0x010a
        /*13c6*/ 	.byte	0x3f
	.zero		1


	//   ....[110]....
        /*13c8*/ 	.word	0x00024710
        /*13cc*/ 	.word	0x00000008
        /*13d0*/ 	.word	0x00019cc0
        /*13d4*/ 	.short	0x010a
        /*13d6*/ 	.byte	0x3f
	.zero		1


	//   ....[111]....
        /*13d8*/ 	.word	0x00024840
        /*13dc*/ 	.word	0x00000004
        /*13e0*/ 	.word	0x00019c80
        /*13e4*/ 	.short	0x010a
        /*13e6*/ 	.byte	0x3f
	.zero		1


	//   ....[112]....
        /*13e8*/ 	.word	0x00024c30
        /*13ec*/ 	.word	0x00000004
        /*13f0*/ 	.word	0x00019c40
        /*13f4*/ 	.short	0x010a
        /*13f6*/ 	.byte	0x3f
	.zero		1


	//   ....[113]....
        /*13f8*/ 	.word	0x000252d0
        /*13fc*/ 	.word	0x00000017
        /*1400*/ 	.word	0x00019c20
        /*1404*/ 	.short	0x010a
        /*1406*/ 	.byte	0x3f
	.zero		1


	//   ....[114]....
        /*1408*/ 	.word	0x00025320
        /*140c*/ 	.word	0x00000000
        /*1410*/ 	.word	0x00019c80
        /*1414*/ 	.short	0x010a
        /*1416*/ 	.byte	0x3f
	.zero		1


	//   ....[115]....
        /*1418*/ 	.word	0x00025620
        /*141c*/ 	.word	0x00000000
        /*1420*/ 	.word	0x00019c40
        /*1424*/ 	.short	0x010a
        /*1426*/ 	.byte	0x3f
	.zero		1


	//   ....[116]....
        /*1428*/ 	.word	0x000258d0
        /*142c*/ 	.word	0x00000002
        /*1430*/ 	.word	0x00019c70
        /*1434*/ 	.short	0x010a
        /*1436*/ 	.byte	0x3f
	.zero		1


	//   ....[117]....
        /*1438*/ 	.word	0x00025920
        /*143c*/ 	.word	0x00000002
        /*1440*/ 	.word	0x00019c60
        /*1444*/ 	.short	0x010a
        /*1446*/ 	.byte	0x3f
	.zero		1


	//   ....[118]....
        /*1448*/ 	.word	0x00025970
        /*144c*/ 	.word	0x00000003
        /*1450*/ 	.word	0x00019c70
        /*1454*/ 	.short	0x010a
        /*1456*/ 	.byte	0x3f
	.zero		1


	//   ....[119]....
        /*1458*/ 	.word	0x000259c0
        /*145c*/ 	.word	0x00000003
        /*1460*/ 	.word	0x00019c60
        /*1464*/ 	.short	0x010a
        /*1466*/ 	.byte	0x3f
	.zero		1


	//   ....[120]....
        /*1468*/ 	.word	0x00026360
        /*146c*/ 	.word	0x00000005
        /*1470*/ 	.word	0x00019c20
        /*1474*/ 	.short	0x010a
        /*1476*/ 	.byte	0x3f
	.zero		1


	//   ....[121]....
        /*1478*/ 	.word	0x00026500
        /*147c*/ 	.word	0x00000003
        /*1480*/ 	.word	0x00019c40
        /*1484*/ 	.short	0x010a
        /*1486*/ 	.byte	0x3f
	.zero		1


	//   ....[122]....
        /*1488*/ 	.word	0x00026550
        /*148c*/ 	.word	0x00000005
        /*1490*/ 	.word	0x00019c40
        /*1494*/ 	.short	0x010a
        /*1496*/ 	.byte	0x3f
	.zero		1


	//   ....[123]....
        /*1498*/ 	.word	0x000265a0
        /*149c*/ 	.word	0x00000003
        /*14a0*/ 	.word	0x00019c60
        /*14a4*/ 	.short	0x010a
        /*14a6*/ 	.byte	0x3f
	.zero		1


	//   ....[124]....
        /*14a8*/ 	.word	0x000265f0
        /*14ac*/ 	.word	0x00000005
        /*14b0*/ 	.word	0x00019c60
        /*14b4*/ 	.short	0x010a
        /*14b6*/ 	.byte	0x3f
	.zero		1


	//   ....[125]....
        /*14b8*/ 	.word	0x00026640
        /*14bc*/ 	.word	0x00000003
        /*14c0*/ 	.word	0x00019c80
        /*14c4*/ 	.short	0x010a
        /*14c6*/ 	.byte	0x3f
	.zero		1


	//----- nvinfo : EIATTR_NUM_MBARRIERS
	.align		4
.L_239:
        /*14c8*/ 	.byte	0x03, 0x38
        /*14ca*/ 	.short	0x0016


	//----- nvinfo : EIATTR_EXIT_INSTR_OFFSETS
	.align		4
        /*14cc*/ 	.byte	0x04, 0x1c
        /*14ce*/ 	.short	(.L_241 - .L_240)


	//   ....[0]....
.L_240:
        /*14d0*/ 	.word	0x00023940


	//----- nvinfo : EIATTR_MAX_THREADS
	.align		4
.L_241:
        /*14d4*/ 	.byte	0x04, 0x05
        /*14d6*/ 	.short	(.L_243 - .L_242)
.L_242:
        /*14d8*/ 	.word	0x00000200
        /*14dc*/ 	.word	0x00000001
        /*14e0*/ 	.word	0x00000001


	//----- nvinfo : EIATTR_CRS_STACK_SIZE
	.align		4
.L_243:
        /*14e4*/ 	.byte	0x04, 0x1e
        /*14e6*/ 	.short	(.L_245 - .L_244)
.L_244:
        /*14e8*/ 	.word	0x00000000


	//----- nvinfo : EIATTR_CBANK_PARAM_SIZE
	.align		4
.L_245:
        /*14ec*/ 	.byte	0x03, 0x19
        /*14ee*/ 	.short	0x0af0


	//----- nvinfo : EIATTR_PARAM_CBANK
	.align		4
        /*14f0*/ 	.byte	0x04, 0x0a
        /*14f2*/ 	.short	(.L_247 - .L_246)
	.align		4
.L_246:
        /*14f4*/ 	.word	index@(.nv.constant0._ZN7cutlass13device_kernelIN5flash11enable_sm90INS1_16FlashAttnFwdSm90INS1_25CollectiveMainloopFwdSm90ILi2EN4cute5tupleIJNS5_1CILi1EEES8_S8_EEENS6_IJNS7_ILi192EEENS7_ILi128EEENS7_ILi96EEEEEELi96ENS_12float_e4m3_tEfNS_4arch4Sm90ELb0ELb1ELb1ELb1ELb1ELb1ELb0ELb1ELb1ELb1ELb0ELb0EEENS1_21CollectiveEpilogueFwdINS6_IJSA_SC_SB_EEES9_NS_10bfloat16_tESG_Li384ELb1ELb1ELb0ELb1EEENS1_36VarlenDynamicPersistentTileSchedulerILi192ELi128ELi384ELi128ELb0ELb1ELb1ELb1ELb0ELb1EEEEEEEEEvNT_6ParamsE)
        /*14f8*/ 	.short	0x0210
        /*14fa*/ 	.short	0x0af0


	//----- nvinfo : EIATTR_SW_WAR
	.align		4
.L_247:
        /*14fc*/ 	.byte	0x04, 0x36
        /*14fe*/ 	.short	(.L_249 - .L_248)
.L_248:
        /*1500*/ 	.word	0x00000008
.L_249:


//--------------------- .nv.info._ZN7cutlass13device_kernelIN5flash11enable_sm90INS1_16FlashAttnFwdSm90INS1_25CollectiveMainloopFwdSm90ILi2EN4cute5tupleIJNS5_1CILi1EEES8_S8_EEENS6_IJNS7_ILi192EEENS7_ILi128EEENS7_ILi96EEEEEELi96ENS_12float_e4m3_tEfNS_4arch4Sm90ELb1ELb0ELb1ELb0ELb1ELb0ELb0ELb1ELb1ELb1ELb0ELb0EEENS1_21CollectiveEpilogueFwdINS6_IJSA_SC_SB_EEES9_NS_10bfloat16_tESG_Li384ELb0ELb1ELb0ELb1EEENS1_30DynamicPersistentTileSchedulerILi384ELi128ELb0ELb1ELb1EEEEEEEEEvNT_6ParamsE --------------------------
	.section	.nv.info._ZN7cutlass13device_kernelIN5flash11enable_sm90INS1_16FlashAttnFwdSm90INS1_25CollectiveMainloopFwdSm90ILi2EN4cute5tupleIJNS5_1CILi1EEES8_S8_EEENS6_IJNS7_ILi192EEENS7_ILi128EEENS7_ILi96EEEEEELi96ENS_12float_e4m3_tEfNS_4arch4Sm90ELb1ELb0ELb1ELb0ELb1ELb0ELb0ELb1ELb1ELb1ELb0ELb0EEENS1_21CollectiveEpilogueFwdINS6_IJSA_SC_SB_EEES9_NS_10bfloat16_tESG_Li384ELb0ELb1ELb0ELb1EEENS1_30DynamicPersistentTileSchedulerILi384ELi128ELb0ELb1ELb1EEEEEEEEEvNT_6ParamsE,"",@"SHT_CUDA_INFO"
	.sectionflags	@""
	.align	4


	//----- nvinfo : EIATTR_CUDA_API_VERSION
	.align		4
        /*0000*/ 	.byte	0x04, 0x37
        /*0002*/ 	.short	(.L_251 - .L_250)
.L_250:
        /*0004*/ 	.word	0x00000082


	//----- nvinfo : EIATTR_KPARAM_INFO
	.align		4
.L_251:
        /*0008*/ 	.byte	0x04, 0x17
        /*000a*/ 	.short	(.L_253 - .L_252)
.L_252:
        /*000c*/ 	.word	0x00000000
        /*0010*/ 	.short	0x0000
        /*0012*/ 	.short	0x0070
        /*0014*/ 	.byte	0x00, 0xf0, 0x01, 0x2a


	//----- nvinfo : EIATTR_SPARSE_MMA_MASK
	.align		4
.L_253:
        /*0018*/ 	.byte	0x03, 0x50
        /*001a*/ 	.short	0x0000


	//----- nvinfo : EIATTR_MAXREG_COUNT
	.align		4
        /*001c*/ 	.byte	0x03, 0x1b
        /*001e*/ 	.short	0x0080


	//----- nvinfo : EIATTR_NUM_BARRIERS
	.align		4
        /*0020*/ 	.byte	0x02, 0x4c
        /*0022*/ 	.byte	0x09
	.zero		1


	//----- nvinfo : EIATTR_EXTERNS
	.align		4
        /*0024*/ 	.byte	0x04, 0x0f
        /*0026*/ 	.short	(.L_255 - .L_254)


	//   ....[0]....
	.align		4
.L_254:
        /*0028*/ 	.word	index@(__assertfail)


	//----- nvinfo : EIATTR_ANNOTATIONS
	.align		4
.L_255:
        /*002c*/ 	.byte	0x04, 0x55
        /*002e*/ 	.short	(.L_257 - .L_256)


	//   ....[0]....
.L_256:
        /* <DEDUP_REMOVED lines=13> */


	//----- nvinfo : EIATTR_MERCURY_ISA_VERSION
	.align		4
.L_257:
        /*00f0*/ 	.byte	0x03, 0x5f
        /*00f2*/ 	.short	0x0101


	//----- nvinfo : EIATTR_INT_WARP_WIDE_INSTR_OFFSETS
	.align		4
        /*00f4*/ 	.byte	0x04, 0x31
        /*00f6*/ 	.short	(.L_259 - .L_258)


	//   ....[0]....
.L_258:
        /*00f8*/ 	.word	0x000000c0


	//   ....[1]....
        /*00fc*/ 	.word	0x000000d0


	//   ....[2]....
        /*0100*/ 	.word	0x00000170


	//   ....[3]....
        /*0104*/ 	.word	0x0000c540


	//   ....[4]....
        /*0108*/ 	.word	0x0000c5d0


	//   ....[5]....
        /*010c*/ 	.word	0x0000f320


	//   ....[6]....
        /*0110*/ 	.word	0x0000f3b0


	//----- nvinfo : EIATTR_COOP_GROUP_MASK_REGIDS
	.align		4
.L_259:
        /*0114*/ 	.byte	0x04, 0x29
        /*0116*/ 	.short	(.L_261 - .L_260)


	//   ....[0]....
.L_260:
        /*0118*/ 	.word	0xffffffff


	//   ....[1]....
        /*011c*/ 	.word	0xffffffff


	//   ....[2]....
        /*0120*/ 	.word	0xffffffff


	//   ....[3]....
        /*0124*/ 	.word	0xffffffff


	//   ....[4]....
        /*0128*/ 	.word	0xffffffff


	//   ....[5]....
        /*012c*/ 	.word	0xffffffff


	//   ....[6]....
        /*0130*/ 	.word	0xffffffff


	//   ....[7]....
        /*0134*/ 	.word	0xffffffff


	//   ....[8]....
        /*0138*/ 	.word	0xffffffff


	//   ....[9]....
        /*013c*/ 	.word	0xffffffff


	//   ....[10]....
        /*0140*/ 	.word	0xffffffff


	//   ....[11]....
        /*0144*/ 	.word	0xffffffff


	//   ....[12]....
        /*0148*/ 	.word	0xffffffff


	//   ....[13]....
        /*014c*/ 	.word	0xffffffff


	//   ....[14]....
        /*0150*/ 	.word	0xffffffff


	//   ....[15]....
        /*0154*/ 	.word	0xffffffff


	//   ....[16]....
        /*0158*/ 	.word	0xffffffff


	//   ....[17]....
        /*015c*/ 	.word	0xffffffff


	//   ....[18]....
        /*0160*/ 	.word	0xffffffff


	//   ....[19]....
        /*0164*/ 	.word	0xffffffff


	//   ....[20]....
        /*0168*/ 	.word	0xffffffff


	//   ....[21]....
        /*016c*/ 	.word	0xffffffff


	//   ....[22]....
        /*0170*/ 	.word	0xffffffff


	//   ....[23]....
        /*0174*/ 	.word	0xffffffff


	//   ....[24]....
        /*0178*/ 	.word	0xffffffff


	//   ....[25]....
        /*017c*/ 	.word	0xffffffff


	//   ....[26]....
        /*0180*/ 	.word	0xffffffff


	//   ....[27]....
        /*0184*/ 	.word	0xffffffff


	//   ....[28]....
        /*0188*/ 	.word	0xffffffff


	//   ....[29]....
        /*018c*/ 	.word	0xffffffff


	//   ....[30]....
        /*0190*/ 	.word	0xffffffff


	//   ....[31]....
        /*0194*/ 	.word	0xffffffff


	//   ....[32]....
        /*0198*/ 	.word	0xffffffff


	//   ....[33]....
        /*019c*/ 	.word	0xffffffff


	//   ....[34]....
        /*01a0*/ 	.word	0xffffffff


	//   ....[35]....
        /*01a4*/ 	.word	0xffffffff


	//   ....[36]....
        /*01a8*/ 	.word	0xffffffff


	//   ....[37]....
        /*01ac*/ 	.word	0xffffffff


	//   ....[38]....
        /*01b0*/ 	.word	0xffffffff


	//   ....[39]....
        /*01b4*/ 	.word	0xffffffff


	//   ....[40]....
        /*01b8*/ 	.word	0xffffffff


	//   ....[41]....
        /*01bc*/ 	.word	0xffffffff


	//   ....[42]....
        /*01c0*/ 	.word	0xffffffff


	//   ....[43]....
        /*01c4*/ 	.word	0xffffffff


	//   ....[44]....
        /*01c8*/ 	.word	0xffffffff


	//   ....[45]....
        /*01cc*/ 	.word	0xffffffff


	//   ....[46]....
        /*01d0*/ 	.word	0xffffffff


	//   ....[47]....
        /*01d4*/ 	.word	0xffffffff


	//   ....[48]....
        /*01d8*/ 	.word	0xffffffff


	//   ....[49]....
        /*01dc*/ 	.word	0xffffffff


	//   ....[50]....
        /*01e0*/ 	.word	0xffffffff


	//   ....[51]....
        /*01e4*/ 	.word	0xffffffff


	//   ....[52]....
        /*01e8*/ 	.word	0xffffffff


	//   ....[53]....
        /*01ec*/ 	.word	0xffffffff


	//   ....[54]....
        /*01f0*/ 	.word	0xffffffff


	//   ....[55]....
        /*01f4*/ 	.word	0xffffffff


	//   ....[56]....
        /*01f8*/ 	.word	0xffffffff


	//   ....[57]....
        /*01fc*/ 	.word	0xffffffff


	//   ....[58]....
        /*0200*/ 	.word	0xffffffff


	//   ....[59]....
        /*0204*/ 	.word	0xffffffff


	//   ....[60]....
        /*0208*/ 	.word	0xffffffff


	//   ....[61]....
        /*020c*/ 	.word	0xffffffff


	//   ....[62]....
        /*0210*/ 	.word	0xffffffff


	//   ....[63]....
        /*0214*/ 	.word	0xffffffff


	//   ....[64]....
        /*0218*/ 	.word	0xffffffff


	//   ....[65]....
        /*021c*/ 	.word	0xffffffff


	//   ....[66]....
        /*0220*/ 	.word	0xffffffff


	//   ....[67]....
        /*0224*/ 	.word	0xffffffff


	//   ....[68]....
        /*0228*/ 	.word	0xffffffff


	//   ....[69]....
        /*022c*/ 	.word	0xffffffff


	//   ....[70]....
        /*0230*/ 	.word	0xffffffff


	//   ....[71]....
        /*0234*/ 	.word	0xffffffff


	//   ....[72]....
        /*0238*/ 	.word	0xffffffff


	//   ....[73]....
        /*023c*/ 	.word	0xffffffff


	//   ....[74]....
        /*0240*/ 	.word	0xffffffff


	//   ....[75]....
        /*0244*/ 	.word	0xffffffff


	//   ....[76]....
        /*0248*/ 	.word	0xffffffff


	//   ....[77]....
        /*024c*/ 	.word	0xffffffff


	//   ....[78]....
        /*0250*/ 	.word	0xffffffff


	//   ....[79]....
        /*0254*/ 	.word	0xffffffff


	//   ....[80]....
        /*0258*/ 	.word	0xffffffff


	//   ....[81]....
        /*025c*/ 	.word	0xffffffff


	//   ....[82]....
        /*0260*/ 	.word	0xffffffff


	//   ....[83]....
        /*0264*/ 	.word	0xffffffff


	//   ....[84]....
        /*0268*/ 	.word	0xffffffff


	//   ....[85]....
        /*026c*/ 	.word	0xffffffff


	//   ....[86]....
        /*0270*/ 	.word	0xffffffff


	//   ....[87]....
        /*0274*/ 	.word	0xffffffff


	//   ....[88]....
        /*0278*/ 	.word	0x0500000f


	//   ....[89]....
        /*027c*/ 	.word	0x0500000f


	//   ....[90]....
        /*0280*/ 	.word	0x0500000f


	//   ....[91]....
        /*0284*/ 	.word	0x0500000f


	//   ....[92]....
        /*0288*/ 	.word	0x0500000f


	//   ....[93]....
        /*028c*/ 	.word	0x0500000f


	//   ....[94]....
        /*0290*/ 	.word	0x0500000f


	//   ....[95]....
        /*0294*/ 	.word	0x0500000f


	//   ....[96]....
        /*0298*/ 	.word	0x0500000f


	//   ....[97]....
        /*029c*/ 	.word	0x0500000f


	//   ....[98]....
        /*02a0*/ 	.word	0x0500000f


	//   ....[99]....
        /*02a4*/ 	.word	0x0500000f


	//   ....[100]....
        /*02a8*/ 	.word	0x0500000f


	//   ....[101]....
        /*02ac*/ 	.word	0x0500000f


	//   ....[102]....
        /*02b0*/ 	.word	0x0500000f


	//   ....[103]....
        /*02b4*/ 	.word	0x0500000f


	//   ....[104]....
        /*02b8*/ 	.word	0x0500000f


	//   ....[105]....
        /*02bc*/ 	.word	0x0500000f


	//   ....[106]....
        /*02c0*/ 	.word	0x0500000f


	//   ....[107]....
        /*02c4*/ 	.word	0x0500000f


	//   ....[108]....
        /*02c8*/ 	.word	0x0500000f


	//   ....[109]....
        /*02cc*/ 	.word	0x0500000f


	//   ....[110]....
        /*02d0*/ 	.word	0x0500000f


	//   ....[111]....
        /*02d4*/ 	.word	0x0500000f


	//----- nvinfo : EIATTR_COOP_GROUP_INSTR_OFFSETS
	.align		4
.L_261:
        /*02d8*/ 	.byte	0x04, 0x28
        /*02da*/ 	.short	(.L_263 - .L_262)


	//   ....[0]....
.L_262:
        /*02dc*/ 	.word	0x00000070


	//   ....[1]....
        /*02e0*/ 	.word	0x000000b0


	//   ....[2]....
        /*02e4*/ 	.word	0x000002d0


	//   ....[3]....
        /*02e8*/ 	.word	0x00000430


	//   ....[4]....
        /*02ec*/ 	.word	0x00000550


	//   ....[5]....
        /*02f0*/ 	.word	0x000006b0


	//   ....[6]....
        /*02f4*/ 	.word	0x000012f0


	//   ....[7]....
        /*02f8*/ 	.word	0x00001cb0


	//   ....[8]....
        /*02fc*/ 	.word	0x00002450


	//   ....[9]....
        /*0300*/ 	.word	0x00002b00


	//   ....[10]....
        /*0304*/ 	.word	0x00002b60


	//   ....[11]....
        /*0308*/ 	.word	0x00003550


	//   ....[12]....
        /*030c*/ 	.word	0x00003610


	//   ....[13]....
        /*0310*/ 	.word	0x000048b0


	//   ....[14]....
        /*0314*/ 	.word	0x000053f0


	//   ....[15]....
        /*0318*/ 	.word	0x00005420


	//   ....[16]....
        /*031c*/ 	.word	0x00005490


	//   ....[17]....
        /*0320*/ 	.word	0x00005f00


	//   ....[18]....
        /*0324*/ 	.word	0x00005f50


	//   ....[19]....
        /*0328*/ 	.word	0x00008080


	//   ....[20]....
        /*032c*/ 	.word	0x000080a0


	//   ....[21]....
        /*0330*/ 	.word	0x000080e0


	//   ....[22]....
        /*0334*/ 	.word	0x000080f0


	//   ....[23]....
        /*0338*/ 	.word	0x000096a0


	//   ....[24]....
        /*033c*/ 	.word	0x000096c0


	//   ....[25]....
        /*0340*/ 	.word	0x00009730


	//   ....[26]....
        /*0344*/ 	.word	0x00009740


	//   ....[27]....
        /*0348*/ 	.word	0x0000a770


	//   ....[28]....
        /*034c*/ 	.word	0x0000a780


	//   ....[29]....
        /*0350*/ 	.word	0x0000a790


	//   ....[30]....
        /*0354*/ 	.word	0x0000a7a0


	//   ....[31]....
        /*0358*/ 	.word	0x0000a7b0


	//   ....[32]....
        /*035c*/ 	.word	0x0000a7c0


	//   ....[33]....
        /*0360*/ 	.word	0x0000a7d0


	//   ....[34]....
        /*0364*/ 	.word	0x0000a7e0


	//   ....[35]....
        /*0368*/ 	.word	0x0000a800


	//   ....[36]....
        /*036c*/ 	.word	0x0000a810


	//   ....[37]....
        /*0370*/ 	.word	0x0000a820


	//   ....[38]....
        /*0374*/ 	.word	0x0000a830


	//   ....[39]....
        /*0378*/ 	.word	0x0000a840


	//   ....[40]....
        /*037c*/ 	.word	0x0000a850


	//   ....[41]....
        /*0380*/ 	.word	0x0000a860


	//   ....[42]....
        /*0384*/ 	.word	0x0000a870


	//   ....[43]....
        /*0388*/ 	.word	0x0000a880


	//   ....[44]....
        /*038c*/ 	.word	0x0000a890


	//   ....[45]....
        /*0390*/ 	.word	0x0000a8c0


	//   ....[46]....
        /*0394*/ 	.word	0x0000a8e0


	//   ....[47]....
        /*0398*/ 	.word	0x0000a900


	//   ....[48]....
        /*039c*/ 	.word	0x0000a910


	//   ....[49]....
        /*03a0*/ 	.word	0x0000a920


	//   ....[50]....
        /*03a4*/ 	.word	0x0000a930


	//   ....[51]....
        /*03a8*/ 	.word	0x0000a9e0


	//   ....[52]....
        /*03ac*/ 	.word	0x0000aa40


	//   ....[53]....
        /*03b0*/ 	.word	0x0000aa70


	//   ....[54]....
        /*03b4*/ 	.word	0x0000aaa0


	//   ....[55]....
        /*03b8*/ 	.word	0x0000af20


	//   ....[56]....
        /*03bc*/ 	.word	0x0000af50


	//   ....[57]....
        /*03c0*/ 	.word	0x0000b060


	//   ....[58]....
        /*03c4*/ 	.word	0x0000b080


	//   ....[59]....
        /*03c8*/ 	.word	0x0000b750


	//   ....[60]....
        /*03cc*/ 	.word	0x0000b760


	//   ....[61]....
        /*03d0*/ 	.word	0x0000b860


	//   ....[62]....
        /*03d4*/ 	.word	0x0000b880


	//   ....[63]....
        /*03d8*/ 	.word	0x0000ba40


	//   ....[64]....
        /*03dc*/ 	.word	0x0000d170


	//   ....[65]....
        /*03e0*/ 	.word	0x0000d190


	//   ....[66]....
        /*03e4*/ 	.word	0x0000d1a0


	//   ....[67]....
        /*03e8*/ 	.word	0x0000d240


	//   ....[68]....
        /*03ec*/ 	.word	0x0000d5d0


	//   ....[69]....
        /*03f0*/ 	.word	0x0000d5e0


	//   ....[70]....
        /*03f4*/ 	.word	0x0000d5f0


	//   ....[71]....
        /*03f8*/ 	.word	0x0000d600


	//   ....[72]....
        /*03fc*/ 	.word	0x0000de70


	//   ....[73]....
        /*0400*/ 	.word	0x0000de90


	//   ....[74]....
        /*0404*/ 	.word	0x0000deb0


	//   ....[75]....
        /*0408*/ 	.word	0x0000ded0


	//   ....[76]....
        /*040c*/ 	.word	0x0000dee0


	//   ....[77]....
        /*0410*/ 	.word	0x0000def0


	//   ....[78]....
        /*0414*/ 	.word	0x0000e720


	//   ....[79]....
        /*0418*/ 	.word	0x0000e740


	//   ....[80]....
        /*041c*/ 	.word	0x0000e760


	//   ....[81]....
        /*0420*/ 	.word	0x0000e7c0


	//   ....[82]....
        /*0424*/ 	.word	0x0000eb50


	//   ....[83]....
        /*0428*/ 	.word	0x0000eb60


	//   ....[84]....
        /*042c*/ 	.word	0x0000eb70


	//   ....[85]....
        /*0430*/ 	.word	0x0000ebd0


	//   ....[86]....
        /*0434*/ 	.word	0x0000fa80


	//   ....[87]....
        /*0438*/ 	.word	0x0000fc20


	//   ....[88]....
        /*043c*/ 	.word	0x00010230


	//   ....[89]....
        /*0440*/ 	.word	0x00010310


	//   ....[90]....
        /*0444*/ 	.word	0x000103b0


	//   ....[91]....
        /*0448*/ 	.word	0x00010410


	//   ....[92]....
        /*044c*/ 	.word	0x000104f0


	//   ....[93]....
        /*0450*/ 	.word	0x00010640


	//   ....[94]....
        /*0454*/ 	.word	0x000106d0


	//   ....[95]....
        /*0458*/ 	.word	0x00010730


	//   ....[96]....
        /*045c*/ 	.word	0x000107d0


	//   ....[97]....
        /*0460*/ 	.word	0x000108d0


	//   ....[98]....
        /*0464*/ 	.word	0x00010940


	//   ....[99]....
        /*0468*/ 	.word	0x000109a0


	//   ....[100]....
        /*046c*/ 	.word	0x00010a40


	//   ....[101]....
        /*0470*/ 	.word	0x00010b10


	//   ....[102]....
        /*0474*/ 	.word	0x00010ba0


	//   ....[103]....
        /*0478*/ 	.word	0x00010d30


	//   ....[104]....
        /*047c*/ 	.word	0x00010de0


	//   ....[105]....
        /*0480*/ 	.word	0x00010e90


	//   ....[106]....
        /*0484*/ 	.word	0x00010f40


	//   ....[107]....
        /*0488*/ 	.word	0x00011030


	//   ....[108]....
        /*048c*/ 	.word	0x000110c0


	//   ....[109]....
        /*0490*/ 	.word	0x00011120


	//   ....[110]....
        /*0494*/ 	.word	0x000111f0


	//   ....[111]....
        /*0498*/ 	.word	0x00011450


	//----- nvinfo : EIATTR_REG_RECONFIG
	.align		4
.L_263:
        /*049c*/ 	.byte	0x01, 0x54
	.zero		2


	//----- nvinfo : EIATTR_SYSCALL_OFFSETS
	.align		4
        /*04a0*/ 	.byte	0x04, 0x46
        /*04a2*/ 	.short	(.L_265 - .L_264)


	//   ....[0]....
.L_264:
        /*04a4*/ 	.word	0x000014d0


	//   ....[1]....
        /*04a8*/ 	.word	0x0000c740


	//   ....[2]....
        /*04ac*/ 	.word	0x0000c8b0


	//   ....[3]....
        /*04b0*/ 	.word	0x0000ca00


	//   ....[4]....
        /*04b4*/ 	.word	0x0000cb40


	//   ....[5]....
        /*04b8*/ 	.word	0x0000d940


	//----- nvinfo : EIATTR_MBARRIER_INSTR_OFFSETS
	.align		4
.L_265:
        /*04bc*/ 	.byte	0x04, 0x39
        /*04be*/ 	.short	(.L_267 - .L_266)


	//   ....[0]....
.L_266:
        /*04c0*/ 	.word	0x00000180
        /*04c4*/ 	.word	0x000000ff
        /*04c8*/ 	.word	0x00019c00
        /*04cc*/ 	.short	0x0100
        /*04ce*/ 	.byte	0x08
	.zero		1


	//   ....[1]....
        /*04d0*/ 	.word	0x00000190
        /*04d4*/ 	.word	0x000000ff
        /*04d8*/ 	.word	0x00019c20
        /*04dc*/ 	.short	0x0100
        /*04de*/ 	.byte	0x08
	.zero		1


	//   ....[2]....
        /*04e0*/ 	.word	0x00000280
        /*04e4*/ 	.word	0x000000ff
        /*04e8*/ 	.word	0x00019c30
        /*04ec*/ 	.short	0x0100
        /*04ee*/ 	.byte	0x08
	.zero		1


	//   ....[3]....
        /*04f0*/ 	.word	0x00000290
        /*04f4*/ 	.word	0x000000ff
        /*04f8*/ 	.word	0x00019c40
        /*04fc*/ 	.short	0x0100
        /*04fe*/ 	.byte	0x08
	.zero		1


	//   ....[4]....
        /*0500*/ 	.word	0x000002a0
        /*0504*/ 	.word	0x000000ff
        /*0508*/ 	.word	0x00019c38
        /*050c*/ 	.short	0x0100
        /*050e*/ 	.byte	0x08
	.zero		1


	//   ....[5]....
        /*0510*/ 	.word	0x000002b0
        /*0514*/ 	.word	0x000000ff
        /*0518*/ 	.word	0x00019c48
        /*051c*/ 	.short	0x0100
        /*051e*/ 	.byte	0x08
	.zero		1


	//   ....[6]....
        /*0520*/ 	.word	0x000003e0
        /*0524*/ 	.word	0x000000ff
        /*0528*/ 	.word	0x00019c50
        /*052c*/ 	.short	0x0100
        /*052e*/ 	.byte	0x08
	.zero		1


	//   ....[7]....
        /*0530*/ 	.word	0x000003f0
        /*0534*/ 	.word	0x000000ff
        /*0538*/ 	.word	0x00019c60
        /*053c*/ 	.short	0x0100
        /*053e*/ 	.byte	0x08
	.zero		1


	//   ....[8]....
        /*0540*/ 	.word	0x00000400
        /*0544*/ 	.word	0x000000ff
        /*0548*/ 	.word	0x00019c58
        /*054c*/ 	.short	0x0100
        /*054e*/ 	.byte	0x08
	.zero		1


	//   ....[9]....
        /*0550*/ 	.word	0x00000410
        /*0554*/ 	.word	0x000000ff
        /*0558*/ 	.word	0x00019c68
        /*055c*/ 	.short	0x0100
        /*055e*/ 	.byte	0x08
	.zero		1


	//   ....[10]....
        /*0560*/ 	.word	0x00000500
        /*0564*/ 	.word	0x000000ff
        /*0568*/ 	.word	0x00019c70
        /*056c*/ 	.short	0x0100
        /*056e*/ 	.byte	0x06
	.zero		1


	//   ....[11]....
        /*0570*/ 	.word	0x00000510
        /*0574*/ 	.word	0x000000ff
        /*0578*/ 	.word	0x00019c80
        /*057c*/ 	.short	0x0100
        /*057e*/ 	.byte	0x06
	.zero		1


	//   ....[12]....
        /*0580*/ 	.word	0x00000520
        /*0584*/ 	.word	0x000000ff
        /*0588*/ 	.word	0x00019c78
        /*058c*/ 	.short	0x0100
        /*058e*/ 	.byte	0x06
	.zero		1


	//   ....[13]....
        /*0590*/ 	.word	0x00000530
        /*0594*/ 	.word	0x000000ff
        /*0598*/ 	.word	0x00019c88
        /*059c*/ 	.short	0x0100
        /*059e*/ 	.byte	0x06
	.zero		1


	//   ....[14]....
        /*05a0*/ 	.word	0x00000660
        /*05a4*/ 	.word	0x000000ff
        /*05a8*/ 	.word	0x00019c90
        /*05ac*/ 	.short	0x0100
        /*05ae*/ 	.byte	0x08
	.zero		1


	//   ....[15]....
        /*05b0*/ 	.word	0x00000670
        /*05b4*/ 	.word	0x000000ff
        /*05b8*/ 	.word	0x00019ca0
        /*05bc*/ 	.short	0x0100
        /*05be*/ 	.byte	0x08
	.zero		1


	//   ....[16]....
        /*05c0*/ 	.word	0x00000680
        /*05c4*/ 	.word	0x000000ff
        /*05c8*/ 	.word	0x00019c98
        /*05cc*/ 	.short	0x0100
        /*05ce*/ 	.byte	0x08
	.zero		1


	//   ....[17]....
        /*05d0*/ 	.word	0x00000690
        /*05d4*/ 	.word	0x000000ff
        /*05d8*/ 	.word	0x00019ca8
        /*05dc*/ 	.short	0x0100
        /*05de*/ 	.byte	0x08
	.zero		1


	//   ....[18]....
        /*05e0*/ 	.word	0x000007e0
        /*05e4*/ 	.word	0x000000ff
        /*05e8*/ 	.word	0x00019cb0
        /*05ec*/ 	.short	0x0100
        /*05ee*/ 	.byte	0x08
	.zero		1


	//   ....[19]....
        /*05f0*/ 	.word	0x000007f0
        /*05f4*/ 	.word	0x000000ff
        /*05f8*/ 	.word	0x00019cc0
        /*05fc*/ 	.short	0x0100
        /*05fe*/ 	.byte	0x08
	.zero		1


	//   ....[20]....
        /*0600*/ 	.word	0x00000800
        /*0604*/ 	.word	0x000000ff
        /*0608*/ 	.word	0x00019cb8
        /*060c*/ 	.short	0x0100
        /*060e*/ 	.byte	0x08
	.zero		1


	//   ....[21]....
        /*0610*/ 	.word	0x00000810
        /*0614*/ 	.word	0x000000ff
        /*0618*/ 	.word	0x00019cc8
        /*061c*/ 	.short	0x0100
        /*061e*/ 	.byte	0x08
	.zero		1


	//   ....[22]....
        /*0620*/ 	.word	0x00001820
        /*0624*/ 	.word	0x000000ff
        /*0628*/ 	.word	0x00019c00
        /*062c*/ 	.short	0x010a
        /*062e*/ 	.byte	0x2e
	.zero		1


	//   ....[23]....
        /*0630*/ 	.word	0x000018c0
        /*0634*/ 	.word	0x00000002
        /*0638*/ 	.word	0x00019c30
        /*063c*/ 	.short	0x010a
        /*063e*/ 	.byte	0x3f
	.zero		1


	//   ....[24]....
        /*0640*/ 	.word	0x00001900
        /*0644*/ 	.word	0x00000002
        /*0648*/ 	.word	0x00019c30
        /*064c*/ 	.short	0x010a
        /*064e*/ 	.byte	0x3f
	.zero		1


	//   ....[25]....
        /*0650*/ 	.word	0x00002680
        /*0654*/ 	.word	0x000000ff
        /*0658*/ 	.word	0x00000000
        /*065c*/ 	.short	0x0101
        /*065e*/ 	.byte	0x06
	.zero		1


	//   ....[26]....
        /*0660*/ 	.word	0x00004330
        /*0664*/ 	.word	0x000000ff
        /*0668*/ 	.word	0x00019c30
        /*066c*/ 	.short	0x010a
        /*066e*/ 	.byte	0x14
	.zero		1


	//   ....[27]....
        /*0670*/ 	.word	0x00004370
        /*0674*/ 	.word	0x000000ff
        /*0678*/ 	.word	0x00019c30
        /*067c*/ 	.short	0x010a
        /*067e*/ 	.byte	0x14
	.zero		1


	//   ....[28]....
        /*0680*/ 	.word	0x000044d0
        /*0684*/ 	.word	0x000000ff
        /*0688*/ 	.word	0x00019c50
        /*068c*/ 	.short	0x010a
        /*068e*/ 	.byte	0x0b
	.zero		1


	//   ....[29]....
        /*0690*/ 	.word	0x00004510
        /*0694*/ 	.word	0x000000ff
        /*0698*/ 	.word	0x00019c50
        /*069c*/ 	.short	0x010a
        /*069e*/ 	.byte	0x0b
	.zero		1


	//   ....[30]....
        /*06a0*/ 	.word	0x00004d50
        /*06a4*/ 	.word	0x000000ff
        /*06a8*/ 	.word	0x00000000
        /*06ac*/ 	.short	0x0101
        /*06ae*/ 	.byte	0x14
	.zero		1


	//   ....[31]....
        /*06b0*/ 	.word	0x00006ad0
        /*06b4*/ 	.word	0x000000ff
        /*06b8*/ 	.word	0x00000000
        /*06bc*/ 	.short	0x0101
        /*06be*/ 	.byte	0x06
	.zero		1


	//   ....[32]....
        /*06c0*/ 	.word	0x00007090
        /*06c4*/ 	.word	0x000000ff
        /*06c8*/ 	.word	0x00019c30
        /*06cc*/ 	.short	0x010a
        /*06ce*/ 	.byte	0x06
	.zero		1


	//   ....[33]....
        /*06d0*/ 	.word	0x000070d0
        /*06d4*/ 	.word	0x000000ff
        /*06d8*/ 	.word	0x00019c30
        /*06dc*/ 	.short	0x010a
        /*06de*/ 	.byte	0x06
	.zero		1


	//   ....[34]....
        /*06e0*/ 	.word	0x00007230
        /*06e4*/ 	.word	0x000000ff
        /*06e8*/ 	.word	0x00019c50
        /*06ec*/ 	.short	0x010a
        /*06ee*/ 	.byte	0x0b
	.zero		1


	//   ....[35]....
        /*06f0*/ 	.word	0x00007270
        /*06f4*/ 	.word	0x000000ff
        /*06f8*/ 	.word	0x00019c50
        /*06fc*/ 	.short	0x010a
        /*06fe*/ 	.byte	0x0b
	.zero		1


	//   ....[36]....
        /*0700*/ 	.word	0x000078e0
        /*0704*/ 	.word	0x000000ff
        /*0708*/ 	.word	0x00000000
        /*070c*/ 	.short	0x0101
        /*070e*/ 	.byte	0x06
	.zero		1


	//   ....[37]....
        /*0710*/ 	.word	0x00008ea0
        /*0714*/ 	.word	0x000000ff
        /*0718*/ 	.word	0x00000000
        /*071c*/ 	.short	0x0101
        /*071e*/ 	.byte	0x06
	.zero		1


	//   ....[38]....
        /*0720*/ 	.word	0x000093d0
        /*0724*/ 	.word	0x000000ff
        /*0728*/ 	.word	0x00019c50
        /*072c*/ 	.short	0x010a
        /*072e*/ 	.byte	0x0e
	.zero		1


	//   ....[39]....
        /*0730*/ 	.word	0x00009410
        /*0734*/ 	.word	0x000000ff
        /*0738*/ 	.word	0x00019c50
        /*073c*/ 	.short	0x010a
        /*073e*/ 	.byte	0x0e
	.zero		1


	//   ....[40]....
        /*0740*/ 	.word	0x00009a20
        /*0744*/ 	.word	0x000000ff
        /*0748*/ 	.word	0x00000000
        /*074c*/ 	.short	0x0101
        /*074e*/ 	.byte	0x04
	.zero		1


	//   ....[41]....
        /*0750*/ 	.word	0x0000af40
        /*0754*/ 	.word	0x00000003
        /*0758*/ 	.word	0x00000000
        /*075c*/ 	.short	0x0101
        /*075e*/ 	.byte	0x3f
	.zero		1


	//   ....[42]....
        /*0760*/ 	.word	0x0000cf30
        /*0764*/ 	.word	0x00000004
        /*0768*/ 	.word	0x00019c80
        /*076c*/ 	.short	0x010a
        /*076e*/ 	.byte	0x3f
	.zero		1


	//   ....[43]....
        /*0770*/ 	.word	0x0000d310
        /*0774*/ 	.word	0x00000004
        /*0778*/ 	.word	0x00019c70
        /*077c*/ 	.short	0x0107
        /*077e*/ 	.byte	0x3f
	.zero		1


	//   ....[44]....
        /*0780*/ 	.word	0x0000d3d0
        /*0784*/ 	.word	0x00000004
        /*0788*/ 	.word	0x00019c70
        /*078c*/ 	.short	0x0101
        /*078e*/ 	.byte	0x3f
	.zero		1


	//   ....[45]....
        /*0790*/ 	.word	0x0000d400
        /*0794*/ 	.word	0x00000004
        /*0798*/ 	.word	0x00019c40
        /*079c*/ 	.short	0x010a
        /*079e*/ 	.byte	0x3f
	.zero		1


	//   ....[46]....
        /*07a0*/ 	.word	0x0000d720
        /*07a4*/ 	.word	0x00000004
        /*07a8*/ 	.word	0x00019c30
        /*07ac*/ 	.short	0x0107
        /*07ae*/ 	.byte	0x3f
	.zero		1


	//   ....[47]....
        /*07b0*/ 	.word	0x0000d7f0
        /*07b4*/ 	.word	0x00000004
        /*07b8*/ 	.word	0x00019c30
        /*07bc*/ 	.short	0x0101
        /*07be*/ 	.byte	0x3f
	.zero		1


	//   ....[48]....
        /*07c0*/ 	.word	0x0000e0d0
        /*07c4*/ 	.word	0x00000010
        /*07c8*/ 	.word	0x00019c00
        /*07cc*/ 	.short	0x0107
        /*07ce*/ 	.byte	0x3f
	.zero		1


	//   ....[49]....
        /*07d0*/ 	.word	0x0000e1d0
        /*07d4*/ 	.word	0x00000010
        /*07d8*/ 	.word	0x00019c00
        /*07dc*/ 	.short	0x0101
        /*07de*/ 	.byte	0x3f
	.zero		1


	//   ....[50]....
        /*07e0*/ 	.word	0x0000e1f0
        /*07e4*/ 	.word	0x00000010
        /*07e8*/ 	.word	0x00019c20
        /*07ec*/ 	.short	0x010a
        /*07ee*/ 	.byte	0x3f
	.zero		1


	//   ....[51]....
        /*07f0*/ 	.word	0x0000e550
        /*07f4*/ 	.word	0x00000004
        /*07f8*/ 	.word	0x00019c80
        /*07fc*/ 	.short	0x010a
        /*07fe*/ 	.byte	0x3f
	.zero		1


	//   ....[52]....
        /*0800*/ 	.word	0x0000e890
        /*0804*/ 	.word	0x00000004
        /*0808*/ 	.word	0x00019c70
        /*080c*/ 	.short	0x0107
        /*080e*/ 	.byte	0x3f
	.zero		1


	//   ....[53]....
        /*0810*/ 	.word	0x0000e950
        /*0814*/ 	.word	0x00000004
        /*0818*/ 	.word	0x00019c70
        /*081c*/ 	.short	0x0101
        /*081e*/ 	.byte	0x3f
	.zero		1


	//   ....[54]....
        /*0820*/ 	.word	0x0000e980
        /*0824*/ 	.word	0x00000004
        /*0828*/ 	.word	0x00019c40
        /*082c*/ 	.short	0x010a
        /*082e*/ 	.byte	0x3f
	.zero		1


	//   ....[55]....
        /*0830*/ 	.word	0x0000ec70
        /*0834*/ 	.word	0x00000004
        /*0838*/ 	.word	0x00019c30
        /*083c*/ 	.short	0x0107
        /*083e*/ 	.byte	0x3f
	.zero		1


	//   ....[56]....
        /*0840*/ 	.word	0x0000ed40
        /*0844*/ 	.word	0x00000004
        /*0848*/ 	.word	0x00019c30
        /*084c*/ 	.short	0x0101
        /*084e*/ 	.byte	0x3f
	.zero		1


	//   ....[57]....
        /*0850*/ 	.word	0x0000edc0
        /*0854*/ 	.word	0x00000002
        /*0858*/ 	.word	0x00019c70
        /*085c*/ 	.short	0x010a
        /*085e*/ 	.byte	0x3f
	.zero		1


	//   ....[58]....
        /*0860*/ 	.word	0x0000ee50
        /*0864*/ 	.word	0x00000002
        /*0868*/ 	.word	0x00019c60
        /*086c*/ 	.short	0x010a
        /*086e*/ 	.byte	0x3f
	.zero		1


	//   ....[59]....
        /*0870*/ 	.word	0x0000f210
        /*0874*/ 	.word	0x00000002
        /*0878*/ 	.word	0x00019c50
        /*087c*/ 	.short	0x0101
        /*087e*/ 	.byte	0x3f
	.zero		1


	//   ....[60]....
        /*0880*/ 	.word	0x0000f290
        /*0884*/ 	.word	0x00000002
        /*0888*/ 	.word	0x00000000
        /*088c*/ 	.short	0x0101
        /*088e*/ 	.byte	0x3f
	.zero		1


	//   ....[61]....
        /*0890*/ 	.word	0x0000f460
        /*0894*/ 	.word	0x00000003
        /*0898*/ 	.word	0x00019c70
        /*089c*/ 	.short	0x010a
        /*089e*/ 	.byte	0x3f
	.zero		1


	//   ....[62]....
        /*08a0*/ 	.word	0x0000f4e0
        /*08a4*/ 	.word	0x00000003
        /*08a8*/ 	.word	0x00019c60
        /*08ac*/ 	.short	0x010a
        /*08ae*/ 	.byte	0x3f
	.zero		1


	//   ....[63]....
        /*08b0*/ 	.word	0x0000f8b0
        /*08b4*/ 	.word	0x00000003
        /*08b8*/ 	.word	0x00019c50
        /*08bc*/ 	.short	0x0101
        /*08be*/ 	.byte	0x3f
	.zero		1


	//   ....[64]....
        /*08c0*/ 	.word	0x0000f930
        /*08c4*/ 	.word	0x00000000
        /*08c8*/ 	.word	0x00000000
        /*08cc*/ 	.short	0x0101
        /*08ce*/ 	.byte	0x3f
	.zero		1


	//   ....[65]....
        /*08d0*/ 	.word	0x0000fba0
        /*08d4*/ 	.word	0x00000005
        /*08d8*/ 	.word	0x00019c20
        /*08dc*/ 	.short	0x010a
        /*08de*/ 	.byte	0x3f
	.zero		1


	//   ....[66]....
        /*08e0*/ 	.word	0x0000fd20
        /*08e4*/ 	.word	0x00000003
        /*08e8*/ 	.word	0x00019c40
        /*08ec*/ 	.short	0x010a
        /*08ee*/ 	.byte	0x3f
	.zero		1


	//   ....[67]....
        /*08f0*/ 	.word	0x0000fdc0
        /*08f4*/ 	.word	0x00000005
        /*08f8*/ 	.word	0x00019c40
        /*08fc*/ 	.short	0x010a
        /*08fe*/ 	.byte	0x3f
	.zero		1


	//   ....[68]....
        /*0900*/ 	.word	0x0000fe00
        /*0904*/ 	.word	0x00000003
        /*0908*/ 	.word	0x00019c60
        /*090c*/ 	.short	0x010a
        /*090e*/ 	.byte	0x3f
	.zero		1


	//   ....[69]....
        /*0910*/ 	.word	0x0000fe40
        /*0914*/ 	.word	0x00000005
        /*0918*/ 	.word	0x00019c60
        /*091c*/ 	.short	0x010a
        /*091e*/ 	.byte	0x3f
	.zero		1


	//   ....[70]....
        /*0920*/ 	.word	0x0000fe80
        /*0924*/ 	.word	0x00000003
        /*0928*/ 	.word	0x00019c80
        /*092c*/ 	.short	0x010a
        /*092e*/ 	.byte	0x3f
	.zero		1


	//   ....[71]....
        /*0930*/ 	.word	0x0000fec0
        /*0934*/ 	.word	0x00000005
        /*0938*/ 	.word	0x00019c80
        /*093c*/ 	.short	0x010a
        /*093e*/ 	.byte	0x3f
	.zero		1


	//   ....[72]....
        /*0940*/ 	.word	0x0000ff30
        /*0944*/ 	.word	0x00000003
        /*0948*/ 	.word	0x00019c00
        /*094c*/ 	.short	0x010a
        /*094e*/ 	.byte	0x3f
	.zero		1


	//   ....[73]....
        /*0950*/ 	.word	0x0000ff80
        /*0954*/ 	.word	0x00000002
        /*0958*/ 	.word	0x00019c30
        /*095c*/ 	.short	0x010a
        /*095e*/ 	.byte	0x3f
	.zero		1


	//   ....[74]....
        /*0960*/ 	.word	0x0000ffe0
        /*0964*/ 	.word	0x00000007
        /*0968*/ 	.word	0x00019c30
        /*096c*/ 	.short	0x010a
        /*096e*/ 	.byte	0x3f
	.zero		1


	//   ....[75]....
        /*0970*/ 	.word	0x00010040
        /*0974*/ 	.word	0x00000007
        /*0978*/ 	.word	0x00019c50
        /*097c*/ 	.short	0x010a
        /*097e*/ 	.byte	0x3f
	.zero		1


	//   ....[76]....
        /*0980*/ 	.word	0x000100a0
        /*0984*/ 	.word	0x00000007
        /*0988*/ 	.word	0x00019c30
        /*098c*/ 	.short	0x010a
        /*098e*/ 	.byte	0x3f
	.zero		1


	//   ....[77]....
        /*0990*/ 	.word	0x00010100
        /*0994*/ 	.word	0x00000007
        /*0998*/ 	.word	0x00019c50
        /*099c*/ 	.short	0x010a
        /*099e*/ 	.byte	0x3f
	.zero		1


	//   ....[78]....
        /*09a0*/ 	.word	0x00010160
        /*09a4*/ 	.word	0x00000005
        /*09a8*/ 	.word	0x00019c50
        /*09ac*/ 	.short	0x010a
        /*09ae*/ 	.byte	0x3f
	.zero		1


	//   ....[79]....
        /*09b0*/ 	.word	0x00010260
        /*09b4*/ 	.word	0x00000004
        /*09b8*/ 	.word	0x00019c80
        /*09bc*/ 	.short	0x010a
        /*09be*/ 	.byte	0x3f
	.zero		1


	//   ....[80]....
        /*09c0*/ 	.word	0x00010590
        /*09c4*/ 	.word	0x00000004
        /*09c8*/ 	.word	0x00019c40
        /*09cc*/ 	.short	0x010a
        /*09ce*/ 	.byte	0x3f
	.zero		1


	//   ....[81]....
        /*09d0*/ 	.word	0x00010c30
        /*09d4*/ 	.word	0x00000010
        /*09d8*/ 	.word	0x00019c20
        /*09dc*/ 	.short	0x010a
        /*09de*/ 	.byte	0x3f
	.zero		1


	//   ....[82]....
        /*09e0*/ 	.word	0x00010c80
        /*09e4*/ 	.word	0x00000004
        /*09e8*/ 	.word	0x00019c80
        /*09ec*/ 	.short	0x010a
        /*09ee*/ 	.byte	0x3f
	.zero		1


	//   ....[83]....
        /*09f0*/ 	.word	0x00010f80
        /*09f4*/ 	.word	0x00000004
        /*09f8*/ 	.word	0x00019c40
        /*09fc*/ 	.short	0x010a
        /*09fe*/ 	.byte	0x3f
	.zero		1


	//   ....[84]....
        /*0a00*/ 	.word	0x00011230
        /*0a04*/ 	.word	0x00000002
        /*0a08*/ 	.word	0x00019c70
        /*0a0c*/ 	.short	0x010a
        /*0a0e*/ 	.byte	0x3f
	.zero		1


	//   ....[85]....
        /*0a10*/ 	.word	0x00011280
        /*0a14*/ 	.word	0x00000002
        /*0a18*/ 	.word	0x00019c60
        /*0a1c*/ 	.short	0x010a
        /*0a1e*/ 	.byte	0x3f
	.zero		1


	//   ....[86]....
        /*0a20*/ 	.word	0x000112d0
        /*0a24*/ 	.word	0x00000003
        /*0a28*/ 	.word	0x00019c70
        /*0a2c*/ 	.short	0x010a
        /*0a2e*/ 	.byte	0x3f
	.zero		1


	//   ....[87]....
        /*0a30*/ 	.word	0x00011320
        /*0a34*/ 	.word	0x00000003
        /*0a38*/ 	.word	0x00019c60
        /*0a3c*/ 	.short	0x010a
        /*0a3e*/ 	.byte	0x3f
	.zero		1


	//   ....[88]....
        /*0a40*/ 	.word	0x00011370
        /*0a44*/ 	.word	0x00000005
        /*0a48*/ 	.word	0x00019c20
        /*0a4c*/ 	.short	0x010a
        /*0a4e*/ 	.byte	0x3f
	.zero		1


	//   ....[89]....
        /*0a50*/ 	.word	0x00011510
        /*0a54*/ 	.word	0x00000003
        /*0a58*/ 	.word	0x00019c40
        /*0a5c*/ 	.short	0x010a
        /*0a5e*/ 	.byte	0x3f
	.zero		1


	//   ....[90]....
        /*0a60*/ 	.word	0x00011560
        /*0a64*/ 	.word	0x00000005
        /*0a68*/ 	.word	0x00019c40
        /*0a6c*/ 	.short	0x010a
        /*0a6e*/ 	.byte	0x3f
	.zero		1


	//   ....[91]....
        /*0a70*/ 	.word	0x000115b0
        /*0a74*/ 	.word	0x00000003
        /*0a78*/ 	.word	0x00019c60
        /*0a7c*/ 	.short	0x010a
        /*0a7e*/ 	.byte	0x3f
	.zero		1


	//   ....[92]....
        /*0a80*/ 	.word	0x00011600
        /*0a84*/ 	.word	0x00000005
        /*0a88*/ 	.word	0x00019c60
        /*0a8c*/ 	.short	0x010a
        /*0a8e*/ 	.byte	0x3f
	.zero		1


	//   ....[93]....
        /*0a90*/ 	.word	0x00011650
        /*0a94*/ 	.word	0x00000003
        /*0a98*/ 	.word	0x00019c80
        /*0a9c*/ 	.short	0x010a
        /*0a9e*/ 	.byte	0x3f
	.zero		1


	//----- nvinfo : EIATTR_NUM_MBARRIERS
	.align		4
.L_267:
        /*0aa0*/ 	.byte	0x03, 0x38
        /*0aa2*/ 	.short	0x0016


	//----- nvinfo : EIATTR_EXIT_INSTR_OFFSETS
	.align		4
        /*0aa4*/ 	.byte	0x04, 0x1c
        /*0aa6*/ 	.short	(.L_269 - .L_268)


	//   ....[0]....
.L_268:
        /*0aa8*/ 	.word	0x00000950


	//   ....[1]....
        /*0aac*/ 	.word	0x0000b9b0


	//   ....[2]....
        /*0ab0*/ 	.word	0x0000ff10


	//----- nvinfo : EIATTR_MAX_THREADS
	.align		4
.L_269:
        /*0ab4*/ 	.byte	0x04, 0x05
        /*0ab6*/ 	.short	(.L_271 - .L_270)
.L_270:
        /*0ab8*/ 	.word	0x00000200
        /*0abc*/ 	.word	0x00000001
        /*0ac0*/ 	.word	0x00000001


	//----- nvinfo : EIATTR_CRS_STACK_SIZE
	.align		4
.L_271:
        /*0ac4*/ 	.byte	0x04, 0x1e
        /*0ac6*/ 	.short	(.L_273 - .L_272)
.L_272:
        /*0ac8*/ 	.word	0x00000000


	//----- nvinfo : EIATTR_CBANK_PARAM_SIZE
	.align		4
.L_273:
        /*0acc*/ 	.byte	0x03, 0x19
        /*0ace*/ 	.short	0x0af0


	//----- nvinfo : EIATTR_PARAM_CBANK
	.align		4
        /*0ad0*/ 	.byte	0x04, 0x0a
        /*0ad2*/ 	.short	(.L_275 - .L_274)
	.align		4
.L_274:
        /*0ad4*/ 	.word	index@(.nv.constant0._ZN7cutlass13device_kernelIN5flash11enable_sm90INS1_16FlashAttnFwdSm90INS1_25CollectiveMainloopFwdSm90ILi2EN4cute5tupleIJNS5_1CILi1EEES8_S8_EEENS6_IJNS7_ILi192EEENS7_ILi128EEENS7_ILi96EEEEEELi96ENS_12float_e4m3_tEfNS_4arch4Sm90ELb1ELb0ELb1ELb0ELb1ELb0ELb0ELb1ELb1ELb1ELb0ELb0EEENS1_21CollectiveEpilogueFwdINS6_IJSA_SC_SB_EEES9_NS_10bfloat16_tESG_Li384ELb0ELb1ELb0ELb1EEENS1_30DynamicPersistentTileSchedulerILi384ELi128ELb0ELb1ELb1EEEEEEEEEvNT_6ParamsE)
        /*0ad8*/ 	.short	0x0210
        /*0ada*/ 	.short	0x0af0


	//----- nvinfo : EIATTR_SW_WAR
	.align		4
.L_275:
        /*0adc*/ 	.byte	0x04, 0x36
        /*0ade*/ 	.short	(.L_277 - .L_276)
.L_276:
        /*0ae0*/ 	.word	0x00000008
.L_277:


//--------------------- .nv.info._ZN7cutlass13device_kernelIN5flash11enable_sm90INS1_16FlashAttnFwdSm90INS1_25CollectiveMainloopFwdSm90ILi2EN4cute5tupleIJNS5_1CILi1EEES8_S8_EEENS6_IJNS7_ILi192EEENS7_ILi128EEENS7_ILi96EEEEEELi96ENS_12float_e4m3_tEfNS_4arch4Sm90ELb1ELb0ELb1ELb1ELb1ELb0ELb0ELb1ELb1ELb1ELb0ELb0EEENS1_21CollectiveEpilogueFwdINS6_IJSA_SC_SB_EEES9_NS_10bfloat16_tESG_Li384ELb1ELb1ELb0ELb1EEENS1_36VarlenDynamicPersistentTileSchedulerILi192ELi128ELi384ELi128ELb0ELb1ELb1ELb1ELb1ELb1EEEEEEEEEvNT_6ParamsE --------------------------
	.section	.nv.info._ZN7cutlass13device_kernelIN5flash11enable_sm90INS1_16FlashAttnFwdSm90INS1_25CollectiveMainloopFwdSm90ILi2EN4cute5tupleIJNS5_1CILi1EEES8_S8_EEENS6_IJNS7_ILi192EEENS7_ILi128EEENS7_ILi96EEEEEELi96ENS_12float_e4m3_tEfNS_4arch4Sm90ELb1ELb0ELb1ELb1ELb1ELb0ELb0ELb1ELb1ELb1ELb0ELb0EEENS1_21CollectiveEpilogueFwdINS6_IJSA_SC_SB_EEES9_NS_10bfloat16_tESG_Li384ELb1ELb1ELb0ELb1EEENS1_36VarlenDynamicPersistentTileSchedulerILi192ELi128ELi384ELi128ELb0ELb1ELb1ELb1ELb1ELb1EEEEEEEEEvNT_6ParamsE,"",@"SHT_CUDA_INFO"
	.sectionflags	@""
	.align	4


	//----- nvinfo : EIATTR_CUDA_API_VERSION
	.align		4
        /*0000*/ 	.byte	0x04, 0x37
        /*0002*/ 	.short	(.L_279 - .L_278)
.L_278:
        /*0004*/ 	.word	0x00000082


	//----- nvinfo : EIATTR_KPARAM_INFO
	.align		4
.L_279:
        /*0008*/ 	.byte	0x04, 0x17
        /*000a*/ 	.short	(.L_281 - .L_280)
.L_280:
        /*000c*/ 	.word	0x00000000
        /*0010*/ 	.short	0x0000
        /*0012*/ 	.short	0x0070
        /*0014*/ 	.byte	0x00, 0xf0, 0x01, 0x2a


	//----- nvinfo : EIATTR_SPARSE_MMA_MASK
	.align		4
.L_281:
        /*0018*/ 	.byte	0x03, 0x50
        /*001a*/ 	.short	0x0000


	//----- nvinfo : EIATTR_MAXREG_COUNT
	.align		4
        /*001c*/ 	.byte	0x03, 0x1b
        /*001e*/ 	.short	0x0080


	//----- nvinfo : EIATTR_NUM_BARRIERS
	.align		4
        /*0020*/ 	.byte	0x02, 0x4c
        /*0022*/ 	.byte	0x09
	.zero		1


	//----- nvinfo : EIATTR_EXTERNS
	.align		4
        /*0024*/ 	.byte	0x04, 0x0f
        /*0026*/ 	.short	(.L_283 - .L_282)


	//   ....[0]....
	.align		4
.L_282:
        /*0028*/ 	.word	index@(__assertfail)


	//----- nvinfo : EIATTR_ANNOTATIONS
	.align		4
.L_283:
        /*002c*/ 	.byte	0x04, 0x55
        /*002e*/ 	.short	(.L_285 - .L_284)


	//   ....[0]....
.L_284:
        /* <DEDUP_REMOVED lines=14> */


	//----- nvinfo : EIATTR_MERCURY_ISA_VERSION
	.align		4
.L_285:
        /*0100*/ 	.byte	0x03, 0x5f
        /*0102*/ 	.short	0x0101


	//----- nvinfo : EIATTR_UNUSED_LOAD_BYTE_OFFSET
	.align		4
        /*0104*/ 	.byte	0x04, 0x44
        /*0106*/ 	.short	(.L_287 - .L_286)


	//   ....[0]....
.L_286:
        /*0108*/ 	.word	0x00000940
        /*010c*/ 	.word	0x0000fff0


	//   ....[1]....
        /*0110*/ 	.word	0x00009e80
        /*0114*/ 	.word	0x0000fff0


	//----- nvinfo : EIATTR_INT_WARP_WIDE_INSTR_OFFSETS
	.align		4
.L_287:
        /*0118*/ 	.byte	0x04, 0x31
        /*011a*/ 	.short	(.L_289 - .L_288)


	//   ....[0]....
.L_288:
        /*011c*/ 	.word	0x000000c0


	//   ....[1]....
        /*0120*/ 	.word	0x000000d0


	//   ....[2]....
        /*0124*/ 	.word	0x00000170


	//   ....[3]....
        /*0128*/ 	.word	0x0000d560


	//   ....[4]....
        /*012c*/ 	.word	0x0000d5f0


	//   ....[5]....
        /*0130*/ 	.word	0x00010470


	//   ....[6]....
        /*0134*/ 	.word	0x00010500


	//----- nvinfo : EIATTR_COOP_GROUP_MASK_REGIDS
	.align		4
.L_289:
        /*0138*/ 	.byte	0x04, 0x29
        /*013a*/ 	.short	(.L_291 - .L_290)


	//   ....[0]....
.L_290:
        /*013c*/ 	.word	0xffffffff


	//   ....[1]....
        /*0140*/ 	.word	0xffffffff


	//   ....[2]....
        /*0144*/ 	.word	0xffffffff


	//   ....[3]....
        /*0148*/ 	.word	0xffffffff


	//   ....[4]....
        /*014c*/ 	.word	0xffffffff


	//   ....[5]....
        /*0150*/ 	.word	0xffffffff


	//   ....[6]....
        /*0154*/ 	.word	0xffffffff


	//   ....[7]....
        /*0158*/ 	.word	0xffffffff


	//   ....[8]....
        /*015c*/ 	.word	0xffffffff


	//   ....[9]....
        /*0160*/ 	.word	0xffffffff


	//   ....[10]....
        /*0164*/ 	.word	0xffffffff


	//   ....[11]....
        /*0168*/ 	.word	0xffffffff


	//   ....[12]....
        /*016c*/ 	.word	0xffffffff


	//   ....[13]....
        /*0170*/ 	.word	0xffffffff


	//   ....[14]....
        /*0174*/ 	.word	0xffffffff


	//   ....[15]....
        /*0178*/ 	.word	0xffffffff


	//   ....[16]....
        /*017c*/ 	.word	0xffffffff


	//   ....[17]....
        /*0180*/ 	.word	0xffffffff


	//   ....[18]....
        /*0184*/ 	.word	0xffffffff


	//   ....[19]....
        /*0188*/ 	.word	0xffffffff


	//   ....[20]....
        /*018c*/ 	.word	0xffffffff


	//   ....[21]....
        /*0190*/ 	.word	0xffffffff


	//   ....[22]....
        /*0194*/ 	.word	0xffffffff


	//   ....[23]....
        /*0198*/ 	.word	0xffffffff


	//   ....[24]....
        /*019c*/ 	.word	0xffffffff


	//   ....[25]....
        /*01a0*/ 	.word	0xffffffff


	//   ....[26]....
        /*01a4*/ 	.word	0xffffffff


	//   ....[27]....
        /*01a8*/ 	.word	0xffffffff


	//   ....[28]....
        /*01ac*/ 	.word	0xffffffff


	//   ....[29]....
        /*01b0*/ 	.word	0xffffffff


	//   ....[30]....
        /*01b4*/ 	.word	0xffffffff


	//   ....[31]....
        /*01b8*/ 	.word	0xffffffff


	//   ....[32]....
        /*01bc*/ 	.word	0xffffffff


	//   ....[33]....
        /*01c0*/ 	.word	0xffffffff


	//   ....[34]....
        /*01c4*/ 	.word	0xffffffff


	//   ....[35]....
        /*01c8*/ 	.word	0xffffffff


	//   ....[36]....
        /*01cc*/ 	.word	0xffffffff


	//   ....[37]....
        /*01d0*/ 	.word	0xffffffff


	//   ....[38]....
        /*01d4*/ 	.word	0xffffffff


	//   ....[39]....
        /*01d8*/ 	.word	0xffffffff


	//   ....[40]....
        /*01dc*/ 	.word	0xffffffff


	//   ....[41]....
        /*01e0*/ 	.word	0xffffffff


	//   ....[42]....
        /*01e4*/ 	.word	0xffffffff


	//   ....[43]....
        /*01e8*/ 	.word	0xffffffff


	//   ....[44]....
        /*01ec*/ 	.word	0xffffffff


	//   ....[45]....
        /*01f0*/ 	.word	0xffffffff


	//   ....[46]....
        /*01f4*/ 	.word	0xffffffff


	//   ....[47]....
        /*01f8*/ 	.word	0xffffffff


	//   ....[48]....
        /*01fc*/ 	.word	0xffffffff


	//   ....[49]....
        /*0200*/ 	.word	0xffffffff


	//   ....[50]....
        /*0204*/ 	.word	0xffffffff


	//   ....[51]....
        /*0208*/ 	.word	0xffffffff


	//   ....[52]....
        /*020c*/ 	.word	0xffffffff


	//   ....[53]....
        /*0210*/ 	.word	0xffffffff


	//   ....[54]....
        /*0214*/ 	.word	0xffffffff


	//   ....[55]....
        /*0218*/ 	.word	0xffffffff


	//   ....[56]....
        /*021c*/ 	.word	0xffffffff


	//   ....[57]....
        /*0220*/ 	.word	0xffffffff


	//   ....[58]....
        /*0224*/ 	.word	0xffffffff


	//   ....[59]....
        /*0228*/ 	.word	0xffffffff


	//   ....[60]....
        /*022c*/ 	.word	0xffffffff


	//   ....[61]....
        /*0230*/ 	.word	0xffffffff


	//   ....[62]....
        /*0234*/ 	.word	0xffffffff


	//   ....[63]....
        /*0238*/ 	.word	0xffffffff


	//   ....[64]....
        /*023c*/ 	.word	0xffffffff


	//   ....[65]....
        /*0240*/ 	.word	0xffffffff


	//   ....[66]....
        /*0244*/ 	.word	0xffffffff


	//   ....[67]....
        /*0248*/ 	.word	0xffffffff


	//   ....[68]....
        /*024c*/ 	.word	0xffffffff


	//   ....[69]....
        /*0250*/ 	.word	0xffffffff


	//   ....[70]....
        /*0254*/ 	.word	0xffffffff


	//   ....[71]....
        /*0258*/ 	.word	0xffffffff


	//   ....[72]....
        /*025c*/ 	.word	0xffffffff


	//   ....[73]....
        /*0260*/ 	.word	0xffffffff


	//   ....[74]....
        /*0264*/ 	.word	0xffffffff


	//   ....[75]....
        /*0268*/ 	.word	0xffffffff


	//   ....[76]....
        /*026c*/ 	.word	0xffffffff


	//   ....[77]....
        /*0270*/ 	.word	0xffffffff


	//   ....[78]....
        /*0274*/ 	.word	0xffffffff


	//   ....[79]....
        /*0278*/ 	.word	0xffffffff


	//   ....[80]....
        /*027c*/ 	.word	0xffffffff


	//   ....[81]....
        /*0280*/ 	.word	0xffffffff


	//   ....[82]....
        /*0284*/ 	.word	0xffffffff


	//   ....[83]....
        /*0288*/ 	.word	0xffffffff


	//   ....[84]....
        /*028c*/ 	.word	0xffffffff


	//   ....[85]....
        /*0290*/ 	.word	0xffffffff


	//   ....[86]....
        /*0294*/ 	.word	0xffffffff


	//   ....[87]....
        /*0298*/ 	.word	0xffffffff


	//   ....[88]....
        /*029c*/ 	.word	0xffffffff


	//   ....[89]....
        /*02a0*/ 	.word	0xffffffff


	//   ....[90]....
        /*02a4*/ 	.word	0xffffffff


	//   ....[91]....
        /*02a8*/ 	.word	0xffffffff


	//   ....[92]....
        /*02ac*/ 	.word	0xffffffff


	//   ....[93]....
        /*02b0*/ 	.word	0xffffffff


	//   ....[94]....
        /*02b4*/ 	.word	0xffffffff


	//   ....[95]....
        /*02b8*/ 	.word	0xffffffff


	//   ....[96]....
        /*02bc*/ 	.word	0xffffffff


	//   ....[97]....
        /*02c0*/ 	.word	0xffffffff


	//   ....[98]....
        /*02c4*/ 	.word	0xffffffff


	//   ....[99]....
        /*02c8*/ 	.word	0xffffffff


	//   ....[100]....
        /*02cc*/ 	.word	0xffffffff


	//   ....[101]....
        /*02d0*/ 	.word	0xffffffff


	//   ....[102]....
        /*02d4*/ 	.word	0xffffffff


	//   ....[103]....
        /*02d8*/ 	.word	0xffffffff


	//   ....[104]....
        /*02dc*/ 	.word	0xffffffff


	//   ....[105]....
        /*02e0*/ 	.word	0xffffffff


	//   ....[106]....
        /*02e4*/ 	.word	0xffffffff


	//   ....[107]....
        /*02e8*/ 	.word	0xffffffff


	//   ....[108]....
        /*02ec*/ 	.word	0xffffffff


	//   ....[109]....
        /*02f0*/ 	.word	0xffffffff


	//   ....[110]....
        /*02f4*/ 	.word	0xffffffff


	//   ....[111]....
        /*02f8*/ 	.word	0xffffffff


	//   ....[112]....
        /*02fc*/ 	.word	0xffffffff


	//   ....[113]....
        /*0300*/ 	.word	0xffffffff


	//   ....[114]....
        /*0304*/ 	.word	0xffffffff


	//   ....[115]....
        /*0308*/ 	.word	0xffffffff


	//   ....[116]....
        /*030c*/ 	.word	0xffffffff


	//   ....[117]....
        /*0310*/ 	.word	0xffffffff


	//   ....[118]....
        /*0314*/ 	.word	0xffffffff


	//   ....[119]....
        /*0318*/ 	.word	0x0500000f


	//   ....[120]....
        /*031c*/ 	.word	0x0500000f


	//   ....[121]....
        /*0320*/ 	.word	0x0500000f


	//   ....[122]....
        /*0324*/ 	.word	0x0500000f


	//   ....[123]....
        /*0328*/ 	.word	0x0500000f


	//   ....[124]....
        /*032c*/ 	.word	0x0500000f


	//   ....[125]....
        /*0330*/ 	.word	0x0500000f


	//   ....[126]....
        /*0334*/ 	.word	0x0500000f


	//   ....[127]....
        /*0338*/ 	.word	0x0500000f


	//   ....[128]....
        /*033c*/ 	.word	0x0500000f


	//   ....[129]....
        /*0340*/ 	.word	0x0500000f


	//   ....[130]....
        /*0344*/ 	.word	0x0500000f


	//   ....[131]....
        /*0348*/ 	.word	0x0500000f


	//   ....[132]....
        /*034c*/ 	.word	0x0500000f


	//   ....[133]....
        /*0350*/ 	.word	0x0500000f


	//   ....[134]....
        /*0354*/ 	.word	0x0500000f


	//   ....[135]....
        /*0358*/ 	.word	0x0500000f


	//   ....[136]....
        /*035c*/ 	.word	0x0500000f


	//   ....[137]....
        /*0360*/ 	.word	0x0500000f


	//   ....[138]....
        /*0364*/ 	.word	0x0500000f


	//   ....[139]....
        /*0368*/ 	.word	0x0500000f


	//   ....[140]....
        /*036c*/ 	.word	0x0500000f


	//   ....[141]....
        /*0370*/ 	.word	0x0500000f


	//   ....[142]....
        /*0374*/ 	.word	0x0500000f


	//----- nvinfo : EIATTR_COOP_GROUP_INSTR_OFFSETS
	.align		4
.L_291:
        /*0378*/ 	.byte	0x04, 0x28
        /*037a*/ 	.short	(.L_293 - .L_292)


	//   ....[0]....
.L_292:
        /*037c*/ 	.word	0x00000070


	//   ....[1]....
        /*0380*/ 	.word	0x000000b0


	//   ....[2]....
        /*0384*/ 	.word	0x000002d0


	//   ....[3]....
        /*0388*/ 	.word	0x00000430


	//   ....[4]....
        /*038c*/ 	.word	0x00000550


	//   ....[5]....
        /*0390*/ 	.word	0x000006b0


	//   ....[6]....
        /*0394*/ 	.word	0x000014c0


	//   ....[7]....
        /*0398*/ 	.word	0x00001e60


	//   ....[8]....
        /*039c*/ 	.word	0x00002620


	//   ....[9]....
        /*03a0*/ 	.word	0x00002c60


	//   ....[10]....
        /*03a4*/ 	.word	0x00002cc0


	//   ....[11]....
        /*03a8*/ 	.word	0x000036b0


	//   ....[12]....
        /*03ac*/ 	.word	0x00003740


	//   ....[13]....
        /*03b0*/ 	.word	0x00004a00


	//   ....[14]....
        /*03b4*/ 	.word	0x00004d60


	//   ....[15]....
        /*03b8*/ 	.word	0x000055d0


	//   ....[16]....
        /*03bc*/ 	.word	0x000056e0


	//   ....[17]....
        /*03c0*/ 	.word	0x00006010


	//   ....[18]....
        /*03c4*/ 	.word	0x00006080


	//   ....[19]....
        /*03c8*/ 	.word	0x000081d0


	//   ....[20]....
        /*03cc*/ 	.word	0x000081f0


	//   ....[21]....
        /*03d0*/ 	.word	0x00008230


	//   ....[22]....
        /*03d4*/ 	.word	0x00008240


	//   ....[23]....
        /*03d8*/ 	.word	0x000097e0


	//   ....[24]....
        /*03dc*/ 	.word	0x00009800


	//   ....[25]....
        /*03e0*/ 	.word	0x00009870


	//   ....[26]....
        /*03e4*/ 	.word	0x00009880


	//   ....[27]....
        /*03e8*/ 	.word	0x0000a560


	//   ....[28]....
        /*03ec*/ 	.word	0x0000a570


	//   ....[29]....
        /*03f0*/ 	.word	0x0000a580


	//   ....[30]....
        /*03f4*/ 	.word	0x0000a590


	//   ....[31]....
        /*03f8*/ 	.word	0x0000a5a0


	//   ....[32]....
        /*03fc*/ 	.word	0x0000a5b0


	//   ....[33]....
        /*0400*/ 	.word	0x0000a5c0


	//   ....[34]....
        /*0404*/ 	.word	0x0000a5d0


	//   ....[35]....
        /*0408*/ 	.word	0x0000a5f0


	//   ....[36]....
        /*040c*/ 	.word	0x0000a600


	//   ....[37]....
        /*0410*/ 	.word	0x0000a630


	//   ....[38]....
        /*0414*/ 	.word	0x0000a640


	//   ....[39]....
        /*0418*/ 	.word	0x0000a650


	//   ....[40]....
        /*041c*/ 	.word	0x0000a660


	//   ....[41]....
        /*0420*/ 	.word	0x0000a690


	//   ....[42]....
        /*0424*/ 	.word	0x0000a6a0


	//   ....[43]....
        /*0428*/ 	.word	0x0000a6d0


	//   ....[44]....
        /*042c*/ 	.word	0x0000a6e0


	//   ....[45]....
        /*0430*/ 	.word	0x0000a700


	//   ....[46]....
        /*0434*/ 	.word	0x0000a710


	//   ....[47]....
        /*0438*/ 	.word	0x0000a720


	//   ....[48]....
        /*043c*/ 	.word	0x0000a730


	//   ....[49]....
        /*0440*/ 	.word	0x0000a750


	//   ....[50]....
        /*0444*/ 	.word	0x0000a760


	//   ....[51]....
        /*0448*/ 	.word	0x0000ad20


	//   ....[52]....
        /*044c*/ 	.word	0x0000ad60


	//   ....[53]....
        /*0450*/ 	.word	0x0000ad90


	//   ....[54]....
        /*0454*/ 	.word	0x0000adc0


	//   ....[55]....
        /*0458*/ 	.word	0x0000b2c0


	//   ....[56]....
        /*045c*/ 	.word	0x0000b2d0


	//   ....[57]....
        /*0460*/ 	.word	0x0000b3e0


	//   ....[58]....
        /*0464*/ 	.word	0x0000b400


	//   ....[59]....
        /*0468*/ 	.word	0x0000bcf0


	//   ....[60]....
        /*046c*/ 	.word	0x0000bd00


	//   ....[61]....
        /*0470*/ 	.word	0x0000be00


	//   ....[62]....
        /*0474*/ 	.word	0x0000be20


	//   ....[63]....
        /*0478*/ 	.word	0x0000bf90


	//   ....[64]....
        /*047c*/ 	.word	0x0000c140


	//   ....[65]....
        /*0480*/ 	.word	0x0000c170


	//   ....[66]....
        /*0484*/ 	.word	0x0000c1a0


	//   ....[67]....
        /*0488*/ 	.word	0x0000c1d0


	//   ....[68]....
        /*048c*/ 	.word	0x0000c200


	//   ....[69]....
        /*0490*/ 	.word	0x0000c240


	//   ....[70]....
        /*0494*/ 	.word	0x0000c390


	//   ....[71]....
        /*0498*/ 	.word	0x0000c3c0


	//   ....[72]....
        /*049c*/ 	.word	0x0000c3f0


	//   ....[73]....
        /*04a0*/ 	.word	0x0000c420


	//   ....[74]....
        /*04a4*/ 	.word	0x0000c450


	//   ....[75]....
        /*04a8*/ 	.word	0x0000c490


	//   ....[76]....
        /*04ac*/ 	.word	0x0000c510


	//   ....[77]....
        /*04b0*/ 	.word	0x0000c5b0


	//   ....[78]....
        /*04b4*/ 	.word	0x0000c660


	//   ....[79]....
        /*04b8*/ 	.word	0x0000e1a0


	//   ....[80]....
        /*04bc*/ 	.word	0x0000e1d0


	//   ....[81]....
        /*04c0*/ 	.word	0x0000e1f0


	//   ....[82]....
        /*04c4*/ 	.word	0x0000e2d0


	//   ....[83]....
        /*04c8*/ 	.word	0x0000e670


	//   ....[84]....
        /*04cc*/ 	.word	0x0000e680


	//   ....[85]....
        /*04d0*/ 	.word	0x0000e690


	//   ....[86]....
        /*04d4*/ 	.word	0x0000e6a0


	//   ....[87]....
        /*04d8*/ 	.word	0x0000efc0


	//   ....[88]....
        /*04dc*/ 	.word	0x0000eff0


	//   ....[89]....
        /*04e0*/ 	.word	0x0000f010


	//   ....[90]....
        /*04e4*/ 	.word	0x0000f020


	//   ....[91]....
        /*04e8*/ 	.word	0x0000f030


	//   ....[92]....
        /*04ec*/ 	.word	0x0000f140


	//   ....[93]....
        /*04f0*/ 	.word	0x0000f890


	//   ....[94]....
        /*04f4*/ 	.word	0x0000f8b0


	//   ....[95]....
        /*04f8*/ 	.word	0x0000f8c0


	//   ....[96]....
        /*04fc*/ 	.word	0x0000f920


	//   ....[97]....
        /*0500*/ 	.word	0x0000fc80


	//   ....[98]....
        /*0504*/ 	.word	0x0000fc90


	//   ....[99]....
        /*0508*/ 	.word	0x0000fca0


	//   ....[100]....
        /*050c*/ 	.word	0x0000fd00


	//   ....[101]....
        /*0510*/ 	.word	0x00010bf0


	//   ....[102]....
        /*0514*/ 	.word	0x00010c90


	//   ....[103]....
        /*0518*/ 	.word	0x00010cc0


	//   ....[104]....
        /*051c*/ 	.word	0x00010cf0


	//   ....[105]....
        /*0520*/ 	.word	0x00010d30


	//   ....[106]....
        /*0524*/ 	.word	0x00010d60


	//   ....[107]....
        /*0528*/ 	.word	0x00010d90


	//   ....[108]....
        /*052c*/ 	.word	0x00010da0


	//   ....[109]....
        /*0530*/ 	.word	0x00010ee0


	//   ....[110]....
        /*0534*/ 	.word	0x00010f10


	//   ....[111]....
        /*0538*/ 	.word	0x00010f40


	//   ....[112]....
        /*053c*/ 	.word	0x00010f70


	//   ....[113]....
        /*0540*/ 	.word	0x00010fa0


	//   ....[114]....
        /*0544*/ 	.word	0x00010fe0


	//   ....[115]....
        /*0548*/ 	.word	0x00011070


	//   ....[116]....
        /*054c*/ 	.word	0x00011100


	//   ....[117]....
        /*0550*/ 	.word	0x00011170


	//   ....[118]....
        /*0554*/ 	.word	0x000117a0


	//   ....[119]....
        /*0558*/ 	.word	0x00011db0


	//   ....[120]....
        /*055c*/ 	.word	0x00011ea0


	//   ....[121]....
        /*0560*/ 	.word	0x00011f30


	//   ....[122]....
        /*0564*/ 	.word	0x000120c0


	//   ....[123]....
        /*0568*/ 	.word	0x00012160


	//   ....[124]....
        /*056c*/ 	.word	0x00012260


	//   ....[125]....
        /*0570*/ 	.word	0x000122f0


	//   ....[126]....
        /*0574*/ 	.word	0x00012350


	//   ....[127]....
        /*0578*/ 	.word	0x000123f0


	//   ....[128]....
        /*057c*/ 	.word	0x00012500


	//   ....[129]....
        /*0580*/ 	.word	0x00012560


	//   ....[130]....
        /*0584*/ 	.word	0x000125c0


	//   ....[131]....
        /*0588*/ 	.word	0x00012660


	//   ....[132]....
        /*058c*/ 	.word	0x00012720


	//   ....[133]....
        /*0590*/ 	.word	0x000127a0


	//   ....[134]....
        /*0594*/ 	.word	0x00012960


	//   ....[135]....
        /*0598*/ 	.word	0x00012a00


	//   ....[136]....
        /*059c*/ 	.word	0x00012a60


	//   ....[137]....
        /*05a0*/ 	.word	0x00012b30


	//   ....[138]....
        /*05a4*/ 	.word	0x00012c20


	//   ....[139]....
        /*05a8*/ 	.word	0x00012cb0


	//   ....[140]....
        /*05ac*/ 	.word	0x00012d10


	//   ....[141]....
        /*05b0*/ 	.word	0x00012de0


	//   ....[142]....
        /*05b4*/ 	.word	0x00013040


	//----- nvinfo : EIATTR_REG_RECONFIG
	.align		4
.L_293:
        /*05b8*/ 	.byte	0x01, 0x54
	.zero		2


	//----- nvinfo : EIATTR_SYSCALL_OFFSETS
	.align		4
        /*05bc*/ 	.byte	0x04, 0x46
        /*05be*/ 	.short	(.L_295 - .L_294)


	//   ....[0]....
.L_294:
        /*05c0*/ 	.word	0x000016a0


	//   ....[1]....
        /*05c4*/ 	.word	0x0000d750


	//   ....[2]....
        /*05c8*/ 	.word	0x0000d8c0


	//   ....[3]....
        /*05cc*/ 	.word	0x0000da10


	//   ....[4]....
        /*05d0*/ 	.word	0x0000db50


	//   ....[5]....
        /*05d4*/ 	.word	0x0000ea90


	//----- nvinfo : EIATTR_MBARRIER_INSTR_OFFSETS
	.align		4
.L_295:
        /*05d8*/ 	.byte	0x04, 0x39
        /*05da*/ 	.short	(.L_297 - .L_296)


	//   ....[0]....
.L_296:
        /*05dc*/ 	.word	0x00000180
        /*05e0*/ 	.word	0x000000ff
        /*05e4*/ 	.word	0x00019c00
        /*05e8*/ 	.short	0x0100
        /*05ea*/ 	.byte	0x08
	.zero		1


	//   ....[1]....
        /*05ec*/ 	.word	0x00000190
        /*05f0*/ 	.word	0x000000ff
        /*05f4*/ 	.word	0x00019c20
        /*05f8*/ 	.short	0x0100
        /*05fa*/ 	.byte	0x08
	.zero		1


	//   ....[2]....
        /*05fc*/ 	.word	0x00000280
        /*0600*/ 	.word	0x000000ff
        /*0604*/ 	.word	0x00019c30
        /*0608*/ 	.short	0x0100
        /*060a*/ 	.byte	0x08
	.zero		1


	//   ....[3]....
        /*060c*/ 	.word	0x00000290
        /*0610*/ 	.word	0x000000ff
        /*0614*/ 	.word	0x00019c40
        /*0618*/ 	.short	0x0100
        /*061a*/ 	.byte	0x08
	.zero		1


	//   ....[4]....
        /*061c*/ 	.word	0x000002a0
        /*0620*/ 	.word	0x000000ff
        /*0624*/ 	.word	0x00019c38
        /*0628*/ 	.short	0x0100
        /*062a*/ 	.byte	0x08
	.zero		1


	//   ....[5]....
        /*062c*/ 	.word	0x000002b0
        /*0630*/ 	.word	0x000000ff
        /*0634*/ 	.word	0x00019c48
        /*0638*/ 	.short	0x0100
        /*063a*/ 	.byte	0x08
	.zero		1


	//   ....[6]....
        /*063c*/ 	.word	0x000003e0
        /*0640*/ 	.word	0x000000ff
        /*0644*/ 	.word	0x00019c50
        /*0648*/ 	.short	0x0100
        /*064a*/ 	.byte	0x08
	.zero		1


	//   ....[7]....
        /*064c*/ 	.word	0x000003f0
        /*0650*/ 	.word	0x000000ff
        /*0654*/ 	.word	0x00019c60
        /*0658*/ 	.short	0x0100
        /*065a*/ 	.byte	0x08
	.zero		1


	//   ....[8]....
        /*065c*/ 	.word	0x00000400
        /*0660*/ 	.word	0x000000ff
        /*0664*/ 	.word	0x00019c58
        /*0668*/ 	.short	0x0100
        /*066a*/ 	.byte	0x08
	.zero		1


	//   ....[9]....
        /*066c*/ 	.word	0x00000410
        /*0670*/ 	.word	0x000000ff
        /*0674*/ 	.word	0x00019c68
        /*0678*/ 	.short	0x0100
        /*067a*/ 	.byte	0x08
	.zero		1


	//   ....[10]....
        /*067c*/ 	.word	0x00000500
        /*0680*/ 	.word	0x000000ff
        /*0684*/ 	.word	0x00019c70
        /*0688*/ 	.short	0x0100
        /*068a*/ 	.byte	0x06
	.zero		1


	//   ....[11]....
        /*068c*/ 	.word	0x00000510
        /*0690*/ 	.word	0x000000ff
        /*0694*/ 	.word	0x00019c80
        /*0698*/ 	.short	0x0100
        /*069a*/ 	.byte	0x06
	.zero		1


	//   ....[12]....
        /*069c*/ 	.word	0x00000520
        /*06a0*/ 	.word	0x000000ff
        /*06a4*/ 	.word	0x00019c78
        /*06a8*/ 	.short	0x0100
        /*06aa*/ 	.byte	0x06
	.zero		1


	//   ....[13]....
        /*06ac*/ 	.word	0x00000530
        /*06b0*/ 	.word	0x000000ff
        /*06b4*/ 	.word	0x00019c88
        /*06b8*/ 	.short	0x0100
        /*06ba*/ 	.byte	0x06
	.zero		1


	//   ....[14]....
        /*06bc*/ 	.word	0x00000660
        /*06c0*/ 	.word	0x000000ff
        /*06c4*/ 	.word	0x00019c90
        /*06c8*/ 	.short	0x0100
        /*06ca*/ 	.byte	0x08
	.zero		1


	//   ....[15]....
        /*06cc*/ 	.word	0x00000670
        /*06d0*/ 	.word	0x000000ff
        /*06d4*/ 	.word	0x00019ca0
        /*06d8*/ 	.short	0x0100
        /*06da*/ 	.byte	0x08
	.zero		1


	//   ....[16]....
        /*06dc*/ 	.word	0x00000680
        /*06e0*/ 	.word	0x000000ff
        /*06e4*/ 	.word	0x00019c98
        /*06e8*/ 	.short	0x0100
        /*06ea*/ 	.byte	0x08
	.zero		1


	//   ....[17]....
        /*06ec*/ 	.word	0x00000690
        /*06f0*/ 	.word	0x000000ff
        /*06f4*/ 	.word	0x00019ca8
        /*06f8*/ 	.short	0x0100
        /*06fa*/ 	.byte	0x08
	.zero		1


	//   ....[18]....
        /*06fc*/ 	.word	0x000007e0
        /*0700*/ 	.word	0x000000ff
        /*0704*/ 	.word	0x00019cb0
        /*0708*/ 	.short	0x0100
        /*070a*/ 	.byte	0x08
	.zero		1


	//   ....[19]....
        /*070c*/ 	.word	0x000007f0
        /*0710*/ 	.word	0x000000ff
        /*0714*/ 	.word	0x00019cc0
        /*0718*/ 	.short	0x0100
        /*071a*/ 	.byte	0x08
	.zero		1


	//   ....[20]....
        /*071c*/ 	.word	0x00000800
        /*0720*/ 	.word	0x000000ff
        /*0724*/ 	.word	0x00019cb8
        /*0728*/ 	.short	0x0100
        /*072a*/ 	.byte	0x08
	.zero		1


	//   ....[21]....
        /*072c*/ 	.word	0x00000810
        /*0730*/ 	.word	0x000000ff
        /*0734*/ 	.word	0x00019cc8
        /*0738*/ 	.short	0x0100
        /*073a*/ 	.byte	0x08
	.zero		1


	//   ....[22]....
        /*073c*/ 	.word	0x000019d0
        /*0740*/ 	.word	0x000000ff
        /*0744*/ 	.word	0x00019c00
        /*0748*/ 	.short	0x010a
        /*074a*/ 	.byte	0x2e
	.zero		1


	//   ....[23]....
        /*074c*/ 	.word	0x00001a70
        /*0750*/ 	.word	0x00000002
        /*0754*/ 	.word	0x00019c30
        /*0758*/ 	.short	0x010a
        /*075a*/ 	.byte	0x3f
	.zero		1


	//   ....[24]....
        /*075c*/ 	.word	0x00001ab0
        /*0760*/ 	.word	0x00000002
        /*0764*/ 	.word	0x00019c30
        /*0768*/ 	.short	0x010a
        /*076a*/ 	.byte	0x3f
	.zero		1


	//   ....[25]....
        /*076c*/ 	.word	0x00002650
        /*0770*/ 	.word	0x000000ff
        /*0774*/ 	.word	0x00000000
        /*0778*/ 	.short	0x0101
        /*077a*/ 	.byte	0x06
	.zero		1


	//   ....[26]....
        /*077c*/ 	.word	0x00004480
        /*0780*/ 	.word	0x000000ff
        /*0784*/ 	.word	0x00019c30
        /*0788*/ 	.short	0x010a
        /*078a*/ 	.byte	0x13
	.zero		1


	//   ....[27]....
        /*078c*/ 	.word	0x000044c0
        /*0790*/ 	.word	0x000000ff
        /*0794*/ 	.word	0x00019c30
        /*0798*/ 	.short	0x010a
        /*079a*/ 	.byte	0x13
	.zero		1


	//   ....[28]....
        /*079c*/ 	.word	0x00004620
        /*07a0*/ 	.word	0x000000ff
        /*07a4*/ 	.word	0x00019c50
        /*07a8*/ 	.short	0x010a
        /*07aa*/ 	.byte	0x0b
	.zero		1


	//   ....[29]....
        /*07ac*/ 	.word	0x00004660
        /*07b0*/ 	.word	0x000000ff
        /*07b4*/ 	.word	0x00019c50
        /*07b8*/ 	.short	0x010a
        /*07ba*/ 	.byte	0x0b
	.zero		1


	//   ....[30]....
        /*07bc*/ 	.word	0x00004ed0
        /*07c0*/ 	.word	0x000000ff
        /*07c4*/ 	.word	0x00000000
        /*07c8*/ 	.short	0x0101
        /*07ca*/ 	.byte	0x13
	.zero		1


	//   ....[31]....
        /*07cc*/ 	.word	0x00006c20
        /*07d0*/ 	.word	0x000000ff
        /*07d4*/ 	.word	0x00000000
        /*07d8*/ 	.short	0x0101
        /*07da*/ 	.byte	0x06
	.zero		1


	//   ....[32]....
        /*07dc*/ 	.word	0x000071e0
        /*07e0*/ 	.word	0x000000ff
        /*07e4*/ 	.word	0x00019c30
        /*07e8*/ 	.short	0x010a
        /*07ea*/ 	.byte	0x06
	.zero		1


	//   ....[33]....
        /*07ec*/ 	.word	0x00007220
        /*07f0*/ 	.word	0x000000ff
        /*07f4*/ 	.word	0x00019c30
        /*07f8*/ 	.short	0x010a
        /*07fa*/ 	.byte	0x06
	.zero		1


	//   ....[34]....
        /*07fc*/ 	.word	0x00007380
        /*0800*/ 	.word	0x000000ff
        /*0804*/ 	.word	0x00019c50
        /*0808*/ 	.short	0x010a
        /*080a*/ 	.byte	0x0b
	.zero		1


	//   ....[35]....
        /*080c*/ 	.word	0x000073c0
        /*0810*/ 	.word	0x000000ff
        /*0814*/ 	.word	0x00019c50
        /*0818*/ 	.short	0x010a
        /*081a*/ 	.byte	0x0b
	.zero		1


	//   ....[36]....
        /*081c*/ 	.word	0x00007a30
        /*0820*/ 	.word	0x000000ff
        /*0824*/ 	.word	0x00000000
        /*0828*/ 	.short	0x0101
        /*082a*/ 	.byte	0x06
	.zero		1


	//   ....[37]....
        /*082c*/ 	.word	0x00008ff0
        /*0830*/ 	.word	0x000000ff
        /*0834*/ 	.word	0x00000000
        /*0838*/ 	.short	0x0101
        /*083a*/ 	.byte	0x06
	.zero		1


	//   ....[38]....
        /*083c*/ 	.word	0x00009520
        /*0840*/ 	.word	0x000000ff
        /*0844*/ 	.word	0x00019c50
        /*0848*/ 	.short	0x010a
        /*084a*/ 	.byte	0x0e
	.zero		1


	//   ....[39]....
        /*084c*/ 	.word	0x00009560
        /*0850*/ 	.word	0x000000ff
        /*0854*/ 	.word	0x00019c50
        /*0858*/ 	.short	0x010a
        /*085a*/ 	.byte	0x0e
	.zero		1


	//   ....[40]....
        /*085c*/ 	.word	0x00009b60
        /*0860*/ 	.word	0x000000ff
        /*0864*/ 	.word	0x00000000
        /*0868*/ 	.short	0x0101
        /*086a*/ 	.byte	0x04
	.zero		1


	//   ....[41]....
        /*086c*/ 	.word	0x0000b2e0
        /*0870*/ 	.word	0x00000003
        /*0874*/ 	.word	0x00000000
        /*0878*/ 	.short	0x0101
        /*087a*/ 	.byte	0x3f
	.zero		1


	//   ....[42]....
        /*087c*/ 	.word	0x0000dfb0
        /*0880*/ 	.word	0x00000004
        /*0884*/ 	.word	0x00019c80
        /*0888*/ 	.short	0x010a
        /*088a*/ 	.byte	0x3f
	.zero		1


	//   ....[43]....
        /*088c*/ 	.word	0x0000e3a0
        /*0890*/ 	.word	0x00000004
        /*0894*/ 	.word	0x00019c70
        /*0898*/ 	.short	0x0107
        /*089a*/ 	.byte	0x3f
	.zero		1


	//   ....[44]....
        /*089c*/ 	.word	0x0000e460
        /*08a0*/ 	.word	0x00000004
        /*08a4*/ 	.word	0x00019c70
        /*08a8*/ 	.short	0x0101
        /*08aa*/ 	.byte	0x3f
	.zero		1


	//   ....[45]....
        /*08ac*/ 	.word	0x0000e4b0
        /*08b0*/ 	.word	0x00000004
        /*08b4*/ 	.word	0x00019c40
        /*08b8*/ 	.short	0x010a
        /*08ba*/ 	.byte	0x3f
	.zero		1


	//   ....[46]....
        /*08bc*/ 	.word	0x0000e7c0
        /*08c0*/ 	.word	0x00000004
        /*08c4*/ 	.word	0x00019c30
        /*08c8*/ 	.short	0x0107
        /*08ca*/ 	.byte	0x3f
	.zero		1


	//   ....[47]....
        /*08cc*/ 	.word	0x0000e880
        /*08d0*/ 	.word	0x00000004
        /*08d4*/ 	.word	0x00019c30
        /*08d8*/ 	.short	0x0101
        /*08da*/ 	.byte	0x3f
	.zero		1


	//   ....[48]....
        /*08dc*/ 	.word	0x0000f220
        /*08e0*/ 	.word	0x00000016
        /*08e4*/ 	.word	0x00019c00
        /*08e8*/ 	.short	0x0107
        /*08ea*/ 	.byte	0x3f
	.zero		1


	//   ....[49]....
        /*08ec*/ 	.word	0x0000f320
        /*08f0*/ 	.word	0x00000016
        /*08f4*/ 	.word	0x00019c00
        /*08f8*/ 	.short	0x0101
        /*08fa*/ 	.byte	0x3f
	.zero		1


	//   ....[50]....
        /*08fc*/ 	.word	0x0000f340
        /*0900*/ 	.word	0x00000016
        /*0904*/ 	.word	0x00019c20
        /*0908*/ 	.short	0x010a
        /*090a*/ 	.byte	0x3f
	.zero		1


	//   ....[51]....
        /*090c*/ 	.word	0x0000f6b0
        /*0910*/ 	.word	0x00000000
        /*0914*/ 	.word	0x00019c80
        /*0918*/ 	.short	0x010a
        /*091a*/ 	.byte	0x3f
	.zero		1


	//   ....[52]....
        /*091c*/ 	.word	0x0000f9c0
        /*0920*/ 	.word	0x00000000
        /*0924*/ 	.word	0x00019c70
        /*0928*/ 	.short	0x0107
        /*092a*/ 	.byte	0x3f
	.zero		1


	//   ....[53]....
        /*092c*/ 	.word	0x0000fa80
        /*0930*/ 	.word	0x00000000
        /*0934*/ 	.word	0x00019c70
        /*0938*/ 	.short	0x0101
        /*093a*/ 	.byte	0x3f
	.zero		1


	//   ....[54]....
        /*093c*/ 	.word	0x0000fab0
        /*0940*/ 	.word	0x00000000
        /*0944*/ 	.word	0x00019c40
        /*0948*/ 	.short	0x010a
        /*094a*/ 	.byte	0x3f
	.zero		1


	//   ....[55]....
        /*094c*/ 	.word	0x0000fda0
        /*0950*/ 	.word	0x00000000
        /*0954*/ 	.word	0x00019c30
        /*0958*/ 	.short	0x0107
        /*095a*/ 	.byte	0x3f
	.zero		1


	//   ....[56]....
        /*095c*/ 	.word	0x0000fe60
        /*0960*/ 	.word	0x00000000
        /*0964*/ 	.word	0x00019c30
        /*0968*/ 	.short	0x0101
        /*096a*/ 	.byte	0x3f
	.zero		1


	//   ....[57]....
        /*096c*/ 	.word	0x0000fef0
        /*0970*/ 	.word	0x00000002
        /*0974*/ 	.word	0x00019c70
        /*0978*/ 	.short	0x010a
        /*097a*/ 	.byte	0x3f
	.zero		1


	//   ....[58]....
        /*097c*/ 	.word	0x0000ff80
        /*0980*/ 	.word	0x00000002
        /*0984*/ 	.word	0x00019c60
        /*0988*/ 	.short	0x010a
        /*098a*/ 	.byte	0x3f
	.zero		1


	//   ....[59]....
        /*098c*/ 	.word	0x00010340
        /*0990*/ 	.word	0x00000002
        /*0994*/ 	.word	0x00019c50
        /*0998*/ 	.short	0x0101
        /*099a*/ 	.byte	0x3f
	.zero		1


	//   ....[60]....
        /*099c*/ 	.word	0x000103d0
        /*09a0*/ 	.word	0x00000002
        /*09a4*/ 	.word	0x00000000
        /*09a8*/ 	.short	0x0101
        /*09aa*/ 	.byte	0x3f
	.zero		1


	//   ....[61]....
        /*09ac*/ 	.word	0x00010590
        /*09b0*/ 	.word	0x00000003
        /*09b4*/ 	.word	0x00019c70
        /*09b8*/ 	.short	0x010a
        /*09ba*/ 	.byte	0x3f
	.zero		1


	//   ....[62]....
        /*09bc*/ 	.word	0x00010610
        /*09c0*/ 	.word	0x00000003
        /*09c4*/ 	.word	0x00019c60
        /*09c8*/ 	.short	0x010a
        /*09ca*/ 	.byte	0x3f
	.zero		1


	//   ....[63]....
        /*09cc*/ 	.word	0x000109e0
        /*09d0*/ 	.word	0x00000003
        /*09d4*/ 	.word	0x00019c50
        /*09d8*/ 	.short	0x0101
        /*09da*/ 	.byte	0x3f
	.zero		1


	//   ....[64]....
        /*09dc*/ 	.word	0x00010a80
        /*09e0*/ 	.word	0x00000003
        /*09e4*/ 	.word	0x00000000
        /*09e8*/ 	.short	0x0101
        /*09ea*/ 	.byte	0x3f
	.zero		1


	//   ....[65]....
        /*09ec*/ 	.word	0x00011720
        /*09f0*/ 	.word	0x00000004
        /*09f4*/ 	.word	0x00019c20
        /*09f8*/ 	.short	0x010a
        /*09fa*/ 	.byte	0x3f
	.zero		1


	//   ....[66]....
        /*09fc*/ 	.word	0x000118a0
        /*0a00*/ 	.word	0x00000005
        /*0a04*/ 	.word	0x00019c40
        /*0a08*/ 	.short	0x010a
        /*0a0a*/ 	.byte	0x3f
	.zero		1


	//   ....[67]....
        /*0a0c*/ 	.word	0x00011940
        /*0a10*/ 	.word	0x00000017
        /*0a14*/ 	.word	0x00019c40
        /*0a18*/ 	.short	0x010a
        /*0a1a*/ 	.byte	0x3f
	.zero		1


	//   ....[68]....
        /*0a1c*/ 	.word	0x00011980
        /*0a20*/ 	.word	0x00000005
        /*0a24*/ 	.word	0x00019c60
        /*0a28*/ 	.short	0x010a
        /*0a2a*/ 	.byte	0x3f
	.zero		1


	//   ....[69]....
        /*0a2c*/ 	.word	0x000119c0
        /*0a30*/ 	.word	0x00000017
        /*0a34*/ 	.word	0x00019c60
        /*0a38*/ 	.short	0x010a
        /*0a3a*/ 	.byte	0x3f
	.zero		1


	//   ....[70]....
        /*0a3c*/ 	.word	0x00011a00
        /*0a40*/ 	.word	0x00000005
        /*0a44*/ 	.word	0x00019c80
        /*0a48*/ 	.short	0x010a
        /*0a4a*/ 	.byte	0x3f
	.zero		1


	//   ....[71]....
        /*0a4c*/ 	.word	0x00011a40
        /*0a50*/ 	.word	0x00000017
        /*0a54*/ 	.word	0x00019c80
        /*0a58*/ 	.short	0x010a
        /*0a5a*/ 	.byte	0x3f
	.zero		1


	//   ....[72]....
        /*0a5c*/ 	.word	0x00011ab0
        /*0a60*/ 	.word	0x00000003
        /*0a64*/ 	.word	0x00019c00
        /*0a68*/ 	.short	0x010a
        /*0a6a*/ 	.byte	0x3f
	.zero		1


	//   ....[73]....
        /*0a6c*/ 	.word	0x00011b00
        /*0a70*/ 	.word	0x00000002
        /*0a74*/ 	.word	0x00019c30
        /*0a78*/ 	.short	0x010a
        /*0a7a*/ 	.byte	0x3f
	.zero		1


	//   ....[74]....
        /*0a7c*/ 	.word	0x00011b60
        /*0a80*/ 	.word	0x00000007
        /*0a84*/ 	.word	0x00019c30
        /*0a88*/ 	.short	0x010a
        /*0a8a*/ 	.byte	0x3f
	.zero		1


	//   ....[75]....
        /*0a8c*/ 	.word	0x00011bc0
        /*0a90*/ 	.word	0x00000007
        /*0a94*/ 	.word	0x00019c50
        /*0a98*/ 	.short	0x010a
        /*0a9a*/ 	.byte	0x3f
	.zero		1


	//   ....[76]....
        /*0a9c*/ 	.word	0x00011c20
        /*0aa0*/ 	.word	0x00000007
        /*0aa4*/ 	.word	0x00019c30
        /*0aa8*/ 	.short	0x010a
        /*0aaa*/ 	.byte	0x3f
	.zero		1


	//   ....[77]....
        /*0aac*/ 	.word	0x00011c80
        /*0ab0*/ 	.word	0x00000007
        /*0ab4*/ 	.word	0x00019c50
        /*0ab8*/ 	.short	0x010a
        /*0aba*/ 	.byte	0x3f
	.zero		1


	//   ....[78]....
        /*0abc*/ 	.word	0x00011ce0
        /*0ac0*/ 	.word	0x00000005
        /*0ac4*/ 	.word	0x00019c50
        /*0ac8*/ 	.short	0x010a
        /*0aca*/ 	.byte	0x3f
	.zero		1


	//   ....[79]....
        /*0acc*/ 	.word	0x00011df0
        /*0ad0*/ 	.word	0x00000004
        /*0ad4*/ 	.word	0x00019c80
        /*0ad8*/ 	.short	0x010a
        /*0ada*/ 	.byte	0x3f
	.zero		1


	//   ....[80]....
        /*0adc*/ 	.word	0x000121b0
        /*0ae0*/ 	.word	0x00000004
        /*0ae4*/ 	.word	0x00019c40
        /*0ae8*/ 	.short	0x010a
        /*0aea*/ 	.byte	0x3f
	.zero		1


	//   ....[81]....
        /*0aec*/ 	.word	0x00012860
        /*0af0*/ 	.word	0x00000016
        /*0af4*/ 	.word	0x00019c20
        /*0af8*/ 	.short	0x010a
        /*0afa*/ 	.byte	0x3f
	.zero		1


	//   ....[82]....
        /*0afc*/ 	.word	0x000128b0
        /*0b00*/ 	.word	0x00000000
        /*0b04*/ 	.word	0x00019c80
        /*0b08*/ 	.short	0x010a
        /*0b0a*/ 	.byte	0x3f
	.zero		1


	//   ....[83]....
        /*0b0c*/ 	.word	0x00012b70
        /*0b10*/ 	.word	0x00000000
        /*0b14*/ 	.word	0x00019c40
        /*0b18*/ 	.short	0x010a
        /*0b1a*/ 	.byte	0x3f
	.zero		1


	//   ....[84]....
        /*0b1c*/ 	.word	0x00012e20
        /*0b20*/ 	.word	0x00000002
        /*0b24*/ 	.word	0x00019c70
        /*0b28*/ 	.short	0x010a
        /*0b2a*/ 	.byte	0x3f
	.zero		1


	//   ....[85]....
        /*0b2c*/ 	.word	0x00012e70
        /*0b30*/ 	.word	0x00000002
        /*0b34*/ 	.word	0x00019c60
        /*0b38*/ 	.short	0x010a
        /*0b3a*/ 	.byte	0x3f
	.zero		1


	//   ....[86]....
        /*0b3c*/ 	.word	0x00012ec0
        /*0b40*/ 	.word	0x00000003
        /*0b44*/ 	.word	0x00019c70
        /*0b48*/ 	.short	0x010a
        /*0b4a*/ 	.byte	0x3f
	.zero		1


	//   ....[87]....
        /*0b4c*/ 	.word	0x00012f10
        /*0b50*/ 	.word	0x00000003
        /*0b54*/ 	.word	0x00019c60
        /*0b58*/ 	.short	0x010a
        /*0b5a*/ 	.byte	0x3f
	.zero		1


	//   ....[88]....
        /*0b5c*/ 	.word	0x00012f60
        /*0b60*/ 	.word	0x00000004
        /*0b64*/ 	.word	0x00019c20
        /*0b68*/ 	.short	0x010a
        /*0b6a*/ 	.byte	0x3f
	.zero		1


	//   ....[89]....
        /*0b6c*/ 	.word	0x00013100
        /*0b70*/ 	.word	0x00000005
        /*0b74*/ 	.word	0x00019c40
        /*0b78*/ 	.short	0x010a
        /*0b7a*/ 	.byte	0x3f
	.zero		1


	//   ....[90]....
        /*0b7c*/ 	.word	0x00013150
        /*0b80*/ 	.word	0x00000017
        /*0b84*/ 	.word	0x00019c40
        /*0b88*/ 	.short	0x010a
        /*0b8a*/ 	.byte	0x3f
	.zero		1


	//   ....[91]....
        /*0b8c*/ 	.word	0x000131a0
        /*0b90*/ 	.word	0x00000005
        /*0b94*/ 	.word	0x00019c60
        /*0b98*/ 	.short	0x010a
        /*0b9a*/ 	.byte	0x3f
	.zero		1


	//   ....[92]....
        /*0b9c*/ 	.word	0x000131f0
        /*0ba0*/ 	.word	0x00000017
        /*0ba4*/ 	.word	0x00019c60
        /*0ba8*/ 	.short	0x010a
        /*0baa*/ 	.byte	0x3f
	.zero		1


	//   ....[93]....
        /*0bac*/ 	.word	0x00013240
        /*0bb0*/ 	.word	0x00000005
        /*0bb4*/ 	.word	0x00019c80
        /*0bb8*/ 	.short	0x010a
        /*0bba*/ 	.byte	0x3f
	.zero		1


	//----- nvinfo : EIATTR_NUM_MBARRIERS
	.align		4
.L_297:
        /*0bbc*/ 	.byte	0x03, 0x38
        /*0bbe*/ 	.short	0x0016


	//----- nvinfo : EIATTR_EXIT_INSTR_OFFSETS
	.align		4
        /*0bc0*/ 	.byte	0x04, 0x1c
        /*0bc2*/ 	.short	(.L_299 - .L_298)


	//   ....[0]....
.L_298:
        /*0bc4*/ 	.word	0x00000980


	//   ....[1]....
        /*0bc8*/ 	.word	0x0000bf40


	//   ....[2]....
        /*0bcc*/ 	.word	0x00011a90


	//----- nvinfo : EIATTR_MAX_THREADS
	.align		4
.L_299:
        /*0bd0*/ 	.byte	0x04, 0x05
        /*0bd2*/ 	.short	(.L_301 - .L_300)
.L_300:
        /*0bd4*/ 	.word	0x00000200
        /*0bd8*/ 	.word	0x00000001
        /*0bdc*/ 	.word	0x00000001


	//----- nvinfo : EIATTR_CRS_STACK_SIZE
	.align		4
.L_301:
        /*0be0*/ 	.byte	0x04, 0x1e
        /*0be2*/ 	.short	(.L_303 - .L_302)
.L_302:
        /*0be4*/ 	.word	0x00000000


	//----- nvinfo : EIATTR_CBANK_PARAM_SIZE
	.align		4
.L_303:
        /*0be8*/ 	.byte	0x03, 0x19
        /*0bea*/ 	.short	0x0af0


	//----- nvinfo : EIATTR_PARAM_CBANK
	.align		4
        /*0bec*/ 	.byte	0x04, 0x0a
        /*0bee*/ 	.short	(.L_305 - .L_304)
	.align		4
.L_304:
        /*0bf0*/ 	.word	index@(.nv.constant0._ZN7cutlass13device_kernelIN5flash11enable_sm90INS1_16FlashAttnFwdSm90INS1_25CollectiveMainloopFwdSm90ILi2EN4cute5tupleIJNS5_1CILi1EEES8_S8_EEENS6_IJNS7_ILi192EEENS7_ILi128EEENS7_ILi96EEEEEELi96ENS_12float_e4m3_tEfNS_4arch4Sm90ELb1ELb0ELb1ELb1ELb1ELb0ELb0ELb1ELb1ELb1ELb0ELb0EEENS1_21CollectiveEpilogueFwdINS6_IJSA_SC_SB_EEES9_NS_10bfloat16_tESG_Li384ELb1ELb1ELb0ELb1EEENS1_36VarlenDynamicPersistentTileSchedulerILi192ELi128ELi384ELi128ELb0ELb1ELb1ELb1ELb1ELb1EEEEEEEEEvNT_6ParamsE)
        /*0bf4*/ 	.short	0x0210
        /*0bf6*/ 	.short	0x0af0


	//----- nvinfo : EIATTR_SW_WAR
	.align		4
.L_305:
        /*0bf8*/ 	.byte	0x04, 0x36
        /*0bfa*/ 	.short	(.L_307 - .L_306)
.L_306:
        /*0bfc*/ 	.word	0x00000008
.L_307:


//--------------------- .nv.info._ZN7cutlass13device_kernelIN5flash11enable_sm90INS1_16FlashAttnFwdSm90INS1_25CollectiveMainloopFwdSm90ILi2EN4cute5tupleIJNS5_1CILi1EEES8_S8_EEENS6_IJNS7_ILi192EEENS7_ILi128EEENS7_ILi96EEEEEELi96ENS_12float_e4m3_tEfNS_4arch4Sm90ELb1ELb0ELb1ELb1ELb1ELb1ELb0ELb1ELb1ELb1ELb0ELb0EEENS1_21CollectiveEpilogueFwdINS6_IJSA_SC_SB_EEES9_NS_10bfloat16_tESG_Li384ELb1ELb1ELb0ELb1EEENS1_36VarlenDynamicPersistentTileSchedulerILi192ELi128ELi384ELi128ELb0ELb1ELb1ELb1ELb1ELb1EEEEEEEEEvNT_6ParamsE --------------------------
	.section	.nv.info._ZN7cutlass13device_kernelIN5flash11enable_sm90INS1_16FlashAttnFwdSm90INS1_25CollectiveMainloopFwdSm90ILi2EN4cute5tupleIJNS5_1CILi1EEES8_S8_EEENS6_IJNS7_ILi192EEENS7_ILi128EEENS7_ILi96EEEEEELi96ENS_12float_e4m3_tEfNS_4arch4Sm90ELb1ELb0ELb1ELb1ELb1ELb1ELb0ELb1ELb1ELb1ELb0ELb0EEENS1_21CollectiveEpilogueFwdINS6_IJSA_SC_SB_EEES9_NS_10bfloat16_tESG_Li384ELb1ELb1ELb0ELb1EEENS1_36VarlenDynamicPersistentTileSchedulerILi192ELi128ELi384ELi128ELb0ELb1ELb1ELb1ELb1ELb1EEEEEEEEEvNT_6ParamsE,"",@"SHT_CUDA_INFO"
	.sectionflags	@""
	.align	4


	//----- nvinfo : EIATTR_CUDA_API_VERSION
	.align		4
        /*0000*/ 	.byte	0x04, 0x37
        /*0002*/ 	.short	(.L_309 - .L_308)
.L_308:
        /*0004*/ 	.word	0x00000082


	//----- nvinfo : EIATTR_KPARAM_INFO
	.align		4
.L_309:
        /*0008*/ 	.byte	0x04, 0x17
        /*000a*/ 	.short	(.L_311 - .L_310)
.L_310:
        /*000c*/ 	.word	0x00000000
        /*0010*/ 	.short	0x0000
        /*0012*/ 	.short	0x0070
        /*0014*/ 	.byte	0x00, 0xf0, 0x01, 0x2a


	//----- nvinfo : EIATTR_SPARSE_MMA_MASK
	.align		4
.L_311:
        /*0018*/ 	.byte	0x03, 0x50
        /*001a*/ 	.short	0x0000


	//----- nvinfo : EIATTR_MAXREG_COUNT
	.align		4
        /*001c*/ 	.byte	0x03, 0x1b
        /*001e*/ 	.short	0x0080


	//----- nvinfo : EIATTR_NUM_BARRIERS
	.align		4
        /*0020*/ 	.byte	0x02, 0x4c
        /*0022*/ 	.byte	0x10
	.zero		1


	//----- nvinfo : EIATTR_EXTERNS
	.align		4
        /*0024*/ 	.byte	0x04, 0x0f
        /*0026*/ 	.short	(.L_313 - .L_312)


	//   ....[0]....
	.align		4
.L_312:
        /*0028*/ 	.word	index@(__assertfail)


	//----- nvinfo : EIATTR_ANNOTATIONS
	.align		4
.L_313:
        /*002c*/ 	.byte	0x04, 0x55
        /*002e*/ 	.short	(.L_315 - .L_314)


	//   ....[0]....
.L_314:
        /* <DEDUP_REMOVED lines=96> */


	//----- nvinfo : EIATTR_MERCURY_ISA_VERSION
	.align		4
.L_315:
        /*0620*/ 	.byte	0x03, 0x5f
        /*0622*/ 	.short	0x0101


	//----- nvinfo : EIATTR_UNUSED_LOAD_BYTE_OFFSET
	.align		4
        /*0624*/ 	.byte	0x04, 0x44
        /*0626*/ 	.short	(.L_317 - .L_316)


	//   ....[0]....
.L_316:
        /*0628*/ 	.word	0x00000a50
        /*062c*/ 	.word	0x0000fff0


	//   ....[1]....
        /*0630*/ 	.word	0x00014370
        /*0634*/ 	.word	0x0000fff0


	//----- nvinfo : EIATTR_INT_WARP_WIDE_INSTR_OFFSETS
	.align		4
.L_317:
        /*0638*/ 	.byte	0x04, 0x31
        /*063a*/ 	.short	(.L_319 - .L_318)


	//   ....[0]....
.L_318:
        /*063c*/ 	.word	0x00000130


	//   ....[1]....
        /*0640*/ 	.word	0x00000170


	//   ....[2]....
        /*0644*/ 	.word	0x000001e0


	//   ....[3]....
        /*0648*/ 	.word	0x00019130


	//   ....[4]....
        /*064c*/ 	.word	0x000191c0


	//   ....[5]....
        /*0650*/ 	.word	0x0001c290


	//   ....[6]....
        /*0654*/ 	.word	0x0001c320


	//----- nvinfo : EIATTR_COOP_GROUP_MASK_REGIDS
	.align		4
.L_319:
        /*0658*/ 	.byte	0x04, 0x29
        /*065a*/ 	.short	(.L_321 - .L_320)


	//   ....[0]....
.L_320:
        /*065c*/ 	.word	0xffffffff


	//   ....[1]....
        /*0660*/ 	.word	0xffffffff


	//   ....[2]....
        /*0664*/ 	.word	0xffffffff


	//   ....[3]....
        /*0668*/ 	.word	0xffffffff


	//   ....[4]....
        /*066c*/ 	.word	0xffffffff


	//   ....[5]....
        /*0670*/ 	.word	0xffffffff


	//   ....[6]....
        /*0674*/ 	.word	0xffffffff


	//   ....[7]....
        /*0678*/ 	.word	0xffffffff


	//   ....[8]....
        /*067c*/ 	.word	0xffffffff


	//   ....[9]....
        /*0680*/ 	.word	0xffffffff


	//   ....[10]....
        /*0684*/ 	.word	0xffffffff


	//   ....[11]....
        /*0688*/ 	.word	0xffffffff


	//   ....[12]....
        /*068c*/ 	.word	0xffffffff


	//   ....[13]....
        /*0690*/ 	.word	0xffffffff


	//   ....[14]....
        /*0694*/ 	.word	0xffffffff


	//   ....[15]....
        /*0698*/ 	.word	0xffffffff


	//   ....[16]....
        /*069c*/ 	.word	0xffffffff


	//   ....[17]....
        /*06a0*/ 	.word	0xffffffff


	//   ....[18]....
        /*06a4*/ 	.word	0xffffffff


	//   ....[19]....
        /*06a8*/ 	.word	0xffffffff


	//   ....[20]....
        /*06ac*/ 	.word	0xffffffff


	//   ....[21]....
        /*06b0*/ 	.word	0xffffffff


	//   ....[22]....
        /*06b4*/ 	.word	0xffffffff


	//   ....[23]....
        /*06b8*/ 	.word	0xffffffff


	//   ....[24]....
        /*06bc*/ 	.word	0xffffffff


	//   ....[25]....
        /*06c0*/ 	.word	0xffffffff


	//   ....[26]....
        /*06c4*/ 	.word	0xffffffff


	//   ....[27]....
        /*06c8*/ 	.word	0xffffffff


	//   ....[28]....
        /*06cc*/ 	.word	0xffffffff


	//   ....[29]....
        /*06d0*/ 	.word	0xffffffff


	//   ....[30]....
        /*06d4*/ 	.word	0xffffffff


	//   ....[31]....
        /*06d8*/ 	.word	0xffffffff


	//   ....[32]....
        /*06dc*/ 	.word	0xffffffff


	//   ....[33]....
        /*06e0*/ 	.word	0xffffffff


	//   ....[34]....
        /*06e4*/ 	.word	0xffffffff


	//   ....[35]....
        /*06e8*/ 	.word	0xffffffff


	//   ....[36]....
        /*06ec*/ 	.word	0xffffffff


	//   ....[37]....
        /*06f0*/ 	.word	0xffffffff


	//   ....[38]....
        /*06f4*/ 	.word	0xffffffff


	//   ....[39]....
        /*06f8*/ 	.word	0xffffffff


	//   ....[40]....
        /*06fc*/ 	.word	0xffffffff


	//   ....[41]....
        /*0700*/ 	.word	0xffffffff


	//   ....[42]....
        /*0704*/ 	.word	0xffffffff


	//   ....[43]....
        /*0708*/ 	.word	0xffffffff


	//   ....[44]....
        /*070c*/ 	.word	0xffffffff


	//   ....[45]....
        /*0710*/ 	.word	0xffffffff


	//   ....[46]....
        /*0714*/ 	.word	0xffffffff


	//   ....[47]....
        /*0718*/ 	.word	0xffffffff


	//   ....[48]....
        /*071c*/ 	.word	0xffffffff


	//   ....[49]....
        /*0720*/ 	.word	0xffffffff


	//   ....[50]....
        /*0724*/ 	.word	0xffffffff


	//   ....[51]....
        /*0728*/ 	.word	0xffffffff


	//   ....[52]....
        /*072c*/ 	.word	0xffffffff


	//   ....[53]....
        /*0730*/ 	.word	0xffffffff


	//   ....[54]....
        /*0734*/ 	.word	0xffffffff


	//   ....[55]....
        /*0738*/ 	.word	0xffffffff


	//   ....[56]....
        /*073c*/ 	.word	0xffffffff


	//   ....[57]....
        /*0740*/ 	.word	0xffffffff


	//   ....[58]....
        /*0744*/ 	.word	0xffffffff


	//   ....[59]....
        /*0748*/ 	.word	0xffffffff


	//   ....[60]....
        /*074c*/ 	.word	0xffffffff


	//   ....[61]....
        /*0750*/ 	.word	0xffffffff


	//   ....[62]....
        /*0754*/ 	.word	0xffffffff


	//   ....[63]....
        /*0758*/ 	.word	0xffffffff


	//   ....[64]....
        /*075c*/ 	.word	0xffffffff


	//   ....[65]....
        /*0760*/ 	.word	0xffffffff


	//   ....[66]....
        /*0764*/ 	.word	0xffffffff


	//   ....[67]....
        /*0768*/ 	.word	0xffffffff


	//   ....[68]....
        /*076c*/ 	.word	0xffffffff


	//   ....[69]....
        /*0770*/ 	.word	0xffffffff


	//   ....[70]....
        /*0774*/ 	.word	0xffffffff


	//   ....[71]....
        /*0778*/ 	.word	0xffffffff


	//   ....[72]....
        /*077c*/ 	.word	0xffffffff


	//   ....[73]....
        /*0780*/ 	.word	0xffffffff


	//   ....[74]....
        /*0784*/ 	.word	0xffffffff


	//   ....[75]....
        /*0788*/ 	.word	0xffffffff


	//   ....[76]....
        /*078c*/ 	.word	0xffffffff


	//   ....[77]....
        /*0790*/ 	.word	0xffffffff


	//   ....[78]....
        /*0794*/ 	.word	0xffffffff


	//   ....[79]....
        /*0798*/ 	.word	0xffffffff


	//   ....[80]....
        /*079c*/ 	.word	0xffffffff


	//   ....[81]....
        /*07a0*/ 	.word	0xffffffff


	//   ....[82]....
        /*07a4*/ 	.word	0xffffffff


	//   ....[83]....
        /*07a8*/ 	.word	0xffffffff


	//   ....[84]....
        /*07ac*/ 	.word	0xffffffff


	//   ....[85]....
        /*07b0*/ 	.word	0xffffffff


	//   ....[86]....
        /*07b4*/ 	.word	0xffffffff


	//   ....[87]....
        /*07b8*/ 	.word	0xffffffff


	//   ....[88]....
        /*07bc*/ 	.word	0xffffffff


	//   ....[89]....
        /*07c0*/ 	.word	0xffffffff


	//   ....[90]....
        /*07c4*/ 	.word	0xffffffff


	//   ....[91]....
        /*07c8*/ 	.word	0xffffffff


	//   ....[92]....
        /*07cc*/ 	.word	0xffffffff


	//   ....[93]....
        /*07d0*/ 	.word	0xffffffff


	//   ....[94]....
        /*07d4*/ 	.word	0xffffffff


	//   ....[95]....
        /*07d8*/ 	.word	0xffffffff


	//   ....[96]....
        /*07dc*/ 	.word	0xffffffff


	//   ....[97]....
        /*07e0*/ 	.word	0xffffffff


	//   ....[98]....
        /*07e4*/ 	.word	0xffffffff


	//   ....[99]....
        /*07e8*/ 	.word	0xffffffff


	//   ....[100]....
        /*07ec*/ 	.word	0xffffffff


	//   ....[101]....
        /*07f0*/ 	.word	0xffffffff


	//   ....[102]....
        /*07f4*/ 	.word	0xffffffff


	//   ....[103]....
        /*07f8*/ 	.word	0xffffffff


	//   ....[104]....
        /*07fc*/ 	.word	0xffffffff


	//   ....[105]....
        /*0800*/ 	.word	0xffffffff


	//   ....[106]....
        /*0804*/ 	.word	0xffffffff


	//   ....[107]....
        /*0808*/ 	.word	0xffffffff


	//   ....[108]....
        /*080c*/ 	.word	0xffffffff


	//   ....[109]....
        /*0810*/ 	.word	0xffffffff


	//   ....[110]....
        /*0814*/ 	.word	0xffffffff


	//   ....[111]....
        /*0818*/ 	.word	0xffffffff


	//   ....[112]....
        /*081c*/ 	.word	0xffffffff


	//   ....[113]....
        /*0820*/ 	.word	0xffffffff


	//   ....[114]....
        /*0824*/ 	.word	0xffffffff


	//   ....[115]....
        /*0828*/ 	.word	0xffffffff


	//   ....[116]....
        /*082c*/ 	.word	0xffffffff


	//   ....[117]....
        /*0830*/ 	.word	0xffffffff


	//   ....[118]....
        /*0834*/ 	.word	0xffffffff


	//   ....[119]....
        /*0838*/ 	.word	0xffffffff


	//   ....[120]....
        /*083c*/ 	.word	0xffffffff


	//   ....[121]....
        /*0840*/ 	.word	0xffffffff


	//   ....[122]....
        /*0844*/ 	.word	0xffffffff


	//   ....[123]....
        /*0848*/ 	.word	0xffffffff


	//   ....[124]....
        /*084c*/ 	.word	0xffffffff


	//   ....[125]....
        /*0850*/ 	.word	0xffffffff


	//   ....[126]....
        /*0854*/ 	.word	0xffffffff


	//   ....[127]....
        /*0858*/ 	.word	0xffffffff


	//   ....[128]....
        /*085c*/ 	.word	0xffffffff


	//   ....[129]....
        /*0860*/ 	.word	0xffffffff


	//   ....[130]....
        /*0864*/ 	.word	0xffffffff


	//   ....[131]....
        /*0868*/ 	.word	0xffffffff


	//   ....[132]....
        /*086c*/ 	.word	0xffffffff


	//   ....[133]....
        /*0870*/ 	.word	0xffffffff


	//   ....[134]....
        /*0874*/ 	.word	0xffffffff


	//   ....[135]....
        /*0878*/ 	.word	0xffffffff


	//   ....[136]....
        /*087c*/ 	.word	0xffffffff


	//   ....[137]....
        /*0880*/ 	.word	0x0500000f


	//   ....[138]....
        /*0884*/ 	.word	0x0500000f


	//   ....[139]....
        /*0888*/ 	.word	0x0500000f


	//   ....[140]....
        /*088c*/ 	.word	0x0500000f


	//   ....[141]....
        /*0890*/ 	.word	0x0500000f


	//   ....[142]....
        /*0894*/ 	.word	0x0500000f


	//   ....[143]....
        /*0898*/ 	.word	0x0500000f


	//   ....[144]....
        /*089c*/ 	.word	0x0500000f


	//   ....[145]....
        /*08a0*/ 	.word	0x0500000f


	//   ....[146]....
        /*08a4*/ 	.word	0x0500000f


	//   ....[147]....
        /*08a8*/ 	.word	0x0500000f


	//   ....[148]....
        /*08ac*/ 	.word	0x0500000f


	//   ....[149]....
        /*08b0*/ 	.word	0x0500000f


	//   ....[150]....
        /*08b4*/ 	.word	0x0500000f


	//   ....[151]....
        /*08b8*/ 	.word	0x0500000f


	//   ....[152]....
        /*08bc*/ 	.word	0x0500000f


	//   ....[153]....
        /*08c0*/ 	.word	0x0500000f


	//   ....[154]....
        /*08c4*/ 	.word	0x0500000f


	//   ....[155]....
        /*08c8*/ 	.word	0x0500000f


	//   ....[156]....
        /*08cc*/ 	.word	0x0500000f


	//   ....[157]....
        /*08d0*/ 	.word	0x0500000f


	//   ....[158]....
        /*08d4*/ 	.word	0x0500000f


	//   ....[159]....
        /*08d8*/ 	.word	0x0500000f


	//   ....[160]....
        /*08dc*/ 	.word	0x0500000f


	//   ....[161]....
        /*08e0*/ 	.word	0x0500000f


	//   ....[162]....
        /*08e4*/ 	.word	0x0500000f


	//   ....[163]....
        /*08e8*/ 	.word	0x0500000f


	//   ....[164]....
        /*08ec*/ 	.word	0x0500000f


	//   ....[165]....
        /*08f0*/ 	.word	0x0500000f


	//   ....[166]....
        /*08f4*/ 	.word	0x0500000f


	//   ....[167]....
        /*08f8*/ 	.word	0x0500000f


	//   ....[168]....
        /*08fc*/ 	.word	0x0500000f


	//   ....[169]....
        /*0900*/ 	.word	0x0500000f


	//   ....[170]....
        /*0904*/ 	.word	0x0500000f


	//   ....[171]....
        /*0908*/ 	.word	0x0500000f


	//   ....[172]....
        /*090c*/ 	.word	0x0500000f


	//   ....[173]....
        /*0910*/ 	.word	0x0500000f


	//   ....[174]....
        /*0914*/ 	.word	0x0500000f


	//   ....[175]....
        /*0918*/ 	.word	0x0500000f


	//   ....[176]....
        /*091c*/ 	.word	0x0500000f


	//   ....[177]....
        /*0920*/ 	.word	0x0500000f


	//   ....[178]....
        /*0924*/ 	.word	0x0500000f


	//   ....[179]....
        /*0928*/ 	.word	0x0500000f


	//   ....[180]....
        /*092c*/ 	.word	0x0500000f


	//   ....[181]....
        /*0930*/ 	.word	0x0500000f


	//   ....[182]....
        /*0934*/ 	.word	0x0500000f


	//   ....[183]....
        /*0938*/ 	.word	0x0500000f


	//   ....[184]....
        /*093c*/ 	.word	0x0500000f


	//   ....[185]....
        /*0940*/ 	.word	0x0500000f


	//   ....[186]....
        /*0944*/ 	.word	0x0500000f


	//   ....[187]....
        /*0948*/ 	.word	0x0500000f


	//   ....[188]....
        /*094c*/ 	.word	0x0500000f


	//   ....[189]....
        /*0950*/ 	.word	0x0500000f


	//   ....[190]....
        /*0954*/ 	.word	0x0500000f


	//   ....[191]....
        /*0958*/ 	.word	0x0500000f


	//   ....[192]....
        /*095c*/ 	.word	0x0500000f


	//----- nvinfo : EIATTR_COOP_GROUP_INSTR_OFFSETS
	.align		4
.L_321:
        /*0960*/ 	.byte	0x04, 0x28
        /*0962*/ 	.short	(.L_323 - .L_322)


	//   ....[0]....
.L_322:
        /*0964*/ 	.word	0x00000070


	//   ....[1]....
        /*0968*/ 	.word	0x00000140


	//   ....[2]....
        /*096c*/ 	.word	0x00000190


	//   ....[3]....
        /*0970*/ 	.word	0x000003c0


	//   ....[4]....
        /*0974*/ 	.word	0x00000520


	//   ....[5]....
        /*0978*/ 	.word	0x00000640


	//   ....[6]....
        /*097c*/ 	.word	0x000007a0


	//   ....[7]....
        /*0980*/ 	.word	0x00002930


	//   ....[8]....
        /*0984*/ 	.word	0x00002940


	//   ....[9]....
        /*0988*/ 	.word	0x00004290


	//   ....[10]....
        /*098c*/ 	.word	0x000042a0


	//   ....[11]....
        /*0990*/ 	.word	0x000063b0


	//   ....[12]....
        /*0994*/ 	.word	0x000063c0


	//   ....[13]....
        /*0998*/ 	.word	0x000067c0


	//   ....[14]....
        /*099c*/ 	.word	0x000067f0


	//   ....[15]....
        /*09a0*/ 	.word	0x00006e40


	//   ....[16]....
        /*09a4*/ 	.word	0x00007800


	//   ....[17]....
        /*09a8*/ 	.word	0x00007810


	//   ....[18]....
        /*09ac*/ 	.word	0x00007820


	//   ....[19]....
        /*09b0*/ 	.word	0x00007830


	//   ....[20]....
        /*09b4*/ 	.word	0x000094e0


	//   ....[21]....
        /*09b8*/ 	.word	0x000094f0


	//   ....[22]....
        /*09bc*/ 	.word	0x00009500


	//   ....[23]....
        /*09c0*/ 	.word	0x00009510


	//   ....[24]....
        /*09c4*/ 	.word	0x0000c200


	//   ....[25]....
        /*09c8*/ 	.word	0x0000caa0


	//   ....[26]....
        /*09cc*/ 	.word	0x0000cab0


	//   ....[27]....
        /*09d0*/ 	.word	0x0000cad0


	//   ....[28]....
        /*09d4*/ 	.word	0x0000d3f0


	//   ....[29]....
        /*09d8*/ 	.word	0x0000d410


	//   ....[30]....
        /*09dc*/ 	.word	0x0000ec80


	//   ....[31]....
        /*09e0*/ 	.word	0x0000ecc0


	//   ....[32]....
        /*09e4*/ 	.word	0x0000f780


	//   ....[33]....
        /*09e8*/ 	.word	0x0000f7c0


	//   ....[34]....
        /*09ec*/ 	.word	0x00010220


	//   ....[35]....
        /*09f0*/ 	.word	0x00010250


	//   ....[36]....
        /*09f4*/ 	.word	0x00012350


	//   ....[37]....
        /*09f8*/ 	.word	0x000123a0


	//   ....[38]....
        /*09fc*/ 	.word	0x00012630


	//   ....[39]....
        /*0a00*/ 	.word	0x00012650


	//   ....[40]....
        /*0a04*/ 	.word	0x00013c10


	//   ....[41]....
        /*0a08*/ 	.word	0x00013cc0


	//   ....[42]....
        /*0a0c*/ 	.word	0x00013d50


	//   ....[43]....
        /*0a10*/ 	.word	0x00013d60


	//   ....[44]....
        /*0a14*/ 	.word	0x00014970


	//   ....[45]....
        /*0a18*/ 	.word	0x000149a0


	//   ....[46]....
        /*0a1c*/ 	.word	0x000149c0


	//   ....[47]....
        /*0a20*/ 	.word	0x000149e0


	//   ....[48]....
        /*0a24*/ 	.word	0x00014a00


	//   ....[49]....
        /*0a28*/ 	.word	0x00014a10


	//   ....[50]....
        /*0a2c*/ 	.word	0x00014a20


	//   ....[51]....
        /*0a30*/ 	.word	0x00014a30


	//   ....[52]....
        /*0a34*/ 	.word	0x00014a40


	//   ....[53]....
        /*0a38*/ 	.word	0x00014a50


	//   ....[54]....
        /*0a3c*/ 	.word	0x00014a60


	//   ....[55]....
        /*0a40*/ 	.word	0x00014a70


	//   ....[56]....
        /*0a44*/ 	.word	0x00014aa0


	//   ....[57]....
        /*0a48*/ 	.word	0x00014ab0


	//   ....[58]....
        /*0a4c*/ 	.word	0x00014ac0


	//   ....[59]....
        /*0a50*/ 	.word	0x00014ad0


	//   ....[60]....
        /*0a54*/ 	.word	0x00014ae0


	//   ....[61]....
        /*0a58*/ 	.word	0x00014af0


	//   ....[62]....
        /*0a5c*/ 	.word	0x00014b00


	//   ....[63]....
        /*0a60*/ 	.word	0x00014b10


	//   ....[64]....
        /*0a64*/ 	.word	0x00014b20


	//   ....[65]....
        /*0a68*/ 	.word	0x00014b30


	//   ....[66]....
        /*0a6c*/ 	.word	0x00014b40


	//   ....[67]....
        /*0a70*/ 	.word	0x00014b50


	//   ....[68]....
        /*0a74*/ 	.word	0x000152d0


	//   ....[69]....
        /*0a78*/ 	.word	0x00015300


	//   ....[70]....
        /*0a7c*/ 	.word	0x00015330


	//   ....[71]....
        /*0a80*/ 	.word	0x00015350


	//   ....[72]....
        /*0a84*/ 	.word	0x00015890


	//   ....[73]....
        /*0a88*/ 	.word	0x000158c0


	//   ....[74]....
        /*0a8c*/ 	.word	0x000159c0


	//   ....[75]....
        /*0a90*/ 	.word	0x000159e0


	//   ....[76]....
        /*0a94*/ 	.word	0x00016310


	//   ....[77]....
        /*0a98*/ 	.word	0x00016320


	//   ....[78]....
        /*0a9c*/ 	.word	0x00016420


	//   ....[79]....
        /*0aa0*/ 	.word	0x00016440


	//   ....[80]....
        /*0aa4*/ 	.word	0x000165b0


	//   ....[81]....
        /*0aa8*/ 	.word	0x00016780


	//   ....[82]....
        /*0aac*/ 	.word	0x000167b0


	//   ....[83]....
        /*0ab0*/ 	.word	0x000167e0


	//   ....[84]....
        /*0ab4*/ 	.word	0x00016810


	//   ....[85]....
        /*0ab8*/ 	.word	0x00016840


	//   ....[86]....
        /*0abc*/ 	.word	0x00016870


	//   ....[87]....
        /*0ac0*/ 	.word	0x000169e0


	//   ....[88]....
        /*0ac4*/ 	.word	0x00016a10


	//   ....[89]....
        /*0ac8*/ 	.word	0x00016a40


	//   ....[90]....
        /*0acc*/ 	.word	0x00016a70


	//   ....[91]....
        /*0ad0*/ 	.word	0x00016aa0


	//   ....[92]....
        /*0ad4*/ 	.word	0x00016ad0


	//   ....[93]....
        /*0ad8*/ 	.word	0x00016b70


	//   ....[94]....
        /*0adc*/ 	.word	0x00016bd0


	//   ....[95]....
        /*0ae0*/ 	.word	0x00016c70


	//   ....[96]....
        /*0ae4*/ 	.word	0x00017c10


	//   ....[97]....
        /*0ae8*/ 	.word	0x00019dd0


	//   ....[98]....
        /*0aec*/ 	.word	0x00019de0


	//   ....[99]....
        /*0af0*/ 	.word	0x00019df0


	//   ....[100]....
        /*0af4*/ 	.word	0x00019f10


	//   ....[101]....
        /*0af8*/ 	.word	0x0001a340


	//   ....[102]....
        /*0afc*/ 	.word	0x0001a350


	//   ....[103]....
        /*0b00*/ 	.word	0x0001a360


	//   ....[104]....
        /*0b04*/ 	.word	0x0001a370


	//   ....[105]....
        /*0b08*/ 	.word	0x0001acf0


	//   ....[106]....
        /*0b0c*/ 	.word	0x0001ad20


	//   ....[107]....
        /*0b10*/ 	.word	0x0001ad40


	//   ....[108]....
        /*0b14*/ 	.word	0x0001ad50


	//   ....[109]....
        /*0b18*/ 	.word	0x0001ae50


	//   ....[110]....
        /*0b1c*/ 	.word	0x0001ae60


	//   ....[111]....
        /*0b20*/ 	.word	0x0001b620


	//   ....[112]....
        /*0b24*/ 	.word	0x0001b640


	//   ....[113]....
        /*0b28*/ 	.word	0x0001b660


	//   ....[114]....
        /*0b2c*/ 	.word	0x0001b6c0


	//   ....[115]....
        /*0b30*/ 	.word	0x0001baa0


	//   ....[116]....
        /*0b34*/ 	.word	0x0001bab0


	//   ....[117]....
        /*0b38*/ 	.word	0x0001bac0


	//   ....[118]....
        /*0b3c*/ 	.word	0x0001bb20


	//   ....[119]....
        /*0b40*/ 	.word	0x0001ca70


	//   ....[120]....
        /*0b44*/ 	.word	0x0001caa0


	//   ....[121]....
        /*0b48*/ 	.word	0x0001cae0


	//   ....[122]....
        /*0b4c*/ 	.word	0x0001cb10


	//   ....[123]....
        /*0b50*/ 	.word	0x0001cb40


	//   ....[124]....
        /*0b54*/ 	.word	0x0001cb70


	//   ....[125]....
        /*0b58*/ 	.word	0x0001cba0


	//   ....[126]....
        /*0b5c*/ 	.word	0x0001cbd0


	//   ....[127]....
        /*0b60*/ 	.word	0x0001cd50


	//   ....[128]....
        /*0b64*/ 	.word	0x0001cd80


	//   ....[129]....
        /*0b68*/ 	.word	0x0001cdb0


	//   ....[130]....
        /*0b6c*/ 	.word	0x0001cde0


	//   ....[131]....
        /*0b70*/ 	.word	0x0001ce10


	//   ....[132]....
        /*0b74*/ 	.word	0x0001ce40


	//   ....[133]....
        /*0b78*/ 	.word	0x0001cf00


	//   ....[134]....
        /*0b7c*/ 	.word	0x0001cf20


	//   ....[135]....
        /*0b80*/ 	.word	0x0001cf90


	//   ....[136]....
        /*0b84*/ 	.word	0x0001d650


	//   ....[137]....
        /*0b88*/ 	.word	0x0001d9f0


	//   ....[138]....
        /*0b8c*/ 	.word	0x0001da80


	//   ....[139]....
        /*0b90*/ 	.word	0x0001db60


	//   ....[140]....
        /*0b94*/ 	.word	0x0001dbf0


	//   ....[141]....
        /*0b98*/ 	.word	0x0001dcd0


	//   ....[142]....
        /*0b9c*/ 	.word	0x0001dd60


	//   ....[143]....
        /*0ba0*/ 	.word	0x0001de30


	//   ....[144]....
        /*0ba4*/ 	.word	0x0001dec0


	//   ....[145]....
        /*0ba8*/ 	.word	0x0001df10


	//   ....[146]....
        /*0bac*/ 	.word	0x0001df60


	//   ....[147]....
        /*0bb0*/ 	.word	0x0001e030


	//   ....[148]....
        /*0bb4*/ 	.word	0x0001e0c0


	//   ....[149]....
        /*0bb8*/ 	.word	0x0001e110


	//   ....[150]....
        /*0bbc*/ 	.word	0x0001e160


	//   ....[151]....
        /*0bc0*/ 	.word	0x0001e460


	//   ....[152]....
        /*0bc4*/ 	.word	0x0001e740


	//   ....[153]....
        /*0bc8*/ 	.word	0x0001e840


	//   ....[154]....
        /*0bcc*/ 	.word	0x0001e8e0


	//   ....[155]....
        /*0bd0*/ 	.word	0x0001ea90


	//   ....[156]....
        /*0bd4*/ 	.word	0x0001eb30


	//   ....[157]....
        /*0bd8*/ 	.word	0x0001ec30


	//   ....[158]....
        /*0bdc*/ 	.word	0x0001ecc0


	//   ....[159]....
        /*0be0*/ 	.word	0x0001ed20


	//   ....[160]....
        /*0be4*/ 	.word	0x0001edc0


	//   ....[161]....
        /*0be8*/ 	.word	0x0001eed0


	//   ....[162]....
        /*0bec*/ 	.word	0x0001ef30


	//   ....[163]....
        /*0bf0*/ 	.word	0x0001ef90


	//   ....[164]....
        /*0bf4*/ 	.word	0x0001f030


	//   ....[165]....
        /*0bf8*/ 	.word	0x0001f100


	//   ....[166]....
        /*0bfc*/ 	.word	0x0001f1e0


	//   ....[167]....
        /*0c00*/ 	.word	0x0001f320


	//   ....[168]....
        /*0c04*/ 	.word	0x0001f3d0


	//   ....[169]....
        /*0c08*/ 	.word	0x0001f480


	//   ....[170]....
        /*0c0c*/ 	.word	0x0001f530


	//   ....[171]....
        /*0c10*/ 	.word	0x0001f620


	//   ....[172]....
        /*0c14*/ 	.word	0x0001f6b0


	//   ....[173]....
        /*0c18*/ 	.word	0x0001f710


	//   ....[174]....
        /*0c1c*/ 	.word	0x0001f7e0


	//   ....[175]....
        /*0c20*/ 	.word	0x0001f9c0


	//   ....[176]....
        /*0c24*/ 	.word	0x0001fa60


	//   ....[177]....
        /*0c28*/ 	.word	0x0001fb80


	//   ....[178]....
        /*0c2c*/ 	.word	0x0001fbf0


	//   ....[179]....
        /*0c30*/ 	.word	0x0001fc60


	//   ....[180]....
        /*0c34*/ 	.word	0x0001fcd0


	//   ....[181]....
        /*0c38*/ 	.word	0x0001fd40


	//   ....[182]....
        /*0c3c*/ 	.word	0x0001fdc0


	//   ....[183]....
        /*0c40*/ 	.word	0x0001fe50


	//   ....[184]....
        /*0c44*/ 	.word	0x0001fef0


	//   ....[185]....
        /*0c48*/ 	.word	0x0001ff60


	//   ....[186]....
        /*0c4c*/ 	.word	0x0001ffd0


	//   ....[187]....
        /*0c50*/ 	.word	0x00020040


	//   ....[188]....
        /*0c54*/ 	.word	0x000200c0


	//   ....[189]....
        /*0c58*/ 	.word	0x00020130


	//   ....[190]....
        /*0c5c*/ 	.word	0x000201d0


	//   ....[191]....
        /*0c60*/ 	.word	0x00020260


	//   ....[192]....
        /*0c64*/ 	.word	0x00020390


	//----- nvinfo : EIATTR_REG_RECONFIG
	.align		4
.L_323:
        /*0c68*/ 	.byte	0x01, 0x54
	.zero		2


	//----- nvinfo : EIATTR_SYSCALL_OFFSETS
	.align		4
        /*0c6c*/ 	.byte	0x04, 0x46
        /*0c6e*/ 	.short	(.L_325 - .L_324)


	//   ....[0]....
.L_324:
        /*0c70*/ 	.word	0x00001a10


	//   ....[1]....
        /*0c74*/ 	.word	0x00001b60


	//   ....[2]....
        /*0c78*/ 	.word	0x00006fb0


	//   ....[3]....
        /*0c7c*/ 	.word	0x00007560


	//   ....[4]....
        /*0c80*/ 	.word	0x00019320


	//   ....[5]....
        /*0c84*/ 	.word	0x000194b0


	//   ....[6]....
        /*0c88*/ 	.word	0x00019600


	//   ....[7]....
        /*0c8c*/ 	.word	0x00019750


	//   ....[8]....
        /*0c90*/ 	.word	0x0001a7b0


	//----- nvinfo : EIATTR_MBARRIER_INSTR_OFFSETS
	.align		4
.L_325:
        /*0c94*/ 	.byte	0x04, 0x39
        /*0c96*/ 	.short	(.L_327 - .L_326)


	//   ....[0]....
.L_326:
        /*0c98*/ 	.word	0x00000270
        /*0c9c*/ 	.word	0x000000ff
        /*0ca0*/ 	.word	0x00019c00
        /*0ca4*/ 	.short	0x0100
        /*0ca6*/ 	.byte	0x08
	.zero		1


	//   ....[1]....
        /*0ca8*/ 	.word	0x00000280
        /*0cac*/ 	.word	0x000000ff
        /*0cb0*/ 	.word	0x00019c20
        /*0cb4*/ 	.short	0x0100
        /*0cb6*/ 	.byte	0x08
	.zero		1


	//   ....[2]....
        /*0cb8*/ 	.word	0x00000370
        /*0cbc*/ 	.word	0x000000ff
        /*0cc0*/ 	.word	0x00019c30
        /*0cc4*/ 	.short	0x0100
        /*0cc6*/ 	.byte	0x08
	.zero		1


	//   ....[3]....
        /*0cc8*/ 	.word	0x00000380
        /*0ccc*/ 	.word	0x000000ff
        /*0cd0*/ 	.word	0x00019c40
        /*0cd4*/ 	.short	0x0100
        /*0cd6*/ 	.byte	0x08
	.zero		1


	//   ....[4]....
        /*0cd8*/ 	.word	0x00000390
        /*0cdc*/ 	.word	0x000000ff
        /*0ce0*/ 	.word	0x00019c38
        /*0ce4*/ 	.short	0x0100
        /*0ce6*/ 	.byte	0x08
	.zero		1


	//   ....[5]....
        /*0ce8*/ 	.word	0x000003a0
        /*0cec*/ 	.word	0x000000ff
        /*0cf0*/ 	.word	0x00019c48
        /*0cf4*/ 	.short	0x0100
        /*0cf6*/ 	.byte	0x08
	.zero		1


	//   ....[6]....
        /*0cf8*/ 	.word	0x000004d0
        /*0cfc*/ 	.word	0x000000ff
        /*0d00*/ 	.word	0x00019c50
        /*0d04*/ 	.short	0x0100
        /*0d06*/ 	.byte	0x08
	.zero		1


	//   ....[7]....
        /*0d08*/ 	.word	0x000004e0
        /*0d0c*/ 	.word	0x000000ff
        /*0d10*/ 	.word	0x00019c60
        /*0d14*/ 	.short	0x0100
        /*0d16*/ 	.byte	0x08
	.zero		1


	//   ....[8]....
        /*0d18*/ 	.word	0x000004f0
        /*0d1c*/ 	.word	0x000000ff
        /*0d20*/ 	.word	0x00019c58
        /*0d24*/ 	.short	0x0100
        /*0d26*/ 	.byte	0x08
	.zero		1


	//   ....[9]....
        /*0d28*/ 	.word	0x00000500
        /*0d2c*/ 	.word	0x000000ff
        /*0d30*/ 	.word	0x00019c68
        /*0d34*/ 	.short	0x0100
        /*0d36*/ 	.byte	0x08
	.zero		1


	//   ....[10]....
        /*0d38*/ 	.word	0x000005f0
        /*0d3c*/ 	.word	0x000000ff
        /*0d40*/ 	.word	0x00019c70
        /*0d44*/ 	.short	0x0100
        /*0d46*/ 	.byte	0x06
	.zero		1


	//   ....[11]....
        /*0d48*/ 	.word	0x00000600
        /*0d4c*/ 	.word	0x000000ff
        /*0d50*/ 	.word	0x00019c80
        /*0d54*/ 	.short	0x0100
        /*0d56*/ 	.byte	0x06
	.zero		1


	//   ....[12]....
        /*0d58*/ 	.word	0x00000610
        /*0d5c*/ 	.word	0x000000ff
        /*0d60*/ 	.word	0x00019c78
        /*0d64*/ 	.short	0x0100
        /*0d66*/ 	.byte	0x06
	.zero		1


	//   ....[13]....
        /*0d68*/ 	.word	0x00000620
        /*0d6c*/ 	.word	0x000000ff
        /*0d70*/ 	.word	0x00019c88
        /*0d74*/ 	.short	0x0100
        /*0d76*/ 	.byte	0x06
	.zero		1


	//   ....[14]....
        /*0d78*/ 	.word	0x00000750
        /*0d7c*/ 	.word	0x000000ff
        /*0d80*/ 	.word	0x00019c90
        /*0d84*/ 	.short	0x0100
        /*0d86*/ 	.byte	0x08
	.zero		1


	//   ....[15]....
        /*0d88*/ 	.word	0x00000760
        /*0d8c*/ 	.word	0x000000ff
        /*0d90*/ 	.word	0x00019ca0
        /*0d94*/ 	.short	0x0100
        /*0d96*/ 	.byte	0x08
	.zero		1


	//   ....[16]....
        /*0d98*/ 	.word	0x00000770
        /*0d9c*/ 	.word	0x000000ff
        /*0da0*/ 	.word	0x00019c98
        /*0da4*/ 	.short	0x0100
        /*0da6*/ 	.byte	0x08
	.zero		1


	//   ....[17]....
        /*0da8*/ 	.word	0x00000780
        /*0dac*/ 	.word	0x000000ff
        /*0db0*/ 	.word	0x00019ca8
        /*0db4*/ 	.short	0x0100
        /*0db6*/ 	.byte	0x08
	.zero		1


	//   ....[18]....
        /*0db8*/ 	.word	0x000008c0
        /*0dbc*/ 	.word	0x000000ff
        /*0dc0*/ 	.word	0x00019cb0
        /*0dc4*/ 	.short	0x0100
        /*0dc6*/ 	.byte	0x08
	.zero		1


	//   ....[19]....
        /*0dc8*/ 	.word	0x000008d0
        /*0dcc*/ 	.word	0x000000ff
        /*0dd0*/ 	.word	0x00019cc0
        /*0dd4*/ 	.short	0x0100
        /*0dd6*/ 	.byte	0x08
	.zero		1


	//   ....[20]....
        /*0dd8*/ 	.word	0x000008e0
        /*0ddc*/ 	.word	0x000000ff
        /*0de0*/ 	.word	0x00019cb8
        /*0de4*/ 	.short	0x0100
        /*0de6*/ 	.byte	0x08
	.zero		1


	//   ....[21]....
        /*0de8*/ 	.word	0x000008f0
        /*0dec*/ 	.word	0x000000ff
        /*0df0*/ 	.word	0x00019cc8
        /*0df4*/ 	.short	0x0100
        /*0df6*/ 	.byte	0x08
	.zero		1


	//   ....[22]....
        /*0df8*/ 	.word	0x000028e0
        /*0dfc*/ 	.word	0x00000045
        /*0e00*/ 	.word	0x00019c90
        /*0e04*/ 	.short	0x010a
        /*0e06*/ 	.byte	0x3f
	.zero		1


	//   ....[23]....
        /*0e08*/ 	.word	0x00004240
        /*0e0c*/ 	.word	0x00000045
        /*0e10*/ 	.word	0x00019c90
        /*0e14*/ 	.short	0x010a
        /*0e16*/ 	.byte	0x3f
	.zero		1


	//   ....[24]....
        /*0e18*/ 	.word	0x000061d0
        /*0e1c*/ 	.word	0x00000045
        /*0e20*/ 	.word	0x00019c90
        /*0e24*/ 	.short	0x010a
        /*0e26*/ 	.byte	0x3f
	.zero		1


	//   ....[25]....
        /*0e28*/ 	.word	0x00006600
        /*0e2c*/ 	.word	0x00000004
        /*0e30*/ 	.word	0x00000000
        /*0e34*/ 	.short	0x0101
        /*0e36*/ 	.byte	0x3f
	.zero		1


	//   ....[26]....
        /*0e38*/ 	.word	0x00006640
        /*0e3c*/ 	.word	0x00000045
        /*0e40*/ 	.word	0x00019cb0
        /*0e44*/ 	.short	0x010a
        /*0e46*/ 	.byte	0x3f
	.zero		1


	//   ....[27]....
        /*0e48*/ 	.word	0x00006a30
        /*0e4c*/ 	.word	0x00000045
        /*0e50*/ 	.word	0x00000000
        /*0e54*/ 	.short	0x0101
        /*0e56*/ 	.byte	0x3f
	.zero		1


	//   ....[28]....
        /*0e58*/ 	.word	0x000072e0
        /*0e5c*/ 	.word	0x00000012
        /*0e60*/ 	.word	0x00019c00
        /*0e64*/ 	.short	0x010a
        /*0e66*/ 	.byte	0x3f
	.zero		1


	//   ....[29]....
        /*0e68*/ 	.word	0x00007330
        /*0e6c*/ 	.word	0x00000012
        /*0e70*/ 	.word	0x00019c00
        /*0e74*/ 	.short	0x010a
        /*0e76*/ 	.byte	0x3f
	.zero		1


	//   ....[30]....
        /*0e78*/ 	.word	0x00007b60
        /*0e7c*/ 	.word	0x00000012
        /*0e80*/ 	.word	0x00019c00
        /*0e84*/ 	.short	0x010a
        /*0e86*/ 	.byte	0x3f
	.zero		1


	//   ....[31]....
        /*0e88*/ 	.word	0x00009820
        /*0e8c*/ 	.word	0x00000012
        /*0e90*/ 	.word	0x00019c00
        /*0e94*/ 	.short	0x010a
        /*0e96*/ 	.byte	0x3f
	.zero		1


	//   ....[32]....
        /*0e98*/ 	.word	0x0000b9e0
        /*0e9c*/ 	.word	0x00000000
        /*0ea0*/ 	.word	0x00019c30
        /*0ea4*/ 	.short	0x010a
        /*0ea6*/ 	.byte	0x3f
	.zero		1


	//   ....[33]....
        /*0ea8*/ 	.word	0x0000ba80
        /*0eac*/ 	.word	0x00000000
        /*0eb0*/ 	.word	0x00019c30
        /*0eb4*/ 	.short	0x010a
        /*0eb6*/ 	.byte	0x3f
	.zero		1


	//   ....[34]....
        /*0eb8*/ 	.word	0x0000dba0
        /*0ebc*/ 	.word	0x00000021
        /*0ec0*/ 	.word	0x00000000
        /*0ec4*/ 	.short	0x0101
        /*0ec6*/ 	.byte	0x3f
	.zero		1


	//   ....[35]....
        /*0ec8*/ 	.word	0x0000e4f0
        /*0ecc*/ 	.word	0x00000014
        /*0ed0*/ 	.word	0x00019c30
        /*0ed4*/ 	.short	0x010a
        /*0ed6*/ 	.byte	0x3f
	.zero		1


	//   ....[36]....
        /*0ed8*/ 	.word	0x0000e560
        /*0edc*/ 	.word	0x00000014
        /*0ee0*/ 	.word	0x00019c30
        /*0ee4*/ 	.short	0x010a
        /*0ee6*/ 	.byte	0x3f
	.zero		1


	//   ....[37]....
        /*0ee8*/ 	.word	0x0000e760
        /*0eec*/ 	.word	0x0000000e
        /*0ef0*/ 	.word	0x00019c50
        /*0ef4*/ 	.short	0x010a
        /*0ef6*/ 	.byte	0x3f
	.zero		1


	//   ....[38]....
        /*0ef8*/ 	.word	0x0000e7b0
        /*0efc*/ 	.word	0x0000000e
        /*0f00*/ 	.word	0x00019c50
        /*0f04*/ 	.short	0x010a
        /*0f06*/ 	.byte	0x3f
	.zero		1


	//   ....[39]....
        /*0f08*/ 	.word	0x0000ede0
        /*0f0c*/ 	.word	0x00000014
        /*0f10*/ 	.word	0x00000000
        /*0f14*/ 	.short	0x0101
        /*0f16*/ 	.byte	0x3f
	.zero		1


	//   ....[40]....
        /*0f18*/ 	.word	0x00010ee0
        /*0f1c*/ 	.word	0x0000000e
        /*0f20*/ 	.word	0x00000000
        /*0f24*/ 	.short	0x0101
        /*0f26*/ 	.byte	0x3f
	.zero		1


	//   ....[41]....
        /*0f28*/ 	.word	0x00011480
        /*0f2c*/ 	.word	0x0000000a
        /*0f30*/ 	.word	0x00019c30
        /*0f34*/ 	.short	0x010a
        /*0f36*/ 	.byte	0x3f
	.zero		1


	//   ....[42]....
        /*0f38*/ 	.word	0x000114f0
        /*0f3c*/ 	.word	0x0000000a
        /*0f40*/ 	.word	0x00019c30
        /*0f44*/ 	.short	0x010a
        /*0f46*/ 	.byte	0x3f
	.zero		1


	//   ....[43]....
        /*0f48*/ 	.word	0x000116f0
        /*0f4c*/ 	.word	0x0000000c
        /*0f50*/ 	.word	0x00019c50
        /*0f54*/ 	.short	0x010a
        /*0f56*/ 	.byte	0x3f
	.zero		1


	//   ....[44]....
        /*0f58*/ 	.word	0x00011740
        /*0f5c*/ 	.word	0x0000000c
        /*0f60*/ 	.word	0x00019c50
        /*0f64*/ 	.short	0x010a
        /*0f66*/ 	.byte	0x3f
	.zero		1


	//   ....[45]....
        /*0f68*/ 	.word	0x00012030
        /*0f6c*/ 	.word	0x0000000a
        /*0f70*/ 	.word	0x00000000
        /*0f74*/ 	.short	0x0101
        /*0f76*/ 	.byte	0x3f
	.zero		1


	//   ....[46]....
        /*0f78*/ 	.word	0x00013460
        /*0f7c*/ 	.word	0x0000000c
        /*0f80*/ 	.word	0x00000000
        /*0f84*/ 	.short	0x0101
        /*0f86*/ 	.byte	0x3f
	.zero		1


	//   ....[47]....
        /*0f88*/ 	.word	0x00013970
        /*0f8c*/ 	.word	0x0000000c
        /*0f90*/ 	.word	0x00019c50
        /*0f94*/ 	.short	0x010a
        /*0f96*/ 	.byte	0x3f
	.zero		1


	//   ....[48]....
        /*0f98*/ 	.word	0x000139c0
        /*0f9c*/ 	.word	0x0000000c
        /*0fa0*/ 	.word	0x00019c50
        /*0fa4*/ 	.short	0x010a
        /*0fa6*/ 	.byte	0x3f
	.zero		1


	//   ....[49]....
        /*0fa8*/ 	.word	0x000142a0
        /*0fac*/ 	.word	0x00000004
        /*0fb0*/ 	.word	0x00000000
        /*0fb4*/ 	.short	0x0101
        /*0fb6*/ 	.byte	0x3f
	.zero		1


	//   ....[50]....
        /*0fb8*/ 	.word	0x000158b0
        /*0fbc*/ 	.word	0x00000000
        /*0fc0*/ 	.word	0x00000000
        /*0fc4*/ 	.short	0x0101
        /*0fc6*/ 	.byte	0x3f
	.zero		1


	//   ....[51]....
        /*0fc8*/ 	.word	0x00017cf0
        /*0fcc*/ 	.word	0x00000016
        /*0fd0*/ 	.word	0x00019c20
        /*0fd4*/ 	.short	0x010a
        /*0fd6*/ 	.byte	0x3f
	.zero		1


	//   ....[52]....
        /*0fd8*/ 	.word	0x00017d80
        /*0fdc*/ 	.word	0x00000008
        /*0fe0*/ 	.word	0x00019ca0
        /*0fe4*/ 	.short	0x010a
        /*0fe6*/ 	.byte	0x3f
	.zero		1


	//   ....[53]....
        /*0fe8*/ 	.word	0x000181d0
        /*0fec*/ 	.word	0x00000008
        /*0ff0*/ 	.word	0x00019cc0
        /*0ff4*/ 	.short	0x010a
        /*0ff6*/ 	.byte	0x3f
	.zero		1


	//   ....[54]....
        /*0ff8*/ 	.word	0x000186e0
        /*0ffc*/ 	.word	0x00000008
        /*1000*/ 	.word	0x00019ca0
        /*1004*/ 	.short	0x010a
        /*1006*/ 	.byte	0x3f
	.zero		1


	//   ....[55]....
        /*1008*/ 	.word	0x00018b20
        /*100c*/ 	.word	0x00000008
        /*1010*/ 	.word	0x00019cc0
        /*1014*/ 	.short	0x010a
        /*1016*/ 	.byte	0x3f
	.zero		1


	//   ....[56]....
        /*1018*/ 	.word	0x00019be0
        /*101c*/ 	.word	0x00000004
        /*1020*/ 	.word	0x00019c80
        /*1024*/ 	.short	0x010a
        /*1026*/ 	.byte	0x3f
	.zero		1


	//   ....[57]....
        /*1028*/ 	.word	0x0001a010
        /*102c*/ 	.word	0x00000004
        /*1030*/ 	.word	0x00019c70
        /*1034*/ 	.short	0x0107
        /*1036*/ 	.byte	0x3f
	.zero		1


	//   ....[58]....
        /*1038*/ 	.word	0x0001a0d0
        /*103c*/ 	.word	0x00000004
        /*1040*/ 	.word	0x00019c70
        /*1044*/ 	.short	0x0101
        /*1046*/ 	.byte	0x3f
	.zero		1


	//   ....[59]....
        /*1048*/ 	.word	0x0001a120
        /*104c*/ 	.word	0x00000004
        /*1050*/ 	.word	0x00019c40
        /*1054*/ 	.short	0x010a
        /*1056*/ 	.byte	0x3f
	.zero		1


	//   ....[60]....
        /*1058*/ 	.word	0x0001a490
        /*105c*/ 	.word	0x00000004
        /*1060*/ 	.word	0x00019c30
        /*1064*/ 	.short	0x0107
        /*1066*/ 	.byte	0x3f
	.zero		1


	//   ....[61]....
        /*1068*/ 	.word	0x0001a560
        /*106c*/ 	.word	0x00000004
        /*1070*/ 	.word	0x00019c30
        /*1074*/ 	.short	0x0101
        /*1076*/ 	.byte	0x3f
	.zero		1


	//   ....[62]....
        /*1078*/ 	.word	0x0001af40
        /*107c*/ 	.word	0x00000016
        /*1080*/ 	.word	0x00019c00
        /*1084*/ 	.short	0x0107
        /*1086*/ 	.byte	0x3f
	.zero		1


	//   ....[63]....
        /*1088*/ 	.word	0x0001b040
        /*108c*/ 	.word	0x00000016
        /*1090*/ 	.word	0x00019c00
        /*1094*/ 	.short	0x0101
        /*1096*/ 	.byte	0x3f
	.zero		1


	//   ....[64]....
        /*1098*/ 	.word	0x0001b060
        /*109c*/ 	.word	0x00000016
        /*10a0*/ 	.word	0x00019c20
        /*10a4*/ 	.short	0x010a
        /*10a6*/ 	.byte	0x3f
	.zero		1


	//   ....[65]....
        /*10a8*/ 	.word	0x0001b3d0
        /*10ac*/ 	.word	0x00000000
        /*10b0*/ 	.word	0x00019c80
        /*10b4*/ 	.short	0x010a
        /*10b6*/ 	.byte	0x3f
	.zero		1


	//   ....[66]....
        /*10b8*/ 	.word	0x0001b790
        /*10bc*/ 	.word	0x00000000
        /*10c0*/ 	.word	0x00019c70
        /*10c4*/ 	.short	0x0107
        /*10c6*/ 	.byte	0x3f
	.zero		1


	//   ....[67]....
        /*10c8*/ 	.word	0x0001b850
        /*10cc*/ 	.word	0x00000000
        /*10d0*/ 	.word	0x00019c70
        /*10d4*/ 	.short	0x0101
        /*10d6*/ 	.byte	0x3f
	.zero		1


	//   ....[68]....
        /*10d8*/ 	.word	0x0001b880
        /*10dc*/ 	.word	0x00000000
        /*10e0*/ 	.word	0x00019c40
        /*10e4*/ 	.short	0x010a
        /*10e6*/ 	.byte	0x3f
	.zero		1


	//   ....[69]....
        /*10e8*/ 	.word	0x0001bbc0
        /*10ec*/ 	.word	0x00000000
        /*10f0*/ 	.word	0x00019c30
        /*10f4*/ 	.short	0x0107
        /*10f6*/ 	.byte	0x3f
	.zero		1


	//   ....[70]....
        /*10f8*/ 	.word	0x0001bc80
        /*10fc*/ 	.word	0x00000000
        /*1100*/ 	.word	0x00019c30
        /*1104*/ 	.short	0x0101
        /*1106*/ 	.byte	0x3f
	.zero		1


	//   ....[71]....
        /*1108*/ 	.word	0x0001bd10
        /*110c*/ 	.word	0x00000002
        /*1110*/ 	.word	0x00019c70
        /*1114*/ 	.short	0x010a
        /*1116*/ 	.byte	0x3f
	.zero		1


	//   ....[72]....
        /*1118*/ 	.word	0x0001bda0
        /*111c*/ 	.word	0x00000002
        /*1120*/ 	.word	0x00019c60
        /*1124*/ 	.short	0x010a
        /*1126*/ 	.byte	0x3f
	.zero		1


	//   ....[73]....
        /*1128*/ 	.word	0x0001c160
        /*112c*/ 	.word	0x00000002
        /*1130*/ 	.word	0x00019c50
        /*1134*/ 	.short	0x0101
        /*1136*/ 	.byte	0x3f
	.zero		1


	//   ....[74]....
        /*1138*/ 	.word	0x0001c1f0
        /*113c*/ 	.word	0x00000002
        /*1140*/ 	.word	0x00000000
        /*1144*/ 	.short	0x0101
        /*1146*/ 	.byte	0x3f
	.zero		1


	//   ....[75]....
        /*1148*/ 	.word	0x0001c3b0
        /*114c*/ 	.word	0x00000003
        /*1150*/ 	.word	0x00019c70
        /*1154*/ 	.short	0x010a
        /*1156*/ 	.byte	0x3f
	.zero		1


	//   ....[76]....
        /*1158*/ 	.word	0x0001c430
        /*115c*/ 	.word	0x00000003
        /*1160*/ 	.word	0x00019c60
        /*1164*/ 	.short	0x010a
        /*1166*/ 	.byte	0x3f
	.zero		1


	//   ....[77]....
        /*1168*/ 	.word	0x0001c800
        /*116c*/ 	.word	0x00000003
        /*1170*/ 	.word	0x00019c50
        /*1174*/ 	.short	0x0101
        /*1176*/ 	.byte	0x3f
	.zero		1


	//   ....[78]....
        /*1178*/ 	.word	0x0001c8b0
        /*117c*/ 	.word	0x00000003
        /*1180*/ 	.word	0x00000000
        /*1184*/ 	.short	0x0101
        /*1186*/ 	.byte	0x3f
	.zero		1


	//   ....[79]....
        /*1188*/ 	.word	0x0001d5d0
        /*118c*/ 	.word	0x00000005
        /*1190*/ 	.word	0x00019c20
        /*1194*/ 	.short	0x010a
        /*1196*/ 	.byte	0x3f
	.zero		1


	//   ....[80]....
        /*1198*/ 	.word	0x0001d740
        /*119c*/ 	.word	0x00000003
        /*11a0*/ 	.word	0x00019c40
        /*11a4*/ 	.short	0x010a
        /*11a6*/ 	.byte	0x3f
	.zero		1


	//   ....[81]....
        /*11a8*/ 	.word	0x0001d7e0
        /*11ac*/ 	.word	0x00000017
        /*11b0*/ 	.word	0x00019c40
        /*11b4*/ 	.short	0x010a
        /*11b6*/ 	.byte	0x3f
	.zero		1


	//   ....[82]....
        /*11b8*/ 	.word	0x0001d820
        /*11bc*/ 	.word	0x00000003
        /*11c0*/ 	.word	0x00019c60
        /*11c4*/ 	.short	0x010a
        /*11c6*/ 	.byte	0x3f
	.zero		1


	//   ....[83]....
        /*11c8*/ 	.word	0x0001d860
        /*11cc*/ 	.word	0x00000017
        /*11d0*/ 	.word	0x00019c60
        /*11d4*/ 	.short	0x010a
        /*11d6*/ 	.byte	0x3f
	.zero		1


	//   ....[84]....
        /*11d8*/ 	.word	0x0001d8a0
        /*11dc*/ 	.word	0x00000003
        /*11e0*/ 	.word	0x00019c80
        /*11e4*/ 	.short	0x010a
        /*11e6*/ 	.byte	0x3f
	.zero		1


	//   ....[85]....
        /*11e8*/ 	.word	0x0001d8e0
        /*11ec*/ 	.word	0x00000017
        /*11f0*/ 	.word	0x00019c80
        /*11f4*/ 	.short	0x010a
        /*11f6*/ 	.byte	0x3f
	.zero		1


	//   ....[86]....
        /*11f8*/ 	.word	0x0001d940
        /*11fc*/ 	.word	0x00000045
        /*1200*/ 	.word	0x00019c90
        /*1204*/ 	.short	0x010a
        /*1206*/ 	.byte	0x3f
	.zero		1


	//   ....[87]....
        /*1208*/ 	.word	0x0001dab0
        /*120c*/ 	.word	0x00000045
        /*1210*/ 	.word	0x00019c90
        /*1214*/ 	.short	0x010a
        /*1216*/ 	.byte	0x3f
	.zero		1


	//   ....[88]....
        /*1218*/ 	.word	0x0001dc30
        /*121c*/ 	.word	0x00000045
        /*1220*/ 	.word	0x00019c90
        /*1224*/ 	.short	0x010a
        /*1226*/ 	.byte	0x3f
	.zero		1


	//   ....[89]....
        /*1228*/ 	.word	0x0001dd90
        /*122c*/ 	.word	0x00000045
        /*1230*/ 	.word	0x00019cb0
        /*1234*/ 	.short	0x010a
        /*1236*/ 	.byte	0x3f
	.zero		1


	//   ....[90]....
        /*1238*/ 	.word	0x0001df90
        /*123c*/ 	.word	0x00000012
        /*1240*/ 	.word	0x00019c00
        /*1244*/ 	.short	0x010a
        /*1246*/ 	.byte	0x3f
	.zero		1


	//   ....[91]....
        /*1248*/ 	.word	0x0001e1a0
        /*124c*/ 	.word	0x00000012
        /*1250*/ 	.word	0x00019c00
        /*1254*/ 	.short	0x010a
        /*1256*/ 	.byte	0x3f
	.zero		1


	//   ....[92]....
        /*1258*/ 	.word	0x0001e1f0
        /*125c*/ 	.word	0x00000000
        /*1260*/ 	.word	0x00019c30
        /*1264*/ 	.short	0x010a
        /*1266*/ 	.byte	0x3f
	.zero		1


	//   ....[93]....
        /*1268*/ 	.word	0x0001e240
        /*126c*/ 	.word	0x00000014
        /*1270*/ 	.word	0x00019c30
        /*1274*/ 	.short	0x010a
        /*1276*/ 	.byte	0x3f
	.zero		1


	//   ....[94]....
        /*1278*/ 	.word	0x0001e290
        /*127c*/ 	.word	0x0000000e
        /*1280*/ 	.word	0x00019c50
        /*1284*/ 	.short	0x010a
        /*1286*/ 	.byte	0x3f
	.zero		1


	//   ....[95]....
        /*1288*/ 	.word	0x0001e2e0
        /*128c*/ 	.word	0x0000000a
        /*1290*/ 	.word	0x00019c30
        /*1294*/ 	.short	0x010a
        /*1296*/ 	.byte	0x3f
	.zero		1


	//   ....[96]....
        /*1298*/ 	.word	0x0001e330
        /*129c*/ 	.word	0x0000000c
        /*12a0*/ 	.word	0x00019c50
        /*12a4*/ 	.short	0x010a
        /*12a6*/ 	.byte	0x3f
	.zero		1


	//   ....[97]....
        /*12a8*/ 	.word	0x0001e380
        /*12ac*/ 	.word	0x0000000c
        /*12b0*/ 	.word	0x00019c50
        /*12b4*/ 	.short	0x010a
        /*12b6*/ 	.byte	0x3f
	.zero		1


	//   ....[98]....
        /*12b8*/ 	.word	0x0001e520
        /*12bc*/ 	.word	0x00000016
        /*12c0*/ 	.word	0x00019c20
        /*12c4*/ 	.short	0x010a
        /*12c6*/ 	.byte	0x3f
	.zero		1


	//   ....[99]....
        /*12c8*/ 	.word	0x0001e570
        /*12cc*/ 	.word	0x00000008
        /*12d0*/ 	.word	0x00019ca0
        /*12d4*/ 	.short	0x010a
        /*12d6*/ 	.byte	0x3f
	.zero		1


	//   ....[100]....
        /*12d8*/ 	.word	0x0001e5c0
        /*12dc*/ 	.word	0x00000008
        /*12e0*/ 	.word	0x00019cc0
        /*12e4*/ 	.short	0x010a
        /*12e6*/ 	.byte	0x3f
	.zero		1


	//   ....[101]....
        /*12e8*/ 	.word	0x0001e610
        /*12ec*/ 	.word	0x00000008
        /*12f0*/ 	.word	0x00019ca0
        /*12f4*/ 	.short	0x010a
        /*12f6*/ 	.byte	0x3f
	.zero		1


	//   ....[102]....
        /*12f8*/ 	.word	0x0001e660
        /*12fc*/ 	.word	0x00000008
        /*1300*/ 	.word	0x00019cc0
        /*1304*/ 	.short	0x010a
        /*1306*/ 	.byte	0x3f
	.zero		1


	//   ....[103]....
        /*1308*/ 	.word	0x0001e790
        /*130c*/ 	.word	0x00000004
        /*1310*/ 	.word	0x00019c80
        /*1314*/ 	.short	0x010a
        /*1316*/ 	.byte	0x3f
	.zero		1


	//   ....[104]....
        /*1318*/ 	.word	0x0001eb80
        /*131c*/ 	.word	0x00000004
        /*1320*/ 	.word	0x00019c40
        /*1324*/ 	.short	0x010a
        /*1326*/ 	.byte	0x3f
	.zero		1


	//   ....[105]....
        /*1328*/ 	.word	0x0001f220
        /*132c*/ 	.word	0x00000016
        /*1330*/ 	.word	0x00019c20
        /*1334*/ 	.short	0x010a
        /*1336*/ 	.byte	0x3f
	.zero		1


	//   ....[106]....
        /*1338*/ 	.word	0x0001f270
        /*133c*/ 	.word	0x00000000
        /*1340*/ 	.word	0x00019c80
        /*1344*/ 	.short	0x010a
        /*1346*/ 	.byte	0x3f
	.zero		1


	//   ....[107]....
        /*1348*/ 	.word	0x0001f570
        /*134c*/ 	.word	0x00000000
        /*1350*/ 	.word	0x00019c40
        /*1354*/ 	.short	0x010a
        /*1356*/ 	.byte	0x3f
	.zero		1


	//   ....[108]....
        /*1358*/ 	.word	0x0001f820
        /*135c*/ 	.word	0x00000002
        /*1360*/ 	.word	0x00019c70
        /*1364*/ 	.short	0x010a
        /*1366*/ 	.byte	0x3f
	.zero		1


	//   ....[109]....
        /*1368*/ 	.word	0x0001f870
        /*136c*/ 	.word	0x00000002
        /*1370*/ 	.word	0x00019c60
        /*1374*/ 	.short	0x010a
        /*1376*/ 	.byte	0x3f
	.zero		1


	//   ....[110]....
        /*1378*/ 	.word	0x0001f8c0
        /*137c*/ 	.word	0x00000003
        /*1380*/ 	.word	0x00019c70
        /*1384*/ 	.short	0x010a
        /*1386*/ 	.byte	0x3f
	.zero		1


	//   ....[111]....
        /*1388*/ 	.word	0x0001f910
        /*138c*/ 	.word	0x00000003
        /*1390*/ 	.word	0x00019c60
        /*1394*/ 	.short	0x010a
        /*1396*/ 	.byte	0x3f
	.zero		1


	//   ....[112]....
        /*1398*/ 	.word	0x000202b0
        /*139c*/ 	.word	0x00000005
        /*13a0*/ 	.word	0x00019c20
        /*13a4*/ 	.short	0x010a
        /*13a6*/ 	.byte	0x3f
	.zero		1


	//   ....[113]....
        /*13a8*/ 	.word	0x00020450
        /*13ac*/ 	.word	0x00000003
        /*13b0*/ 	.word	0x00019c40
        /*13b4*/ 	.short	0x010a
        /*13b6*/ 	.byte	0x3f
	.zero		1


	//   ....[114]....
        /*13b8*/ 	.word	0x000204a0
        /*13bc*/ 	.word	0x00000017
        /*13c0*/ 	.word	0x00019c40
        /*13c4*/ 	.short	0x010a
        /*13c6*/ 	.byte	0x3f
	.zero		1


	//   ....[115]....
        /*13c8*/ 	.word	0x000204f0
        /*13cc*/ 	.word	0x00000003
        /*13d0*/ 	.word	0x00019c60
        /*13d4*/ 	.short	0x010a
        /*13d6*/ 	.byte	0x3f
	.zero		1


	//   ....[116]....
        /*13d8*/ 	.word	0x00020540
        /*13dc*/ 	.word	0x00000017
        /*13e0*/ 	.word	0x00019c60
        /*13e4*/ 	.short	0x010a
        /*13e6*/ 	.byte	0x3f
	.zero		1


	//   ....[117]....
        /*13e8*/ 	.word	0x00020590
        /*13ec*/ 	.word	0x00000003
        /*13f0*/ 	.word	0x00019c80
        /*13f4*/ 	.short	0x010a
        /*13f6*/ 	.byte	0x3f
	.zero		1


	//----- nvinfo : EIATTR_NUM_MBARRIERS
	.align		4
.L_327:
        /*13f8*/ 	.byte	0x03, 0x38
        /*13fa*/ 	.short	0x0016


	//----- nvinfo : EIATTR_EXIT_INSTR_OFFSETS
	.align		4
        /*13fc*/ 	.byte	0x04, 0x1c
        /*13fe*/ 	.short	(.L_329 - .L_328)


	//   ....[0]....
.L_328:
        /*1400*/ 	.word	0x0001d930


	//----- nvinfo : EIATTR_MAX_THREADS
	.align		4
.L_329:
        /*1404*/ 	.byte	0x04, 0x05
        /*1406*/ 	.short	(.L_331 - .L_330)
.L_330:
        /*1408*/ 	.word	0x00000200
        /*140c*/ 	.word	0x00000001
        /*1410*/ 	.word	0x00000001


	//----- nvinfo : EIATTR_CRS_STACK_SIZE
	.align		4
.L_331:
        /*1414*/ 	.byte	0x04, 0x1e
        /*1416*/ 	.short	(.L_333 - .L_332)
.L_332:
        /*1418*/ 	.word	0x00000000


	//----- nvinfo : EIATTR_CBANK_PARAM_SIZE
	.align		4
.L_333:
        /*141c*/ 	.byte	0x03, 0x19
        /*141e*/ 	.short	0x0af0


	//----- nvinfo : EIATTR_PARAM_CBANK
	.align		4
        /*1420*/ 	.byte	0x04, 0x0a
        /*1422*/ 	.short	(.L_335 - .L_334)
	.align		4
.L_334:
        /*1424*/ 	.word	index@(.nv.constant0._ZN7cutlass13device_kernelIN5flash11enable_sm90INS1_16FlashAttnFwdSm90INS1_25CollectiveMainloopFwdSm90ILi2EN4cute5tupleIJNS5_1CILi1EEES8_S8_EEENS6_IJNS7_ILi192EEENS7_ILi128EEENS7_ILi96EEEEEELi96ENS_12float_e4m3_tEfNS_4arch4Sm90ELb1ELb0ELb1ELb1ELb1ELb1ELb0ELb1ELb1ELb1ELb0ELb0EEENS1_21CollectiveEpilogueFwdINS6_IJSA_SC_SB_EEES9_NS_10bfloat16_tESG_Li384ELb1ELb1ELb0ELb1EEENS1_36VarlenDynamicPersistentTileSchedulerILi192ELi128ELi384ELi128ELb0ELb1ELb1ELb1ELb1ELb1EEEEEEEEEvNT_6ParamsE)
        /*1428*/ 	.short	0x0210
        /*142a*/ 	.short	0x0af0


	//----- nvinfo : EIATTR_SW_WAR
	.align		4
.L_335:
        /*142c*/ 	.byte	0x04, 0x36
        /*142e*/ 	.short	(.L_337 - .L_336)
.L_336:
        /*1430*/ 	.word	0x00000008
.L_337:


//--------------------- .nv.callgraph             --------------------------
	.section	.nv.callgraph,"",@"SHT_CUDA_CALLGRAPH"
	.align	4
	.sectionentsize	8
	.align		4
        /*0000*/ 	.word	0x00000000
	.align		4
        /*0004*/ 	.word	0xffffffff
	.align		4
        /*0008*/ 	.word	index@(_ZN7cutlass13device_kernelIN5flash11enable_sm90INS1_16FlashAttnFwdSm90INS1_25CollectiveMainloopFwdSm90ILi2EN4cute5tupleIJNS5_1CILi1EEES8_S8_EEENS6_IJNS7_ILi192EEENS7_ILi128EEENS7_ILi96EEEEEELi96ENS_12float_e4m3_tEfNS_4arch4Sm90ELb0ELb0ELb1ELb0ELb1ELb0ELb0ELb1ELb1ELb1ELb0ELb0EEENS1_21CollectiveEpilogueFwdINS6_IJSA_SC_SB_EEES9_NS_10bfloat16_tESG_Li384ELb0ELb1ELb0ELb1EEENS1_29StaticPersistentTileSchedulerILb0EEEEEEEEEvNT_6ParamsE)
	.align		4
        /*000c*/ 	.word	index@(__assertfail)
	.align		4
        /*0010*/ 	.word	index@(_ZN7cutlass13device_kernelIN5flash11enable_sm90INS1_16FlashAttnFwdSm90INS1_25CollectiveMainloopFwdSm90ILi2EN4cute5tupleIJNS5_1CILi1EEES8_S8_EEENS6_IJNS7_ILi192EEENS7_ILi128EEENS7_ILi96EEEEEELi96ENS_12float_e4m3_tEfNS_4arch4Sm90ELb0ELb0ELb1ELb1ELb1ELb0ELb0ELb1ELb1ELb1ELb0ELb0EEENS1_21CollectiveEpilogueFwdINS6_IJSA_SC_SB_EEES9_NS_10bfloat16_tESG_Li384ELb1ELb1ELb0ELb1EEENS1_36VarlenDynamicPersistentTileSchedulerILi192ELi128ELi384ELi128ELb0ELb1ELb1ELb0ELb1ELb1EEEEEEEEEvNT_6ParamsE)
	.align		4
        /*0014*/ 	.word	index@(__assertfail)
	.align		4
        /*0018*/ 	.word	index@(_ZN7cutlass13device_kernelIN5flash11enable_sm90INS1_16FlashAttnFwdSm90INS1_25CollectiveMainloopFwdSm90ILi2EN4cute5tupleIJNS5_1CILi1EEES8_S8_EEENS6_IJNS7_ILi192EEENS7_ILi128EEENS7_ILi96EEEEEELi96ENS_12float_e4m3_tEfNS_4arch4Sm90ELb0ELb0ELb1ELb1ELb1ELb1ELb0ELb1ELb1ELb1ELb0ELb0EEENS1_21CollectiveEpilogueFwdINS6_IJSA_SC_SB_EEES9_NS_10bfloat16_tESG_Li384ELb1ELb1ELb0ELb1EEENS1_36VarlenDynamicPersistentTileSchedulerILi192ELi128ELi384ELi128ELb0ELb1ELb1ELb0ELb1ELb1EEEEEEEEEvNT_6ParamsE)
	.align		4
        /*001c*/ 	.word	index@(__assertfail)
	.align		4
        /*0020*/ 	.word	index@(_ZN7cutlass13device_kernelIN5flash11enable_sm90INS1_16FlashAttnFwdSm90INS1_25CollectiveMainloopFwdSm90ILi2EN4cute5tupleIJNS5_1CILi1EEES8_S8_EEENS6_IJNS7_ILi192EEENS7_ILi128EEENS7_ILi96EEEEEELi96ENS_12float_e4m3_tEfNS_4arch4Sm90ELb0ELb1ELb1ELb0ELb1ELb0ELb0ELb1ELb1ELb1ELb0ELb0EEENS1_21CollectiveEpilogueFwdINS6_IJSA_SC_SB_EEES9_NS_10bfloat16_tESG_Li384ELb0ELb1ELb0ELb1EEENS1_30DynamicPersistentTileSchedulerILi384ELi128ELb0ELb1ELb1EEEEEEEEEvNT_6ParamsE)
	.align		4
        /*0024*/ 	.word	index@(__assertfail)
	.align		4
        /*0028*/ 	.word	index@(_ZN7cutlass13device_kernelIN5flash11enable_sm90INS1_16FlashAttnFwdSm90INS1_25CollectiveMainloopFwdSm90ILi2EN4cute5tupleIJNS5_1CILi1EEES8_S8_EEENS6_IJNS7_ILi192EEENS7_ILi128EEENS7_ILi96EEEEEELi96ENS_12float_e4m3_tEfNS_4arch4Sm90ELb0ELb1ELb1ELb1ELb1ELb0ELb0ELb1ELb1ELb1ELb0ELb0EEENS1_21CollectiveEpilogueFwdINS6_IJSA_SC_SB_EEES9_NS_10bfloat16_tESG_Li384ELb1ELb1ELb0ELb1EEENS1_36VarlenDynamicPersistentTileSchedulerILi192ELi128ELi384ELi128ELb0ELb1ELb1ELb1ELb0ELb1EEEEEEEEEvNT_6ParamsE)
	.align		4
        /*002c*/ 	.word	index@(__assertfail)
	.align		4
        /*0030*/ 	.word	index@(_ZN7cutlass13device_kernelIN5flash11enable_sm90INS1_16FlashAttnFwdSm90INS1_25CollectiveMainloopFwdSm90ILi2EN4cute5tupleIJNS5_1CILi1EEES8_S8_EEENS6_IJNS7_ILi192EEENS7_ILi128EEENS7_ILi96EEEEEELi96ENS_12float_e4m3_tEfNS_4arch4Sm90ELb0ELb1ELb1ELb1ELb1ELb1ELb0ELb1ELb1ELb1ELb0ELb0EEENS1_21CollectiveEpilogueFwdINS6_IJSA_SC_SB_EEES9_NS_10bfloat16_tESG_Li384ELb1ELb1ELb0ELb1EEENS1_36VarlenDynamicPersistentTileSchedulerILi192ELi128ELi384ELi128ELb0ELb1ELb1ELb1ELb0ELb1EEEEEEEEEvNT_6ParamsE)
	.align		4
        /*0034*/ 	.word	index@(__assertfail)
	.align		4
        /*0038*/ 	.word	index@(_ZN7cutlass13device_kernelIN5flash11enable_sm90INS1_16FlashAttnFwdSm90INS1_25CollectiveMainloopFwdSm90ILi2EN4cute5tupleIJNS5_1CILi1EEES8_S8_EEENS6_IJNS7_ILi192EEENS7_ILi128EEENS7_ILi96EEEEEELi96ENS_12float_e4m3_tEfNS_4arch4Sm90ELb1ELb0ELb1ELb0ELb1ELb0ELb0ELb1ELb1ELb1ELb0ELb0EEENS1_21CollectiveEpilogueFwdINS6_IJSA_SC_SB_EEES9_NS_10bfloat16_tESG_Li384ELb0ELb1ELb0ELb1EEENS1_30DynamicPersistentTileSchedulerILi384ELi128ELb0ELb1ELb1EEEEEEEEEvNT_6ParamsE)
	.align		4
        /*003c*/ 	.word	index@(__assertfail)
	.align		4
        /*0040*/ 	.word	index@(_ZN7cutlass13device_kernelIN5flash11enable_sm90INS1_16FlashAttnFwdSm90INS1_25CollectiveMainloopFwdSm90ILi2EN4cute5tupleIJNS5_1CILi1EEES8_S8_EEENS6_IJNS7_ILi192EEENS7_ILi128EEENS7_ILi96EEEEEELi96ENS_12float_e4m3_tEfNS_4arch4Sm90ELb1ELb0ELb1ELb1ELb1ELb0ELb0ELb1ELb1ELb1ELb0ELb0EEENS1_21CollectiveEpilogueFwdINS6_IJSA_SC_SB_EEES9_NS_10bfloat16_tESG_Li384ELb1ELb1ELb0ELb1EEENS1_36VarlenDynamicPersistentTileSchedulerILi192ELi128ELi384ELi128ELb0ELb1ELb1ELb1ELb1ELb1EEEEEEEEEvNT_6ParamsE)
	.align		4
        /*0044*/ 	.word	index@(__assertfail)
	.align		4
        /*0048*/ 	.word	index@(_ZN7cutlass13device_kernelIN5flash11enable_sm90INS1_16FlashAttnFwdSm90INS1_25CollectiveMainloopFwdSm90ILi2EN4cute5tupleIJNS5_1CILi1EEES8_S8_EEENS6_IJNS7_ILi192EEENS7_ILi128EEENS7_ILi96EEEEEELi96ENS_12float_e4m3_tEfNS_4arch4Sm90ELb1ELb0ELb1ELb1ELb1ELb1ELb0ELb1ELb1ELb1ELb0ELb0EEENS1_21CollectiveEpilogueFwdINS6_IJSA_SC_SB_EEES9_NS_10bfloat16_tESG_Li384ELb1ELb1ELb0ELb1EEENS1_36VarlenDynamicPersistentTileSchedulerILi192ELi128ELi384ELi128ELb0ELb1ELb1ELb1ELb1ELb1EEEEEEEEEvNT_6ParamsE)
	.align		4
        /*004c*/ 	.word	index@(__assertfail)
	.align		4
        /*0050*/ 	.word	0x00000000
	.align		4
        /*0054*/ 	.word	0xfffffffe
	.align		4
        /*0058*/ 	.word	0x00000000
	.align		4
        /*005c*/ 	.word	0xfffffffd
	.align		4
        /*0060*/ 	.word	0x00000000
	.align		4
        /*0064*/ 	.word	0xfffffffc


//--------------------- .nv.constant4             --------------------------
	.section	.nv.constant4,"a",@progbits
	.align	8
	.align		8
.nv.constant4:
        /*0000*/ 	.dword	__assertfail
	.align		8
        /*0008*/ 	.dword	__unnamed_1
	.align		8
        /*0010*/ 	.dword	__unnamed_2
	.align		8
        /*0018*/ 	.dword	__unnamed_3
	.align		8
        /*0020*/ 	.dword	__unnamed_4
	.align		8
        /*0028*/ 	.dword	__unnamed_5
	.align		8
        /*0030*/ 	.dword	__unnamed_6
	.align		8
        /*0038*/ 	.dword	_ZZN5flash28permute_output_fp8_VcolmajorIN4cute6TensorINS1_11ArrayEngineIN7cutlass10bfloat16_tELm48EEENS1_6LayoutINS1_5tupleIJNS8_IJNS1_1CILi2EEESA_NS9_ILi12EEEEEENS9_ILi1EEESD_EEENS8_IJNS8_IJSD_SA_NS9_ILi4EEEEEENS9_ILi0EEESH_EEEEEEEEEvRT_E9upper_map
	.align		8
        /*0040*/ 	.dword	_ZN79_INTERNAL_5e63382a_43_flash_fwd_hdim96_e4m3_paged_softcap_sm90_cu_9afb97bd_40194cuda3std3__45__cpo5beginE
	.align		8
        /*0048*/ 	.dword	_ZN79_INTERNAL_5e63382a_43_flash_fwd_hdim96_e4m3_paged_softcap_sm90_cu_9afb97bd_40194cuda3std3__45__cpo3endE
	.align		8
        /*0050*/ 	.dword	_ZN79_INTERNAL_5e63382a_43_flash_fwd_hdim96_e4m3_paged_softcap_sm90_cu_9afb97bd_40194cuda3std3__45__cpo6cbeginE
	.align		8
        /*0058*/ 	.dword	_ZN79_INTERNAL_5e63382a_43_flash_fwd_hdim96_e4m3_paged_softcap_sm90_cu_9afb97bd_40194cuda3std3__45__cpo4cendE
	.align		8
        /*0060*/ 	.dword	_ZN79_INTERNAL_5e63382a_43_flash_fwd_hdim96_e4m3_paged_softcap_sm90_cu_9afb97bd_40194cuda3std3__481_GLOBAL__N__5e63382a_43_flash_fwd_hdim96_e4m3_paged_softcap_sm90_cu_9afb97bd_40196ignoreE
	.align		8
        /*0068*/ 	.dword	_ZN79_INTERNAL_5e63382a_43_flash_fwd_hdim96_e4m3_paged_softcap_sm90_cu_9afb97bd_40194cuda3std3__419piecewise_constructE
	.align		8
        /*0070*/ 	.dword	_ZN79_INTERNAL_5e63382a_43_flash_fwd_hdim96_e4m3_paged_softcap_sm90_cu_9afb97bd_40194cuda3std3__48in_placeE
	.align		8
        /*0078*/ 	.dword	_ZN79_INTERNAL_5e63382a_43_flash_fwd_hdim96_e4m3_paged_softcap_sm90_cu_9afb97bd_40194cuda3std6ranges3__45__cpo4swapE
	.align		8
        /*0080*/ 	.dword	_ZN79_INTERNAL_5e63382a_43_flash_fwd_hdim96_e4m3_paged_softcap_sm90_cu_9afb97bd_40194cuda3std6ranges3__45__cpo9iter_moveE
	.align		8
        /*0088*/ 	.dword	_ZN79_INTERNAL_5e63382a_43_flash_fwd_hdim96_e4m3_paged_softcap_sm90_cu_9afb97bd_40194cute7productE
	.align		8
        /*0090*/ 	.dword	_ZN79_INTERNAL_5e63382a_43_flash_fwd_hdim96_e4m3_paged_softcap_sm90_cu_9afb97bd_40194cute1_E
	.align		8
        /*0098*/ 	.dword	$str$23
	.align		8
        /*00a0*/ 	.dword	$str$24


//--------------------- .text._ZN7cutlass13device_kernelIN5flash11enable_sm90INS1_16FlashAttnFwdSm90INS1_25CollectiveMainloopFwdSm90ILi2EN4cute5tupleIJNS5_1CILi1EEES8_S8_EEENS6_IJNS7_ILi192EEENS7_ILi128EEENS7_ILi96EEEEEELi96ENS_12float_e4m3_tEfNS_4arch4Sm90ELb0ELb0ELb1ELb0ELb1ELb0ELb0ELb1ELb1ELb1ELb0ELb0EEENS1_21CollectiveEpilogueFwdINS6_IJSA_SC_SB_EEES9_NS_10bfloat16_tESG_Li384ELb0ELb1ELb0ELb1EEENS1_29StaticPersistentTileSchedulerILb0EEEEEEEEEvNT_6ParamsE --------------------------
	.section	.text._ZN7cutlass13device_kernelIN5flash11enable_sm90INS1_16FlashAttnFwdSm90INS1_25CollectiveMainloopFwdSm90ILi2EN4cute5tupleIJNS5_1CILi1EEES8_S8_EEENS6_IJNS7_ILi192EEENS7_ILi128EEENS7_ILi96EEEEEELi96ENS_12float_e4m3_tEfNS_4arch4Sm90ELb0ELb0ELb1ELb0ELb1ELb0ELb0ELb1ELb1ELb1ELb0ELb0EEENS1_21CollectiveEpilogueFwdINS6_IJSA_SC_SB_EEES9_NS_10bfloat16_tESG_Li384ELb0ELb1ELb0ELb1EEENS1_29StaticPersistentTileSchedulerILb0EEEEEEEEEvNT_6ParamsE,"ax",@progbits
	.align	128
.text._ZN7cutlass13device_kernelIN5flash11enable_sm90INS1_16FlashAttnFwdSm90INS1_25CollectiveMainloopFwdSm90ILi2EN4cute5tupleIJNS5_1CILi1EEES8_S8_EEENS6_IJNS7_ILi192EEENS7_ILi128EEENS7_ILi96EEEEEELi96ENS_12float_e4m3_tEfNS_4arch4Sm90ELb0ELb0ELb1ELb0ELb1ELb0ELb0ELb1ELb1ELb1ELb0ELb0EEENS1_21CollectiveEpilogueFwdINS6_IJSA_SC_SB_EEES9_NS_10bfloat16_tESG_Li384ELb0ELb1ELb0ELb1EEENS1_29StaticPersistentTileSchedulerILb0EEEEEEEEEvNT_6ParamsE:
        .type           _ZN7cutlass13device_kernelIN5flash11enable_sm90INS1_16FlashAttnFwdSm90INS1_25CollectiveMainloopFwdSm90ILi2EN4cute5tupleIJNS5_1CILi1EEES8_S8_EEENS6_IJNS7_ILi192EEENS7_ILi128EEENS7_ILi96EEEEEELi96ENS_12float_e4m3_tEfNS_4arch4Sm90ELb0ELb0ELb1ELb0ELb1ELb0ELb0ELb1ELb1ELb1ELb0ELb0EEENS1_21CollectiveEpilogueFwdINS6_IJSA_SC_SB_EEES9_NS_10bfloat16_tESG_Li384ELb0ELb1ELb0ELb1EEENS1_29StaticPersistentTileSchedulerILb0EEEEEEEEEvNT_6ParamsE,@function
        .size           _ZN7cutlass13device_kernelIN5flash11enable_sm90INS1_16FlashAttnFwdSm90INS1_25CollectiveMainloopFwdSm90ILi2EN4cute5tupleIJNS5_1CILi1EEES8_S8_EEENS6_IJNS7_ILi192EEENS7_ILi128EEENS7_ILi96EEEEEELi96ENS_12float_e4m3_tEfNS_4arch4Sm90ELb0ELb0ELb1ELb0ELb1ELb0ELb0ELb1ELb1ELb1ELb0ELb0EEENS1_21CollectiveEpilogueFwdINS6_IJSA_SC_SB_EEES9_NS_10bfloat16_tESG_Li384ELb0ELb1ELb0ELb1EEENS1_29StaticPersistentTileSchedulerILb0EEEEEEEEEvNT_6ParamsE,(.L_x_2578 - _ZN7cutlass13device_kernelIN5flash11enable_sm90INS1_16FlashAttnFwdSm90INS1_25CollectiveMainloopFwdSm90ILi2EN4cute5tupleIJNS5_1CILi1EEES8_S8_EEENS6_IJNS7_ILi192EEENS7_ILi128EEENS7_ILi96EEEEEELi96ENS_12float_e4m3_tEfNS_4arch4Sm90ELb0ELb0ELb1ELb0ELb1ELb0ELb0ELb1ELb1ELb1ELb0ELb0EEENS1_21CollectiveEpilogueFwdINS6_IJSA_SC_SB_EEES9_NS_10bfloat16_tESG_Li384ELb0ELb1ELb0ELb1EEENS1_29StaticPersistentTileSchedulerILb0EEEEEEEEEvNT_6ParamsE)
        .other          _ZN7cutlass13device_kernelIN5flash11enable_sm90INS1_16FlashAttnFwdSm90INS1_25CollectiveMainloopFwdSm90ILi2EN4cute5tupleIJNS5_1CILi1EEES8_S8_EEENS6_IJNS7_ILi192EEENS7_ILi128EEENS7_ILi96EEEEEELi96ENS_12float_e4m3_tEfNS_4arch4Sm90ELb0ELb0ELb1ELb0ELb1ELb0ELb0ELb1ELb1ELb1ELb0ELb0EEENS1_21CollectiveEpilogueFwdINS6_IJSA_SC_SB_EEES9_NS_10bfloat16_tESG_Li384ELb0ELb1ELb0ELb1EEENS1_29StaticPersistentTileSchedulerILb0EEEEEEEEEvNT_6ParamsE,@"STO_CUDA_ENTRY STV_DEFAULT"
_ZN7cutlass13device_kernelIN5flash11enable_sm90INS1_16FlashAttnFwdSm90INS1_25CollectiveMainloopFwdSm90ILi2EN4cute5tupleIJNS5_1CILi1EEES8_S8_EEENS6_IJNS7_ILi192EEENS7_ILi128EEENS7_ILi96EEEEEELi96ENS_12float_e4m3_tEfNS_4arch4Sm90ELb0ELb0ELb1ELb0ELb1ELb0ELb0ELb1ELb1ELb1ELb0ELb0EEENS1_21CollectiveEpilogueFwdINS6_IJSA_SC_SB_EEES9_NS_10bfloat16_tESG_Li384ELb0ELb1ELb0ELb1EEENS1_29StaticPersistentTileSchedulerILb0EEEEEEEEEvNT_6ParamsE:
[----:B------:R-:W0:Y:S02]  /*0000*/  LDC R1, c[0x0][0x28] ;  /* 0x00000a00ff017b82 */ /* 0x000e240000000800 */
[----:B0-----:R-:W-:Y:S01]  /*0010*/  VIADD R1, R1, 0xfffffff0 ;  /* 0xfffffff001017836 */ /* 0x001fe20000000000 */
[----:B------:R-:W0:Y:S01]  /*0020*/  S2R R3, SR_TID.X ;  /* 0x0000000000037919 */ /* 0x000e220000002100 */
[----:B------:R-:W-:Y:S01]  /*0030*/  ELECT P0, URZ, PT ;  /* 0x00000000003f782f */ /* 0x000fe20003800000 */
[----:B------:R-:W-:Y:S01]  /*0040*/  UMOV UR4, 0x80 ;  /* 0x0000008000047882 */ /* 0x000fe20000000000 */
[----:B------:R-:W-:Y:S01]  /*0050*/  UMOV UR7, 0x180 ;  /* 0x0000018000077882 */ /* 0x000fe20000000000 */
[----:B0-----:R-:W-:-:S05]  /*0060*/  SHF.R.U32.HI R0, RZ, 0x5, R3 ;  /* 0x00000005ff007819 */ /* 0x001fca0000011603 */
[----:B------:R-:W0:Y:S02]  /*0070*/  SHFL.IDX PT, R2, R0, RZ, 0x1f ;  /* 0x00001fff00027589 */ /* 0x000e2400000e0000 */
[C---:B0-----:R-:W-:Y:S02]  /*0080*/  ISETP.NE.OR P0, PT, R2.reuse, RZ, !P0 ;  /* 0x000000ff0200720c */ /* 0x041fe40004705670 */
[----:B------:R-:W-:Y:S02]  /*0090*/  ISETP.NE.AND P1, PT, R2, RZ, PT ;  /* 0x000000ff0200720c */ /* 0x000fe40003f25270 */
[----:B------:R-:W-:-:S06]  /*00a0*/  SHF.R.U32.HI R2, RZ, 0x7, R3 ;  /* 0x00000007ff027819 */ /* 0x000fcc0000011603 */
[----:B------:R-:W0:Y:S03]  /*00b0*/  SHFL.IDX PT, R2, R2, RZ, 0x1f ;  /* 0x00001fff02027589 */ /* 0x000e2600000e0000 */
[----:B------:R-:W-:Y:S01]  /*00c0*/  VOTEU.ALL UP0, P0 ;  /* 0x00000000003f7886 */ /* 0x000fe20000000000 */
[----:B------:R-:W-:-:S04]  /*00d0*/  VOTEU.ALL UP1, P0 ;  /* 0x00000000003f7886 */ /* 0x000fc80000020000 */
[----:B------:R-:W1:Y:S01]  /*00e0*/  @!UP0 S2UR UR8, SR_CgaCtaId ;  /* 0x00000000000889c3 */ /* 0x000e620000008800 */
[----:B------:R-:W-:Y:S01]  /*00f0*/  @!UP0 UMOV UR6, 0x400 ;  /* 0x0000040000068882 */ /* 0x000fe20000000000 */
[----:B------:R-:W-:-:S04]  /*0100*/  @!UP0 UIADD3 UR4, -UR4, 0x100000, URZ ;  /* 0x0010000004048890 */ /* 0x000fc8000fffe13f */
[----:B------:R-:W-:Y:S02]  /*0110*/  @!UP0 USHF.L.U32 UR5, UR4, 0xb, URZ ;  /* 0x0000000b04058899 */ /* 0x000fe4000800063f */
[----:B------:R-:W-:Y:S02]  /*0120*/  @!UP0 USHF.L.U32 UR4, UR4, 0x1, URZ ;  /* 0x0000000104048899 */ /* 0x000fe4000800063f */
[----:B-1----:R-:W-:Y:S02]  /*0130*/  @!UP0 ULEA UR8, UR8, UR6, 0x18 ;  /* 0x0000000608088291 */ /* 0x002fe4000f8ec03f */
[----:B------:R-:W-:-:S04]  /*0140*/  @!UP0 UIADD3 UR6, -UR7, 0x100000, URZ ;  /* 0x0010000007068890 */ /* 0x000fc8000fffe13f */
[----:B------:R-:W-:Y:S02]  /*0150*/  @!UP0 USHF.L.U32 UR7, UR6, 0xb, URZ ;  /* 0x0000000b06078899 */ /* 0x000fe4000800063f */
[----:B------:R-:W-:Y:S01]  /*0160*/  @!UP0 USHF.L.U32 UR6, UR6, 0x1, URZ ;  /* 0x0000000106068899 */ /* 0x000fe2000800063f */
[----:B------:R-:W-:-:S05]  /*0170*/  VOTEU.ALL UP0, P0 ;  /* 0x00000000003f7886 */ /* 0x000fca0000000000 */
[----:B------:R1:W2:Y:S06]  /*0180*/  @!UP0 SYNCS.EXCH.64 URZ, [UR8+0x19c00], UR4 ;  /* 0x019c0004083f85b2 */ /* 0x0002ac0008000100 */
[----:B------:R1:W3:Y:S02]  /*0190*/  @!UP1 SYNCS.EXCH.64 URZ, [UR8+0x19c20], UR6 ;  /* 0x019c2006083f95b2 */ /* 0x0002e40008000100 */
[----:B01----:R-:W-:Y:S05]  /*01a0*/  @P1 BRA `(.L_x_0) ;  /* 0x0000000000481947 */ /* 0x003fea0003800000 */
[----:B------:R-:W0:Y:S01]  /*01b0*/  S2UR UR5, SR_CgaCtaId ;  /* 0x00000000000579c3 */ /* 0x000e220000008800 */
[----:B------:R-:W-:Y:S01]  /*01c0*/  UMOV UR4, 0x400 ;  /* 0x0000040000047882 */ /* 0x000fe20000000000 */
[----:B------:R-:W-:Y:S01]  /*01d0*/  UMOV UR6, 0x80 ;  /* 0x0000008000067882 */ /* 0x000fe20000000000 */
[----:B------:R-:W-:Y:S01]  /*01e0*/  UMOV UR7, 0x180 ;  /* 0x0000018000077882 */ /* 0x000fe20000000000 */
[----:B------:R-:W-:Y:S01]  /*01f0*/  ELECT P0, URZ, PT ;  /* 0x00000000003f782f */ /* 0x000fe20003800000 */
[----:B0-----:R-:W-:Y:S02]  /*0200*/  ULEA UR8, UR5, UR4, 0x18 ;  /* 0x0000000405087291 */ /* 0x001fe4000f8ec03f */
[----:B------:R-:W-:-:S04]  /*0210*/  UIADD3 UR4, -UR6, 0x100000, URZ ;  /* 0x0010000006047890 */ /* 0x000fc8000fffe13f */
[----:B------:R-:W-:Y:S02]  /*0220*/  USHF.L.U32 UR5, UR4, 0xb, URZ ;  /* 0x0000000b04057899 */ /* 0x000fe4000800063f */
[----:B------:R-:W-:Y:S02]  /*0230*/  USHF.L.U32 UR4, UR4, 0x1, URZ ;  /* 0x0000000104047899 */ /* 0x000fe4000800063f */
[----:B------:R-:W-:-:S04]  /*0240*/  UIADD3 UR6, -UR7, 0x100000, URZ ;  /* 0x0010000007067890 */ /* 0x000fc8000fffe13f */
[----:B------:R-:W-:Y:S02]  /*0250*/  USHF.L.U32 UR7, UR6, 0xb, URZ ;  /* 0x0000000b06077899 */ /* 0x000fe4000800063f */
[----:B------:R-:W-:Y:S01]  /*0260*/  USHF.L.U32 UR6, UR6, 0x1, URZ ;  /* 0x0000000106067899 */ /* 0x000fe2000800063f */
[----:B------:R-:W0:Y:S03]  /*0270*/  FENCE.VIEW.ASYNC.S ;  /* 0x00000000000073c6 */ /* 0x000e260000000000 */
[----:B0-----:R0:W1:Y:S08]  /*0280*/  SYNCS.EXCH.64 URZ, [UR8+0x19c30], UR4 ;  /* 0x019c3004083f75b2 */ /* 0x0010700008000100 */
[----:B------:R0:W4:Y:S01]  /*0290*/  SYNCS.EXCH.64 URZ, [UR8+0x19c40], UR6 ;  /* 0x019c4006083f75b2 */ /* 0x0001220008000100 */
[----:B------:R0:W0:Y:S01]  /*02a0*/  SYNCS.EXCH.64 URZ, [UR8+0x19c38], UR4 ;  /* 0x019c3804083f75b2 */ /* 0x0000220008000100 */
[----:B------:R0:W0:Y:S01]  /*02b0*/  SYNCS.EXCH.64 URZ, [UR8+0x19c48], UR6 ;  /* 0x019c4806083f75b2 */ /* 0x0000220008000100 */
[----:B------:R-:W-:Y:S01]  /*02c0*/  NOP ;  /* 0x0000000000007918 */ /* 0x000fe20000000000 */
.L_x_0:
[----:B------:R-:W5:Y:S01]  /*02d0*/  SHFL.IDX PT, R3, R0, RZ, 0x1f ;  /* 0x00001fff00037589 */ /* 0x000f6200000e0000 */
[----:B------:R-:W-:Y:S01]  /*02e0*/  NOP ;  /* 0x0000000000007918 */ /* 0x000fe20000000000 */
[----:B-----5:R-:W-:-:S13]  /*02f0*/  ISETP.NE.AND P0, PT, R3, RZ, PT ;  /* 0x000000ff0300720c */ /* 0x020fda0003f05270 */
[----:B------:R-:W-:Y:S05]  /*0300*/  @P0 BRA `(.L_x_1) ;  /* 0x0000000000480947 */ /* 0x000fea0003800000 */
[----:B0-----:R-:W0:Y:S01]  /*0310*/  S2UR UR5, SR_CgaCtaId ;  /* 0x00000000000579c3 */ /* 0x001e220000008800 */
        /* <DEDUP_REMOVED lines=12> */
[----:B0-----:R0:W0:Y:S08]  /*03e0*/  SYNCS.EXCH.64 URZ, [UR8+0x19c50], UR4 ;  /* 0x019c5004083f75b2 */ /* 0x0010300008000100 */
[----:B------:R0:W0:Y:S01]  /*03f0*/  SYNCS.EXCH.64 URZ, [UR8+0x19c60], UR6 ;  /* 0x019c6006083f75b2 */ /* 0x0000220008000100 */
[----:B------:R0:W0:Y:S01]  /*0400*/  SYNCS.EXCH.64 URZ, [UR8+0x19c58], UR4 ;  /* 0x019c5804083f75b2 */ /* 0x0000220008000100 */
[----:B------:R0:W0:Y:S01]  /*0410*/  SYNCS.EXCH.64 URZ, [UR8+0x19c68], UR6 ;  /* 0x019c6806083f75b2 */ /* 0x0000220008000100 */
[----:B------:R-:W-:Y:S01]  /*0420*/  NOP ;  /* 0x0000000000007918 */ /* 0x000fe20000000000 */
.L_x_1:
[----:B------:R-:W5:Y:S01]  /*0430*/  SHFL.IDX PT, R3, R0, RZ, 0x1f ;  /* 0x00001fff00037589 */ /* 0x000f6200000e0000 */
[----:B------:R-:W-:Y:S01]  /*0440*/  NOP ;  /* 0x0000000000007918 */ /* 0x000fe20000000000 */
[----:B-----5:R-:W-:-:S13]  /*0450*/  ISETP.NE.AND P0, PT, R3, RZ, PT ;  /* 0x000000ff0300720c */ /* 0x020fda0003f05270 */
[----:B------:R-:W-:Y:S05]  /*0460*/  @P0 BRA `(.L_x_2) ;  /* 0x0000000000380947 */ /* 0x000fea0003800000 */
[----:B0-----:R-:W0:Y:S01]  /*0470*/  S2UR UR5, SR_CgaCtaId ;  /* 0x00000000000579c3 */ /* 0x001e220000008800 */
[----:B------:R-:W-:Y:S01]  /*0480*/  UMOV UR4, 0x400 ;  /* 0x0000040000047882 */ /* 0x000fe20000000000 */
[----:B------:R-:W-:Y:S01]  /*0490*/  UMOV UR7, 0x80 ;  /* 0x0000008000077882 */ /* 0x000fe20000000000 */
[----:B------:R-:W-:Y:S01]  /*04a0*/  ELECT P0, URZ, PT ;  /* 0x00000000003f782f */ /* 0x000fe20003800000 */
[----:B0-----:R-:W-:Y:S02]  /*04b0*/  ULEA UR6, UR5, UR4, 0x18 ;  /* 0x0000000405067291 */ /* 0x001fe4000f8ec03f */
[----:B------:R-:W-:-:S04]  /*04c0*/  UIADD3 UR4, -UR7, 0x100000, URZ ;  /* 0x0010000007047890 */ /* 0x000fc8000fffe13f */
[----:B------:R-:W-:Y:S02]  /*04d0*/  USHF.L.U32 UR5, UR4, 0xb, URZ ;  /* 0x0000000b04057899 */ /* 0x000fe4000800063f */
[----:B------:R-:W-:Y:S01]  /*04e0*/  USHF.L.U32 UR4, UR4, 0x1, URZ ;  /* 0x0000000104047899 */ /* 0x000fe2000800063f */
[----:B------:R-:W0:Y:S11]  /*04f0*/  FENCE.VIEW.ASYNC.S ;  /* 0x00000000000073c6 */ /* 0x000e360000000000 */
[----:B0-----:R0:W0:Y:S01]  /*0500*/  SYNCS.EXCH.64 URZ, [UR6+0x19c70], UR4 ;  /* 0x019c7004063f75b2 */ /* 0x0010220008000100 */
[----:B------:R0:W0:Y:S01]  /*0510*/  SYNCS.EXCH.64 URZ, [UR6+0x19c80], UR4 ;  /* 0x019c8004063f75b2 */ /* 0x0000220008000100 */
[----:B------:R0:W0:Y:S01]  /*0520*/  SYNCS.EXCH.64 URZ, [UR6+0x19c78], UR4 ;  /* 0x019c7804063f75b2 */ /* 0x0000220008000100 */
[----:B------:R0:W0:Y:S01]  /*0530*/  SYNCS.EXCH.64 URZ, [UR6+0x19c88], UR4 ;  /* 0x019c8804063f75b2 */ /* 0x0000220008000100 */
[----:B------:R-:W-:Y:S01]  /*0540*/  NOP ;  /* 0x0000000000007918 */ /* 0x000fe20000000000 */
.L_x_2:
        /* <DEDUP_REMOVED lines=22> */
.L_x_3:
[----:B------:R-:W5:Y:S01]  /*06b0*/  SHFL.IDX PT, R3, R0, RZ, 0x1f ;  /* 0x00001fff00037589 */ /* 0x000f6200000e0000 */
[----:B------:R-:W0:Y:S01]  /*06c0*/  S2UR UR47, SR_CgaCtaId ;  /* 0x00000000002f79c3 */ /* 0x000e220000008800 */
[----:B------:R-:W-:Y:S01]  /*06d0*/  R2UR UR9, R2 ;  /* 0x00000000020972ca */ /* 0x000fe200000e0000 */
[----:B------:R-:W-:Y:S01]  /*06e0*/  NOP ;  /* 0x0000000000007918 */ /* 0x000fe20000000000 */
[----:B-----5:R-:W-:-:S13]  /*06f0*/  ISETP.NE.AND P0, PT, R3, RZ, PT ;  /* 0x000000ff0300720c */ /* 0x020fda0003f05270 */
[----:B0-----:R-:W-:Y:S05]  /*0700*/  @P0 BRA `(.L_x_4) ;  /* 0x0000000000480947 */ /* 0x001fea0003800000 */
        /* <DEDUP_REMOVED lines=18> */
.L_x_4:
[----:B------:R-:W-:Y:S01]  /*0830*/  UISETP.NE.AND UP0, UPT, UR9, URZ, UPT ;  /* 0x0000003f0900728c */ /* 0x000fe2000bf05270 */
[----:B------:R-:W-:Y:S01]  /*0840*/  NOP ;  /* 0x0000000000007918 */ /* 0x000fe20000000000 */
[----:B------:R-:W-:Y:S01]  /*0850*/  UMOV UR41, 0x1 ;  /* 0x0000000100297882 */ /* 0x000fe20000000000 */
[----:B------:R-:W-:Y:S01]  /*0860*/  ULDC.64 UR36, c[0x0][0x208] ;  /* 0x0000820000247ab9 */ /* 0x000fe20000000a00 */
[----:B------:R-:W-:Y:S01]  /*0870*/  USEL UR41, UR41, 0x2, !UP0 ;  /* 0x0000000229297887 */ /* 0x000fe2000c000000 */
[----:B01234-:R-:W-:Y:S01]  /*0880*/  BAR.SYNC.DEFER_BLOCKING 0x0 ;  /* 0x0000000000007b1d */ /* 0x01ffe20000010000 */
[----:B------:R-:W-:-:S13]  /*0890*/  PLOP3.LUT P0, PT, PT, PT, UP0, 0x80, 0x0 ;  /* 0x000000000000781c */ /* 0x000fda0003f0f008 */
[----:B------:R-:W-:Y:S05]  /*08a0*/  @!P0 BRA `(.L_x_5) ;  /* 0x0000007400988947 */ /* 0x000fea0003800000 */
.L_x_6:
[----:B------:R-:W-:-:S08]  /*08b0*/  NOP ;  /* 0x0000000000007918 */ /* 0x000fd00000000000 */
[----:B------:R-:W0:Y:S02]  /*08c0*/  USETMAXREG.TRY_ALLOC.CTAPOOL UP0, 0xa0 ;  /* 0x000000a0000079c8 */ /* 0x000e240008000600 */
[----:B0-----:R-:W-:-:S13]  /*08d0*/  PLOP3.LUT P0, PT, PT, PT, UP0, 0x80, 0x0 ;  /* 0x000000000000781c */ /* 0x001fda0003f0f008 */
[----:B------:R-:W-:Y:S05]  /*08e0*/  @!P0 BRA `(.L_x_6) ;  /* 0xfffffffc00f08947 */ /* 0x000fea000383ffff */
[----:B------:R-:W0:Y:S08]  /*08f0*/  S2UR UR42, SR_CTAID.X ;  /* 0x00000000002a79c3 */ /* 0x000e300000002500 */
[----:B------:R-:W-:Y:S08]  /*0900*/  BAR.ARV 0x8, 0x200 ;  /* 0x0208000000007b1d */ /* 0x000ff00000002000 */
[----:B------:R-:W0:Y:S02]  /*0910*/  LDC R0, c[0x0][0xc34] ;  /* 0x00030d00ff007b82 */ /* 0x000e240000000800 */
[----:B0-----:R-:W-:-:S13]  /*0920*/  ISETP.LE.AND P0, PT, R0, UR42, PT ;  /* 0x0000002a00007c0c */ /* 0x001fda000bf03270 */
[----:B------:R-:W-:Y:S05]  /*0930*/  @P0 EXIT ;  /* 0x000000000000094d */ /* 0x000fea0003800000 */
[----:B------:R-:W0:Y:S01]  /*0940*/  S2R R2, SR_TID.X ;  /* 0x0000000000027919 */ /* 0x000e220000002100 */
[----:B------:R-:W-:Y:S01]  /*0950*/  ULOP3.LUT UR48, UR41, 0x1, URZ, 0xfc, !UPT ;  /* 0x0000000129307892 */ /* 0x000fe2000f8efc3f */
[----:B------:R-:W-:Y:S01]  /*0960*/  UMOV UR38, URZ ;  /* 0x0000003f00267c82 */ /* 0x000fe20008000000 */
[----:B------:R-:W-:Y:S01]  /*0970*/  UMOV UR39, URZ ;  /* 0x0000003f00277c82 */ /* 0x000fe20008000000 */
[----:B------:R-:W-:Y:S01]  /*0980*/  UMOV UR40, URZ ;  /* 0x0000003f00287c82 */ /* 0x000fe20008000000 */
[----:B0-----:R-:W-:-:S05]  /*0990*/  VIADD R18, R2, 0xffffff80 ;  /* 0xffffff8002127836 */ /* 0x001fca0000000000 */
[----:B------:R-:W-:-:S04]  /*09a0*/  SHF.R.S32.HI R3, RZ, 0x1f, R18 ;  /* 0x0000001fff037819 */ /* 0x000fc80000011412 */
[CC--:B------:R-:W-:Y:S02]  /*09b0*/  LEA.HI R23, R3.reuse, R18.reuse, RZ, 0x7 ;  /* 0x0000001203177211 */ /* 0x0c0fe400078f38ff */
[-C--:B------:R-:W-:Y:S02]  /*09c0*/  LEA.HI R0, R3, R18.reuse, RZ, 0x4 ;  /* 0x0000001203007211 */ /* 0x080fe400078f20ff */
[----:B------:R-:W-:Y:S02]  /*09d0*/  LOP3.LUT R5, R23, 0xffffff80, RZ, 0xc0, !PT ;  /* 0xffffff8017057812 */ /* 0x000fe400078ec0ff */
[----:B------:R-:W-:Y:S02]  /*09e0*/  LEA.HI R4, R3, R18, RZ, 0x5 ;  /* 0x0000001203047211 */ /* 0x000fe400078f28ff */
[----:B------:R-:W-:Y:S01]  /*09f0*/  SHF.R.S32.HI R9, RZ, 0x4, R0 ;  /* 0x00000004ff097819 */ /* 0x000fe20000011400 */
[----:B------:R-:W-:Y:S01]  /*0a00*/  IMAD.IADD R22, R18, 0x1, -R5 ;  /* 0x0000000112167824 */ /* 0x000fe200078e0a05 */
[----:B------:R-:W-:Y:S01]  /*0a10*/  LOP3.LUT R7, R0, 0x7fffff0, RZ, 0xc0, !PT ;  /* 0x07fffff000077812 */ /* 0x000fe200078ec0ff */
[----:B------:R-:W-:Y:S01]  /*0a20*/  IMAD.SHL.U32 R4, R4, 0x10, RZ ;  /* 0x0000001004047824 */ /* 0x000fe200078e00ff */
[----:B------:R-:W-:-:S02]  /*0a30*/  SHF.R.S32.HI R23, RZ, 0x7, R23 ;  /* 0x00000007ff177819 */ /* 0x000fc40000011417 */
[----:B------:R-:W-:Y:S01]  /*0a40*/  SHF.R.S32.HI R5, RZ, 0x1f, R22 ;  /* 0x0000001fff057819 */ /* 0x000fe20000011416 */
[----:B------:R-:W-:Y:S01]  /*0a50*/  IMAD.IADD R7, R18, 0x1, -R7 ;  /* 0x0000000112077824 */ /* 0x000fe200078e0a07 */
[----:B------:R-:W-:Y:S02]  /*0a60*/  LEA.HI R0, R0, R9, RZ, 0x1 ;  /* 0x0000000900007211 */ /* 0x000fe400078f08ff */
[----:B------:R-:W-:Y:S02]  /*0a70*/  LEA.HI R2, R5, R22, RZ, 0x2 ;  /* 0x0000001605027211 */ /* 0x000fe400078f10ff */
[----:B------:R-:W-:Y:S02]  /*0a80*/  LOP3.LUT R6, R4, 0xfffffe00, RZ, 0xc0, !PT ;  /* 0xfffffe0004067812 */ /* 0x000fe400078ec0ff */
[--C-:B------:R-:W-:Y:S02]  /*0a90*/  SHF.R.S32.HI R8, RZ, 0x2, R2.reuse ;  /* 0x00000002ff087819 */ /* 0x100fe40000011402 */
[----:B------:R-:W-:Y:S01]  /*0aa0*/  SHF.R.S32.HI R11, RZ, 0x1f, R2 ;  /* 0x0000001fff0b7819 */ /* 0x000fe20000011402 */
[----:B------:R-:W-:Y:S01]  /*0ab0*/  IMAD R7, R7, 0x20, R6 ;  /* 0x0000002007077824 */ /* 0x000fe200078e0206 */
[----:B------:R-:W-:Y:S01]  /*0ac0*/  LOP3.LUT R4, R0, 0x1ffffffe, RZ, 0xc0, !PT ;  /* 0x1ffffffe00047812 */ /* 0x000fe200078ec0ff */
[----:B------:R-:W-:Y:S01]  /*0ad0*/  IMAD.HI R0, R23, 0x55555556, RZ ;  /* 0x5555555617007827 */ /* 0x000fe200078e02ff */
[----:B------:R-:W-:-:S02]  /*0ae0*/  LEA.HI R11, R11, R8, RZ, 0x3 ;  /* 0x000000080b0b7211 */ /* 0x000fc400078f18ff */
[----:B------:R-:W-:Y:S02]  /*0af0*/  LEA.HI R5, R5, R22, RZ, 0x5 ;  /* 0x0000001605057211 */ /* 0x000fe400078f28ff */
[----:B------:R-:W-:Y:S02]  /*0b00*/  LOP3.LUT R11, R11, 0xfffffff8, RZ, 0xc0, !PT ;  /* 0xfffffff80b0b7812 */ /* 0x000fe400078ec0ff */
[----:B------:R-:W-:Y:S02]  /*0b10*/  LEA.HI R19, R3, R18, RZ, 0x2 ;  /* 0x0000001203137211 */ /* 0x000fe400078f10ff */
[----:B------:R-:W-:Y:S01]  /*0b20*/  IADD3 R4, R9, -R4, RZ ;  /* 0x8000000409047210 */ /* 0x000fe20007ffe0ff */
[----:B------:R-:W-:Y:S01]  /*0b30*/  IMAD.IADD R8, R8, 0x1, -R11 ;  /* 0x0000000108087824 */ /* 0x000fe200078e0a0b */
[----:B------:R-:W-:Y:S02]  /*0b40*/  LEA.HI R0, R0, R0, RZ, 0x1 ;  /* 0x0000000000007211 */ /* 0x000fe400078f08ff */
[----:B------:R-:W-:Y:S01]  /*0b50*/  SHF.R.S32.HI R5, RZ, 0x5, R5 ;  /* 0x00000005ff057819 */ /* 0x000fe20000011405 */
[----:B------:R-:W-:Y:S01]  /*0b60*/  IMAD R154, R4, 0x8, R7 ;  /* 0x00000008049a7824 */ /* 0x000fe200078e0207 */
[----:B------:R-:W-:Y:S01]  /*0b70*/  LOP3.LUT R9, R19, 0xfffffffc, RZ, 0xc0, !PT ;  /* 0xfffffffc13097812 */ /* 0x000fe200078ec0ff */
[----:B------:R-:W-:Y:S01]  /*0b80*/  IMAD R0, R0, -0x3, R23 ;  /* 0xfffffffd00007824 */ /* 0x000fe200078e0217 */
[----:B------:R-:W-:Y:S01]  /*0b90*/  LOP3.LUT R3, R2, 0x7ffffffc, RZ, 0xc0, !PT ;  /* 0x7ffffffc02037812 */ /* 0x000fe200078ec0ff */
[----:B------:R-:W-:Y:S01]  /*0ba0*/  IMAD R5, R5, 0x10, R8 ;  /* 0x0000001005057824 */ /* 0x000fe200078e0208 */
[----:B------:R-:W-:Y:S01]  /*0bb0*/  SHF.R.S32.HI R19, RZ, 0x2, R19 ;  /* 0x00000002ff137819 */ /* 0x000fe20000011413 */
[----:B------:R-:W-:-:S02]  /*0bc0*/  IMAD.IADD R18, R18, 0x1, -R9 ;  /* 0x0000000112127824 */ /* 0x000fc400078e0a09 */
[----:B------:R-:W-:Y:S01]  /*0bd0*/  IMAD.MOV.U32 R2, RZ, RZ, -0x2 ;  /* 0xfffffffeff027424 */ /* 0x000fe200078e00ff */
[----:B------:R-:W-:Y:S01]  /*0be0*/  LEA R152, R0, R5, 0x6 ;  /* 0x0000000500987211 */ /* 0x000fe200078e30ff */
[----:B------:R-:W-:Y:S01]  /*0bf0*/  IMAD.IADD R3, R22, 0x1, -R3 ;  /* 0x0000000116037824 */ /* 0x000fe200078e0a03 */
[----:B------:R-:W-:-:S03]  /*0c00*/  LEA.HI R0, R18, R18, RZ, 0x1 ;  /* 0x0000001212007211 */ /* 0x000fc600078f08ff */
[----:B------:R-:W-:Y:S01]  /*0c10*/  IMAD R155, R3, R2, 0x80 ;  /* 0x00000080039b7424 */ /* 0x000fe200078e0202 */
[----:B------:R-:W-:Y:S01]  /*0c20*/  LOP3.LUT R3, R0, 0x1ffffffe, RZ, 0xc0, !PT ;  /* 0x1ffffffe00037812 */ /* 0x000fe200078ec0ff */
[----:B------:R-:W-:-:S04]  /*0c30*/  IMAD.SHL.U32 R2, R18, 0x8, RZ ;  /* 0x0000000812027824 */ /* 0x000fc800078e00ff */
[C---:B------:R-:W-:Y:S02]  /*0c40*/  VIADD R17, R2.reuse, 0x20 ;  /* 0x0000002002117836 */ /* 0x040fe40000000000 */
[----:B------:R-:W-:Y:S02]  /*0c50*/  VIADD R16, R2, 0x40 ;  /* 0x0000004002107836 */ /* 0x000fe40000000000 */
[----:B------:R-:W-:Y:S01]  /*0c60*/  IMAD.IADD R3, R18, 0x1, -R3 ;  /* 0x0000000112037824 */ /* 0x000fe200078e0a03 */
[----:B------:R-:W-:Y:S02]  /*0c70*/  SHF.R.S32.HI R157, RZ, 0x1f, R17 ;  /* 0x0000001fff9d7819 */ /* 0x000fe40000011411 */
[----:B------:R-:W-:Y:S01]  /*0c80*/  SHF.R.S32.HI R156, RZ, 0x1f, R16 ;  /* 0x0000001fff9c7819 */ /* 0x000fe20000011410 */
[----:B------:R-:W-:-:S07]  /*0c90*/  IMAD R153, R3, 0x8, R152 ;  /* 0x0000000803997824 */ /* 0x000fce00078e0298 */
.L_x_35:
[----:B0-----:R-:W0:Y:S01]  /*0ca0*/  SHFL.IDX PT, R0, R23, RZ, 0x1f ;  /* 0x00001fff17007589 */ /* 0x001e2200000e0000 */
[----:B-1----:R-:W1:Y:S01]  /*0cb0*/  S2UR UR47, SR_CgaCtaId ;  /* 0x00000000002f79c3 */ /* 0x002e620000008800 */
[----:B------:R-:W-:Y:S01]  /*0cc0*/  ULDC UR4, c[0x0][0xc38] ;  /* 0x00030e0000047ab9 */ /* 0x000fe20000000800 */
[----:B------:R-:W-:Y:S01]  /*0cd0*/  ULDC.64 UR6, c[0x0][0x418] ;  /* 0x0001060000067ab9 */ /* 0x000fe20000000a00 */
[----:B------:R-:W-:Y:S02]  /*0ce0*/  UISETP.NE.AND UP1, UPT, UR4, 0x1, UPT ;  /* 0x000000010400788c */ /* 0x000fe4000bf25270 */
[----:B------:R-:W-:Y:S01]  /*0cf0*/  UISETP.NE.U32.AND UP0, UPT, UR6, URZ, UPT ;  /* 0x0000003f0600728c */ /* 0x000fe2000bf05070 */
[----:B------:R-:W-:Y:S01]  /*0d00*/  ULDC UR4, c[0x0][0xc44] ;  /* 0x0003110000047ab9 */ /* 0x000fe20000000800 */
[----:B------:R-:W-:Y:S01]  /*0d10*/  UMOV UR43, UR42 ;  /* 0x0000002a002b7c82 */ /* 0x000fe20008000000 */
[----:B------:R-:W-:Y:S01]  /*0d20*/  UISETP.NE.AND UP2, UPT, UR4, 0x1, UPT ;  /* 0x000000010400788c */ /* 0x000fe2000bf45270 */
[----:B------:R-:W-:Y:S01]  /*0d30*/  UMOV UR50, 0x400 ;  /* 0x0000040000327882 */ /* 0x000fe20000000000 */
[----:B------:R-:W-:-:S04]  /*0d40*/  UISETP.NE.AND.EX UP0, UPT, UR7, URZ, UPT, UP0 ;  /* 0x0000003f0700728c */ /* 0x000fc8000bf05300 */
[----:B------:R-:W-:Y:S01]  /*0d50*/  @UP1 ULDC UR4, c[0x0][0xc3c] ;  /* 0x00030f0000041ab9 */ /* 0x000fe20000000800 */
[----:B------:R-:W-:Y:S01]  /*0d60*/  @UP1 ULDC UR6, c[0x0][0xc40] ;  /* 0x0003100000061ab9 */ /* 0x000fe20000000800 */
[----:B------:R-:W-:Y:S01]  /*0d70*/  UIMAD.WIDE.U32 UR4, UR42, UR4, URZ ;  /* 0x000000042a0472a5 */ /* 0x000fe2000f8e003f */
[----:B------:R-:W-:-:S03]  /*0d80*/  ULDC UR46, c[0x0][0x424] ;  /* 0x00010900002e7ab9 */ /* 0x000fc60000000800 */
[----:B------:R-:W-:Y:S01]  /*0d90*/  @UP1 USHF.R.U32.HI UR43, URZ, UR6, UR5 ;  /* 0x000000063f2b1299 */ /* 0x000fe20008011605 */
[----:B------:R-:W-:Y:S01]  /*0da0*/  @UP2 ULDC.64 UR10, c[0x0][0xc48] ;  /* 0x00031200000a2ab9 */ /* 0x000fe20000000a00 */
[----:B0-----:R-:W-:Y:S01]  /*0db0*/  R2UR UR8, R0 ;  /* 0x00000000000872ca */ /* 0x001fe200000e0000 */
[----:B-1----:R-:W-:Y:S02]  /*0dc0*/  ULEA UR50, UR47, UR50, 0x18 ;  /* 0x000000322f327291 */ /* 0x002fe4000f8ec03f */
[----:B------:R-:W-:Y:S02]  /*0dd0*/  UIMAD.WIDE.U32 UR4, UR43, UR10, URZ ;  /* 0x0000000a2b0472a5 */ /* 0x000fe4000f8e003f */
[----:B------:R-:W-:Y:S02]  /*0de0*/  UIADD3 UR9, UR50, 0xf000, URZ ;  /* 0x0000f00032097890 */ /* 0x000fe4000fffe03f */
[----:B------:R-:W-:Y:S02]  /*0df0*/  USEL UR46, UR46, 0x1, UP0 ;  /* 0x000000012e2e7887 */ /* 0x000fe40008000000 */
[----:B------:R-:W-:Y:S01]  /*0e00*/  ULOP3.LUT UP0, URZ, UR9, 0x3ff, URZ, 0xc0, !UPT ;  /* 0x000003ff093f7892 */ /* 0x000fe2000f80c03f */
[----:B------:R-:W-:Y:S01]  /*0e10*/  ULDC UR4, c[0x0][0x2f0] ;  /* 0x0000bc0000047ab9 */ /* 0x000fe20000000800 */
[----:B------:R-:W-:-:S02]  /*0e20*/  UMOV UR44, UR43 ;  /* 0x0000002b002c7c82 */ /* 0x000fc40008000000 */
[----:B------:R-:W-:Y:S02]  /*0e30*/  UIMAD.WIDE UR6, UR8, 0x55555556, URZ ;  /* 0x55555556080678a5 */ /* 0x000fe4000f8e023f */
[----:B------:R-:W-:Y:S01]  /*0e40*/  UIMAD UR46, UR46, UR4, URZ ;  /* 0x000000042e2e72a4 */ /* 0x000fe2000f8e023f */
[----:B------:R-:W-:Y:S01]  /*0e50*/  PLOP3.LUT P0, PT, PT, PT, UP0, 0x80, 0x0 ;  /* 0x000000000000781c */ /* 0x000fe20003f0f008 */
[----:B------:R-:W-:Y:S02]  /*0e60*/  ULEA.HI UR7, UR7, UR7, URZ, 0x1 ;  /* 0x0000000707077291 */ /* 0x000fe4000f8f083f */
[----:B------:R-:W-:Y:S02]  /*0e70*/  UIADD3 UR4, UR46, 0x7f, URZ ;  /* 0x0000007f2e047890 */ /* 0x000fe4000fffe03f */
[----:B------:R-:W-:Y:S02]  /*0e80*/  UIMAD UR7, UR7, -0x3, UR8 ;  /* 0xfffffffd070778a4 */ /* 0x000fe4000f8e0208 */
[----:B------:R-:W-:-:S02]  /*0e90*/  @UP2 USHF.R.U32.HI UR44, URZ, UR11, UR5 ;  /* 0x0000000b3f2c2299 */ /* 0x000fc40008011605 */
[----:B------:R-:W-:Y:S02]  /*0ea0*/  USHF.R.S32.HI UR5, URZ, 0x1f, UR4 ;  /* 0x0000001f3f057899 */ /* 0x000fe40008011404 */
[----:B------:R-:W-:Y:S02]  /*0eb0*/  ULEA UR7, UR7, UR9, 0xb ;  /* 0x0000000907077291 */ /* 0x000fe4000f8e583f */
[----:B------:R-:W-:Y:S02]  /*0ec0*/  ULEA.HI UR5, UR5, UR4, URZ, 0x7 ;  /* 0x0000000405057291 */ /* 0x000fe4000f8f383f */
[----:B------:R-:W-:Y:S02]  /*0ed0*/  USHF.R.U32.HI UR7, URZ, 0x4, UR7 ;  /* 0x000000043f077899 */ /* 0x000fe40008011607 */
[----:B------:R-:W-:Y:S02]  /*0ee0*/  USHF.R.S32.HI UR45, URZ, 0x7, UR5 ;  /* 0x000000073f2d7899 */ /* 0x000fe40008011405 */
[----:B------:R-:W-:Y:S01]  /*0ef0*/  ULOP3.LUT UR49, UR7, 0x3fff, URZ, 0xc0, !UPT ;  /* 0x00003fff07317892 */ /* 0x000fe2000f8ec03f */
[----:B---345:R-:W-:Y:S11]  /*0f00*/  @!P0 BRA `(.L_x_7) ;  /* 0x0000000000408947 */ /* 0x038ff60003800000 */
[----:B------:R-:W-:Y:S01]  /*0f10*/  MOV R0, 0x0 ;  /* 0x0000000000007802 */ /* 0x000fe20000000f00 */
[----:B------:R-:W-:Y:S01]  /*0f20*/  ULDC.64 UR4, c[0x4][0x98] ;  /* 0x0100260000047ab9 */ /* 0x000fe20000000a00 */
[----:B------:R-:W-:Y:S01]  /*0f30*/  ULDC.64 UR6, c[0x4][0x30] ;  /* 0x01000c0000067ab9 */ /* 0x000fe20000000a00 */
[----:B------:R-:W-:Y:S01]  /*0f40*/  IMAD.U32 R4, RZ, RZ, UR4 ;  /* 0x00000004ff047e24 */ /* 0x000fe2000f8e00ff */
[----:B------:R0:W1:Y:S01]  /*0f50*/  LDC.64 R14, c[0x4][R0] ;  /* 0x01000000000e7b82 */ /* 0x0000620000000a00 */
[----:B------:R-:W-:Y:S01]  /*0f60*/  MOV R5, UR5 ;  /* 0x0000000500057c02 */ /* 0x000fe20008000f00 */
[----:B------:R-:W-:Y:S01]  /*0f70*/  ULDC.64 UR4, c[0x4][0xa0] ;  /* 0x0100280000047ab9 */ /* 0x000fe20000000a00 */
[----:B------:R-:W-:Y:S01]  /*0f80*/  IMAD.U32 R10, RZ, RZ, UR6 ;  /* 0x00000006ff0a7e24 */ /* 0x000fe2000f8e00ff */
[----:B------:R-:W-:Y:S01]  /*0f90*/  MOV R13, RZ ;  /* 0x000000ff000d7202 */ /* 0x000fe20000000f00 */
[----:B------:R-:W-:Y:S02]  /*0fa0*/  IMAD.U32 R6, RZ, RZ, UR4 ;  /* 0x00000004ff067e24 */ /* 0x000fe4000f8e00ff */
[----:B------:R-:W-:-:S02]  /*0fb0*/  IMAD.U32 R7, RZ, RZ, UR5 ;  /* 0x00000005ff077e24 */ /* 0x000fc4000f8e00ff */
[----:B------:R-:W-:Y:S02]  /*0fc0*/  IMAD.U32 R11, RZ, RZ, UR7 ;  /* 0x00000007ff0b7e24 */ /* 0x000fe4000f8e00ff */
[----:B------:R-:W-:Y:S02]  /*0fd0*/  IMAD.MOV.U32 R8, RZ, RZ, 0x70 ;  /* 0x00000070ff087424 */ /* 0x000fe400078e00ff */
[----:B0-----:R-:W-:-:S07]  /*0fe0*/  IMAD.MOV.U32 R12, RZ, RZ, 0x1 ;  /* 0x00000001ff0c7424 */ /* 0x001fce00078e00ff */
[----:B------:R-:W-:-:S07]  /*0ff0*/  LEPC R20, `(.L_x_7) ;  /* 0x000000001014794e */ /* 0x000fce0000000000 */
[----:B-1----:R-:W-:Y:S05]  /*1000*/  CALL.ABS.NOINC R14 ;  /* 0x000000000e007343 */ /* 0x002fea0003c00000 */
.L_x_7:
[----:B------:R-:W-:Y:S01]  /*1010*/  ULDC.64 UR6, c[0x0][0x990] ;  /* 0x0002640000067ab9 */ /* 0x000fe20000000a00 */
[----:B------:R-:W-:Y:S01]  /*1020*/  ULDC.64 UR4, c[0x0][0x998] ;  /* 0x0002660000047ab9 */ /* 0x000fe20000000a00 */
[----:B------:R-:W-:Y:S01]  /*1030*/  UISETP.NE.U32.AND UP0, UPT, UR6, URZ, UPT ;  /* 0x0000003f0600728c */ /* 0x000fe2000bf05070 */
[----:B------:R-:W-:Y:S01]  /*1040*/  IMAD.MOV.U32 R3, RZ, RZ, 0x3f800000 ;  /* 0x3f800000ff037424 */ /* 0x000fe200078e00ff */
[----:B------:R-:W-:Y:S01]  /*1050*/  UISETP.NE.U32.AND UP1, UPT, UR4, URZ, UPT ;  /* 0x0000003f0400728c */ /* 0x000fe2000bf25070 */
[----:B------:R-:W-:Y:S01]  /*1060*/  IMAD.MOV.U32 R0, RZ, RZ, 0x3f800000 ;  /* 0x3f800000ff007424 */ /* 0x000fe200078e00ff */
[----:B------:R-:W-:Y:S02]  /*1070*/  UISETP.NE.AND.EX UP0, UPT, UR7, URZ, UPT, UP0 ;  /* 0x0000003f0700728c */ /* 0x000fe4000bf05300 */
[----:B------:R-:W-:-:S04]  /*1080*/  UISETP.NE.AND.EX UP1, UPT, UR5, URZ, UPT, UP1 ;  /* 0x0000003f0500728c */ /* 0x000fc8000bf25310 */
[----:B------:R-:W-:Y:S02]  /*1090*/  PLOP3.LUT P0, PT, PT, PT, UP0, 0x80, 0x0 ;  /* 0x000000000000781c */ /* 0x000fe40003f0f008 */
[----:B------:R-:W-:-:S03]  /*10a0*/  PLOP3.LUT P1, PT, PT, PT, UP1, 0x80, 0x0 ;  /* 0x000000000000781c */ /* 0x000fc60003f2f018 */
[----:B------:R-:W-:Y:S02]  /*10b0*/  @UP0 USHF.R.S32.HI UR8, URZ, 0x1f, UR44 ;  /* 0x0000001f3f080899 */ /* 0x000fe4000801142c */
[----:B------:R-:W-:Y:S01]  /*10c0*/  @UP1 USHF.R.S32.HI UR9, URZ, 0x1f, UR44 ;  /* 0x0000001f3f091899 */ /* 0x000fe2000801142c */
[----:B------:R-:W-:Y:S01]  /*10d0*/  @UP0 ULDC.64 UR12, c[0x0][0x9a8] ;  /* 0x00026a00000c0ab9 */ /* 0x000fe20000000a00 */
[----:B------:R-:W-:Y:S02]  /*10e0*/  @UP0 UIADD3 UR16, -UR44, URZ, URZ ;  /* 0x0000003f2c100290 */ /* 0x000fe4000fffe13f */
[----:B------:R-:W-:Y:S01]  /*10f0*/  @UP1 UIADD3 UR20, -UR44, URZ, URZ ;  /* 0x0000003f2c141290 */ /* 0x000fe2000fffe13f */
[----:B------:R-:W-:Y:S01]  /*1100*/  @UP1 ULDC.64 UR14, c[0x0][0x9b8] ;  /* 0x00026e00000e1ab9 */ /* 0x000fe20000000a00 */
[----:B------:R-:W-:Y:S02]  /*1110*/  @UP0 UIMAD.WIDE.U32 UR10, UR44, UR12, URZ ;  /* 0x0000000c2c0a02a5 */ /* 0x000fe4000f8e003f */
[----:B------:R-:W-:Y:S01]  /*1120*/  @UP0 UIMAD UR8, UR8, UR12, URZ ;  /* 0x0000000c080802a4 */ /* 0x000fe2000f8e023f */
[----:B------:R-:W-:Y:S01]  /*1130*/  @UP0 ULDC UR17, c[0x0][0xc44] ;  /* 0x0003110000110ab9 */ /* 0x000fe20000000800 */
[----:B------:R-:W-:Y:S01]  /*1140*/  @UP1 ULDC UR21, c[0x0][0xc44] ;  /* 0x0003110000151ab9 */ /* 0x000fe20000000800 */
[----:B------:R-:W-:-:S02]  /*1150*/  @UP1 UIMAD UR12, UR9, UR14, URZ ;  /* 0x0000000e090c12a4 */ /* 0x000fc4000f8e023f */
[----:B------:R-:W-:Y:S02]  /*1160*/  @UP0 UIMAD UR16, UR17, UR16, UR43 ;  /* 0x00000010111002a4 */ /* 0x000fe4000f8e022b */
[----:B------:R-:W-:Y:S02]  /*1170*/  @UP1 UIMAD UR20, UR21, UR20, UR43 ;  /* 0x00000014151412a4 */ /* 0x000fe4000f8e022b */
[----:B------:R-:W-:Y:S02]  /*1180*/  @UP0 UIMAD UR18, UR44, UR13, UR8 ;  /* 0x0000000d2c1202a4 */ /* 0x000fe4000f8e0208 */
[----:B------:R-:W-:Y:S02]  /*1190*/  @UP0 USHF.R.S32.HI UR17, URZ, 0x1f, UR16 ;  /* 0x0000001f3f110899 */ /* 0x000fe40008011410 */
[----:B------:R-:W-:Y:S02]  /*11a0*/  @UP1 USHF.R.S32.HI UR21, URZ, 0x1f, UR20 ;  /* 0x0000001f3f151899 */ /* 0x000fe40008011414 */
[----:B------:R-:W-:-:S02]  /*11b0*/  @UP1 UIMAD.WIDE.U32 UR8, UR44, UR14, URZ ;  /* 0x0000000e2c0812a5 */ /* 0x000fc4000f8e003f */
[----:B------:R-:W-:Y:S02]  /*11c0*/  @UP1 UIMAD UR19, UR44, UR15, UR12 ;  /* 0x0000000f2c1312a4 */ /* 0x000fe4000f8e020c */
[----:B------:R-:W-:Y:S01]  /*11d0*/  @UP0 UIADD3 UR11, UR11, UR18, URZ ;  /* 0x000000120b0b0290 */ /* 0x000fe2000fffe03f */
[----:B------:R-:W-:Y:S01]  /*11e0*/  @UP0 ULDC.64 UR14, c[0x0][0x9b0] ;  /* 0x00026c00000e0ab9 */ /* 0x000fe20000000a00 */
[----:B------:R-:W-:Y:S01]  /*11f0*/  @UP1 ULDC.64 UR12, c[0x0][0x9c0] ;  /* 0x00027000000c1ab9 */ /* 0x000fe20000000a00 */
[----:B------:R-:W-:Y:S02]  /*1200*/  @UP0 UIMAD UR17, UR17, UR14, URZ ;  /* 0x0000000e111102a4 */ /* 0x000fe4000f8e023f */
[----:B------:R-:W-:Y:S02]  /*1210*/  @UP1 UIMAD UR18, UR21, UR12, URZ ;  /* 0x0000000c151212a4 */ /* 0x000fe4000f8e023f */
[----:B------:R-:W-:Y:S02]  /*1220*/  @UP1 UIADD3 UR9, UR9, UR19, URZ ;  /* 0x0000001309091290 */ /* 0x000fe4000fffe03f */
[----:B------:R-:W-:-:S02]  /*1230*/  @UP0 UIMAD UR17, UR16, UR15, UR17 ;  /* 0x0000000f101102a4 */ /* 0x000fc4000f8e0211 */
[----:B------:R-:W-:Y:S02]  /*1240*/  @UP1 UIMAD UR18, UR20, UR13, UR18 ;  /* 0x0000000d141212a4 */ /* 0x000fe4000f8e0212 */
[----:B------:R-:W-:Y:S02]  /*1250*/  @UP0 UIMAD.WIDE.U32 UR14, UR16, UR14, UR10 ;  /* 0x0000000e100e02a5 */ /* 0x000fe4000f8e000a */
[----:B------:R-:W-:Y:S02]  /*1260*/  @UP1 UIMAD.WIDE.U32 UR12, UR20, UR12, UR8 ;  /* 0x0000000c140c12a5 */ /* 0x000fe4000f8e0008 */
[----:B------:R-:W-:Y:S02]  /*1270*/  @UP0 UIADD3 UR9, UR15, UR17, URZ ;  /* 0x000000110f090290 */ /* 0x000fe4000fffe03f */
[----:B------:R-:W-:Y:S02]  /*1280*/  @UP0 ULEA UR6, UP2, UR14, UR6, 0x2 ;  /* 0x000000060e060291 */ /* 0x000fe4000f84103f */
[----:B------:R-:W-:-:S02]  /*1290*/  @UP1 UIADD3 UR8, UR13, UR18, URZ ;  /* 0x000000120d081290 */ /* 0x000fc4000fffe03f */
[----:B------:R-:W-:Y:S02]  /*12a0*/  @UP1 ULEA UR4, UP3, UR12, UR4, 0x2 ;  /* 0x000000040c041291 */ /* 0x000fe4000f86103f */
[----:B------:R-:W-:Y:S01]  /*12b0*/  @UP0 ULEA.HI.X UR7, UR14, UR7, UR9, 0x2, UP2 ;  /* 0x000000070e070291 */ /* 0x000fe200090f1409 */
[----:B------:R-:W-:Y:S01]  /*12c0*/  IMAD.U32 R4, RZ, RZ, UR6 ;  /* 0x00000006ff047e24 */ /* 0x000fe2000f8e00ff */
[----:B------:R-:W-:Y:S02]  /*12d0*/  @UP1 ULEA.HI.X UR5, UR12, UR5, UR8, 0x2, UP3 ;  /* 0x000000050c051291 */ /* 0x000fe400098f1408 */
[----:B------:R-:W-:Y:S02]  /*12e0*/  IMAD.U32 R6, RZ, RZ, UR4 ;  /* 0x00000004ff067e24 */ /* 0x000fe4000f8e00ff */
[----:B------:R-:W-:Y:S02]  /*12f0*/  IMAD.U32 R5, RZ, RZ, UR7 ;  /* 0x00000007ff057e24 */ /* 0x000fe4000f8e00ff */
[----:B------:R-:W-:-:S03]  /*1300*/  IMAD.U32 R7, RZ, RZ, UR5 ;  /* 0x00000005ff077e24 */ /* 0x000fc6000f8e00ff */
[----:B------:R-:W2:Y:S04]  /*1310*/  @P0 LDG.E R3, desc[UR36][R4.64] ;  /* 0x0000002404030981 */ /* 0x000ea8000c1e1900 */
[----:B------:R-:W2:Y:S01]  /*1320*/  @P1 LDG.E R0, desc[UR36][R6.64] ;  /* 0x0000002406001981 */ /* 0x000ea2000c1e1900 */
[----:B------:R-:W-:Y:S01]  /*1330*/  ULOP3.LUT UR4, UR38, 0x1, URZ, 0xc0, !UPT ;  /* 0x0000000126047892 */ /* 0x000fe2000f8ec03f */
[----:B------:R-:W-:-:S05]  /*1340*/  IMAD.U32 R9, RZ, RZ, UR48 ;  /* 0x00000030ff097e24 */ /* 0x000fca000f8e00ff */
[----:B------:R-:W-:Y:S01]  /*1350*/  MOV R8, UR4 ;  /* 0x0000000400087c02 */ /* 0x000fe20008000f00 */
[----:B------:R-:W-:Y:S01]  /*1360*/  ULDC UR4, c[0x0][0x9d8] ;  /* 0x0002760000047ab9 */ /* 0x000fe20000000800 */
[----:B------:R-:W-:Y:S02]  /*1370*/  ISETP.NE.AND P0, PT, R9, 0x3, PT ;  /* 0x000000030900780c */ /* 0x000fe40003f05270 */
[----:B------:R-:W-:-:S04]  /*1380*/  SHF.L.U32 R8, R8, 0x1f, RZ ;  /* 0x0000001f08087819 */ /* 0x000fc800000006ff */
[----:B------:R-:W0:Y:S01]  /*1390*/  SYNCS.PHASECHK.TRANS64.TRYWAIT P1, [UR50+0x19c00], R8 ;  /* 0x019c0008ff0075a7 */ /* 0x000e220008020172 */
[----:B--2---:R-:W-:-:S04]  /*13a0*/  FMUL.FTZ R0, R3, R0 ;  /* 0x0000000003007220 */ /* 0x004fc80000410000 */
[----:B------:R-:W-:Y:S01]  /*13b0*/  FMUL.FTZ R0, R0, UR4 ;  /* 0x0000000400007c20 */ /* 0x000fe20008410000 */
[----:B0-----:R-:W-:Y:S06]  /*13c0*/  @!P1 BRA `(.L_x_8) ;  /* 0x000000a400d09947 */ /* 0x001fec0003800000 */
.L_x_103:
[----:B------:R-:W-:Y:S05]  /*13d0*/  @!P0 BRA `(.L_x_9) ;  /* 0x0000000000048947 */ /* 0x000fea0003800000 */
[----:B------:R-:W-:Y:S01]  /*13e0*/  BPT.TRAP 0x1 ;  /* 0x000000040000795c */ /* 0x000fe20000300000 */
.L_x_9:
[----:B0-----:R-:W-:Y:S02]  /*13f0*/  IMAD.U32 R3, RZ, RZ, UR40 ;  /* 0x00000028ff037e24 */ /* 0x001fe4000f8e00ff */
[----:B------:R-:W-:-:S03]  /*1400*/  IMAD.U32 R4, RZ, RZ, UR39 ;  /* 0x00000027ff047e24 */ /* 0x000fc6000f8e00ff */
[----:B------:R-:W-:Y:S02]  /*1410*/  LEA R3, R3, UR50, 0x3 ;  /* 0x0000003203037c11 */ /* 0x000fe4000f8e18ff */
[----:B------:R-:W-:-:S04]  /*1420*/  SHF.L.U32 R4, R4, 0x1f, RZ ;  /* 0x0000001f04047819 */ /* 0x000fc800000006ff */
[----:B------:R0:W1:Y:S01]  /*1430*/  SYNCS.PHASECHK.TRANS64.TRYWAIT P1, [R3+URZ+0x19c30], R4 ;  /* 0x019c3004030075a7 */ /* 0x000062000802017f */
[----:B------:R-:W-:Y:S05]  /*1440*/  @!P0 BRA `(.L_x_10) ;  /* 0x0000000000048947 */ /* 0x000fea0003800000 */
[----:B------:R-:W-:Y:S01]  /*1450*/  BPT.TRAP 0x1 ;  /* 0x000000040000795c */ /* 0x000fe20000300000 */
.L_x_10:
[----:B------:R-:W-:Y:S01]  /*1460*/  IMAD.MOV.U32 R135, RZ, RZ, RZ ;  /* 0x000000ffff877224 */ /* 0x000fe200078e00ff */
[----:B-1----:R-:W-:Y:S06]  /*1470*/  @P1 BRA `(.L_x_11) ;  /* 0x0000000000081947 */ /* 0x002fec0003800000 */
[----:B------:R-:W1:Y:S02]  /*1480*/  SYNCS.PHASECHK.TRANS64.TRYWAIT P1, [R3+URZ+0x19c30], R4 ;  /* 0x019c3004030075a7 */ /* 0x000e64000802017f */
[----:B-1----:R-:W-:Y:S05]  /*1490*/  @!P1 BRA `(.L_x_12) ;  /* 0x000000a400b49947 */ /* 0x002fea0003800000 */
.L_x_11:
[----:B------:R-:W-:Y:S05]  /*14a0*/  WARPSYNC.ALL ;  /* 0x0000000000007948 */ /* 0x000fea0003800000 */
[----:B------:R-:W-:Y:S01]  /*14b0*/  UIADD3 UR50, UR50, 0x13800, URZ ;  /* 0x0001380032327890 */ /* 0x000fe2000fffe03f */
[----:B------:R-:W-:Y:S01]  /*14c0*/  WARPGROUP.ARRIVE ;  /* 0x00000000000079c5 */ /* 0x000fe20000000000 */
[----:B------:R-:W-:Y:S02]  /*14d0*/  ULOP3.LUT UR4, UR49, 0x10000, URZ, 0xfc, !UPT ;  /* 0x0001000031047892 */ /* 0x000fe4000f8efc3f */
[----:B------:R-:W-:Y:S01]  /*14e0*/  USHF.R.U32.HI UR50, URZ, 0x4, UR50 ;  /* 0x000000043f327899 */ /* 0x000fe20008011632 */
[----:B------:R-:W-:Y:S01]  /*14f0*/  UMOV UR5, 0xc0000010 ;  /* 0xc000001000057882 */ /* 0x000fe20000000000 */
[----:B------:R-:W-:-:S02]  /*1500*/  UMOV UR7, 0xc0000010 ;  /* 0xc000001000077882 */ /* 0x000fc40000000000 */
[----:B------:R-:W-:Y:S02]  /*1510*/  ULOP3.LUT UR16, UR50, 0x3fff, URZ, 0xc0, !UPT ;  /* 0x00003fff32107892 */ /* 0x000fe4000f8ec03f */
[----:B------:R-:W-:Y:S02]  /*1520*/  UIADD3 UR8, UR4, 0x180, URZ ;  /* 0x0000018004087890 */ /* 0x000fe4000fffe03f */
[----:B------:R-:W-:Y:S01]  /*1530*/  ULOP3.LUT UR16, UR16, 0x10000, URZ, 0xfc, !UPT ;  /* 0x0001000010107892 */ /* 0x000fe2000f8efc3f */
[----:B------:R-:W-:Y:S01]  /*1540*/  UMOV UR9, 0xc0000010 ;  /* 0xc000001000097882 */ /* 0x000fe20000000000 */
[----:B------:R-:W-:Y:S02]  /*1550*/  UMOV UR11, 0xc0000010 ;  /* 0xc0000010000b7882 */ /* 0x000fe40000000000 */
[----:B------:R-:W-:Y:S02]  /*1560*/  UIMAD UR6, UR40, 0x300, UR16 ;  /* 0x00000300280678a4 */ /* 0x000fe4000f8e0210 */
[----:B------:R-:W-:-:S02]  /*1570*/  UIADD3 UR12, UR4, 0x300, URZ ;  /* 0x00000300040c7890 */ /* 0x000fc4000fffe03f */
[----:B------:R-:W-:Y:S02]  /*1580*/  UIADD3 UR10, UR6, 0x100, URZ ;  /* 0x00000100060a7890 */ /* 0x000fe4000fffe03f */
[----:B------:R-:W-:Y:S01]  /*1590*/  UIADD3 UR14, UR6, 0x200, URZ ;  /* 0x00000200060e7890 */ /* 0x000fe2000fffe03f */
[----:B------:R-:W-:Y:S02]  /*15a0*/  UMOV UR13, 0xc0000010 ;  /* 0xc0000010000d7882 */ /* 0x000fe40000000000 */
[----:B------:R-:W-:Y:S01]  /*15b0*/  QGMMA.64x128x32.F32.E4M3.E4M3 R24, gdesc[UR4], RZ, !UPT, gsb0 ;  /* 0x01e00000041879f3 */ /* 0x000fe2000c0008ff */
[----:B------:R-:W-:Y:S02]  /*15c0*/  UMOV UR15, 0xc0000010 ;  /* 0xc0000010000f7882 */ /* 0x000fe40000000000 */
[----:B------:R-:W-:Y:S02]  /*15d0*/  WARPGROUP.DEPBAR.LE gsb0, 0x0 ;  /* 0x00008000000079c5 */ /* 0x000fe40000010000 */
[----:B------:R-:W-:-:S07]  /*15e0*/  WARPGROUP.ARRIVE ;  /* 0x00000000000079c5 */ /* 0x000fce0000000000 */
[----:B------:R-:W-:Y:S03]  /*15f0*/  QGMMA.64x128x32.F32.E4M3.E4M3 R24, gdesc[UR8], R24, gsb0 ;  /* 0x01e00000081879f3 */ /* 0x000fe60008000818 */
[----:B------:R-:W-:Y:S02]  /*1600*/  WARPGROUP.DEPBAR.LE gsb0, 0x0 ;  /* 0x00008000000079c5 */ /* 0x000fe40000010000 */
[----:B------:R-:W-:-:S07]  /*1610*/  WARPGROUP.ARRIVE ;  /* 0x00000000000079c5 */ /* 0x000fce0000000000 */
[----:B------:R-:W-:Y:S03]  /*1620*/  QGMMA.64x128x32.F32.E4M3.E4M3 R24, gdesc[UR12], R24, gsb0 ;  /* 0x01e000000c1879f3 */ /* 0x000fe60008000818 */
[----:B------:R-:W-:Y:S02]  /*1630*/  WARPGROUP.DEPBAR.LE gsb0, 0x0 ;  /* 0x00008000000079c5 */ /* 0x000fe40000010000 */
[----:B------:R-:W-:Y:S05]  /*1640*/  @!P0 BRA `(.L_x_13) ;  /* 0x0000000000048947 */ /* 0x000fea0003800000 */
[----:B------:R-:W-:Y:S01]  /*1650*/  BPT.TRAP 0x1 ;  /* 0x000000040000795c */ /* 0x000fe20000300000 */
.L_x_13:
[C---:B------:R-:W-:Y:S01]  /*1660*/  FMUL.FTZ R10, R0.reuse, R26 ;  /* 0x0000001a000a7220 */ /* 0x040fe20000410000 */
[C---:B------:R-:W-:Y:S01]  /*1670*/  FMUL.FTZ R11, R0.reuse, R27 ;  /* 0x0000001b000b7220 */ /* 0x040fe20000410000 */
[C---:B------:R-:W-:Y:S01]  /*1680*/  FMUL.FTZ R20, R0.reuse, R30 ;  /* 0x0000001e00147220 */ /* 0x040fe20000410000 */
[C---:B01----:R-:W-:Y:S01]  /*1690*/  FMUL.FTZ R4, R0.reuse, R24 ;  /* 0x0000001800047220 */ /* 0x043fe20000410000 */
[C---:B------:R-:W-:Y:S01]  /*16a0*/  FMUL.FTZ R24, R0.reuse, R45 ;  /* 0x0000002d00187220 */ /* 0x040fe20000410000 */
[C---:B------:R-:W-:Y:S01]  /*16b0*/  FMUL.FTZ R21, R0.reuse, R31 ;  /* 0x0000001f00157220 */ /* 0x040fe20000410000 */
[----:B------:R-:W0:Y:S01]  /*16c0*/  MUFU.TANH R10, R10 ;  /* 0x0000000a000a7308 */ /* 0x000e220000002400 */
[C---:B------:R-:W-:Y:S01]  /*16d0*/  FMUL.FTZ R8, R0.reuse, R32 ;  /* 0x0000002000087220 */ /* 0x040fe20000410000 */
[C---:B------:R-:W-:Y:S01]  /*16e0*/  FMUL.FTZ R45, R0.reuse, R64 ;  /* 0x00000040002d7220 */ /* 0x040fe20000410000 */
[C---:B------:R-:W-:Y:S01]  /*16f0*/  FMUL.FTZ R32, R0.reuse, R52 ;  /* 0x0000003400207220 */ /* 0x040fe20000410000 */
[----:B------:R-:W-:Y:S01]  /*1700*/  FMUL.FTZ R64, R0, R67 ;  /* 0x0000004300407220 */ /* 0x000fe20000410000 */
[----:B------:R-:W-:-:S02]  /*1710*/  VIADD R67, R155, UR46 ;  /* 0x0000002e9b437c36 */ /* 0x000fc40008000000 */
[C---:B------:R-:W-:Y:S01]  /*1720*/  FMUL.FTZ R26, R0.reuse, R34 ;  /* 0x00000022001a7220 */ /* 0x040fe20000410000 */
[----:B------:R-:W-:Y:S01]  /*1730*/  IMAD.U32 R52, RZ, RZ, UR45 ;  /* 0x0000002dff347e24 */ /* 0x000fe2000f8e00ff */
[----:B------:R-:W1:Y:S01]  /*1740*/  MUFU.TANH R11, R11 ;  /* 0x0000000b000b7308 */ /* 0x000e620000002400 */
[C---:B------:R-:W-:Y:S01]  /*1750*/  FMUL.FTZ R27, R0.reuse, R35 ;  /* 0x00000023001b7220 */ /* 0x040fe20000410000 */
[----:B------:R-:W-:Y:S01]  /*1760*/  FMUL.FTZ R5, R0, R25 ;  /* 0x0000001900057220 */ /* 0x000fe20000410000 */
[----:B------:R-:W-:Y:S02]  /*1770*/  IMAD R67, R52, -0x80, R67 ;  /* 0xffffff8034437824 */ /* 0x000fe400078e0243 */
[C---:B------:R-:W-:Y:S01]  /*1780*/  FMUL.FTZ R31, R0.reuse, R38 ;  /* 0x00000026001f7220 */ /* 0x040fe20000410000 */
[C---:B------:R-:W-:Y:S01]  /*1790*/  FMUL.FTZ R9, R0.reuse, R33 ;  /* 0x0000002100097220 */ /* 0x040fe20000410000 */
[C---:B------:R-:W-:Y:S01]  /*17a0*/  FMUL.FTZ R33, R0.reuse, R53 ;  /* 0x0000003500217220 */ /* 0x040fe20000410000 */
[C---:B------:R-:W-:Y:S01]  /*17b0*/  FMUL.FTZ R6, R0.reuse, R28 ;  /* 0x0000001c00067220 */ /* 0x040fe20000410000 */
[----:B------:R-:W2:Y:S01]  /*17c0*/  MUFU.TANH R20, R20 ;  /* 0x0000001400147308 */ /* 0x000ea20000002400 */
[C---:B------:R-:W-:Y:S01]  /*17d0*/  ISETP.GT.AND P2, PT, R67.reuse, RZ, PT ;  /* 0x000000ff4300720c */ /* 0x040fe20003f44270 */
[C---:B------:R-:W-:Y:S01]  /*17e0*/  FMUL.FTZ R30, R0.reuse, R39 ;  /* 0x00000027001e7220 */ /* 0x040fe20000410000 */
[C---:B------:R-:W-:Y:S01]  /*17f0*/  ISETP.GT.AND P1, PT, R67.reuse, 0x1, PT ;  /* 0x000000014300780c */ /* 0x040fe20003f24270 */
[C---:B------:R-:W-:Y:S01]  /*1800*/  FMUL.FTZ R13, R0.reuse, R36 ;  /* 0x00000024000d7220 */ /* 0x040fe20000410000 */
[----:B------:R-:W-:Y:S01]  /*1810*/  ISETP.GT.AND P6, PT, R67, 0x8, PT ;  /* 0x000000084300780c */ /* 0x000fe20003fc4270 */
[----:B------:R-:W-:Y:S01]  /*1820*/  FMUL.FTZ R36, R0, R56 ;  /* 0x0000003800247220 */ /* 0x000fe20000410000 */
[----:B0-----:R-:W-:Y:S01]  /*1830*/  FSEL R52, R10, -INF , P2 ;  /* 0xff8000000a347808 */ /* 0x001fe20001000000 */
[----:B------:R-:W0:Y:S01]  /*1840*/  MUFU.TANH R21, R21 ;  /* 0x0000001500157308 */ /* 0x000e220000002400 */
[----:B-1----:R-:W-:Y:S01]  /*1850*/  FSEL R53, R11, -INF , P1 ;  /* 0xff8000000b357808 */ /* 0x002fe20000800000 */
[C---:B------:R-:W-:Y:S01]  /*1860*/  FMUL.FTZ R7, R0.reuse, R29 ;  /* 0x0000001d00077220 */ /* 0x040fe20000410000 */
[C---:B------:R-:W-:Y:S01]  /*1870*/  ISETP.GT.AND P5, PT, R67.reuse, 0x9, PT ;  /* 0x000000094300780c */ /* 0x040fe20003fa4270 */
[----:B------:R-:W-:Y:S01]  /*1880*/  FMUL.FTZ R34, R0, R42 ;  /* 0x0000002a00227220 */ /* 0x000fe20000410000 */
[----:B------:R-:W-:Y:S01]  /*1890*/  FMNMX.FTZ R11, R52, R53, !PT ;  /* 0x00000035340b7209 */ /* 0x000fe20007810000 */
[C---:B------:R-:W-:Y:S01]  /*18a0*/  FMUL.FTZ R39, R0.reuse, R46 ;  /* 0x0000002e00277220 */ /* 0x040fe20000410000 */
[----:B------:R-:W-:Y:S01]  /*18b0*/  FMUL.FTZ R46, R0, R55 ;  /* 0x00000037002e7220 */ /* 0x000fe20000410000 */
[----:B------:R-:W1:Y:S01]  /*18c0*/  MUFU.TANH R26, R26 ;  /* 0x0000001a001a7308 */ /* 0x000e620000002400 */
[----:B--2---:R-:W-:Y:S01]  /*18d0*/  FSEL R56, R20, -INF , P6 ;  /* 0xff80000014387808 */ /* 0x004fe20003000000 */
[C---:B------:R-:W-:Y:S01]  /*18e0*/  FMUL.FTZ R35, R0.reuse, R43 ;  /* 0x0000002b00237220 */ /* 0x040fe20000410000 */
[C---:B------:R-:W-:Y:S01]  /*18f0*/  ISETP.GT.AND P4, PT, R67.reuse, 0x10, PT ;  /* 0x000000104300780c */ /* 0x040fe20003f84270 */
[----:B------:R-:W-:Y:S01]  /*1900*/  FMUL.FTZ R12, R0, R37 ;  /* 0x00000025000c7220 */ /* 0x000fe20000410000 */
[----:B------:R-:W-:Y:S01]  /*1910*/  FMNMX.FTZ R10, R56, R11, !PT ;  /* 0x0000000b380a7209 */ /* 0x000fe20007810000 */
[C---:B------:R-:W-:Y:S01]  /*1920*/  FMUL.FTZ R37, R0.reuse, R57 ;  /* 0x0000003900257220 */ /* 0x040fe20000410000 */
[----:B------:R-:W-:Y:S01]  /*1930*/  ISETP.GT.AND P3, PT, R67, 0x11, PT ;  /* 0x000000114300780c */ /* 0x000fe20003f64270 */
[----:B------:R-:W2:Y:S01]  /*1940*/  MUFU.TANH R4, R4 ;  /* 0x0000000400047308 */ /* 0x000ea20000002400 */
[----:B0-----:R-:W-:Y:S01]  /*1950*/  FSEL R55, R21, -INF , P5 ;  /* 0xff80000015377808 */ /* 0x001fe20002800000 */
[C---:B------:R-:W-:Y:S01]  /*1960*/  FMUL.FTZ R43, R0.reuse, R51 ;  /* 0x00000033002b7220 */ /* 0x040fe20000410000 */
[C---:B------:R-:W-:Y:S01]  /*1970*/  FMUL.FTZ R51, R0.reuse, R59 ;  /* 0x0000003b00337220 */ /* 0x040fe20000410000 */
[C---:B------:R-:W-:Y:S01]  /*1980*/  FMUL.FTZ R38, R0.reuse, R47 ;  /* 0x0000002f00267220 */ /* 0x040fe20000410000 */
[----:B------:R-:W-:Y:S01]  /*1990*/  FMNMX.FTZ R10, R55, R10, !PT ;  /* 0x0000000a370a7209 */ /* 0x000fe20007810000 */
[C---:B------:R-:W-:Y:S01]  /*19a0*/  FMUL.FTZ R14, R0.reuse, R41 ;  /* 0x00000029000e7220 */ /* 0x040fe20000410000 */
[----:B------:R-:W-:Y:S01]  /*19b0*/  FMUL.FTZ R42, R0, R50 ;  /* 0x00000032002a7220 */ /* 0x000fe20000410000 */
[----:B------:R-:W0:Y:S01]  /*19c0*/  MUFU.TANH R27, R27 ;  /* 0x0000001b001b7308 */ /* 0x000e220000002400 */
[----:B-1----:R-:W-:Y:S01]  /*19d0*/  FSEL R57, R26, -INF , P4 ;  /* 0xff8000001a397808 */ /* 0x002fe20002000000 */
[C---:B------:R-:W-:Y:S01]  /*19e0*/  FMUL.FTZ R41, R0.reuse, R61 ;  /* 0x0000003d00297220 */ /* 0x040fe20000410000 */
[C---:B------:R-:W-:Y:S01]  /*19f0*/  FMUL.FTZ R61, R0.reuse, R62 ;  /* 0x0000003e003d7220 */ /* 0x040fe20000410000 */
[C---:B------:R-:W-:Y:S01]  /*1a00*/  FMUL.FTZ R15, R0.reuse, R40 ;  /* 0x00000028000f7220 */ /* 0x040fe20000410000 */
[----:B------:R-:W-:Y:S01]  /*1a10*/  FMNMX.FTZ R10, R57, R10, !PT ;  /* 0x0000000a390a7209 */ /* 0x000fe20007810000 */
[C---:B------:R-:W-:Y:S01]  /*1a20*/  FMUL.FTZ R47, R0.reuse, R54 ;  /* 0x00000036002f7220 */ /* 0x040fe20000410000 */
[----:B------:R-:W-:Y:S01]  /*1a30*/  FMUL.FTZ R25, R0, R44 ;  /* 0x0000002c00197220 */ /* 0x000fe20000410000 */
[----:B------:R-:W1:Y:S01]  /*1a40*/  MUFU.TANH R5, R5 ;  /* 0x0000000500057308 */ /* 0x000e620000002400 */
[----:B--2---:R-:W-:Y:S01]  /*1a50*/  FSEL R4, R4, -INF , P2 ;  /* 0xff80000004047808 */ /* 0x004fe20001000000 */
[C---:B------:R-:W-:Y:S01]  /*1a60*/  FMUL.FTZ R50, R0.reuse, R58 ;  /* 0x0000003a00327220 */ /* 0x040fe20000410000 */
[----:B------:R-:W-:Y:S01]  /*1a70*/  ISETP.GT.AND P2, PT, R67, 0x18, PT ;  /* 0x000000184300780c */ /* 0x000fe20003f44270 */
[C---:B------:R-:W-:Y:S01]  /*1a80*/  FMUL.FTZ R28, R0.reuse, R48 ;  /* 0x00000030001c7220 */ /* 0x040fe20000410000 */
[C---:B------:R-:W-:Y:S01]  /*1a90*/  FMUL.FTZ R29, R0.reuse, R49 ;  /* 0x00000031001d7220 */ /* 0x040fe20000410000 */
[C---:B------:R-:W-:Y:S01]  /*1aa0*/  FMUL.FTZ R40, R0.reuse, R60 ;  /* 0x0000003c00287220 */ /* 0x040fe20000410000 */
[C---:B------:R-:W-:Y:S01]  /*1ab0*/  FMUL.FTZ R60, R0.reuse, R63 ;  /* 0x0000003f003c7220 */ /* 0x040fe20000410000 */
[----:B------:R-:W2:Y:S01]  /*1ac0*/  MUFU.TANH R31, R31 ;  /* 0x0000001f001f7308 */ /* 0x000ea20000002400 */
[----:B0-----:R-:W-:Y:S01]  /*1ad0*/  FSEL R59, R27, -INF , P3 ;  /* 0xff8000001b3b7808 */ /* 0x001fe20001800000 */
[C---:B------:R-:W-:Y:S01]  /*1ae0*/  FMUL.FTZ R63, R0.reuse, R66 ;  /* 0x00000042003f7220 */ /* 0x040fe20000410000 */
[C---:B------:R-:W-:Y:S01]  /*1af0*/  FMUL.FTZ R44, R0.reuse, R65 ;  /* 0x00000041002c7220 */ /* 0x040fe20000410000 */
[C---:B------:R-:W-:Y:S01]  /*1b00*/  FMUL.FTZ R65, R0.reuse, R70 ;  /* 0x0000004600417220 */ /* 0x040fe20000410000 */
[----:B------:R-:W-:Y:S01]  /*1b10*/  FMNMX.FTZ R10, R59, R10, !PT ;  /* 0x0000000a3b0a7209 */ /* 0x000fe20007810000 */
[C---:B------:R-:W-:Y:S01]  /*1b20*/  FMUL.FTZ R66, R0.reuse, R71 ;  /* 0x0000004700427220 */ /* 0x040fe20000410000 */
[C---:B------:R-:W-:Y:S01]  /*1b30*/  FMUL.FTZ R70, R0.reuse, R74 ;  /* 0x0000004a00467220 */ /* 0x040fe20000410000 */
[----:B------:R-:W0:Y:S01]  /*1b40*/  MUFU.TANH R6, R6 ;  /* 0x0000000600067308 */ /* 0x000e220000002400 */
[----:B-1----:R-:W-:Y:S01]  /*1b50*/  FSEL R5, R5, -INF , P1 ;  /* 0xff80000005057808 */ /* 0x002fe20000800000 */
[C---:B------:R-:W-:Y:S01]  /*1b60*/  FMUL.FTZ R71, R0.reuse, R75 ;  /* 0x0000004b00477220 */ /* 0x040fe20000410000 */
[----:B------:R-:W-:Y:S01]  /*1b70*/  ISETP.GT.AND P1, PT, R67, 0x19, PT ;  /* 0x000000194300780c */ /* 0x000fe20003f24270 */
[C---:B------:R-:W-:Y:S01]  /*1b80*/  FMUL.FTZ R54, R0.reuse, R72 ;  /* 0x0000004800367220 */ /* 0x040fe20000410000 */
[C---:B------:R-:W-:Y:S01]  /*1b90*/  FMUL.FTZ R72, R0.reuse, R78 ;  /* 0x0000004e00487220 */ /* 0x040fe20000410000 */
[C---:B------:R-:W-:Y:S01]  /*1ba0*/  FMUL.FTZ R49, R0.reuse, R68 ;  /* 0x0000004400317220 */ /* 0x040fe20000410000 */
[C---:B------:R-:W-:Y:S01]  /*1bb0*/  FMUL.FTZ R68, R0.reuse, R79 ;  /* 0x0000004f00447220 */ /* 0x040fe20000410000 */
[----:B------:R-:W1:Y:S01]  /*1bc0*/  MUFU.TANH R30, R30 ;  /* 0x0000001e001e7308 */ /* 0x000e620000002400 */
[----:B--2---:R-:W-:Y:S01]  /*1bd0*/  FSEL R31, R31, -INF , P2 ;  /* 0xff8000001f1f7808 */ /* 0x004fe20001000000 */
[C---:B------:R-:W-:Y:S01]  /*1be0*/  FMUL.FTZ R48, R0.reuse, R69 ;  /* 0x0000004500307220 */ /* 0x040fe20000410000 */
[C---:B------:R-:W-:Y:S01]  /*1bf0*/  FMUL.FTZ R69, R0.reuse, R82 ;  /* 0x0000005200457220 */ /* 0x040fe20000410000 */
[C---:B------:R-:W-:Y:S01]  /*1c00*/  FMUL.FTZ R58, R0.reuse, R73 ;  /* 0x00000049003a7220 */ /* 0x040fe20000410000 */
[----:B------:R-:W-:Y:S01]  /*1c10*/  FMNMX.FTZ R11, R31, R10, !PT ;  /* 0x0000000a1f0b7209 */ /* 0x000fe20007810000 */
[C---:B------:R-:W-:Y:S01]  /*1c20*/  FMUL.FTZ R73, R0.reuse, R83 ;  /* 0x0000005300497220 */ /* 0x040fe20000410000 */
[----:B------:R-:W-:Y:S01]  /*1c30*/  FMUL.FTZ R74, R0, R86 ;  /* 0x00000056004a7220 */ /* 0x000fe20000410000 */
[----:B------:R-:W2:Y:S01]  /*1c40*/  MUFU.TANH R7, R7 ;  /* 0x0000000700077308 */ /* 0x000ea20000002400 */
[----:B0-----:R-:W-:Y:S01]  /*1c50*/  FSEL R6, R6, -INF , P6 ;  /* 0xff80000006067808 */ /* 0x001fe20003000000 */
[C---:B------:R-:W-:Y:S01]  /*1c60*/  FMUL.FTZ R75, R0.reuse, R87 ;  /* 0x00000057004b7220 */ /* 0x040fe20000410000 */
[----:B------:R-:W-:Y:S01]  /*1c70*/  ISETP.GT.AND P6, PT, R67, 0x20, PT ;  /* 0x000000204300780c */ /* 0x000fe20003fc4270 */
[----:B------:R-:W-:Y:S01]  /*1c80*/  ULDC UR6, c[0x0][0x988] ;  /* 0x0002620000067ab9 */ /* 0x000fe20000000800 */
[----:B------:R-:W-:Y:S01]  /*1c90*/  P2R R88, PR, RZ, 0x1 ;  /* 0x00000001ff587803 */ /* 0x000fe20000000000 */
[C---:B------:R-:W-:Y:S01]  /*1ca0*/  FMUL.FTZ R76, R0.reuse, R76 ;  /* 0x0000004c004c7220 */ /* 0x040fe20000410000 */
[----:B------:R-:W-:Y:S01]  /*1cb0*/  FMUL.FTZ R77, R0, R77 ;  /* 0x0000004d004d7220 */ /* 0x000fe20000410000 */
[----:B------:R-:W0:Y:S01]  /*1cc0*/  MUFU.TANH R34, R34 ;  /* 0x0000002200227308 */ /* 0x000e220000002400 */
[----:B-1----:R-:W-:Y:S01]  /*1cd0*/  FSEL R62, R30, -INF , P1 ;  /* 0xff8000001e3e7808 */ /* 0x002fe20000800000 */
[C---:B------:R-:W-:Y:S01]  /*1ce0*/  FMUL.FTZ R80, R0.reuse, R80 ;  /* 0x0000005000507220 */ /* 0x040fe20000410000 */
[C---:B------:R-:W-:Y:S01]  /*1cf0*/  FMUL.FTZ R81, R0.reuse, R81 ;  /* 0x0000005100517220 */ /* 0x040fe20000410000 */
[----:B------:R-:W-:Y:S01]  /*1d00*/  FMUL.FTZ R84, R0, R84 ;  /* 0x0000005400547220 */ /* 0x000fe20000410000 */
[----:B------:R-:W-:Y:S01]  /*1d10*/  FMNMX.FTZ R11, R62, R11, !PT ;  /* 0x0000000b3e0b7209 */ /* 0x000fe20007810000 */
[----:B------:R-:W-:Y:S01]  /*1d20*/  FMUL.FTZ R85, R0, R85 ;  /* 0x0000005500557220 */ /* 0x000fe20000410000 */
[----:B------:R-:W-:Y:S01]  /*1d30*/  R2UR UR7, R3 ;  /* 0x00000000030772ca */ /* 0x000fe200000e0000 */
[----:B------:R-:W1:Y:S01]  /*1d40*/  MUFU.TANH R8, R8 ;  /* 0x0000000800087308 */ /* 0x000e620000002400 */
[----:B--2---:R-:W-:Y:S01]  /*1d50*/  FSEL R7, R7, -INF , P5 ;  /* 0xff80000007077808 */ /* 0x004fe20002800000 */
[----:B------:R-:W-:Y:S01]  /*1d60*/  UISETP.GE.AND UP0, UPT, UR46, 0x81, UPT ;  /* 0x000000812e00788c */ /* 0x000fe2000bf06270 */
[C---:B------:R-:W-:Y:S01]  /*1d70*/  ISETP.GT.AND P5, PT, R67.reuse, 0x21, PT ;  /* 0x000000214300780c */ /* 0x040fe20003fa4270 */
[--C-:B------:R-:W-:Y:S01]  /*1d80*/  IMAD.MOV.U32 R134, RZ, RZ, R135.reuse ;  /* 0x000000ffff867224 */ /* 0x100fe200078e0087 */
[-C--:B------:R-:W-:Y:S01]  /*1d90*/  MOV R129, R135.reuse ;  /* 0x0000008700817202 */ /* 0x080fe20000000f00 */
[--C-:B------:R-:W-:Y:S01]  /*1da0*/  IMAD.MOV.U32 R133, RZ, RZ, R135.reuse ;  /* 0x000000ffff857224 */ /* 0x100fe200078e0087 */
[-C--:B------:R-:W-:Y:S01]  /*1db0*/  MOV R122, R135.reuse ;  /* 0x00000087007a7202 */ /* 0x080fe20000000f00 */
[----:B------:R-:W2:Y:S01]  /*1dc0*/  MUFU.TANH R35, R35 ;  /* 0x0000002300237308 */ /* 0x000ea20000002400 */
[----:B0-----:R-:W-:Y:S01]  /*1dd0*/  FSEL R34, R34, -INF , P6 ;  /* 0xff80000022227808 */ /* 0x001fe20003000000 */
[--C-:B------:R-:W-:Y:S01]  /*1de0*/  IMAD.MOV.U32 R132, RZ, RZ, R135.reuse ;  /* 0x000000ffff847224 */ /* 0x100fe200078e0087 */
[----:B------:R-:W-:Y:S01]  /*1df0*/  MOV R115, R135 ;  /* 0x0000008700737202 */ /* 0x000fe20000000f00 */
[----:B------:R-:W-:Y:S01]  /*1e00*/  UIADD3 UR7, UR7, 0x19c40, URZ ;  /* 0x00019c4007077890 */ /* 0x000fe2000fffe03f */
[----:B------:R-:W-:Y:S01]  /*1e10*/  FMNMX.FTZ R10, R34, R11, !PT ;  /* 0x0000000b220a7209 */ /* 0x000fe20007810000 */
[--C-:B------:R-:W-:Y:S01]  /*1e20*/  IMAD.MOV.U32 R131, RZ, RZ, R135.reuse ;  /* 0x000000ffff837224 */ /* 0x100fe200078e0087 */
[-C--:B------:R-:W-:Y:S01]  /*1e30*/  MOV R108, R135.reuse ;  /* 0x00000087006c7202 */ /* 0x080fe20000000f00 */
[----:B------:R-:W0:Y:S01]  /*1e40*/  MUFU.TANH R9, R9 ;  /* 0x0000000900097308 */ /* 0x000e220000002400 */
[----:B-1----:R-:W-:Y:S01]  /*1e50*/  FSEL R8, R8, -INF , P4 ;  /* 0xff80000008087808 */ /* 0x002fe20002000000 */
[----:B------:R-:W-:Y:S01]  /*1e60*/  UPRMT UR7, UR47, 0x654, UR7 ;  /* 0x000006542f077896 */ /* 0x000fe20008000007 */
[----:B------:R-:W-:Y:S01]  /*1e70*/  ISETP.GT.AND P4, PT, R67, 0x28, PT ;  /* 0x000000284300780c */ /* 0x000fe20003f84270 */
[--C-:B------:R-:W-:Y:S01]  /*1e80*/  IMAD.MOV.U32 R130, RZ, RZ, R135.reuse ;  /* 0x000000ffff827224 */ /* 0x100fe200078e0087 */
[-C--:B------:R-:W-:Y:S01]  /*1e90*/  MOV R101, R135.reuse ;  /* 0x0000008700657202 */ /* 0x080fe20000000f00 */
[--C-:B------:R-:W-:Y:S01]  /*1ea0*/  IMAD.MOV.U32 R128, RZ, RZ, R135.reuse ;  /* 0x000000ffff807224 */ /* 0x100fe200078e0087 */
[----:B------:R-:W-:Y:S01]  /*1eb0*/  MOV R94, R135 ;  /* 0x00000087005e7202 */ /* 0x000fe20000000f00 */
[----:B------:R-:W1:Y:S01]  /*1ec0*/  MUFU.TANH R39, R39 ;  /* 0x0000002700277308 */ /* 0x000e620000002400 */
[----:B--2---:R-:W-:Y:S01]  /*1ed0*/  FSEL R35, R35, -INF , P5 ;  /* 0xff80000023237808 */ /* 0x004fe20002800000 */
[--C-:B------:R-:W-:Y:S01]  /*1ee0*/  IMAD.MOV.U32 R127, RZ, RZ, R135.reuse ;  /* 0x000000ffff7f7224 */ /* 0x100fe200078e0087 */
[----:B------:R-:W-:Y:S01]  /*1ef0*/  SYNCS.ARRIVE.TRANS64.RED.A1T0 RZ, [UR7], RZ ;  /* 0x000000ffffff79a7 */ /* 0x000fe20008100407 */
[--C-:B------:R-:W-:Y:S01]  /*1f00*/  IMAD.MOV.U32 R126, RZ, RZ, R135.reuse ;  /* 0x000000ffff7e7224 */ /* 0x100fe200078e0087 */
[----:B------:R-:W-:Y:S01]  /*1f10*/  FMNMX.FTZ R20, R35, R10, !PT ;  /* 0x0000000a23147209 */ /* 0x000fe20007810000 */
[----:B------:R-:W-:-:S02]  /*1f20*/  IMAD.MOV.U32 R125, RZ, RZ, R135 ;  /* 0x000000ffff7d7224 */ /* 0x000fc400078e0087 */
[----:B------:R-:W2:Y:S01]  /*1f30*/  MUFU.TANH R13, R13 ;  /* 0x0000000d000d7308 */ /* 0x000ea20000002400 */
[----:B0-----:R-:W-:Y:S01]  /*1f40*/  FSEL R9, R9, -INF , P3 ;  /* 0xff80000009097808 */ /* 0x001fe20001800000 */
[--C-:B------:R-:W-:Y:S01]  /*1f50*/  IMAD.MOV.U32 R124, RZ, RZ, R135.reuse ;  /* 0x000000ffff7c7224 */ /* 0x100fe200078e0087 */
[----:B------:R-:W-:Y:S01]  /*1f60*/  ISETP.GT.AND P3, PT, R67, 0x29, PT ;  /* 0x000000294300780c */ /* 0x000fe20003f64270 */
[--C-:B------:R-:W-:Y:S02]  /*1f70*/  IMAD.MOV.U32 R123, RZ, RZ, R135.reuse ;  /* 0x000000ffff7b7224 */ /* 0x100fe400078e0087 */
[--C-:B------:R-:W-:Y:S02]  /*1f80*/  IMAD.MOV.U32 R121, RZ, RZ, R135.reuse ;  /* 0x000000ffff797224 */ /* 0x100fe400078e0087 */
[----:B------:R-:W0:Y:S01]  /*1f90*/  MUFU.TANH R38, R38 ;  /* 0x0000002600267308 */ /* 0x000e220000002400 */
[----:B-1----:R-:W-:Y:S01]  /*1fa0*/  FSEL R39, R39, -INF , P4 ;  /* 0xff80000027277808 */ /* 0x002fe20002000000 */
[----:B------:R-:W-:-:S02]  /*1fb0*/  IMAD.MOV.U32 R120, RZ, RZ, R135 ;  /* 0x000000ffff787224 */ /* 0x000fc400078e0087 */
[--C-:B------:R-:W-:Y:S02]  /*1fc0*/  IMAD.MOV.U32 R119, RZ, RZ, R135.reuse ;  /* 0x000000ffff777224 */ /* 0x100fe400078e0087 */
[--C-:B------:R-:W-:Y:S02]  /*1fd0*/  IMAD.MOV.U32 R118, RZ, RZ, R135.reuse ;  /* 0x000000ffff767224 */ /* 0x100fe400078e0087 */
[----:B------:R-:W1:Y:S01]  /*1fe0*/  MUFU.TANH R12, R12 ;  /* 0x0000000c000c7308 */ /* 0x000e620000002400 */
[----:B--2---:R-:W-:Y:S01]  /*1ff0*/  FSEL R10, R13, -INF , P2 ;  /* 0xff8000000d0a7808 */ /* 0x004fe20001000000 */
[--C-:B------:R-:W-:Y:S01]  /*2000*/  IMAD.MOV.U32 R117, RZ, RZ, R135.reuse ;  /* 0x000000ffff757224 */ /* 0x100fe200078e0087 */
[----:B------:R-:W-:Y:S01]  /*2010*/  ISETP.GT.AND P2, PT, R67, 0x30, PT ;  /* 0x000000304300780c */ /* 0x000fe20003f44270 */
[--C-:B------:R-:W-:Y:S01]  /*2020*/  IMAD.MOV.U32 R116, RZ, RZ, R135.reuse ;  /* 0x000000ffff747224 */ /* 0x100fe200078e0087 */
[----:B------:R-:W-:Y:S01]  /*2030*/  FMNMX.FTZ R13, R39, R20, !PT ;  /* 0x00000014270d7209 */ /* 0x000fe20007810000 */
[----:B------:R-:W-:-:S02]  /*2040*/  IMAD.MOV.U32 R114, RZ, RZ, R135 ;  /* 0x000000ffff727224 */ /* 0x000fc400078e0087 */
[----:B------:R-:W2:Y:S01]  /*2050*/  MUFU.TANH R42, R42 ;  /* 0x0000002a002a7308 */ /* 0x000ea20000002400 */
[----:B0-----:R-:W-:Y:S01]  /*2060*/  FSEL R38, R38, -INF , P3 ;  /* 0xff80000026267808 */ /* 0x001fe20001800000 */
[--C-:B------:R-:W-:Y:S02]  /*2070*/  IMAD.MOV.U32 R113, RZ, RZ, R135.reuse ;  /* 0x000000ffff717224 */ /* 0x100fe400078e0087 */
[--C-:B------:R-:W-:Y:S01]  /*2080*/  IMAD.MOV.U32 R112, RZ, RZ, R135.reuse ;  /* 0x000000ffff707224 */ /* 0x100fe200078e0087 */
[----:B------:R-:W-:Y:S01]  /*2090*/  FMNMX.FTZ R13, R38, R13, !PT ;  /* 0x0000000d260d7209 */ /* 0x000fe20007810000 */
[--C-:B------:R-:W-:Y:S02]  /*20a0*/  IMAD.MOV.U32 R111, RZ, RZ, R135.reuse ;  /* 0x000000ffff6f7224 */ /* 0x100fe400078e0087 */
[----:B------:R-:W0:Y:S01]  /*20b0*/  MUFU.TANH R15, R15 ;  /* 0x0000000f000f7308 */ /* 0x000e220000002400 */
[----:B-1----:R-:W-:Y:S01]  /*20c0*/  FSEL R11, R12, -INF , P1 ;  /* 0xff8000000c0b7808 */ /* 0x002fe20000800000 */
[--C-:B------:R-:W-:Y:S01]  /*20d0*/  IMAD.MOV.U32 R110, RZ, RZ, R135.reuse ;  /* 0x000000ffff6e7224 */ /* 0x100fe200078e0087 */
[----:B------:R-:W-:Y:S01]  /*20e0*/  ISETP.GT.AND P1, PT, R67, 0x31, PT ;  /* 0x000000314300780c */ /* 0x000fe20003f24270 */
[----:B------:R-:W-:-:S02]  /*20f0*/  IMAD.MOV.U32 R109, RZ, RZ, R135 ;  /* 0x000000ffff6d7224 */ /* 0x000fc400078e0087 */
[--C-:B------:R-:W-:Y:S02]  /*2100*/  IMAD.MOV.U32 R107, RZ, RZ, R135.reuse ;  /* 0x000000ffff6b7224 */ /* 0x100fe400078e0087 */
[----:B------:R-:W1:Y:S01]  /*2110*/  MUFU.TANH R43, R43 ;  /* 0x0000002b002b7308 */ /* 0x000e620000002400 */
[----:B--2---:R-:W-:Y:S01]  /*2120*/  FSEL R42, R42, -INF , P2 ;  /* 0xff8000002a2a7808 */ /* 0x004fe20001000000 */
[--C-:B------:R-:W-:Y:S02]  /*2130*/  IMAD.MOV.U32 R106, RZ, RZ, R135.reuse ;  /* 0x000000ffff6a7224 */ /* 0x100fe400078e0087 */
[--C-:B------:R-:W-:Y:S01]  /*2140*/  IMAD.MOV.U32 R105, RZ, RZ, R135.reuse ;  /* 0x000000ffff697224 */ /* 0x100fe200078e0087 */
[----:B------:R-:W-:Y:S01]  /*2150*/  FMNMX.FTZ R20, R42, R13, !PT ;  /* 0x0000000d2a147209 */ /* 0x000fe20007810000 */
[--C-:B------:R-:W-:Y:S02]  /*2160*/  IMAD.MOV.U32 R104, RZ, RZ, R135.reuse ;  /* 0x000000ffff687224 */ /* 0x100fe400078e0087 */
[----:B------:R-:W2:Y:S01]  /*2170*/  MUFU.TANH R14, R14 ;  /* 0x0000000e000e7308 */ /* 0x000ea20000002400 */
[----:B0-----:R-:W-:Y:S01]  /*2180*/  FSEL R12, R15, -INF , P6 ;  /* 0xff8000000f0c7808 */ /* 0x001fe20003000000 */
[--C-:B------:R-:W-:Y:S01]  /*2190*/  IMAD.MOV.U32 R103, RZ, RZ, R135.reuse ;  /* 0x000000ffff677224 */ /* 0x100fe200078e0087 */
[----:B------:R-:W-:Y:S01]  /*21a0*/  ISETP.GT.AND P6, PT, R67, 0x38, PT ;  /* 0x000000384300780c */ /* 0x000fe20003fc4270 */
[----:B------:R-:W-:-:S02]  /*21b0*/  IMAD.MOV.U32 R102, RZ, RZ, R135 ;  /* 0x000000ffff667224 */ /* 0x000fc400078e0087 */
[--C-:B------:R-:W-:Y:S02]  /*21c0*/  IMAD.MOV.U32 R100, RZ, RZ, R135.reuse ;  /* 0x000000ffff647224 */ /* 0x100fe400078e0087 */
[----:B------:R-:W0:Y:S01]  /*21d0*/  MUFU.TANH R47, R47 ;  /* 0x0000002f002f7308 */ /* 0x000e220000002400 */
[----:B-1----:R-:W-:Y:S01]  /*21e0*/  FSEL R43, R43, -INF , P1 ;  /* 0xff8000002b2b7808 */ /* 0x002fe20000800000 */
[--C-:B------:R-:W-:Y:S02]  /*21f0*/  IMAD.MOV.U32 R99, RZ, RZ, R135.reuse ;  /* 0x000000ffff637224 */ /* 0x100fe400078e0087 */
[--C-:B------:R-:W-:Y:S01]  /*2200*/  IMAD.MOV.U32 R98, RZ, RZ, R135.reuse ;  /* 0x000000ffff627224 */ /* 0x100fe200078e0087 */
[----:B------:R-:W-:Y:S01]  /*2210*/  FMNMX.FTZ R20, R43, R20, !PT ;  /* 0x000000142b147209 */ /* 0x000fe20007810000 */
[--C-:B------:R-:W-:Y:S02]  /*2220*/  IMAD.MOV.U32 R97, RZ, RZ, R135.reuse ;  /* 0x000000ffff617224 */ /* 0x100fe400078e0087 */
[----:B------:R-:W1:Y:S01]  /*2230*/  MUFU.TANH R25, R25 ;  /* 0x0000001900197308 */ /* 0x000e620000002400 */
[----:B--2---:R-:W-:Y:S01]  /*2240*/  FSEL R13, R14, -INF , P5 ;  /* 0xff8000000e0d7808 */ /* 0x004fe20002800000 */
[--C-:B------:R-:W-:Y:S01]  /*2250*/  IMAD.MOV.U32 R96, RZ, RZ, R135.reuse ;  /* 0x000000ffff607224 */ /* 0x100fe200078e0087 */
[----:B------:R-:W-:Y:S01]  /*2260*/  ISETP.GT.AND P5, PT, R67, 0x39, PT ;  /* 0x000000394300780c */ /* 0x000fe20003fa4270 */
[----:B------:R-:W-:-:S02]  /*2270*/  IMAD.MOV.U32 R95, RZ, RZ, R135 ;  /* 0x000000ffff5f7224 */ /* 0x000fc400078e0087 */
[--C-:B------:R-:W-:Y:S02]  /*2280*/  IMAD.MOV.U32 R93, RZ, RZ, R135.reuse ;  /* 0x000000ffff5d7224 */ /* 0x100fe400078e0087 */
        /* <DEDUP_REMOVED lines=8> */
[----:B------:R-:W-:Y:S01]  /*2310*/  IMAD.MOV.U32 R89, RZ, RZ, R135 ;  /* 0x000000ffff597224 */ /* 0x000fe200078e0087 */
[----:B------:R-:W-:-:S05]  /*2320*/  ISETP.GT.AND P4, PT, R67, 0x40, PT ;  /* 0x000000404300780c */ /* 0x000fca0003f84270 */
[----:B------:R-:W1:Y:S01]  /*2330*/  MUFU.TANH R50, R50 ;  /* 0x0000003200327308 */ /* 0x000e620000002400 */
[----:B--2---:R-:W-:-:S04]  /*2340*/  FSEL R46, R46, -INF , P5 ;  /* 0xff8000002e2e7808 */ /* 0x004fc80002800000 */
[----:B------:R-:W-:-:S03]  /*2350*/  FMNMX.FTZ R21, R46, R21, !PT ;  /* 0x000000152e157209 */ /* 0x000fc60007810000 */
[----:B------:R-:W2:Y:S01]  /*2360*/  MUFU.TANH R28, R28 ;  /* 0x0000001c001c7308 */ /* 0x000ea20000002400 */
[----:B0-----:R-:W-:Y:S02]  /*2370*/  FSEL R15, R24, -INF , P3 ;  /* 0xff800000180f7808 */ /* 0x001fe40001800000 */
[----:B------:R-:W-:-:S05]  /*2380*/  ISETP.GT.AND P3, PT, R67, 0x41, PT ;  /* 0x000000414300780c */ /* 0x000fca0003f64270 */
[----:B------:R-:W0:Y:S01]  /*2390*/  MUFU.TANH R51, R51 ;  /* 0x0000003300337308 */ /* 0x000e220000002400 */
[----:B-1----:R-:W-:-:S04]  /*23a0*/  FSEL R50, R50, -INF , P4 ;  /* 0xff80000032327808 */ /* 0x002fc80002000000 */
[----:B------:R-:W-:-:S03]  /*23b0*/  FMNMX.FTZ R24, R50, R21, !PT ;  /* 0x0000001532187209 */ /* 0x000fc60007810000 */
[----:B------:R-:W1:Y:S01]  /*23c0*/  MUFU.TANH R29, R29 ;  /* 0x0000001d001d7308 */ /* 0x000e620000002400 */
[----:B--2---:R-:W-:Y:S02]  /*23d0*/  FSEL R20, R28, -INF , P2 ;  /* 0xff8000001c147808 */ /* 0x004fe40001000000 */
[----:B------:R-:W-:-:S05]  /*23e0*/  ISETP.GT.AND P2, PT, R67, 0x48, PT ;  /* 0x000000484300780c */ /* 0x000fca0003f44270 */
[----:B------:R-:W2:Y:S01]  /*23f0*/  MUFU.TANH R61, R61 ;  /* 0x0000003d003d7308 */ /* 0x000ea20000002400 */
[----:B0-----:R-:W-:-:S04]  /*2400*/  FSEL R51, R51, -INF , P3 ;  /* 0xff80000033337808 */ /* 0x001fc80001800000 */
[----:B------:R-:W-:-:S03]  /*2410*/  FMNMX.FTZ R26, R51, R24, !PT ;  /* 0x00000018331a7209 */ /* 0x000fc60007810000 */
[----:B------:R-:W0:Y:S01]  /*2420*/  MUFU.TANH R32, R32 ;  /* 0x0000002000207308 */ /* 0x000e220000002400 */
[----:B-1----:R-:W-:Y:S02]  /*2430*/  FSEL R21, R29, -INF , P1 ;  /* 0xff8000001d157808 */ /* 0x002fe40000800000 */
        /* <DEDUP_REMOVED lines=54> */
[----:B------:R-:W-:Y:S02]  /*27a0*/  ISETP.GT.AND P4, PT, R67, 0x70, PT ;  /* 0x000000704300780c */ /* 0x000fe40003f84270 */
[----:B------:R-:W-:-:S03]  /*27b0*/  MOV R49, UR6 ;  /* 0x0000000600317c02 */ /* 0x000fc60008000f00 */
        /* <DEDUP_REMOVED lines=18> */
[----:B------:R-:W-:Y:S01]  /*28e0*/  MUFU.TANH R76, R76 ;  /* 0x0000004c004c7308 */ /* 0x000fe20000002400 */
[----:B--2---:R-:W-:-:S04]  /*28f0*/  FSEL R67, R74, -INF , P2 ;  /* 0xff8000004a437808 */ /* 0x004fc80001000000 */
[----:B------:R-:W-:-:S03]  /*2900*/  FMNMX.FTZ R32, R67, R32, !PT ;  /* 0x0000002043207209 */ /* 0x000fc60007810000 */
[----:B------:R-:W-:Y:S01]  /*2910*/  MUFU.TANH R77, R77 ;  /* 0x0000004d004d7308 */ /* 0x000fe20000002400 */
[----:B0-----:R-:W-:-:S04]  /*2920*/  FSEL R75, R75, -INF , P1 ;  /* 0xff8000004b4b7808 */ /* 0x001fc80000800000 */
[----:B------:R-:W-:-:S03]  /*2930*/  FMNMX.FTZ R32, R75, R32, !PT ;  /* 0x000000204b207209 */ /* 0x000fc60007810000 */
[----:B------:R-:W-:Y:S02]  /*2940*/  MUFU.TANH R80, R80 ;  /* 0x0000005000507308 */ /* 0x000fe40000002400 */
[----:B------:R-:W0:Y:S06]  /*2950*/  SHFL.BFLY PT, R33, R32, 0x2, 0x1f ;  /* 0x0c401f0020217f89 */ /* 0x000e2c00000e0000 */
[----:B------:R-:W-:Y:S08]  /*2960*/  MUFU.TANH R81, R81 ;  /* 0x0000005100517308 */ /* 0x000ff00000002400 */
[----:B------:R-:W1:Y:S08]  /*2970*/  MUFU.TANH R74, R84 ;  /* 0x00000054004a7308 */ /* 0x000e700000002400 */
[----:B------:R-:W2:Y:S01]  /*2980*/  MUFU.TANH R85, R85 ;  /* 0x0000005500557308 */ /* 0x000ea20000002400 */
[----:B0-----:R-:W-:-:S05]  /*2990*/  FMNMX.FTZ R33, R32, R33, !PT ;  /* 0x0000002120217209 */ /* 0x001fca0007810000 */
[----:B------:R-:W0:Y:S01]  /*29a0*/  SHFL.BFLY PT, R54, R33, 0x1, 0x1f ;  /* 0x0c201f0021367f89 */ /* 0x000e2200000e0000 */
[----:B-1----:R-:W-:Y:S02]  /*29b0*/  FSEL R74, R74, -INF , P2 ;  /* 0xff8000004a4a7808 */ /* 0x002fe40001000000 */
[----:B0-----:R-:W-:-:S04]  /*29c0*/  FMNMX.FTZ R54, R33, R54, !PT ;  /* 0x0000003621367209 */ /* 0x001fc80007810000 */
[C---:B------:R-:W-:Y:S01]  /*29d0*/  FSETP.NEU.FTZ.AND P0, PT, R54.reuse, -INF , PT ;  /* 0xff8000003600780b */ /* 0x040fe20003f1d000 */
[----:B------:R-:W-:-:S01]  /*29e0*/  FFMA.FTZ R48, R54, R49, -8 ;  /* 0xc100000036307423 */ /* 0x000fc20000010031 */
[----:B------:R-:W-:-:S04]  /*29f0*/  FMNMX.FTZ R49, R4, R5, !PT ;  /* 0x0000000504317209 */ /* 0x000fc80007810000 */
[----:B------:R-:W-:Y:S02]  /*2a00*/  FSEL R48, R48, RZ, P0 ;  /* 0x000000ff30307208 */ /* 0x000fe40000000000 */
[----:B------:R-:W-:Y:S01]  /*2a10*/  ISETP.NE.AND P0, PT, R88, RZ, PT ;  /* 0x000000ff5800720c */ /* 0x000fe20003f05270 */
[----:B------:R-:W-:Y:S02]  /*2a20*/  IMAD.MOV.U32 R88, RZ, RZ, R135 ;  /* 0x000000ffff587224 */ /* 0x000fe400078e0087 */
[----:B------:R-:W-:-:S01]  /*2a30*/  FFMA.FTZ R32, R52, UR6, -R48 ;  /* 0x0000000634207c23 */ /* 0x000fc20008010830 */
[----:B------:R-:W-:Y:S01]  /*2a40*/  FMNMX.FTZ R52, R6, R49, !PT ;  /* 0x0000003106347209 */ /* 0x000fe20007810000 */
[----:B------:R-:W-:-:S01]  /*2a50*/  FFMA.FTZ R33, R53, UR6, -R48 ;  /* 0x0000000635217c23 */ /* 0x000fc20008010830 */
[--C-:B------:R-:W-:Y:S01]  /*2a60*/  FFMA.FTZ R36, R56, UR6, -R48.reuse ;  /* 0x0000000638247c23 */ /* 0x100fe20008010830 */
[----:B------:R-:W-:-:S01]  /*2a70*/  FFMA.FTZ R58, R55, UR6, -R48 ;  /* 0x00000006373a7c23 */ /* 0x000fc20008010830 */
[----:B------:R-:W-:Y:S01]  /*2a80*/  FMNMX.FTZ R53, R7, R52, !PT ;  /* 0x0000003407357209 */ /* 0x000fe20007810000 */
[----:B------:R-:W-:-:S01]  /*2a90*/  FFMA.FTZ R52, R57, UR6, -R48 ;  /* 0x0000000639347c23 */ /* 0x000fc20008010830 */
[--C-:B------:R-:W-:Y:S01]  /*2aa0*/  FFMA.FTZ R57, R42, UR6, -R48.reuse ;  /* 0x000000062a397c23 */ /* 0x100fe20008010830 */
[----:B------:R0:W-:Y:S01]  /*2ab0*/  MUFU.EX2 R49, R58 ;  /* 0x0000003a00317308 */ /* 0x0001e20000000800 */
[----:B------:R-:W-:Y:S01]  /*2ac0*/  FMNMX.FTZ R56, R8, R53, !PT ;  /* 0x0000003508387209 */ /* 0x000fe20007810000 */
[--C-:B------:R-:W-:Y:S01]  /*2ad0*/  FFMA.FTZ R78, R47, UR6, -R48.reuse ;  /* 0x000000062f4e7c23 */ /* 0x100fe20008010830 */
[----:B------:R-:W-:Y:S01]  /*2ae0*/  FSEL R47, R76, -INF , P6 ;  /* 0xff8000004c2f7808 */ /* 0x000fe20003000000 */
[--C-:B------:R-:W-:Y:S01]  /*2af0*/  FFMA.FTZ R59, R59, UR6, -R48.reuse ;  /* 0x000000063b3b7c23 */ /* 0x100fe20008010830 */
[----:B------:R-:W-:Y:S01]  /*2b00*/  FMNMX.FTZ R53, R9, R56, !PT ;  /* 0x0000003809357209 */ /* 0x000fe20007810000 */
[--C-:B------:R-:W-:Y:S01]  /*2b10*/  FFMA.FTZ R31, R31, UR6, -R48.reuse ;  /* 0x000000061f1f7c23 */ /* 0x100fe20008010830 */
[----:B--2---:R-:W-:Y:S01]  /*2b20*/  FSEL R76, R85, -INF , P1 ;  /* 0xff800000554c7808 */ /* 0x004fe20000800000 */
[----:B------:R-:W-:Y:S01]  /*2b30*/  MUFU.EX2 R32, R32 ;  /* 0x0000002000207308 */ /* 0x000fe20000000800 */
[----:B------:R-:W-:Y:S01]  /*2b40*/  FMNMX.FTZ R56, R10, R53, !PT ;  /* 0x000000350a387209 */ /* 0x000fe20007810000 */
[--C-:B------:R-:W-:Y:S01]  /*2b50*/  FFMA.FTZ R34, R34, UR6, -R48.reuse ;  /* 0x0000000622227c23 */ /* 0x100fe20008010830 */
[----:B------:R-:W-:-:S01]  /*2b60*/  FFMA.FTZ R35, R35, UR6, -R48 ;  /* 0x0000000623237c23 */ /* 0x000fc20008010830 */
[--C-:B------:R-:W-:Y:S01]  /*2b70*/  FFMA.FTZ R39, R39, UR6, -R48.reuse ;  /* 0x0000000627277c23 */ /* 0x100fe20008010830 */
[----:B------:R-:W-:Y:S01]  /*2b80*/  FMNMX.FTZ R55, R11, R56, !PT ;  /* 0x000000380b377209 */ /* 0x000fe20007810000 */
[--C-:B------:R-:W-:Y:S01]  /*2b90*/  FFMA.FTZ R43, R43, UR6, -R48.reuse ;  /* 0x000000062b2b7c23 */ /* 0x100fe20008010830 */
[----:B------:R-:W-:-:S01]  /*2ba0*/  FFMA.FTZ R50, R50, UR6, -R48 ;  /* 0x0000000632327c23 */ /* 0x000fc20008010830 */
[----:B------:R1:W-:Y:S01]  /*2bb0*/  MUFU.EX2 R53, R59 ;  /* 0x0000003b00357308 */ /* 0x0003e20000000800 */
[----:B------:R-:W-:Y:S01]  /*2bc0*/  FMNMX.FTZ R56, R12, R55, !PT ;  /* 0x000000370c387209 */ /* 0x000fe20007810000 */
[--C-:B------:R-:W-:Y:S01]  /*2bd0*/  FFMA.FTZ R51, R51, UR6, -R48.reuse ;  /* 0x0000000633337c23 */ /* 0x100fe20008010830 */
[----:B------:R-:W-:-:S01]  /*2be0*/  FFMA.FTZ R61, R61, UR6, -R48 ;  /* 0x000000063d3d7c23 */ /* 0x000fc20008010830 */
[--C-:B------:R-:W-:Y:S01]  /*2bf0*/  FFMA.FTZ R71, R71, UR6, -R48.reuse ;  /* 0x0000000647477c23 */ /* 0x100fe20008010830 */
[----:B------:R-:W-:Y:S01]  /*2c00*/  FMNMX.FTZ R55, R13, R56, !PT ;  /* 0x000000380d377209 */ /* 0x000fe20007810000 */
[--C-:B------:R-:W-:Y:S01]  /*2c10*/  FFMA.FTZ R56, R62, UR6, -R48.reuse ;  /* 0x000000063e387c23 */ /* 0x100fe20008010830 */
[----:B------:R-:W-:-:S01]  /*2c20*/  FFMA.FTZ R67, R67, UR6, -R48 ;  /* 0x0000000643437c23 */ /* 0x000fc20008010830 */
[----:B------:R-:W-:Y:S01]  /*2c30*/  MUFU.EX2 R33, R33 ;  /* 0x0000002100217308 */ /* 0x000fe20000000800 */
[----:B0-----:R-:W-:-:S02]  /*2c40*/  FMNMX.FTZ R58, R14, R55, !PT ;  /* 0x000000370e3a7209 */ /* 0x001fc40007810000 */
[----:B-1----:R-:W-:Y:S02]  /*2c50*/  FSEL R59, R81, -INF , P3 ;  /* 0xff800000513b7808 */ /* 0x002fe40001800000 */
[----:B------:R-:W-:-:S03]  /*2c60*/  FMNMX.FTZ R55, R15, R58, !PT ;  /* 0x0000003a0f377209 */ /* 0x000fc60007810000 */
[----:B------:R-:W0:Y:S01]  /*2c70*/  MUFU.EX2 R36, R36 ;  /* 0x0000002400247308 */ /* 0x000e220000000800 */
[----:B------:R-:W-:-:S04]  /*2c80*/  FMNMX.FTZ R58, R20, R55, !PT ;  /* 0x00000037143a7209 */ /* 0x000fc80007810000 */
[----:B------:R-:W-:-:S03]  /*2c90*/  FMNMX.FTZ R55, R21, R58, !PT ;  /* 0x0000003a15377209 */ /* 0x000fc60007810000 */
[----:B------:R-:W-:Y:S01]  /*2ca0*/  MUFU.EX2 R52, R52 ;  /* 0x0000003400347308 */ /* 0x000fe20000000800 */
[----:B------:R-:W-:-:S04]  /*2cb0*/  FMNMX.FTZ R58, R24, R55, !PT ;  /* 0x00000037183a7209 */ /* 0x000fc80007810000 */
[----:B------:R-:W-:-:S03]  /*2cc0*/  FMNMX.FTZ R55, R25, R58, !PT ;  /* 0x0000003a19377209 */ /* 0x000fc60007810000 */
[----:B------:R-:W-:Y:S01]  /*2cd0*/  MUFU.EX2 R31, R31 ;  /* 0x0000001f001f7308 */ /* 0x000fe20000000800 */
[----:B------:R-:W-:Y:S02]  /*2ce0*/  FMNMX.FTZ R58, R26, R55, !PT ;  /* 0x000000371a3a7209 */ /* 0x000fe40007810000 */
[----:B0-----:R-:W-:Y:S02]  /*2cf0*/  F2FP.SATFINITE.E4M3.F32.PACK_AB_MERGE_C R149, R49, R36, RZ ;  /* 0x000000243195723e */ /* 0x001fe400048070ff */
[----:B------:R-:W-:Y:S01]  /*2d00*/  FMNMX.FTZ R55, R37, R58, !PT ;  /* 0x0000003a25377209 */ /* 0x000fe20007810000 */
[----:B------:R-:W-:Y:S01]  /*2d10*/  FFMA.FTZ R58, R38, UR6, -R48 ;  /* 0x00000006263a7c23 */ /* 0x000fe20008010830 */
[----:B------:R-:W-:Y:S01]  /*2d20*/  F2FP.SATFINITE.E4M3.F32.PACK_AB_MERGE_C R149, R33, R32, R149 ;  /* 0x000000202195723e */ /* 0x000fe20004807095 */
[----:B------:R-:W0:Y:S01]  /*2d30*/  MUFU.EX2 R56, R56 ;  /* 0x0000003800387308 */ /* 0x000e220000000800 */
[----:B------:R-:W-:-:S04]  /*2d40*/  FMNMX.FTZ R38, R40, R55, !PT ;  /* 0x0000003728267209 */ /* 0x000fc80007810000 */
[----:B------:R-:W-:-:S03]  /*2d50*/  FMNMX.FTZ R38, R41, R38, !PT ;  /* 0x0000002629267209 */ /* 0x000fc60007810000 */
[----:B------:R-:W-:Y:S01]  /*2d60*/  MUFU.EX2 R34, R34 ;  /* 0x0000002200227308 */ /* 0x000fe20000000800 */
[----:B------:R-:W-:-:S04]  /*2d70*/  FMNMX.FTZ R55, R45, R38, !PT ;  /* 0x000000262d377209 */ /* 0x000fc80007810000 */
[----:B------:R-:W-:-:S03]  /*2d80*/  FMNMX.FTZ R42, R44, R55, !PT ;  /* 0x000000372c2a7209 */ /* 0x000fc60007810000 */
[----:B------:R1:W-:Y:S01]  /*2d90*/  MUFU.EX2 R38, R57 ;  /* 0x0000003900267308 */ /* 0x0003e20000000800 */
[----:B------:R-:W-:Y:S02]  /*2da0*/  FMNMX.FTZ R55, R27, R42, !PT ;  /* 0x0000002a1b377209 */ /* 0x000fe40007810000 */
[----:B0-----:R-:W-:Y:S02]  /*2db0*/  F2FP.SATFINITE.E4M3.F32.PACK_AB_MERGE_C R151, R56, R31, RZ ;  /* 0x0000001f3897723e */ /* 0x001fe400048070ff */
[----:B------:R-:W-:Y:S02]  /*2dc0*/  FMNMX.FTZ R42, R28, R55, !PT ;  /* 0x000000371c2a7209 */ /* 0x000fe40007810000 */
[----:B------:R-:W-:Y:S01]  /*2dd0*/  F2FP.SATFINITE.E4M3.F32.PACK_AB_MERGE_C R151, R53, R52, R151 ;  /* 0x000000343597723e */ /* 0x000fe20004807097 */
[----:B------:R-:W-:Y:S01]  /*2de0*/  MUFU.EX2 R35, R35 ;  /* 0x0000002300237308 */ /* 0x000fe20000000800 */
[----:B------:R-:W-:Y:S01]  /*2df0*/  FMNMX.FTZ R55, R29, R42, !PT ;  /* 0x0000002a1d377209 */ /* 0x000fe20007810000 */
[----:B-1----:R-:W-:Y:S01]  /*2e00*/  FFMA.FTZ R57, R46, UR6, -R48 ;  /* 0x000000062e397c23 */ /* 0x002fe20008010830 */
[----:B------:R-:W-:-:S02]  /*2e10*/  FSEL R46, R80, -INF , P4 ;  /* 0xff800000502e7808 */ /* 0x000fc40002000000 */
[----:B------:R-:W-:Y:S02]  /*2e20*/  FMNMX.FTZ R62, R30, R55, !PT ;  /* 0x000000371e3e7209 */ /* 0x000fe40007810000 */
[----:B------:R-:W-:Y:S01]  /*2e30*/  FSEL R55, R77, -INF , P5 ;  /* 0xff8000004d377808 */ /* 0x000fe20002800000 */
[----:B------:R0:W-:Y:S01]  /*2e40*/  MUFU.EX2 R42, R78 ;  /* 0x0000004e002a7308 */ /* 0x0001e20000000800 */
[----:B------:R-:W-:-:S04]  /*2e50*/  FMNMX.FTZ R62, R47, R62, !PT ;  /* 0x0000003e2f3e7209 */ /* 0x000fc80007810000 */
[----:B------:R-:W-:-:S03]  /*2e60*/  FMNMX.FTZ R77, R55, R62, !PT ;  /* 0x0000003e374d7209 */ /* 0x000fc60007810000 */
[----:B------:R-:W-:Y:S01]  /*2e70*/  MUFU.EX2 R39, R39 ;  /* 0x0000002700277308 */ /* 0x000fe20000000800 */
[----:B------:R-:W-:Y:S01]  /*2e80*/  FMNMX.FTZ R62, R46, R77, !PT ;  /* 0x0000004d2e3e7209 */ /* 0x000fe20007810000 */
[--C-:B0-----:R-:W-:Y:S01]  /*2e90*/  FFMA.FTZ R78, R60, UR6, -R48.reuse ;  /* 0x000000063c4e7c23 */ /* 0x101fe20008010830 */
[----:B------:R-:W-:-:S01]  /*2ea0*/  FFMA.FTZ R60, R63, UR6, -R48 ;  /* 0x000000063f3c7c23 */ /* 0x000fc20008010830 */
[--C-:B------:R-:W-:Y:S01]  /*2eb0*/  FFMA.FTZ R63, R64, UR6, -R48.reuse ;  /* 0x00000006403f7c23 */ /* 0x100fe20008010830 */
[----:B------:R-:W-:Y:S01]  /*2ec0*/  FMNMX.FTZ R77, R59, R62, !PT ;  /* 0x0000003e3b4d7209 */ /* 0x000fe20007810000 */
[--C-:B------:R-:W-:Y:S01]  /*2ed0*/  FFMA.FTZ R64, R65, UR6, -R48.reuse ;  /* 0x0000000641407c23 */ /* 0x100fe20008010830 */
[----:B------:R-:W-:-:S01]  /*2ee0*/  FFMA.FTZ R65, R66, UR6, -R48 ;  /* 0x0000000642417c23 */ /* 0x000fc20008010830 */
[--C-:B------:R-:W-:Y:S01]  /*2ef0*/  FFMA.FTZ R66, R70, UR6, -R48.reuse ;  /* 0x0000000646427c23 */ /* 0x100fe20008010830 */
[----:B------:R-:W-:Y:S01]  /*2f00*/  FMNMX.FTZ R77, R74, R77, !PT ;  /* 0x0000004d4a4d7209 */ /* 0x000fe20007810000 */
[----:B------:R-:W-:Y:S01]  /*2f10*/  FFMA.FTZ R70, R72, UR6, -R48 ;  /* 0x0000000648467c23 */ /* 0x000fe20008010830 */
[----:B------:R-:W0:Y:S02]  /*2f20*/  MUFU.EX2 R58, R58 ;  /* 0x0000003a003a7308 */ /* 0x000e240000000800 */
[----:B------:R-:W-:-:S05]  /*2f30*/  FMNMX.FTZ R77, R76, R77, !PT ;  /* 0x0000004d4c4d7209 */ /* 0x000fca0007810000 */
[----:B------:R-:W1:Y:S01]  /*2f40*/  SHFL.BFLY PT, R62, R77, 0x2, 0x1f ;  /* 0x0c401f004d3e7f89 */ /* 0x000e6200000e0000 */
[----:B------:R-:W-:Y:S08]  /*2f50*/  MUFU.EX2 R43, R43 ;  /* 0x0000002b002b7308 */ /* 0x000ff00000000800 */
[----:B------:R-:W2:Y:S01]  /*2f60*/  MUFU.EX2 R57, R57 ;  /* 0x0000003900397308 */ /* 0x000ea20000000800 */
[----:B0-----:R-:W-:-:S04]  /*2f70*/  F2FP.SATFINITE.E4M3.F32.PACK_AB_MERGE_C R137, R58, R39, RZ ;  /* 0x000000273a89723e */ /* 0x001fc800048070ff */
[----:B------:R-:W-:-:S03]  /*2f80*/  F2FP.SATFINITE.E4M3.F32.PACK_AB_MERGE_C R137, R35, R34, R137 ;  /* 0x000000222389723e */ /* 0x000fc60004807089 */
[----:B------:R-:W-:Y:S01]  /*2f90*/  MUFU.EX2 R50, R50 ;  /* 0x0000003200327308 */ /* 0x000fe20000000800 */
[----:B-1----:R-:W-:Y:S01]  /*2fa0*/  FMNMX.FTZ R79, R77, R62, !PT ;  /* 0x0000003e4d4f7209 */ /* 0x002fe20007810000 */
[--C-:B------:R-:W-:Y:S01]  /*2fb0*/  FFMA.FTZ R77, R68, UR6, -R48.reuse ;  /* 0x00000006444d7c23 */ /* 0x100fe20008010830 */
[----:B------:R-:W-:-:S01]  /*2fc0*/  FFMA.FTZ R68, R69, UR6, -R48 ;  /* 0x0000000645447c23 */ /* 0x000fc20008010830 */
[--C-:B------:R-:W-:Y:S01]  /*2fd0*/  FFMA.FTZ R69, R73, UR6, -R48.reuse ;  /* 0x0000000649457c23 */ /* 0x100fe20008010830 */
[----:B------:R-:W-:Y:S01]  /*2fe0*/  IMAD.U32 R73, RZ, RZ, UR6 ;  /* 0x00000006ff497e24 */ /* 0x000fe2000f8e00ff */
[----:B------:R-:W0:Y:S01]  /*2ff0*/  SHFL.BFLY PT, R62, R79, 0x1, 0x1f ;  /* 0x0c201f004f3e7f89 */ /* 0x000e2200000e0000 */
[----:B------:R-:W-:-:S01]  /*3000*/  FFMA.FTZ R48, R75, UR6, -R48 ;  /* 0x000000064b307c23 */ /* 0x000fc20008010830 */
[----:B------:R-:W-:Y:S01]  /*3010*/  MUFU.EX2 R51, R51 ;  /* 0x0000003300337308 */ /* 0x000fe20000000800 */
[----:B--2---:R-:W-:-:S04]  /*3020*/  F2FP.SATFINITE.E4M3.F32.PACK_AB_MERGE_C R139, R57, R42, RZ ;  /* 0x0000002a398b723e */ /* 0x004fc800048070ff */
[----:B------:R-:W-:-:S03]  /*3030*/  F2FP.SATFINITE.E4M3.F32.PACK_AB_MERGE_C R139, R43, R38, R139 ;  /* 0x000000262b8b723e */ /* 0x000fc6000480708b */
[----:B------:R-:W-:Y:S08]  /*3040*/  MUFU.EX2 R61, R61 ;  /* 0x0000003d003d7308 */ /* 0x000ff00000000800 */
[----:B------:R-:W-:Y:S01]  /*3050*/  MUFU.EX2 R78, R78 ;  /* 0x0000004e004e7308 */ /* 0x000fe20000000800 */
[----:B0-----:R-:W-:-:S07]  /*3060*/  FMNMX.FTZ R62, R79, R62, !PT ;  /* 0x0000003e4f3e7209 */ /* 0x001fce0007810000 */
[----:B------:R-:W-:Y:S01]  /*3070*/  MUFU.EX2 R60, R60 ;  /* 0x0000003c003c7308 */ /* 0x000fe20000000800 */
[C---:B------:R-:W-:Y:S01]  /*3080*/  FSETP.NEU.FTZ.AND P1, PT, R62.reuse, -INF , PT ;  /* 0xff8000003e00780b */ /* 0x040fe20003f3d000 */
[----:B------:R-:W-:-:S05]  /*3090*/  FFMA.FTZ R72, R62, R73, -8 ;  /* 0xc10000003e487423 */ /* 0x000fca0000010049 */
[----:B------:R-:W-:Y:S01]  /*30a0*/  FSEL R72, R72, RZ, P1 ;  /* 0x000000ff48487208 */ /* 0x000fe20000800000 */
[----:B------:R-:W-:Y:S01]  /*30b0*/  MUFU.EX2 R63, R63 ;  /* 0x0000003f003f7308 */ /* 0x000fe20000000800 */
[----:B------:R-:W-:-:S03]  /*30c0*/  PLOP3.LUT P1, PT, PT, PT, UP0, 0x80, 0x0 ;  /* 0x000000000000781c */ /* 0x000fc60003f2f008 */
[--C-:B------:R-:W-:Y:S01]  /*30d0*/  FFMA.FTZ R4, R4, UR6, -R72.reuse ;  /* 0x0000000604047c23 */ /* 0x100fe20008010848 */
[----:B------:R-:W-:-:S01]  /*30e0*/  FFMA.FTZ R5, R5, UR6, -R72 ;  /* 0x0000000605057c23 */ /* 0x000fc20008010848 */
[--C-:B------:R-:W-:Y:S01]  /*30f0*/  FFMA.FTZ R73, R6, UR6, -R72.reuse ;  /* 0x0000000606497c23 */ /* 0x100fe20008010848 */
[----:B------:R-:W-:-:S01]  /*3100*/  FFMA.FTZ R80, R7, UR6, -R72 ;  /* 0x0000000607507c23 */ /* 0x000fc20008010848 */
[--C-:B------:R-:W-:Y:S01]  /*3110*/  FFMA.FTZ R6, R8, UR6, -R72.reuse ;  /* 0x0000000608067c23 */ /* 0x100fe20008010848 */
[----:B------:R-:W-:-:S01]  /*3120*/  FFMA.FTZ R7, R9, UR6, -R72 ;  /* 0x0000000609077c23 */ /* 0x000fc20008010848 */
[----:B------:R-:W-:Y:S01]  /*3130*/  MUFU.EX2 R4, R4 ;  /* 0x0000000400047308 */ /* 0x000fe20000000800 */
[----:B------:R-:W-:-:S01]  /*3140*/  FFMA.FTZ R15, R15, UR6, -R72 ;  /* 0x000000060f0f7c23 */ /* 0x000fc20008010848 */
[--C-:B------:R-:W-:Y:S01]  /*3150*/  FFMA.FTZ R10, R10, UR6, -R72.reuse ;  /* 0x000000060a0a7c23 */ /* 0x100fe20008010848 */
[----:B------:R-:W-:-:S01]  /*3160*/  FFMA.FTZ R75, R11, UR6, -R72 ;  /* 0x000000060b4b7c23 */ /* 0x000fc20008010848 */
[--C-:B------:R-:W-:Y:S01]  /*3170*/  FFMA.FTZ R11, R20, UR6, -R72.reuse ;  /* 0x00000006140b7c23 */ /* 0x100fe20008010848 */
[----:B------:R-:W-:-:S01]  /*3180*/  FFMA.FTZ R9, R13, UR6, -R72 ;  /* 0x000000060d097c23 */ /* 0x000fc20008010848 */
[--C-:B------:R-:W-:Y:S01]  /*3190*/  FFMA.FTZ R8, R12, UR6, -R72.reuse ;  /* 0x000000060c087c23 */ /* 0x100fe20008010848 */
[----:B------:R-:W-:-:S01]  /*31a0*/  FFMA.FTZ R13, R26, UR6, -R72 ;  /* 0x000000061a0d7c23 */ /* 0x000fc20008010848 */
[----:B------:R-:W0:Y:S01]  /*31b0*/  MUFU.EX2 R5, R5 ;  /* 0x0000000500057308 */ /* 0x000e220000000800 */
[----:B------:R-:W-:-:S01]  /*31c0*/  FFMA.FTZ R12, R21, UR6, -R72 ;  /* 0x00000006150c7c23 */ /* 0x000fc20008010848 */
[--C-:B------:R-:W-:Y:S01]  /*31d0*/  FFMA.FTZ R79, R14, UR6, -R72.reuse ;  /* 0x000000060e4f7c23 */ /* 0x100fe20008010848 */
[----:B------:R-:W-:-:S01]  /*31e0*/  FFMA.FTZ R14, R37, UR6, -R72 ;  /* 0x00000006250e7c23 */ /* 0x000fc20008010848 */
[--C-:B------:R-:W-:Y:S01]  /*31f0*/  FFMA.FTZ R24, R24, UR6, -R72.reuse ;  /* 0x0000000618187c23 */ /* 0x100fe20008010848 */
[----:B------:R-:W-:-:S01]  /*3200*/  FFMA.FTZ R25, R25, UR6, -R72 ;  /* 0x0000000619197c23 */ /* 0x000fc20008010848 */
[--C-:B------:R-:W-:Y:S01]  /*3210*/  FFMA.FTZ R40, R40, UR6, -R72.reuse ;  /* 0x0000000628287c23 */ /* 0x100fe20008010848 */
[----:B------:R-:W-:-:S01]  /*3220*/  FFMA.FTZ R41, R41, UR6, -R72 ;  /* 0x0000000629297c23 */ /* 0x000fc20008010848 */
[----:B------:R-:W1:Y:S01]  /*3230*/  MUFU.EX2 R73, R73 ;  /* 0x0000004900497308 */ /* 0x000e620000000800 */
[----:B------:R-:W-:-:S01]  /*3240*/  FFMA.FTZ R27, R27, UR6, -R72 ;  /* 0x000000061b1b7c23 */ /* 0x000fc20008010848 */
[--C-:B------:R-:W-:Y:S01]  /*3250*/  FFMA.FTZ R28, R28, UR6, -R72.reuse ;  /* 0x000000061c1c7c23 */ /* 0x100fe20008010848 */
[----:B------:R-:W-:-:S01]  /*3260*/  FFMA.FTZ R30, R30, UR6, -R72 ;  /* 0x000000061e1e7c23 */ /* 0x000fc20008010848 */
[--C-:B------:R-:W-:Y:S01]  /*3270*/  FFMA.FTZ R47, R47, UR6, -R72.reuse ;  /* 0x000000062f2f7c23 */ /* 0x100fe20008010848 */
[----:B------:R-:W-:-:S01]  /*3280*/  FFMA.FTZ R55, R55, UR6, -R72 ;  /* 0x0000000637377c23 */ /* 0x000fc20008010848 */
[--C-:B------:R-:W-:Y:S01]  /*3290*/  FFMA.FTZ R46, R46, UR6, -R72.reuse ;  /* 0x000000062e2e7c23 */ /* 0x100fe20008010848 */
[----:B------:R-:W-:-:S01]  /*32a0*/  FFMA.FTZ R59, R59, UR6, -R72 ;  /* 0x000000063b3b7c23 */ /* 0x000fc20008010848 */
[----:B------:R-:W2:Y:S01]  /*32b0*/  MUFU.EX2 R80, R80 ;  /* 0x0000005000507308 */ /* 0x000ea20000000800 */
[----:B0-----:R-:W-:-:S01]  /*32c0*/  FADD.FTZ R20, R4, R5 ;  /* 0x0000000504147221 */ /* 0x001fc20000010000 */
[----:B------:R-:W-:-:S06]  /*32d0*/  FFMA.FTZ R74, R74, UR6, -R72 ;  /* 0x000000064a4a7c23 */ /* 0x000fcc0008010848 */
[----:B------:R-:W0:Y:S01]  /*32e0*/  MUFU.EX2 R6, R6 ;  /* 0x0000000600067308 */ /* 0x000e220000000800 */
[----:B-1----:R-:W-:-:S01]  /*32f0*/  FADD.FTZ R21, R73, R20 ;  /* 0x0000001449157221 */ /* 0x002fc20000010000 */
[----:B------:R-:W-:-:S06]  /*3300*/  FFMA.FTZ R20, R44, UR6, -R72 ;  /* 0x000000062c147c23 */ /* 0x000fcc0008010848 */
[----:B------:R1:W-:Y:S01]  /*3310*/  MUFU.EX2 R82, R15 ;  /* 0x0000000f00527308 */ /* 0x0003e20000000800 */
[----:B--2---:R-:W-:-:S01]  /*3320*/  FADD.FTZ R21, R80, R21 ;  /* 0x0000001550157221 */ /* 0x004fc20000010000 */
[----:B------:R-:W-:-:S04]  /*3330*/  F2FP.SATFINITE.E4M3.F32.PACK_AB_MERGE_C R73, R80, R73, RZ ;  /* 0x000000495049723e */ /* 0x000fc800048070ff */
[----:B------:R-:W-:Y:S02]  /*3340*/  F2FP.SATFINITE.E4M3.F32.PACK_AB_MERGE_C R148, R5, R4, R73 ;  /* 0x000000040594723e */ /* 0x000fe40004807049 */
[----:B------:R-:W2:Y:S01]  /*3350*/  MUFU.EX2 R7, R7 ;  /* 0x0000000700077308 */ /* 0x000ea20000000800 */
[----:B-1----:R-:W-:-:S04]  /*3360*/  FADD.FTZ R15, R32, R33 ;  /* 0x00000021200f7221 */ /* 0x002fc80000010000 */
[----:B------:R-:W-:Y:S01]  /*3370*/  FADD.FTZ R26, R36, R15 ;  /* 0x0000000f241a7221 */ /* 0x000fe20000010000 */
[----:B------:R-:W-:-:S02]  /*3380*/  FFMA.FTZ R15, R45, UR6, -R72 ;  /* 0x000000062d0f7c23 */ /* 0x000fc40008010848 */
[----:B------:R-:W1:Y:S01]  /*3390*/  MUFU.EX2 R10, R10 ;  /* 0x0000000a000a7308 */ /* 0x000e620000000800 */
[----:B------:R-:W-:-:S01]  /*33a0*/  FADD.FTZ R37, R49, R26 ;  /* 0x0000001a31257221 */ /* 0x000fc20000010000 */
[----:B0-----:R-:W-:-:S03]  /*33b0*/  FADD.FTZ R26, R6, R21 ;  /* 0x00000015061a7221 */ /* 0x001fc60000010000 */
[----:B------:R-:W-:-:S03]  /*33c0*/  FADD.FTZ R84, R52, R37 ;  /* 0x0000002534547221 */ /* 0x000fc60000010000 */
[----:B------:R-:W0:Y:S01]  /*33d0*/  MUFU.EX2 R75, R75 ;  /* 0x0000004b004b7308 */ /* 0x000e220000000800 */
[----:B------:R-:W-:-:S01]  /*33e0*/  FADD.FTZ R84, R53, R84 ;  /* 0x0000005435547221 */ /* 0x000fc20000010000 */
[----:B--2---:R-:W-:-:S03]  /*33f0*/  FADD.FTZ R3, R7, R26 ;  /* 0x0000001a07037221 */ /* 0x004fc60000010000 */
[----:B------:R-:W-:-:S03]  /*3400*/  FADD.FTZ R21, R31, R84 ;  /* 0x000000541f157221 */ /* 0x000fc60000010000 */
[----:B------:R-:W2:Y:S01]  /*3410*/  MUFU.EX2 R8, R8 ;  /* 0x0000000800087308 */ /* 0x000ea20000000800 */
[----:B-1----:R-:W-:-:S01]  /*3420*/  FADD.FTZ R26, R10, R3 ;  /* 0x000000030a1a7221 */ /* 0x002fc20000010000 */
[----:B------:R-:W-:Y:S01]  /*3430*/  FADD.FTZ R37, R56, R21 ;  /* 0x0000001538257221 */ /* 0x000fe20000010000 */
[----:B------:R-:W-:-:S01]  /*3440*/  FFMA.FTZ R3, R29, UR6, -R72 ;  /* 0x000000061d037c23 */ /* 0x000fc20008010848 */
[----:B------:R-:W-:Y:S02]  /*3450*/  FFMA.FTZ R72, R76, UR6, -R72 ;  /* 0x000000064c487c23 */ /* 0x000fe40008010848 */
[----:B------:R-:W-:-:S02]  /*3460*/  FADD.FTZ R44, R34, R37 ;  /* 0x00000025222c7221 */ /* 0x000fc40000010000 */
[----:B------:R-:W1:Y:S01]  /*3470*/  MUFU.EX2 R9, R9 ;  /* 0x0000000900097308 */ /* 0x000e620000000800 */
[----:B0-----:R-:W-:-:S01]  /*3480*/  FADD.FTZ R21, R75, R26 ;  /* 0x0000001a4b157221 */ /* 0x001fc20000010000 */
[----:B------:R-:W-:Y:S01]  /*3490*/  FADD.FTZ R44, R35, R44 ;  /* 0x0000002c232c7221 */ /* 0x000fe20000010000 */
[----:B------:R-:W-:-:S03]  /*34a0*/  F2FP.SATFINITE.E4M3.F32.PACK_AB_MERGE_C R75, R75, R10, RZ ;  /* 0x0000000a4b4b723e */ /* 0x000fc600048070ff */
[----:B------:R-:W-:Y:S01]  /*34b0*/  FADD.FTZ R29, R39, R44 ;  /* 0x0000002c271d7221 */ /* 0x000fe20000010000 */
[----:B------:R-:W-:Y:S01]  /*34c0*/  F2FP.SATFINITE.E4M3.F32.PACK_AB_MERGE_C R150, R7, R6, R75 ;  /* 0x000000060796723e */ /* 0x000fe2000480704b */
[----:B------:R-:W0:Y:S01]  /*34d0*/  MUFU.EX2 R79, R79 ;  /* 0x0000004f004f7308 */ /* 0x000e220000000800 */
[----:B--2---:R-:W-:-:S01]  /*34e0*/  FADD.FTZ R26, R8, R21 ;  /* 0x00000015081a7221 */ /* 0x004fc20000010000 */
[----:B------:R-:W-:-:S04]  /*34f0*/  FADD.FTZ R29, R58, R29 ;  /* 0x0000001d3a1d7221 */ /* 0x000fc80000010000 */
[----:B------:R-:W-:Y:S02]  /*3500*/  FADD.FTZ R44, R38, R29 ;  /* 0x0000001d262c7221 */ /* 0x000fe40000010000 */
[----:B------:R-:W2:Y:S01]  /*3510*/  MUFU.EX2 R11, R11 ;  /* 0x0000000b000b7308 */ /* 0x000ea20000000800 */
[----:B-1----:R-:W-:-:S01]  /*3520*/  FADD.FTZ R26, R9, R26 ;  /* 0x0000001a091a7221 */ /* 0x002fc20000010000 */
[----:B------:R-:W-:-:S04]  /*3530*/  FADD.FTZ R29, R43, R44 ;  /* 0x0000002c2b1d7221 */ /* 0x000fc80000010000 */
[----:B------:R-:W-:Y:S02]  /*3540*/  FADD.FTZ R36, R42, R29 ;  /* 0x0000001d2a247221 */ /* 0x000fe40000010000 */
[----:B------:R-:W1:Y:S01]  /*3550*/  MUFU.EX2 R12, R12 ;  /* 0x0000000c000c7308 */ /* 0x000e620000000800 */
[----:B0-----:R-:W-:-:S01]  /*3560*/  FADD.FTZ R21, R79, R26 ;  /* 0x0000001a4f157221 */ /* 0x001fc20000010000 */
[----:B------:R-:W-:Y:S01]  /*3570*/  FADD.FTZ R57, R57, R36 ;  /* 0x0000002439397221 */ /* 0x000fe20000010000 */
[C---:B------:R-:W-:Y:S02]  /*3580*/  F2FP.SATFINITE.E4M3.F32.PACK_AB_MERGE_C R79, R82.reuse, R79, RZ ;  /* 0x0000004f524f723e */ /* 0x040fe400048070ff */
[----:B------:R-:W-:Y:S01]  /*3590*/  FADD.FTZ R26, R82, R21 ;  /* 0x00000015521a7221 */ /* 0x000fe20000010000 */
[----:B------:R-:W-:-:S01]  /*35a0*/  FADD.FTZ R36, R50, R57 ;  /* 0x0000003932247221 */ /* 0x000fc20000010000 */
[----:B------:R-:W-:Y:S01]  /*35b0*/  F2FP.SATFINITE.E4M3.F32.PACK_AB_MERGE_C R136, R9, R8, R79 ;  /* 0x000000080988723e */ /* 0x000fe2000480704f */
[----:B------:R-:W0:Y:S01]  /*35c0*/  MUFU.EX2 R24, R24 ;  /* 0x0000001800187308 */ /* 0x000e220000000800 */
[----:B--2---:R-:W-:-:S01]  /*35d0*/  FADD.FTZ R21, R11, R26 ;  /* 0x0000001a0b157221 */ /* 0x004fc20000010000 */
[----:B------:R-:W-:-:S06]  /*35e0*/  FADD.FTZ R36, R51, R36 ;  /* 0x0000002433247221 */ /* 0x000fcc0000010000 */
[----:B------:R-:W2:Y:S01]  /*35f0*/  MUFU.EX2 R25, R25 ;  /* 0x0000001900197308 */ /* 0x000ea20000000800 */
[----:B-1----:R-:W-:-:S07]  /*3600*/  FADD.FTZ R21, R12, R21 ;  /* 0x000000150c157221 */ /* 0x002fce0000010000 */
[----:B------:R-:W1:Y:S01]  /*3610*/  MUFU.EX2 R13, R13 ;  /* 0x0000000d000d7308 */ /* 0x000e620000000800 */
[----:B0-----:R-:W-:-:S07]  /*3620*/  FADD.FTZ R26, R24, R21 ;  /* 0x00000015181a7221 */ /* 0x001fce0000010000 */
[----:B------:R-:W0:Y:S01]  /*3630*/  MUFU.EX2 R14, R14 ;  /* 0x0000000e000e7308 */ /* 0x000e220000000800 */
[----:B--2---:R-:W-:-:S01]  /*3640*/  FADD.FTZ R26, R25, R26 ;  /* 0x0000001a191a7221 */ /* 0x004fc20000010000 */
[----:B------:R-:W-:Y:S01]  /*3650*/  F2FP.SATFINITE.E4M3.F32.PACK_AB_MERGE_C R29, R25, R24, RZ ;  /* 0x00000018191d723e */ /* 0x000fe200048070ff */
[----:B------:R-:W-:-:S01]  /*3660*/  FADD.FTZ R25, R61, R36 ;  /* 0x000000243d197221 */ /* 0x000fc20000010000 */
[----:B------:R-:W-:Y:S02]  /*3670*/  F2FP.SATFINITE.E4M3.F32.PACK_AB_MERGE_C R61, R78, R61, RZ ;  /* 0x0000003d4e3d723e */ /* 0x000fe400048070ff */
[----:B------:R-:W-:Y:S01]  /*3680*/  F2FP.SATFINITE.E4M3.F32.PACK_AB_MERGE_C R138, R12, R11, R29 ;  /* 0x0000000b0c8a723e */ /* 0x000fe2000480701d */
[----:B------:R-:W-:Y:S01]  /*3690*/  FADD.FTZ R25, R78, R25 ;  /* 0x000000194e197221 */ /* 0x000fe20000010000 */
[----:B------:R-:W2:Y:S01]  /*36a0*/  MUFU.EX2 R40, R40 ;  /* 0x0000002800287308 */ /* 0x000ea20000000800 */
[----:B-1----:R-:W-:-:S01]  /*36b0*/  FADD.FTZ R21, R13, R26 ;  /* 0x0000001a0d157221 */ /* 0x002fc20000010000 */
[----:B------:R-:W-:Y:S01]  /*36c0*/  F2FP.SATFINITE.E4M3.F32.PACK_AB_MERGE_C R141, R51, R50, R61 ;  /* 0x00000032338d723e */ /* 0x000fe2000480703d */
[----:B------:R-:W-:-:S04]  /*36d0*/  FADD.FTZ R26, R60, R25 ;  /* 0x000000193c1a7221 */ /* 0x000fc80000010000 */
[----:B------:R-:W-:Y:S01]  /*36e0*/  FADD.FTZ R25, R63, R26 ;  /* 0x0000001a3f197221 */ /* 0x000fe20000010000 */
[----:B------:R-:W1:Y:S01]  /*36f0*/  MUFU.EX2 R41, R41 ;  /* 0x0000002900297308 */ /* 0x000e620000000800 */
[----:B0-----:R-:W-:-:S07]  /*3700*/  FADD.FTZ R21, R14, R21 ;  /* 0x000000150e157221 */ /* 0x001fce0000010000 */
[----:B------:R-:W0:Y:S01]  /*3710*/  MUFU.EX2 R15, R15 ;  /* 0x0000000f000f7308 */ /* 0x000e220000000800 */
[----:B--2---:R-:W-:-:S07]  /*3720*/  FADD.FTZ R24, R40, R21 ;  /* 0x0000001528187221 */ /* 0x004fce0000010000 */
[----:B------:R-:W2:Y:S01]  /*3730*/  MUFU.EX2 R20, R20 ;  /* 0x0000001400147308 */ /* 0x000ea20000000800 */
[----:B-1----:R-:W-:-:S01]  /*3740*/  FADD.FTZ R24, R41, R24 ;  /* 0x0000001829187221 */ /* 0x002fc20000010000 */
[----:B------:R-:W-:-:S04]  /*3750*/  F2FP.SATFINITE.E4M3.F32.PACK_AB_MERGE_C R40, R41, R40, RZ ;  /* 0x000000282928723e */ /* 0x000fc800048070ff */
[----:B------:R-:W-:Y:S02]  /*3760*/  F2FP.SATFINITE.E4M3.F32.PACK_AB_MERGE_C R140, R14, R13, R40 ;  /* 0x0000000d0e8c723e */ /* 0x000fe40004807028 */
[----:B------:R-:W1:Y:S01]  /*3770*/  MUFU.EX2 R64, R64 ;  /* 0x0000004000407308 */ /* 0x000e620000000800 */
[----:B0-----:R-:W-:-:S07]  /*3780*/  FADD.FTZ R21, R15, R24 ;  /* 0x000000180f157221 */ /* 0x001fce0000010000 */
[----:B------:R-:W0:Y:S01]  /*3790*/  MUFU.EX2 R27, R27 ;  /* 0x0000001b001b7308 */ /* 0x000e220000000800 */
[----:B--2---:R-:W-:-:S07]  /*37a0*/  FADD.FTZ R24, R20, R21 ;  /* 0x0000001514187221 */ /* 0x004fce0000010000 */
[----:B------:R-:W2:Y:S01]  /*37b0*/  MUFU.EX2 R65, R65 ;  /* 0x0000004100417308 */ /* 0x000ea20000000800 */
[----:B-1----:R-:W-:-:S07]  /*37c0*/  FADD.FTZ R26, R64, R25 ;  /* 0x00000019401a7221 */ /* 0x002fce0000010000 */
[----:B------:R-:W1:Y:S01]  /*37d0*/  MUFU.EX2 R28, R28 ;  /* 0x0000001c001c7308 */ /* 0x000e620000000800 */
[----:B0-----:R-:W-:-:S07]  /*37e0*/  FADD.FTZ R21, R27, R24 ;  /* 0x000000181b157221 */ /* 0x001fce0000010000 */
[----:B------:R-:W-:Y:S01]  /*37f0*/  MUFU.EX2 R70, R70 ;  /* 0x0000004600467308 */ /* 0x000fe20000000800 */
[C---:B--2---:R-:W-:Y:S01]  /*3800*/  F2FP.SATFINITE.E4M3.F32.PACK_AB_MERGE_C R64, R65.reuse, R64, RZ ;  /* 0x000000404140723e */ /* 0x044fe200048070ff */
[----:B------:R-:W-:-:S03]  /*3810*/  FADD.FTZ R65, R65, R26 ;  /* 0x0000001a41417221 */ /* 0x000fc60000010000 */
[----:B------:R-:W-:-:S03]  /*3820*/  F2FP.SATFINITE.E4M3.F32.PACK_AB_MERGE_C R143, R63, R60, R64 ;  /* 0x0000003c3f8f723e */ /* 0x000fc60004807040 */
[----:B------:R-:W0:Y:S01]  /*3830*/  MUFU.EX2 R77, R77 ;  /* 0x0000004d004d7308 */ /* 0x000e220000000800 */
[C---:B-1----:R-:W-:Y:S01]  /*3840*/  F2FP.SATFINITE.E4M3.F32.PACK_AB_MERGE_C R27, R28.reuse, R27, RZ ;  /* 0x0000001b1c1b723e */ /* 0x042fe200048070ff */
[----:B------:R-:W-:-:S03]  /*3850*/  FADD.FTZ R28, R28, R21 ;  /* 0x000000151c1c7221 */ /* 0x000fc60000010000 */
[----:B------:R-:W-:-:S03]  /*3860*/  F2FP.SATFINITE.E4M3.F32.PACK_AB_MERGE_C R142, R20, R15, R27 ;  /* 0x0000000f148e723e */ /* 0x000fc6000480701b */
[----:B------:R-:W1:Y:S08]  /*3870*/  MUFU.EX2 R66, R66 ;  /* 0x0000004200427308 */ /* 0x000e700000000800 */
[----:B------:R-:W2:Y:S01]  /*3880*/  MUFU.EX2 R3, R3 ;  /* 0x0000000300037308 */ /* 0x000ea20000000800 */
[----:B0-----:R-:W-:-:S07]  /*3890*/  F2FP.SATFINITE.E4M3.F32.PACK_AB_MERGE_C R25, R77, R70, RZ ;  /* 0x000000464d19723e */ /* 0x001fce00048070ff */
[----:B------:R-:W0:Y:S01]  /*38a0*/  MUFU.EX2 R71, R71 ;  /* 0x0000004700477308 */ /* 0x000e220000000800 */
[----:B-1----:R-:W-:-:S07]  /*38b0*/  FADD.FTZ R24, R66, R65 ;  /* 0x0000004142187221 */ /* 0x002fce0000010000 */
[----:B------:R-:W1:Y:S01]  /*38c0*/  MUFU.EX2 R30, R30 ;  /* 0x0000001e001e7308 */ /* 0x000e620000000800 */
[----:B--2---:R-:W-:-:S07]  /*38d0*/  FADD.FTZ R21, R3, R28 ;  /* 0x0000001c03157221 */ /* 0x004fce0000010000 */
[----:B------:R-:W2:Y:S01]  /*38e0*/  MUFU.EX2 R47, R47 ;  /* 0x0000002f002f7308 */ /* 0x000ea20000000800 */
[C---:B0-----:R-:W-:Y:S01]  /*38f0*/  F2FP.SATFINITE.E4M3.F32.PACK_AB_MERGE_C R145, R71.reuse, R66, R25 ;  /* 0x000000424791723e */ /* 0x041fe20004807019 */
[----:B------:R-:W-:-:S04]  /*3900*/  FADD.FTZ R71, R71, R24 ;  /* 0x0000001847477221 */ /* 0x000fc80000010000 */
[----:B------:R-:W-:Y:S02]  /*3910*/  FADD.FTZ R70, R70, R71 ;  /* 0x0000004746467221 */ /* 0x000fe40000010000 */
[----:B------:R-:W0:Y:S01]  /*3920*/  MUFU.EX2 R10, R55 ;  /* 0x00000037000a7308 */ /* 0x000e220000000800 */
[----:B-1----:R-:W-:-:S01]  /*3930*/  FADD.FTZ R4, R30, R21 ;  /* 0x000000151e047221 */ /* 0x002fc20000010000 */
[----:B------:R-:W-:-:S06]  /*3940*/  FADD.FTZ R77, R77, R70 ;  /* 0x000000464d4d7221 */ /* 0x000fcc0000010000 */
[----:B------:R-:W1:Y:S01]  /*3950*/  MUFU.EX2 R68, R68 ;  /* 0x0000004400447308 */ /* 0x000e620000000800 */
[----:B--2---:R-:W-:-:S07]  /*3960*/  FADD.FTZ R7, R47, R4 ;  /* 0x000000042f077221 */ /* 0x004fce0000010000 */
[----:B------:R-:W2:Y:S01]  /*3970*/  MUFU.EX2 R46, R46 ;  /* 0x0000002e002e7308 */ /* 0x000ea20000000800 */
[----:B0-----:R-:W-:-:S01]  /*3980*/  FADD.FTZ R7, R10, R7 ;  /* 0x000000070a077221 */ /* 0x001fc20000010000 */
[----:B------:R-:W-:-:S04]  /*3990*/  F2FP.SATFINITE.E4M3.F32.PACK_AB_MERGE_C R47, R10, R47, RZ ;  /* 0x0000002f0a2f723e */ /* 0x000fc800048070ff */
[----:B------:R-:W-:Y:S02]  /*39a0*/  F2FP.SATFINITE.E4M3.F32.PACK_AB_MERGE_C R144, R30, R3, R47 ;  /* 0x000000031e90723e */ /* 0x000fe4000480702f */
[----:B------:R-:W-:Y:S01]  /*39b0*/  MUFU.EX2 R67, R67 ;  /* 0x0000004300437308 */ /* 0x000fe20000000800 */
[----:B-1----:R-:W-:-:S07]  /*39c0*/  FADD.FTZ R6, R68, R77 ;  /* 0x0000004d44067221 */ /* 0x002fce0000010000 */
[----:B------:R-:W0:Y:S01]  /*39d0*/  MUFU.EX2 R48, R48 ;  /* 0x0000003000307308 */ /* 0x000e220000000800 */
[----:B--2---:R-:W-:-:S07]  /*39e0*/  FADD.FTZ R4, R46, R7 ;  /* 0x000000072e047221 */ /* 0x004fce0000010000 */
[----:B------:R-:W1:Y:S08]  /*39f0*/  MUFU.EX2 R69, R69 ;  /* 0x0000004500457308 */ /* 0x000e700000000800 */
[----:B------:R-:W2:Y:S01]  /*3a00*/  MUFU.EX2 R59, R59 ;  /* 0x0000003b003b7308 */ /* 0x000ea20000000800 */
[----:B0-----:R-:W-:-:S07]  /*3a10*/  F2FP.SATFINITE.E4M3.F32.PACK_AB_MERGE_C R8, R48, R67, RZ ;  /* 0x000000433008723e */ /* 0x001fce00048070ff */
[----:B------:R-:W0:Y:S01]  /*3a20*/  MUFU.EX2 R74, R74 ;  /* 0x0000004a004a7308 */ /* 0x000e220000000800 */
[----:B-1----:R-:W-:-:S01]  /*3a30*/  FADD.FTZ R6, R69, R6 ;  /* 0x0000000645067221 */ /* 0x002fc20000010000 */
[----:B------:R-:W-:-:S03]  /*3a40*/  F2FP.SATFINITE.E4M3.F32.PACK_AB_MERGE_C R147, R69, R68, R8 ;  /* 0x000000444593723e */ /* 0x000fc60004807008 */
[----:B------:R-:W-:-:S03]  /*3a50*/  FADD.FTZ R67, R67, R6 ;  /* 0x0000000643437221 */ /* 0x000fc60000010000 */
[----:B------:R-:W1:Y:S01]  /*3a60*/  MUFU.EX2 R5, R72 ;  /* 0x0000004800057308 */ /* 0x000e620000000800 */
[----:B--2---:R-:W-:-:S01]  /*3a70*/  FADD.FTZ R7, R59, R4 ;  /* 0x000000043b077221 */ /* 0x004fc20000010000 */
[----:B------:R-:W-:-:S03]  /*3a80*/  FADD.FTZ R6, R48, R67 ;  /* 0x0000004330067221 */ /* 0x000fc60000010000 */
[----:B0-----:R-:W-:Y:S01]  /*3a90*/  FADD.FTZ R4, R74, R7 ;  /* 0x000000074a047221 */ /* 0x001fe20000010000 */
[----:B-1----:R-:W-:-:S03]  /*3aa0*/  F2FP.SATFINITE.E4M3.F32.PACK_AB_MERGE_C R8, R5, R74, RZ ;  /* 0x0000004a0508723e */ /* 0x002fc600048070ff */
[----:B------:R-:W-:Y:S01]  /*3ab0*/  FADD.FTZ R4, R5, R4 ;  /* 0x0000000405047221 */ /* 0x000fe20000010000 */
[----:B------:R-:W-:Y:S01]  /*3ac0*/  F2FP.SATFINITE.E4M3.F32.PACK_AB_MERGE_C R146, R59, R46, R8 ;  /* 0x0000002e3b92723e */ /* 0x000fe20004807008 */
[----:B------:R-:W-:Y:S06]  /*3ad0*/  @!P1 BRA `(.L_x_14) ;  /* 0x0000002400689947 */ /* 0x000fec0003800000 */
[----:B------:R-:W-:Y:S01]  /*3ae0*/  MOV R5, R54 ;  /* 0x0000003600057202 */ /* 0x000fe20000000f00 */
[----:B------:R-:W-:Y:S01]  /*3af0*/  IMAD.MOV.U32 R3, RZ, RZ, R62 ;  /* 0x000000ffff037224 */ /* 0x000fe200078e003e */
[----:B------:R-:W-:Y:S02]  /*3b00*/  CS2R R134, SRZ ;  /* 0x0000000000867805 */ /* 0x000fe4000001ff00 */
[----:B------:R-:W-:Y:S02]  /*3b10*/  CS2R R132, SRZ ;  /* 0x0000000000847805 */ /* 0x000fe4000001ff00 */
[----:B------:R-:W-:Y:S02]  /*3b20*/  CS2R R130, SRZ ;  /* 0x0000000000827805 */ /* 0x000fe4000001ff00 */
[----:B------:R-:W-:Y:S02]  /*3b30*/  CS2R R128, SRZ ;  /* 0x0000000000807805 */ /* 0x000fe4000001ff00 */
[----:B------:R-:W-:-:S02]  /*3b40*/  CS2R R126, SRZ ;  /* 0x00000000007e7805 */ /* 0x000fc4000001ff00 */
[----:B------:R-:W-:Y:S02]  /*3b50*/  CS2R R124, SRZ ;  /* 0x00000000007c7805 */ /* 0x000fe4000001ff00 */
        /* <DEDUP_REMOVED lines=17> */
[----:B------:R-:W-:Y:S01]  /*3c70*/  CS2R R88, SRZ ;  /* 0x0000000000587805 */ /* 0x000fe2000001ff00 */
[----:B------:R-:W-:Y:S01]  /*3c80*/  UIADD3 UR45, UR45, -0x2, URZ ;  /* 0xfffffffe2d2d7890 */ /* 0x000fe2000fffe03f */
[----:B------:R-:W-:Y:S01]  /*3c90*/  UMOV UR19, UR39 ;  /* 0x0000002700137c82 */ /* 0x000fe20008000000 */
[----:B------:R-:W-:Y:S01]  /*3ca0*/  UMOV UR20, UR40 ;  /* 0x0000002800147c82 */ /* 0x000fe20008000000 */
[----:B------:R-:W-:-:S09]  /*3cb0*/  ULDC UR17, c[0x0][0x988] ;  /* 0x0002620000117ab9 */ /* 0x000fd20000000800 */
.L_x_25:
[----:B------:R-:W-:-:S04]  /*3cc0*/  UISETP.NE.AND UP0, UPT, UR20, 0x1, UPT ;  /* 0x000000011400788c */ /* 0x000fc8000bf05270 */
[----:B------:R-:W-:-:S04]  /*3cd0*/  USEL UR39, URZ, 0x1, UP0 ;  /* 0x000000013f277887 */ /* 0x000fc80008000000 */
[----:B------:R-:W-:Y:S01]  /*3ce0*/  ULOP3.LUT UR39, UR19, UR39, URZ, 0x3c, !UPT ;  /* 0x0000002713277292 */ /* 0x000fe2000f8e3c3f */
[----:B------:R-:W-:Y:S11]  /*3cf0*/  @!P0 BRA `(.L_x_15) ;  /* 0x0000000000048947 */ /* 0x000ff60003800000 */
[----:B------:R-:W-:Y:S01]  /*3d00*/  BPT.TRAP 0x1 ;  /* 0x000000040000795c */ /* 0x000fe20000300000 */
.L_x_15:
[----:B------:R-:W0:Y:S01]  /*3d10*/  S2UR UR18, SR_CgaCtaId ;  /* 0x00000000001279c3 */ /* 0x000e220000008800 */
[----:B------:R-:W-:Y:S01]  /*3d20*/  UIADD3 UR40, UR20, 0x1, URZ ;  /* 0x0000000114287890 */ /* 0x000fe2000fffe03f */
[----:B------:R-:W-:Y:S01]  /*3d30*/  IMAD.U32 R7, RZ, RZ, UR39 ;  /* 0x00000027ff077e24 */ /* 0x000fe2000f8e00ff */
[----:B------:R-:W-:Y:S02]  /*3d40*/  UMOV UR6, 0x400 ;  /* 0x0000040000067882 */ /* 0x000fe40000000000 */
[----:B------:R-:W-:Y:S02]  /*3d50*/  UISETP.NE.AND UP0, UPT, UR40, 0x2, UPT ;  /* 0x000000022800788c */ /* 0x000fe4000bf05270 */
[----:B------:R-:W-:Y:S02]  /*3d60*/  SHF.L.U32 R7, R7, 0x1f, RZ ;  /* 0x0000001f07077819 */ /* 0x000fe400000006ff */
[----:B------:R-:W-:Y:S02]  /*3d70*/  USEL UR40, UR40, URZ, UP0 ;  /* 0x0000003f28287287 */ /* 0x000fe40008000000 */
[----:B0-----:R-:W-:-:S04]  /*3d80*/  ULEA UR22, UR18, UR6, 0x18 ;  /* 0x0000000612167291 */ /* 0x001fc8000f8ec03f */
[----:B------:R-:W-:-:S09]  /*3d90*/  ULEA UR21, UR40, UR22, 0x3 ;  /* 0x0000001628157291 */ /* 0x000fd2000f8e183f */
[----:B------:R0:W1:Y:S01]  /*3da0*/  SYNCS.PHASECHK.TRANS64.TRYWAIT P1, [UR21+0x19c30], R7 ;  /* 0x019c3007ff0075a7 */ /* 0x0000620008020155 */
[----:B------:R-:W-:Y:S05]  /*3db0*/  @!P0 BRA `(.L_x_16) ;  /* 0x0000000000048947 */ /* 0x000fea0003800000 */
[----:B------:R-:W-:Y:S01]  /*3dc0*/  BPT.TRAP 0x1 ;  /* 0x000000040000795c */ /* 0x000fe20000300000 */
.L_x_16:
[----:B-1----:R-:W-:Y:S05]  /*3dd0*/  @P1 BRA `(.L_x_17) ;  /* 0x0000000000081947 */ /* 0x002fea0003800000 */
[----:B------:R-:W1:Y:S02]  /*3de0*/  SYNCS.PHASECHK.TRANS64.TRYWAIT P1, [UR21+0x19c30], R7 ;  /* 0x019c3007ff0075a7 */ /* 0x000e640008020155 */
[----:B-1----:R-:W-:Y:S05]  /*3df0*/  @!P1 BRA `(.L_x_18) ;  /* 0x0000007c00709947 */ /* 0x002fea0003800000 */
.L_x_17:
[----:B------:R-:W-:Y:S01]  /*3e00*/  UIMAD UR6, UR40, 0x300, UR16 ;  /* 0x00000300280678a4 */ /* 0x000fe2000f8e0210 */
[----:B------:R-:W-:Y:S01]  /*3e10*/  WARPGROUP.ARRIVE ;  /* 0x00000000000079c5 */ /* 0x000fe20000000000 */
[----:B------:R-:W-:Y:S01]  /*3e20*/  UMOV UR7, 0xc0000010 ;  /* 0xc000001000077882 */ /* 0x000fe20000000000 */
[----:B------:R-:W-:Y:S01]  /*3e30*/  UMOV UR11, 0xc0000010 ;  /* 0xc0000010000b7882 */ /* 0x000fe20000000000 */
[----:B------:R-:W-:Y:S02]  /*3e40*/  UIADD3 UR10, UR6, 0x100, URZ ;  /* 0x00000100060a7890 */ /* 0x000fe4000fffe03f */
[----:B------:R-:W-:Y:S01]  /*3e50*/  UIADD3 UR14, UR6, 0x200, URZ ;  /* 0x00000200060e7890 */ /* 0x000fe2000fffe03f */
[----:B------:R-:W-:Y:S02]  /*3e60*/  UMOV UR15, 0xc0000010 ;  /* 0xc0000010000f7882 */ /* 0x000fe40000000000 */
[----:B------:R-:W-:Y:S03]  /*3e70*/  QGMMA.64x128x32.F32.E4M3.E4M3 R24, gdesc[UR4], RZ, !UPT, gsb0 ;  /* 0x01e00000041879f3 */ /* 0x000fe6000c0008ff */
[----:B------:R-:W-:-:S02]  /*3e80*/  WARPGROUP.DEPBAR.LE gsb0, 0x0 ;  /* 0x00008000000079c5 */ /* 0x000fc40000010000 */
        /* <DEDUP_REMOVED lines=8> */
.L_x_19:
[----:B------:R-:W-:Y:S01]  /*3f10*/  ULEA UR11, UR20, UR22, 0x3 ;  /* 0x00000016140b7291 */ /* 0x000fe2000f8e183f */
[----:B01----:R-:W-:-:S05]  /*3f20*/  IMAD.U32 R7, RZ, RZ, UR19 ;  /* 0x00000013ff077e24 */ /* 0x003fca000f8e00ff */
[----:B------:R-:W-:-:S04]  /*3f30*/  SHF.L.U32 R7, R7, 0x1f, RZ ;  /* 0x0000001f07077819 */ /* 0x000fc800000006ff */
[----:B------:R0:W1:Y:S01]  /*3f40*/  SYNCS.PHASECHK.TRANS64.TRYWAIT P1, [UR11+0x19c50], R7 ;  /* 0x019c5007ff0075a7 */ /* 0x000062000802014b */
[----:B------:R-:W-:Y:S05]  /*3f50*/  @!P0 BRA `(.L_x_20) ;  /* 0x0000000000048947 */ /* 0x000fea0003800000 */
[----:B------:R-:W-:Y:S01]  /*3f60*/  BPT.TRAP 0x1 ;  /* 0x000000040000795c */ /* 0x000fe20000300000 */
.L_x_20:
[----:B-1----:R-:W-:Y:S05]  /*3f70*/  @P1 BRA `(.L_x_21) ;  /* 0x0000000000081947 */ /* 0x002fea0003800000 */
[----:B------:R-:W1:Y:S02]  /*3f80*/  SYNCS.PHASECHK.TRANS64.TRYWAIT P1, [UR11+0x19c50], R7 ;  /* 0x019c5007ff0075a7 */ /* 0x000e64000802014b */
[----:B-1----:R-:W-:Y:S05]  /*3f90*/  @!P1 BRA `(.L_x_22) ;  /* 0x0000007c00209947 */ /* 0x002fea0003800000 */
.L_x_21:
[----:B------:R-:W-:Y:S01]  /*3fa0*/  UIADD3 UR6, UR22, 0x3000, URZ ;  /* 0x0000300016067890 */ /* 0x000fe2000fffe03f */
[----:B------:R-:W-:Y:S01]  /*3fb0*/  WARPGROUP.ARRIVE ;  /* 0x00000000000079c5 */ /* 0x000fe20000000000 */
[----:B------:R-:W-:Y:S02]  /*3fc0*/  UMOV UR7, 0x40000040 ;  /* 0x4000004000077882 */ /* 0x000fe40000000000 */
[----:B------:R-:W-:-:S04]  /*3fd0*/  USHF.R.U32.HI UR6, URZ, 0x4, UR6 ;  /* 0x000000043f067899 */ /* 0x000fc80008011606 */
[----:B------:R-:W-:-:S04]  /*3fe0*/  ULOP3.LUT UR6, UR6, 0x3fff, URZ, 0xc0, !UPT ;  /* 0x00003fff06067892 */ /* 0x000fc8000f8ec03f */
[----:B------:R-:W-:-:S04]  /*3ff0*/  ULOP3.LUT UR6, UR6, 0x10000, URZ, 0xfc, !UPT ;  /* 0x0001000006067892 */ /* 0x000fc8000f8efc3f */
[----:B------:R-:W-:-:S07]  /*4000*/  UIMAD UR10, UR20, 0x300, UR6 ;  /* 0x00000300140a78a4 */ /* 0x000fce000f8e0206 */
[----:B------:R-:W-:Y:S02]  /*4010*/  UMOV UR6, UR10 ;  /* 0x0000000a00067c82 */ /* 0x000fe40008000000 */
[----:B------:R-:W-:Y:S01]  /*4020*/  QGMMA.64x96x32.F32.E4M3.E4M3 R88, R148, gdesc[UR4], R88, gsb0 ;  /* 0x0160000494587df3 */ /* 0x000fe20008000858 */
[----:B------:R-:W-:Y:S01]  /*4030*/  UIADD3 UR6, UR10, 0x2, URZ ;  /* 0x000000020a067890 */ /* 0x000fe2000fffe03f */
[----:B------:R-:W-:Y:S01]  /*4040*/  UMOV UR7, 0x40000040 ;  /* 0x4000004000077882 */ /* 0x000fe20000000000 */
[----:B------:R-:W-:Y:S02]  /*4050*/  WARPGROUP.DEPBAR.LE gsb0, 0x0 ;  /* 0x00008000000079c5 */ /* 0x000fe40000010000 */
[----:B------:R-:W-:-:S06]  /*4060*/  WARPGROUP.ARRIVE ;  /* 0x00000000000079c5 */ /* 0x000fcc0000000000 */
        /* <DEDUP_REMOVED lines=10> */
[----:B------:R-:W-:Y:S03]  /*4110*/  QGMMA.64x96x32.F32.E4M3.E4M3 R88, R144, gdesc[UR4], R88, gsb0 ;  /* 0x0160000490587df3 */ /* 0x000fe60008000858 */
[----:B------:R-:W-:Y:S02]  /*4120*/  WARPGROUP.DEPBAR.LE gsb0, 0x0 ;  /* 0x00008000000079c5 */ /* 0x000fe40000010000 */
[----:B------:R-:W-:Y:S05]  /*4130*/  @!P0 BRA `(.L_x_23) ;  /* 0x0000000000048947 */ /* 0x000fea0003800000 */
[----:B------:R-:W-:Y:S01]  /*4140*/  BPT.TRAP 0x1 ;  /* 0x000000040000795c */ /* 0x000fe20000300000 */
.L_x_23:
[C---:B-1----:R-:W-:Y:S01]  /*4150*/  FMUL.FTZ R8, R0.reuse, R24 ;  /* 0x0000001800087220 */ /* 0x042fe20000410000 */
[C---:B------:R-:W-:Y:S01]  /*4160*/  FMUL.FTZ R10, R0.reuse, R26 ;  /* 0x0000001a000a7220 */ /* 0x040fe20000410000 */
[C---:B0-----:R-:W-:Y:S01]  /*4170*/  FMUL.FTZ R7, R0.reuse, R25 ;  /* 0x0000001900077220 */ /* 0x041fe20000410000 */
[C---:B------:R-:W-:Y:S01]  /*4180*/  FMUL.FTZ R9, R0.reuse, R27 ;  /* 0x0000001b00097220 */ /* 0x040fe20000410000 */
[C---:B------:R-:W-:Y:S01]  /*4190*/  FMUL.FTZ R11, R0.reuse, R28 ;  /* 0x0000001c000b7220 */ /* 0x040fe20000410000 */
[C---:B------:R-:W-:Y:S01]  /*41a0*/  FMUL.FTZ R13, R0.reuse, R30 ;  /* 0x0000001e000d7220 */ /* 0x040fe20000410000 */
[----:B------:R-:W0:Y:S01]  /*41b0*/  MUFU.TANH R8, R8 ;  /* 0x0000000800087308 */ /* 0x000e220000002400 */
[C---:B------:R-:W-:Y:S01]  /*41c0*/  FMUL.FTZ R12, R0.reuse, R29 ;  /* 0x0000001d000c7220 */ /* 0x040fe20000410000 */
[C---:B------:R-:W-:Y:S01]  /*41d0*/  FMUL.FTZ R14, R0.reuse, R31 ;  /* 0x0000001f000e7220 */ /* 0x040fe20000410000 */
[C---:B------:R-:W-:Y:S01]  /*41e0*/  FMUL.FTZ R15, R0.reuse, R32 ;  /* 0x00000020000f7220 */ /* 0x040fe20000410000 */
[C---:B------:R-:W-:Y:S01]  /*41f0*/  FMUL.FTZ R21, R0.reuse, R34 ;  /* 0x0000002200157220 */ /* 0x040fe20000410000 */
[C---:B------:R-:W-:Y:S01]  /*4200*/  FMUL.FTZ R20, R0.reuse, R33 ;  /* 0x0000002100147220 */ /* 0x040fe20000410000 */
[C---:B------:R-:W-:Y:S01]  /*4210*/  FMUL.FTZ R32, R0.reuse, R43 ;  /* 0x0000002b00207220 */ /* 0x040fe20000410000 */
[C---:B------:R-:W-:Y:S01]  /*4220*/  FMUL.FTZ R43, R0.reuse, R54 ;  /* 0x00000036002b7220 */ /* 0x040fe20000410000 */
[----:B------:R-:W1:Y:S01]  /*4230*/  MUFU.TANH R10, R10 ;  /* 0x0000000a000a7308 */ /* 0x000e620000002400 */
[C---:B------:R-:W-:Y:S01]  /*4240*/  FMUL.FTZ R24, R0.reuse, R35 ;  /* 0x0000002300187220 */ /* 0x040fe20000410000 */
[C---:B------:R-:W-:Y:S01]  /*4250*/  FMUL.FTZ R29, R0.reuse, R40 ;  /* 0x00000028001d7220 */ /* 0x040fe20000410000 */
[C---:B------:R-:W-:Y:S01]  /*4260*/  FMUL.FTZ R25, R0.reuse, R36 ;  /* 0x0000002400197220 */ /* 0x040fe20000410000 */
[C---:B------:R-:W-:Y:S01]  /*4270*/  FMUL.FTZ R40, R0.reuse, R51 ;  /* 0x0000003300287220 */ /* 0x040fe20000410000 */
[C---:B------:R-:W-:Y:S01]  /*4280*/  FMUL.FTZ R51, R0.reuse, R62 ;  /* 0x0000003e00337220 */ /* 0x040fe20000410000 */
[C---:B------:R-:W-:Y:S01]  /*4290*/  FMUL.FTZ R27, R0.reuse, R38 ;  /* 0x00000026001b7220 */ /* 0x040fe20000410000 */
[----:B------:R-:W-:Y:S01]  /*42a0*/  FMUL.FTZ R26, R0, R37 ;  /* 0x00000025001a7220 */ /* 0x000fe20000410000 */
[----:B------:R-:W2:Y:S01]  /*42b0*/  MUFU.TANH R7, R7 ;  /* 0x0000000700077308 */ /* 0x000ea20000002400 */
[----:B0-----:R-:W-:Y:S01]  /*42c0*/  FMNMX.FTZ R54, R8, R3, !PT ;  /* 0x0000000308367209 */ /* 0x001fe20007810000 */
[C---:B------:R-:W-:Y:S01]  /*42d0*/  FMUL.FTZ R35, R0.reuse, R46 ;  /* 0x0000002e00237220 */ /* 0x040fe20000410000 */
[C---:B------:R-:W-:Y:S01]  /*42e0*/  FMUL.FTZ R46, R0.reuse, R57 ;  /* 0x00000039002e7220 */ /* 0x040fe20000410000 */
[C---:B------:R-:W-:Y:S01]  /*42f0*/  FMUL.FTZ R57, R0.reuse, R67 ;  /* 0x0000004300397220 */ /* 0x040fe20000410000 */
[C---:B------:R-:W-:Y:S01]  /*4300*/  FMUL.FTZ R28, R0.reuse, R39 ;  /* 0x00000027001c7220 */ /* 0x040fe20000410000 */
[C---:B------:R-:W-:Y:S01]  /*4310*/  FMUL.FTZ R37, R0.reuse, R48 ;  /* 0x0000003000257220 */ /* 0x040fe20000410000 */
[----:B------:R-:W-:Y:S01]  /*4320*/  FMUL.FTZ R48, R0, R59 ;  /* 0x0000003b00307220 */ /* 0x000fe20000410000 */
[----:B------:R-:W0:Y:S01]  /*4330*/  MUFU.TANH R9, R9 ;  /* 0x0000000900097308 */ /* 0x000e220000002400 */
[----:B-1----:R-:W-:Y:S01]  /*4340*/  FMNMX.FTZ R62, R10, R5, !PT ;  /* 0x000000050a3e7209 */ /* 0x002fe20007810000 */
[C---:B------:R-:W-:Y:S01]  /*4350*/  FMUL.FTZ R59, R0.reuse, R69 ;  /* 0x00000045003b7220 */ /* 0x040fe20000410000 */
[C---:B------:R-:W-:Y:S01]  /*4360*/  FMUL.FTZ R31, R0.reuse, R42 ;  /* 0x0000002a001f7220 */ /* 0x040fe20000410000 */
[C---:B------:R-:W-:Y:S01]  /*4370*/  FMUL.FTZ R30, R0.reuse, R41 ;  /* 0x00000029001e7220 */ /* 0x040fe20000410000 */
[C---:B------:R-:W-:Y:S01]  /*4380*/  FMUL.FTZ R39, R0.reuse, R50 ;  /* 0x0000003200277220 */ /* 0x040fe20000410000 */
[C---:B------:R-:W-:Y:S01]  /*4390*/  FMUL.FTZ R33, R0.reuse, R44 ;  /* 0x0000002c00217220 */ /* 0x040fe20000410000 */
[C---:B------:R-:W-:Y:S01]  /*43a0*/  FMUL.FTZ R50, R0.reuse, R61 ;  /* 0x0000003d00327220 */ /* 0x040fe20000410000 */
[----:B------:R-:W1:Y:S01]  /*43b0*/  MUFU.TANH R11, R11 ;  /* 0x0000000b000b7308 */ /* 0x000e620000002400 */
[----:B--2---:R-:W-:Y:S01]  /*43c0*/  FMNMX.FTZ R54, R7, R54, !PT ;  /* 0x0000003607367209 */ /* 0x004fe20007810000 */
[C---:B------:R-:W-:Y:S01]  /*43d0*/  FMUL.FTZ R61, R0.reuse, R71 ;  /* 0x00000047003d7220 */ /* 0x040fe20000410000 */
[C---:B------:R-:W-:Y:S01]  /*43e0*/  FMUL.FTZ R34, R0.reuse, R45 ;  /* 0x0000002d00227220 */ /* 0x040fe20000410000 */
[C---:B------:R-:W-:Y:S01]  /*43f0*/  FMUL.FTZ R36, R0.reuse, R47 ;  /* 0x0000002f00247220 */ /* 0x040fe20000410000 */
[C---:B------:R-:W-:Y:S01]  /*4400*/  FMUL.FTZ R38, R0.reuse, R49 ;  /* 0x0000003100267220 */ /* 0x040fe20000410000 */
[C---:B------:R-:W-:Y:S01]  /*4410*/  FMUL.FTZ R42, R0.reuse, R53 ;  /* 0x00000035002a7220 */ /* 0x040fe20000410000 */
[C---:B------:R-:W-:Y:S01]  /*4420*/  FMUL.FTZ R41, R0.reuse, R52 ;  /* 0x0000003400297220 */ /* 0x040fe20000410000 */
[----:B------:R-:W2:Y:S01]  /*4430*/  MUFU.TANH R13, R13 ;  /* 0x0000000d000d7308 */ /* 0x000ea20000002400 */
[----:B0-----:R-:W-:Y:S01]  /*4440*/  FMNMX.FTZ R62, R9, R62, !PT ;  /* 0x0000003e093e7209 */ /* 0x001fe20007810000 */
[C---:B------:R-:W-:Y:S01]  /*4450*/  FMUL.FTZ R53, R0.reuse, R64 ;  /* 0x0000004000357220 */ /* 0x040fe20000410000 */
[C---:B------:R-:W-:Y:S01]  /*4460*/  FMUL.FTZ R64, R0.reuse, R73 ;  /* 0x0000004900407220 */ /* 0x040fe20000410000 */
[C---:B------:R-:W-:Y:S01]  /*4470*/  FMUL.FTZ R44, R0.reuse, R55 ;  /* 0x00000037002c7220 */ /* 0x040fe20000410000 */
[C---:B------:R-:W-:Y:S01]  /*4480*/  FMUL.FTZ R45, R0.reuse, R56 ;  /* 0x00000038002d7220 */ /* 0x040fe20000410000 */
[C---:B------:R-:W-:Y:S01]  /*4490*/  FMUL.FTZ R47, R0.reuse, R58 ;  /* 0x0000003a002f7220 */ /* 0x040fe20000410000 */
[C---:B------:R-:W-:Y:S01]  /*44a0*/  FMUL.FTZ R49, R0.reuse, R60 ;  /* 0x0000003c00317220 */ /* 0x040fe20000410000 */
        /* <DEDUP_REMOVED lines=19> */
[----:B------:R-:W-:Y:S01]  /*45e0*/  FMUL.FTZ R76, R0, R85 ;  /* 0x00000055004c7220 */ /* 0x000fe20000410000 */
[----:B------:R-:W-:Y:S01]  /*45f0*/  UMOV UR6, UR17 ;  /* 0x0000001100067c82 */ /* 0x000fe20008000000 */
[----:B------:R-:W-:-:S03]  /*4600*/  UIADD3 UR7, UR21, 0x19c40, URZ ;  /* 0x00019c4015077890 */ /* 0x000fc6000fffe03f */
[----:B------:R-:W0:Y:S01]  /*4610*/  MUFU.TANH R21, R21 ;  /* 0x0000001500157308 */ /* 0x000e220000002400 */
[----:B-1----:R-:W-:Y:S01]  /*4620*/  FMNMX.FTZ R62, R14, R69, !PT ;  /* 0x000000450e3e7209 */ /* 0x002fe20007810000 */
[----:B------:R-:W-:-:S06]  /*4630*/  UPRMT UR7, UR18, 0x654, UR7 ;  /* 0x0000065412077896 */ /* 0x000fcc0008000007 */
[----:B------:R-:W1:Y:S01]  /*4640*/  MUFU.TANH R20, R20 ;  /* 0x0000001400147308 */ /* 0x000e620000002400 */
[----:B--2---:R-:W-:Y:S02]  /*4650*/  FMNMX.FTZ R69, R15, R54, !PT ;  /* 0x000000360f457209 */ /* 0x004fe40007810000 */
[----:B------:R-:W-:Y:S05]  /*4660*/  SYNCS.ARRIVE.TRANS64.RED.A1T0 RZ, [UR7], RZ ;  /* 0x000000ffffff79a7 */ /* 0x000fea0008100407 */
[----:B------:R-:W2:Y:S01]  /*4670*/  MUFU.TANH R24, R24 ;  /* 0x0000001800187308 */ /* 0x000ea20000002400 */
[----:B0-----:R-:W-:-:S07]  /*4680*/  FMNMX.FTZ R71, R21, R62, !PT ;  /* 0x0000003e15477209 */ /* 0x001fce0007810000 */
[----:B------:R-:W0:Y:S01]  /*4690*/  MUFU.TANH R25, R25 ;  /* 0x0000001900197308 */ /* 0x000e220000002400 */
[----:B-1----:R-:W-:-:S07]  /*46a0*/  FMNMX.FTZ R54, R20, R69, !PT ;  /* 0x0000004514367209 */ /* 0x002fce0007810000 */
[----:B------:R-:W1:Y:S01]  /*46b0*/  MUFU.TANH R27, R27 ;  /* 0x0000001b001b7308 */ /* 0x000e620000002400 */
[----:B--2---:R-:W-:-:S07]  /*46c0*/  FMNMX.FTZ R62, R24, R71, !PT ;  /* 0x00000047183e7209 */ /* 0x004fce0007810000 */
[----:B------:R-:W2:Y:S01]  /*46d0*/  MUFU.TANH R26, R26 ;  /* 0x0000001a001a7308 */ /* 0x000ea20000002400 */
[----:B0-----:R-:W-:-:S07]  /*46e0*/  FMNMX.FTZ R69, R25, R54, !PT ;  /* 0x0000003619457209 */ /* 0x001fce0007810000 */
[----:B------:R-:W0:Y:S01]  /*46f0*/  MUFU.TANH R28, R28 ;  /* 0x0000001c001c7308 */ /* 0x000e220000002400 */
[----:B-1----:R-:W-:-:S07]  /*4700*/  FMNMX.FTZ R71, R27, R62, !PT ;  /* 0x0000003e1b477209 */ /* 0x002fce0007810000 */
[----:B------:R-:W1:Y:S01]  /*4710*/  MUFU.TANH R29, R29 ;  /* 0x0000001d001d7308 */ /* 0x000e620000002400 */
[----:B--2---:R-:W-:Y:S01]  /*4720*/  FMNMX.FTZ R54, R26, R69, !PT ;  /* 0x000000451a367209 */ /* 0x004fe20007810000 */
[C---:B------:R-:W-:Y:S01]  /*4730*/  FMUL.FTZ R69, R0.reuse, R78 ;  /* 0x0000004e00457220 */ /* 0x040fe20000410000 */
[----:B------:R-:W-:-:S05]  /*4740*/  FMUL.FTZ R78, R0, R87 ;  /* 0x00000057004e7220 */ /* 0x000fca0000410000 */
        /* <DEDUP_REMOVED lines=15> */
[----:B-1----:R-:W-:Y:S01]  /*4840*/  FMNMX.FTZ R54, R34, R71, !PT ;  /* 0x0000004722367209 */ /* 0x002fe20007810000 */
[----:B------:R-:W-:-:S06]  /*4850*/  FMUL.FTZ R71, R0, R80 ;  /* 0x0000005000477220 */ /* 0x000fcc0000410000 */
        /* <DEDUP_REMOVED lines=15> */
[----:B0-----:R-:W-:Y:S01]  /*4950*/  FMNMX.FTZ R54, R42, R73, !PT ;  /* 0x000000492a367209 */ /* 0x001fe20007810000 */
[----:B------:R-:W-:-:S06]  /*4960*/  FMUL.FTZ R73, R0, R82 ;  /* 0x0000005200497220 */ /* 0x000fcc0000410000 */
        /* <DEDUP_REMOVED lines=16> */
[----:B------:R-:W-:-:S06]  /*4a70*/  FMUL.FTZ R75, R0, R84 ;  /* 0x00000054004b7220 */ /* 0x000fcc0000410000 */
        /* <DEDUP_REMOVED lines=46> */
[----:B-1----:R-:W-:-:S05]  /*4d60*/  FMNMX.FTZ R79, R76, R79, !PT ;  /* 0x0000004f4c4f7209 */ /* 0x002fca0007810000 */
[----:B------:R-:W1:Y:S01]  /*4d70*/  SHFL.BFLY PT, R54, R79, 0x2, 0x1f ;  /* 0x0c401f004f367f89 */ /* 0x000e6200000e0000 */
[----:B--2---:R-:W-:-:S04]  /*4d80*/  FMNMX.FTZ R81, R77, R62, !PT ;  /* 0x0000003e4d517209 */ /* 0x004fc80007810000 */
[----:B0-----:R-:W-:-:S05]  /*4d90*/  FMNMX.FTZ R81, R78, R81, !PT ;  /* 0x000000514e517209 */ /* 0x001fca0007810000 */
[----:B------:R-:W0:Y:S01]  /*4da0*/  SHFL.BFLY PT, R62, R81, 0x2, 0x1f ;  /* 0x0c401f00513e7f89 */ /* 0x000e2200000e0000 */
[----:B-1----:R-:W-:-:S05]  /*4db0*/  FMNMX.FTZ R80, R79, R54, !PT ;  /* 0x000000364f507209 */ /* 0x002fca0007810000 */
[----:B------:R-:W1:Y:S01]  /*4dc0*/  SHFL.BFLY PT, R83, R80, 0x1, 0x1f ;  /* 0x0c201f0050537f89 */ /* 0x000e6200000e0000 */
[----:B0-----:R-:W-:-:S05]  /*4dd0*/  FMNMX.FTZ R82, R81, R62, !PT ;  /* 0x0000003e51527209 */ /* 0x001fca0007810000 */
[----:B------:R-:W0:Y:S01]  /*4de0*/  SHFL.BFLY PT, R85, R82, 0x1, 0x1f ;  /* 0x0c201f0052557f89 */ /* 0x000e2200000e0000 */
[----:B-1----:R-:W-:Y:S01]  /*4df0*/  FMNMX.FTZ R62, R80, R83, !PT ;  /* 0x00000053503e7209 */ /* 0x002fe20007810000 */
[----:B------:R-:W-:-:S04]  /*4e00*/  IMAD.U32 R83, RZ, RZ, UR6 ;  /* 0x00000006ff537e24 */ /* 0x000fc8000f8e00ff */
[C---:B------:R-:W-:Y:S01]  /*4e10*/  FFMA.FTZ R80, R62.reuse, R83, -8 ;  /* 0xc10000003e507423 */ /* 0x040fe20000010053 */
[----:B------:R-:W-:-:S03]  /*4e20*/  FADD.FTZ R3, -R62, R3 ;  /* 0x000000033e037221 */ /* 0x000fc60000010100 */
[--C-:B------:R-:W-:Y:S01]  /*4e30*/  FFMA.FTZ R8, R8, UR6, -R80.reuse ;  /* 0x0000000608087c23 */ /* 0x100fe20008010850 */
[----:B------:R-:W-:Y:S01]  /*4e40*/  FMUL.FTZ R79, R3, UR6 ;  /* 0x00000006034f7c20 */ /* 0x000fe20008410000 */
[--C-:B------:R-:W-:Y:S01]  /*4e50*/  FFMA.FTZ R7, R7, UR6, -R80.reuse ;  /* 0x0000000607077c23 */ /* 0x100fe20008010850 */
[----:B------:R-:W-:-:S01]  /*4e60*/  FFMA.FTZ R11, R11, UR6, -R80 ;  /* 0x000000060b0b7c23 */ /* 0x000fc20008010850 */
[--C-:B------:R-:W-:Y:S01]  /*4e70*/  FFMA.FTZ R12, R12, UR6, -R80.reuse ;  /* 0x000000060c0c7c23 */ /* 0x100fe20008010850 */
[----:B------:R-:W-:-:S01]  /*4e80*/  FFMA.FTZ R15, R15, UR6, -R80 ;  /* 0x000000060f0f7c23 */ /* 0x000fc20008010850 */
[----:B------:R-:W-:Y:S01]  /*4e90*/  MUFU.EX2 R8, R8 ;  /* 0x0000000800087308 */ /* 0x000fe20000000800 */
[----:B0-----:R-:W-:Y:S01]  /*4ea0*/  FMNMX.FTZ R54, R82, R85, !PT ;  /* 0x0000005552367209 */ /* 0x001fe20007810000 */
[--C-:B------:R-:W-:Y:S01]  /*4eb0*/  FFMA.FTZ R82, R55, UR6, -R80.reuse ;  /* 0x0000000637527c23 */ /* 0x100fe20008010850 */
[----:B------:R-:W-:-:S01]  /*4ec0*/  FFMA.FTZ R55, R58, UR6, -R80 ;  /* 0x000000063a377c23 */ /* 0x000fc20008010850 */
[--C-:B------:R-:W-:Y:S01]  /*4ed0*/  FFMA.FTZ R58, R59, UR6, -R80.reuse ;  /* 0x000000063b3a7c23 */ /* 0x100fe20008010850 */
[----:B------:R-:W-:-:S01]  /*4ee0*/  FFMA.FTZ R59, R63, UR6, -R80 ;  /* 0x000000063f3b7c23 */ /* 0x000fc20008010850 */
[--C-:B------:R-:W-:Y:S01]  /*4ef0*/  FFMA.FTZ R63, R67, UR6, -R80.reuse ;  /* 0x00000006433f7c23 */ /* 0x100fe20008010850 */
[----:B------:R-:W-:-:S01]  /*4f00*/  FFMA.FTZ R67, R71, UR6, -R80 ;  /* 0x0000000647437c23 */ /* 0x000fc20008010850 */
[----:B------:R-:W-:Y:S01]  /*4f10*/  FFMA.FTZ R71, R75, UR6, -R80 ;  /* 0x000000064b477c23 */ /* 0x000fe20008010850 */
[----:B------:R-:W-:-:S02]  /*4f20*/  IMAD.U32 R75, RZ, RZ, UR6 ;  /* 0x00000006ff4b7e24 */ /* 0x000fc4000f8e00ff */
[----:B------:R-:W-:Y:S01]  /*4f30*/  FADD.FTZ R3, -R54, R5 ;  /* 0x0000000536037221 */ /* 0x000fe20000010100 */
[----:B------:R-:W-:Y:S01]  /*4f40*/  MUFU.EX2 R7, R7 ;  /* 0x0000000700077308 */ /* 0x000fe20000000800 */
[----:B------:R-:W-:-:S01]  /*4f50*/  FFMA.FTZ R20, R20, UR6, -R80 ;  /* 0x0000000614147c23 */ /* 0x000fc20008010850 */
[----:B------:R-:W-:Y:S01]  /*4f60*/  FFMA.FTZ R75, R54, R75, -8 ;  /* 0xc1000000364b7423 */ /* 0x000fe2000001004b */
[----:B------:R-:W-:Y:S01]  /*4f70*/  FMUL.FTZ R3, R3, UR6 ;  /* 0x0000000603037c20 */ /* 0x000fe20008410000 */
        /* <DEDUP_REMOVED lines=10> */
[----:B------:R-:W-:Y:S01]  /*5020*/  FFMA.FTZ R28, R28, UR6, -R75 ;  /* 0x000000061c1c7c23 */ /* 0x000fe2000801084b */
[----:B------:R-:W-:-:S01]  /*5030*/  FFMA.FTZ R29, R29, UR6, -R80 ;  /* 0x000000061d1d7c23 */ /* 0x000fc20008010850 */
[----:B------:R-:W-:Y:S01]  /*5040*/  MUFU.EX2 R3, R3 ;  /* 0x0000000300037308 */ /* 0x000fe20000000800 */
[----:B------:R-:W-:-:S01]  /*5050*/  FFMA.FTZ R31, R31, UR6, -R75 ;  /* 0x000000061f1f7c23 */ /* 0x000fc2000801084b */
[----:B------:R-:W-:Y:S01]  /*5060*/  FFMA.FTZ R30, R30, UR6, -R80 ;  /* 0x000000061e1e7c23 */ /* 0x000fe20008010850 */
[----:B------:R-:W-:-:S01]  /*5070*/  FFMA.FTZ R32, R32, UR6, -R75 ;  /* 0x0000000620207c23 */ /* 0x000fc2000801084b */
[----:B------:R-:W-:Y:S01]  /*5080*/  FFMA.FTZ R33, R33, UR6, -R80 ;  /* 0x0000000621217c23 */ /* 0x000fe20008010850 */
[----:B------:R-:W-:-:S01]  /*5090*/  FFMA.FTZ R35, R35, UR6, -R75 ;  /* 0x0000000623237c23 */ /* 0x000fc2000801084b */
[----:B------:R-:W-:Y:S01]  /*50a0*/  FFMA.FTZ R34, R34, UR6, -R80 ;  /* 0x0000000622227c23 */ /* 0x000fe20008010850 */
[----:B------:R-:W-:-:S01]  /*50b0*/  FFMA.FTZ R36, R36, UR6, -R75 ;  /* 0x0000000624247c23 */ /* 0x000fc2000801084b */
[----:B------:R-:W1:Y:S01]  /*50c0*/  MUFU.EX2 R10, R10 ;  /* 0x0000000a000a7308 */ /* 0x000e620000000800 */
[----:B0-----:R-:W-:-:S01]  /*50d0*/  FFMA.FTZ R4, R5, R4, R8 ;  /* 0x0000000405047223 */ /* 0x001fc20000010008 */
[----:B------:R-:W-:Y:S01]  /*50e0*/  FFMA.FTZ R37, R37, UR6, -R80 ;  /* 0x0000000625257c23 */ /* 0x000fe20008010850 */
[----:B------:R-:W-:-:S01]  /*50f0*/  FFMA.FTZ R39, R39, UR6, -R75 ;  /* 0x0000000627277c23 */ /* 0x000fc2000801084b */
[----:B------:R-:W-:Y:S01]  /*5100*/  FFMA.FTZ R38, R38, UR6, -R80 ;  /* 0x0000000626267c23 */ /* 0x000fe20008010850 */
[----:B------:R-:W-:-:S01]  /*5110*/  FADD.FTZ R4, R7, R4 ;  /* 0x0000000407047221 */ /* 0x000fc20000010000 */
[----:B------:R-:W-:Y:S01]  /*5120*/  FFMA.FTZ R40, R40, UR6, -R75 ;  /* 0x0000000628287c23 */ /* 0x000fe2000801084b */
[----:B------:R-:W-:-:S01]  /*5130*/  FFMA.FTZ R41, R41, UR6, -R80 ;  /* 0x0000000629297c23 */ /* 0x000fc20008010850 */
[----:B------:R-:W0:Y:S01]  /*5140*/  MUFU.EX2 R9, R9 ;  /* 0x0000000900097308 */ /* 0x000e220000000800 */
[----:B------:R-:W-:-:S01]  /*5150*/  FFMA.FTZ R43, R43, UR6, -R75 ;  /* 0x000000062b2b7c23 */ /* 0x000fc2000801084b */
[----:B------:R-:W-:Y:S01]  /*5160*/  FFMA.FTZ R42, R42, UR6, -R80 ;  /* 0x000000062a2a7c23 */ /* 0x000fe20008010850 */
[----:B------:R-:W-:-:S01]  /*5170*/  FFMA.FTZ R44, R44, UR6, -R75 ;  /* 0x000000062c2c7c23 */ /* 0x000fc2000801084b */
[----:B------:R-:W-:Y:S01]  /*5180*/  FFMA.FTZ R45, R45, UR6, -R80 ;  /* 0x000000062d2d7c23 */ /* 0x000fe20008010850 */
[----:B------:R-:W-:-:S01]  /*5190*/  FFMA.FTZ R47, R47, UR6, -R75 ;  /* 0x000000062f2f7c23 */ /* 0x000fc2000801084b */
[----:B------:R-:W-:Y:S01]  /*51a0*/  FFMA.FTZ R46, R46, UR6, -R80 ;  /* 0x000000062e2e7c23 */ /* 0x000fe20008010850 */
[----:B------:R-:W-:-:S01]  /*51b0*/  FFMA.FTZ R48, R48, UR6, -R75 ;  /* 0x0000000630307c23 */ /* 0x000fc2000801084b */
[----:B------:R-:W2:Y:S01]  /*51c0*/  MUFU.EX2 R11, R11 ;  /* 0x0000000b000b7308 */ /* 0x000ea20000000800 */
[----:B-1----:R-:W-:-:S01]  /*51d0*/  FFMA.FTZ R6, R3, R6, R10 ;  /* 0x0000000603067223 */ /* 0x002fc2000001000a */
[----:B------:R-:W-:Y:S01]  /*51e0*/  FFMA.FTZ R49, R49, UR6, -R80 ;  /* 0x0000000631317c23 */ /* 0x000fe20008010850 */
[----:B------:R-:W-:-:S01]  /*51f0*/  FFMA.FTZ R51, R51, UR6, -R75 ;  /* 0x0000000633337c23 */ /* 0x000fc2000801084b */
[----:B------:R-:W-:Y:S01]  /*5200*/  FFMA.FTZ R50, R50, UR6, -R80 ;  /* 0x0000000632327c23 */ /* 0x000fe20008010850 */
[----:B------:R-:W-:-:S01]  /*5210*/  FFMA.FTZ R52, R52, UR6, -R75 ;  /* 0x0000000634347c23 */ /* 0x000fc2000801084b */
[----:B------:R-:W-:Y:S01]  /*5220*/  FFMA.FTZ R53, R53, UR6, -R80 ;  /* 0x0000000635357c23 */ /* 0x000fe20008010850 */
[----:B------:R-:W-:-:S01]  /*5230*/  FFMA.FTZ R56, R56, UR6, -R75 ;  /* 0x0000000638387c23 */ /* 0x000fc2000801084b */
[----:B------:R-:W1:Y:S01]  /*5240*/  MUFU.EX2 R13, R13 ;  /* 0x0000000d000d7308 */ /* 0x000e620000000800 */
[----:B0-----:R-:W-:-:S01]  /*5250*/  FADD.FTZ R6, R9, R6 ;  /* 0x0000000609067221 */ /* 0x001fc20000010000 */
[--C-:B------:R-:W-:Y:S01]  /*5260*/  FFMA.FTZ R57, R57, UR6, -R75.reuse ;  /* 0x0000000639397c23 */ /* 0x100fe2000801084b */
[----:B------:R-:W-:-:S01]  /*5270*/  FFMA.FTZ R60, R60, UR6, -R75 ;  /* 0x000000063c3c7c23 */ /* 0x000fc2000801084b */
[--C-:B------:R-:W-:Y:S01]  /*5280*/  FFMA.FTZ R61, R61, UR6, -R75.reuse ;  /* 0x000000063d3d7c23 */ /* 0x100fe2000801084b */
[----:B------:R-:W-:-:S01]  /*5290*/  FFMA.FTZ R65, R65, UR6, -R75 ;  /* 0x0000000641417c23 */ /* 0x000fc2000801084b */
[----:B------:R-:W-:Y:S01]  /*52a0*/  FFMA.FTZ R64, R64, UR6, -R80 ;  /* 0x0000000640407c23 */ /* 0x000fe20008010850 */
[----:B------:R-:W-:-:S01]  /*52b0*/  FFMA.FTZ R66, R66, UR6, -R75 ;  /* 0x0000000642427c23 */ /* 0x000fc2000801084b */
[----:B------:R-:W0:Y:S01]  /*52c0*/  MUFU.EX2 R12, R12 ;  /* 0x0000000c000c7308 */ /* 0x000e220000000800 */
[----:B--2---:R-:W-:-:S01]  /*52d0*/  FADD.FTZ R79, R11, R4 ;  /* 0x000000040b4f7221 */ /* 0x004fc20000010000 */
[----:B------:R-:W-:Y:S01]  /*52e0*/  FFMA.FTZ R69, R69, UR6, -R75 ;  /* 0x0000000645457c23 */ /* 0x000fe2000801084b */
[----:B------:R-:W-:-:S01]  /*52f0*/  FFMA.FTZ R68, R68, UR6, -R80 ;  /* 0x0000000644447c23 */ /* 0x000fc20008010850 */
[--C-:B------:R-:W-:Y:S01]  /*5300*/  FFMA.FTZ R70, R70, UR6, -R75.reuse ;  /* 0x0000000646467c23 */ /* 0x100fe2000801084b */
[----:B------:R-:W-:-:S01]  /*5310*/  FFMA.FTZ R73, R73, UR6, -R75 ;  /* 0x0000000649497c23 */ /* 0x000fc2000801084b */
[----:B------:R-:W-:Y:S01]  /*5320*/  FFMA.FTZ R72, R72, UR6, -R80 ;  /* 0x0000000648487c23 */ /* 0x000fe20008010850 */
[----:B------:R-:W-:-:S01]  /*5330*/  FFMA.FTZ R74, R74, UR6, -R75 ;  /* 0x000000064a4a7c23 */ /* 0x000fc2000801084b */
[----:B------:R-:W2:Y:S01]  /*5340*/  MUFU.EX2 R14, R14 ;  /* 0x0000000e000e7308 */ /* 0x000ea20000000800 */
[----:B-1----:R-:W-:-:S01]  /*5350*/  FADD.FTZ R81, R13, R6 ;  /* 0x000000060d517221 */ /* 0x002fc20000010000 */
[----:B------:R-:W-:Y:S01]  /*5360*/  FFMA.FTZ R77, R77, UR6, -R75 ;  /* 0x000000064d4d7c23 */ /* 0x000fe2000801084b */
[----:B------:R-:W-:-:S01]  /*5370*/  FFMA.FTZ R76, R76, UR6, -R80 ;  /* 0x000000064c4c7c23 */ /* 0x000fc20008010850 */
[----:B------:R-:W-:-:S04]  /*5380*/  FFMA.FTZ R78, R78, UR6, -R75 ;  /* 0x000000064e4e7c23 */ /* 0x000fc8000801084b */
        /* <DEDUP_REMOVED lines=111> */
[----:B--2---:R-:W-:-:S01]  /*5a80*/  FADD.FTZ R79, R77, R6 ;  /* 0x000000064d4f7221 */ /* 0x004fc20000010000 */
[----:B-1----:R-:W-:-:S03]  /*5a90*/  FADD.FTZ R4, R76, R75 ;  /* 0x0000004b4c047221 */ /* 0x002fc60000010000 */
[----:B0-----:R-:W-:Y:S01]  /*5aa0*/  FADD.FTZ R6, R78, R79 ;  /* 0x0000004f4e067221 */ /* 0x001fe20000010000 */
[----:B------:R-:W-:Y:S06]  /*5ab0*/  @!P0 BRA `(.L_x_24) ;  /* 0x0000000000048947 */ /* 0x000fec0003800000 */
[----:B------:R-:W-:Y:S01]  /*5ac0*/  BPT.TRAP 0x1 ;  /* 0x000000040000795c */ /* 0x000fe20000300000 */
.L_x_24:
[----:B------:R-:W-:Y:S01]  /*5ad0*/  UIADD3 UR7, UR11, 0x19c60, URZ ;  /* 0x00019c600b077890 */ /* 0x000fe2000fffe03f */
[----:B------:R-:W-:Y:S01]  /*5ae0*/  ISETP.LT.AND P1, PT, RZ, UR45, PT ;  /* 0x0000002dff007c0c */ /* 0x000fe2000bf21270 */
[----:B------:R-:W-:Y:S01]  /*5af0*/  UIADD3 UR10, UR45, -0x1, URZ ;  /* 0xffffffff2d0a7890 */ /* 0x000fe2000fffe03f */
[----:B------:R-:W-:Y:S01]  /*5b00*/  F2FP.SATFINITE.E4M3.F32.PACK_AB_MERGE_C R11, R12, R11, RZ ;  /* 0x0000000b0c0b723e */ /* 0x000fe200048070ff */
[----:B------:R-:W-:Y:S01]  /*5b10*/  UPRMT UR7, UR18, 0x654, UR7 ;  /* 0x0000065412077896 */ /* 0x000fe20008000007 */
[----:B------:R-:W-:Y:S01]  /*5b20*/  F2FP.SATFINITE.E4M3.F32.PACK_AB_MERGE_C R13, R14, R13, RZ ;  /* 0x0000000d0e0d723e */ /* 0x000fe200048070ff */
[----:B------:R-:W-:Y:S01]  /*5b30*/  UMOV UR19, UR39 ;  /* 0x0000002700137c82 */ /* 0x000fe20008000000 */
[----:B------:R-:W-:Y:S01]  /*5b40*/  F2FP.SATFINITE.E4M3.F32.PACK_AB_MERGE_C R25, R26, R25, RZ ;  /* 0x000000191a19723e */ /* 0x000fe200048070ff */
[----:B------:R-:W-:Y:S01]  /*5b50*/  UMOV UR20, UR40 ;  /* 0x0000002800147c82 */ /* 0x000fe20008000000 */
[----:B------:R-:W-:Y:S01]  /*5b60*/  F2FP.SATFINITE.E4M3.F32.PACK_AB_MERGE_C R27, R28, R27, RZ ;  /* 0x0000001b1c1b723e */ /* 0x000fe200048070ff */
[----:B------:R-:W-:Y:S01]  /*5b70*/  UMOV UR45, UR10 ;  /* 0x0000000a002d7c82 */ /* 0x000fe20008000000 */
[----:B------:R-:W-:Y:S01]  /*5b80*/  F2FP.SATFINITE.E4M3.F32.PACK_AB_MERGE_C R33, R34, R33, RZ ;  /* 0x000000212221723e */ /* 0x000fe200048070ff */
[----:B------:R-:W-:Y:S01]  /*5b90*/  FMUL.FTZ R88, R88, R5 ;  /* 0x0000000558587220 */ /* 0x000fe20000410000 */
[----:B------:R-:W-:Y:S01]  /*5ba0*/  F2FP.SATFINITE.E4M3.F32.PACK_AB_MERGE_C R35, R36, R35, RZ ;  /* 0x000000232423723e */ /* 0x000fe200048070ff */
[----:B------:R-:W-:Y:S01]  /*5bb0*/  SYNCS.ARRIVE.TRANS64.RED.A1T0 RZ, [UR7], RZ ;  /* 0x000000ffffff79a7 */ /* 0x000fe20008100407 */
[----:B------:R-:W-:Y:S01]  /*5bc0*/  F2FP.SATFINITE.E4M3.F32.PACK_AB_MERGE_C R41, R42, R41, RZ ;  /* 0x000000292a29723e */ /* 0x000fe200048070ff */
[----:B------:R-:W-:Y:S01]  /*5bd0*/  FMUL.FTZ R89, R89, R5 ;  /* 0x0000000559597220 */ /* 0x000fe20000410000 */
[----:B------:R-:W-:Y:S01]  /*5be0*/  F2FP.SATFINITE.E4M3.F32.PACK_AB_MERGE_C R43, R44, R43, RZ ;  /* 0x0000002b2c2b723e */ /* 0x000fe200048070ff */
[----:B------:R-:W-:Y:S01]  /*5bf0*/  FMUL.FTZ R92, R92, R5 ;  /* 0x000000055c5c7220 */ /* 0x000fe20000410000 */
[----:B------:R-:W-:Y:S01]  /*5c00*/  F2FP.SATFINITE.E4M3.F32.PACK_AB_MERGE_C R49, R50, R49, RZ ;  /* 0x000000313231723e */ /* 0x000fe200048070ff */
[----:B------:R-:W-:Y:S01]  /*5c10*/  FMUL.FTZ R93, R93, R5 ;  /* 0x000000055d5d7220 */ /* 0x000fe20000410000 */
[----:B------:R-:W-:Y:S01]  /*5c20*/  F2FP.SATFINITE.E4M3.F32.PACK_AB_MERGE_C R51, R52, R51, RZ ;  /* 0x000000333433723e */ /* 0x000fe200048070ff */
[----:B------:R-:W-:Y:S01]  /*5c30*/  FMUL.FTZ R96, R96, R5 ;  /* 0x0000000560607220 */ /* 0x000fe20000410000 */
[----:B------:R-:W-:Y:S01]  /*5c40*/  F2FP.SATFINITE.E4M3.F32.PACK_AB_MERGE_C R55, R58, R55, RZ ;  /* 0x000000373a37723e */ /* 0x000fe200048070ff */
[-C--:B------:R-:W-:Y:S01]  /*5c50*/  FMUL.FTZ R97, R97, R5.reuse ;  /* 0x0000000561617220 */ /* 0x080fe20000410000 */
        /* <DEDUP_REMOVED lines=22> */
[----:B------:R-:W-:Y:S01]  /*5dc0*/  FMUL.FTZ R133, R133, R5 ;  /* 0x0000000585857220 */ /* 0x000fe20000410000 */
        /* <DEDUP_REMOVED lines=24> */
[----:B------:R-:W-:Y:S01]  /*5f50*/  F2FP.SATFINITE.E4M3.F32.PACK_AB_MERGE_C R148, R7, R8, R11 ;  /* 0x000000080794723e */ /* 0x000fe2000480700b */
[----:B------:R-:W-:Y:S01]  /*5f60*/  IMAD.MOV.U32 R5, RZ, RZ, R54 ;  /* 0x000000ffff057224 */ /* 0x000fe200078e0036 */
[----:B------:R-:W-:-:S02]  /*5f70*/  F2FP.SATFINITE.E4M3.F32.PACK_AB_MERGE_C R149, R9, R10, R13 ;  /* 0x0000000a0995723e */ /* 0x000fc4000480700d */
[----:B------:R-:W-:Y:S02]  /*5f80*/  F2FP.SATFINITE.E4M3.F32.PACK_AB_MERGE_C R150, R20, R15, R25 ;  /* 0x0000000f1496723e */ /* 0x000fe40004807019 */
[----:B------:R-:W-:Y:S02]  /*5f90*/  F2FP.SATFINITE.E4M3.F32.PACK_AB_MERGE_C R151, R24, R21, R27 ;  /* 0x000000151897723e */ /* 0x000fe4000480701b */
[----:B------:R-:W-:Y:S02]  /*5fa0*/  F2FP.SATFINITE.E4M3.F32.PACK_AB_MERGE_C R136, R30, R29, R33 ;  /* 0x0000001d1e88723e */ /* 0x000fe40004807021 */
[----:B------:R-:W-:Y:S02]  /*5fb0*/  F2FP.SATFINITE.E4M3.F32.PACK_AB_MERGE_C R137, R32, R31, R35 ;  /* 0x0000001f2089723e */ /* 0x000fe40004807023 */
[----:B------:R-:W-:Y:S02]  /*5fc0*/  F2FP.SATFINITE.E4M3.F32.PACK_AB_MERGE_C R138, R38, R37, R41 ;  /* 0x00000025268a723e */ /* 0x000fe40004807029 */
        /* <DEDUP_REMOVED lines=9> */
[----:B------:R-:W-:Y:S01]  /*6060*/  MOV R3, R62 ;  /* 0x0000003e00037202 */ /* 0x000fe20000000f00 */
[----:B------:R-:W-:Y:S06]  /*6070*/  @P1 BRA `(.L_x_25) ;  /* 0xffffffdc00101947 */ /* 0x000fec000383ffff */
.L_x_14:
[----:B------:R-:W-:Y:S06]  /*6080*/  BAR.ARV 0x8, 0x200 ;  /* 0x0208000000007b1d */ /* 0x000fec0000002000 */
[----:B------:R-:W-:Y:S05]  /*6090*/  @!P0 BRA `(.L_x_26) ;  /* 0x0000000000048947 */ /* 0x000fea0003800000 */
[----:B------:R-:W-:Y:S01]  /*60a0*/  BPT.TRAP 0x1 ;  /* 0x000000040000795c */ /* 0x000fe20000300000 */
.L_x_26:
[----:B------:R-:W0:Y:S01]  /*60b0*/  S2UR UR5, SR_CgaCtaId ;  /* 0x00000000000579c3 */ /* 0x000e220000008800 */
[----:B------:R-:W-:Y:S01]  /*60c0*/  UMOV UR4, 0x400 ;  /* 0x0000040000047882 */ /* 0x000fe20000000000 */
[----:B------:R-:W-:-:S05]  /*60d0*/  IMAD.U32 R0, RZ, RZ, UR39 ;  /* 0x00000027ff007e24 */ /* 0x000fca000f8e00ff */
[----:B------:R-:W-:Y:S01]  /*60e0*/  SHF.L.U32 R0, R0, 0x1f, RZ ;  /* 0x0000001f00007819 */ /* 0x000fe200000006ff */
[----:B0-----:R-:W-:-:S04]  /*60f0*/  ULEA UR4, UR5, UR4, 0x18 ;  /* 0x0000000405047291 */ /* 0x001fc8000f8ec03f */
[----:B------:R-:W-:-:S09]  /*6100*/  ULEA UR7, UR40, UR4, 0x3 ;  /* 0x0000000428077291 */ /* 0x000fd2000f8e183f */
[----:B------:R0:W1:Y:S01]  /*6110*/  SYNCS.PHASECHK.TRANS64.TRYWAIT P1, [UR7+0x19c50], R0 ;  /* 0x019c5000ff0075a7 */ /* 0x0000620008020147 */
[----:B------:R-:W-:Y:S05]  /*6120*/  @!P0 BRA `(.L_x_27) ;  /* 0x0000000000048947 */ /* 0x000fea0003800000 */
[----:B------:R-:W-:Y:S01]  /*6130*/  BPT.TRAP 0x1 ;  /* 0x000000040000795c */ /* 0x000fe20000300000 */
.L_x_27:
[----:B-1----:R-:W-:Y:S05]  /*6140*/  @P1 BRA `(.L_x_28) ;  /* 0x0000000000081947 */ /* 0x002fea0003800000 */
[----:B------:R-:W1:Y:S02]  /*6150*/  SYNCS.PHASECHK.TRANS64.TRYWAIT P1, [UR7+0x19c50], R0 ;  /* 0x019c5000ff0075a7 */ /* 0x000e640008020147 */
[----:B-1----:R-:W-:Y:S05]  /*6160*/  @!P1 BRA `(.L_x_29) ;  /* 0x0000005800c49947 */ /* 0x002fea0003800000 */
.L_x_28:
[----:B------:R-:W-:Y:S01]  /*6170*/  ULDC.64 UR8, c[0x0][0x9a0] ;  /* 0x0002680000087ab9 */ /* 0x000fe20000000a00 */
[----:B------:R-:W-:Y:S01]  /*6180*/  UIADD3 UR10, UR4, 0x3000, URZ ;  /* 0x00003000040a7890 */ /* 0x000fe2000fffe03f */
[----:B------:R-:W-:Y:S01]  /*6190*/  WARPGROUP.ARRIVE ;  /* 0x00000000000079c5 */ /* 0x000fe20000000000 */
[----:B------:R-:W-:Y:S01]  /*61a0*/  UISETP.NE.U32.AND UP0, UPT, UR8, URZ, UPT ;  /* 0x0000003f0800728c */ /* 0x000fe2000bf05070 */
[----:B------:R-:W-:Y:S01]  /*61b0*/  IMAD.MOV.U32 R5, RZ, RZ, 0x3f800000 ;  /* 0x3f800000ff057424 */ /* 0x000fe200078e00ff */
[----:B------:R-:W-:Y:S02]  /*61c0*/  USHF.R.U32.HI UR10, URZ, 0x4, UR10 ;  /* 0x000000043f0a7899 */ /* 0x000fe4000801160a */
[----:B------:R-:W-:Y:S02]  /*61d0*/  UISETP.NE.AND.EX UP0, UPT, UR9, URZ, UPT, UP0 ;  /* 0x0000003f0900728c */ /* 0x000fe4000bf05300 */
[----:B------:R-:W-:-:S04]  /*61e0*/  ULOP3.LUT UR10, UR10, 0x3fff, URZ, 0xc0, !UPT ;  /* 0x00003fff0a0a7892 */ /* 0x000fc8000f8ec03f */
[----:B------:R-:W-:Y:S01]  /*61f0*/  ULOP3.LUT UR14, UR10, 0x10000, URZ, 0xfc, !UPT ;  /* 0x000100000a0e7892 */ /* 0x000fe2000f8efc3f */
[----:B------:R-:W-:-:S03]  /*6200*/  PLOP3.LUT P1, PT, PT, PT, UP0, 0x80, 0x0 ;  /* 0x000000000000781c */ /* 0x000fc60003f2f008 */
[----:B------:R-:W-:Y:S02]  /*6210*/  UIMAD UR14, UR40, 0x300, UR14 ;  /* 0x00000300280e78a4 */ /* 0x000fe4000f8e020e */
[----:B------:R-:W-:Y:S01]  /*6220*/  @UP0 USHF.R.S32.HI UR15, URZ, 0x1f, UR44 ;  /* 0x0000001f3f0f0899 */ /* 0x000fe2000801142c */
[----:B------:R-:W-:Y:S01]  /*6230*/  @UP0 ULDC.64 UR10, c[0x0][0x9c8] ;  /* 0x00027200000a0ab9 */ /* 0x000fe20000000a00 */
[----:B------:R-:W-:Y:S02]  /*6240*/  @UP0 UIADD3 UR16, -UR44, URZ, URZ ;  /* 0x0000003f2c100290 */ /* 0x000fe4000fffe13f */
[----:B------:R-:W-:Y:S02]  /*6250*/  @UP0 UIMAD.WIDE.U32 UR12, UR44, UR10, URZ ;  /* 0x0000000a2c0c02a5 */ /* 0x000fe4000f8e003f */
[----:B------:R-:W-:Y:S01]  /*6260*/  @UP0 UIMAD UR10, UR15, UR10, URZ ;  /* 0x0000000a0f0a02a4 */ /* 0x000fe2000f8e023f */
[----:B------:R-:W-:-:S03]  /*6270*/  @UP0 ULDC UR17, c[0x0][0xc44] ;  /* 0x0003110000110ab9 */ /* 0x000fc60000000800 */
[----:B------:R-:W-:Y:S02]  /*6280*/  @UP0 UIMAD UR10, UR44, UR11, UR10 ;  /* 0x0000000b2c0a02a4 */ /* 0x000fe4000f8e020a */
[----:B------:R-:W-:Y:S02]  /*6290*/  @UP0 UIMAD UR18, UR17, UR16, UR43 ;  /* 0x00000010111202a4 */ /* 0x000fe4000f8e022b */
[----:B------:R-:W-:Y:S01]  /*62a0*/  @UP0 UIADD3 UR13, UR13, UR10, URZ ;  /* 0x0000000a0d0d0290 */ /* 0x000fe2000fffe03f */
[----:B------:R-:W-:Y:S02]  /*62b0*/  UMOV UR11, 0x40000040 ;  /* 0x40000040000b7882 */ /* 0x000fe40000000000 */
[----:B------:R-:W-:Y:S01]  /*62c0*/  UMOV UR10, UR14 ;  /* 0x0000000e000a7c82 */ /* 0x000fe20008000000 */
[----:B------:R-:W-:Y:S01]  /*62d0*/  @UP0 USHF.R.S32.HI UR15, URZ, 0x1f, UR18 ;  /* 0x0000001f3f0f0899 */ /* 0x000fe20008011412 */
[----:B------:R-:W-:Y:S01]  /*62e0*/  QGMMA.64x96x32.F32.E4M3.E4M3 R88, R148, gdesc[UR8], R88, gsb0 ;  /* 0x0160000894587df3 */ /* 0x000fe20008000858 */
[----:B------:R-:W-:-:S02]  /*62f0*/  @UP0 ULDC.64 UR16, c[0x0][0x9d0] ;  /* 0x0002740000100ab9 */ /* 0x000fc40000000a00 */
[----:B------:R-:W-:Y:S02]  /*6300*/  @UP0 UIMAD UR15, UR15, UR16, URZ ;  /* 0x000000100f0f02a4 */ /* 0x000fe4000f8e023f */
[----:B------:R-:W-:Y:S02]  /*6310*/  @UP0 UIMAD.WIDE.U32 UR12, UR18, UR16, UR12 ;  /* 0x00000010120c02a5 */ /* 0x000fe4000f8e000c */
[----:B------:R-:W-:Y:S02]  /*6320*/  @UP0 UIMAD UR15, UR18, UR17, UR15 ;  /* 0x00000011120f02a4 */ /* 0x000fe4000f8e020f */
[----:B------:R-:W-:Y:S02]  /*6330*/  @UP0 ULEA UR8, UP1, UR12, UR8, 0x2 ;  /* 0x000000080c080291 */ /* 0x000fe4000f82103f */
[----:B------:R-:W-:-:S04]  /*6340*/  @UP0 UIADD3 UR10, UR13, UR15, URZ ;  /* 0x0000000f0d0a0290 */ /* 0x000fc8000fffe03f */
[----:B------:R-:W-:Y:S01]  /*6350*/  @UP0 ULEA.HI.X UR9, UR12, UR9, UR10, 0x2, UP1 ;  /* 0x000000090c090291 */ /* 0x000fe200088f140a */
[----:B------:R-:W-:-:S05]  /*6360*/  IMAD.U32 R8, RZ, RZ, UR8 ;  /* 0x00000008ff087e24 */ /* 0x000fca000f8e00ff */
[----:B------:R-:W-:-:S05]  /*6370*/  IMAD.U32 R9, RZ, RZ, UR9 ;  /* 0x00000009ff097e24 */ /* 0x000fca000f8e00ff */
[----:B------:R2:W3:Y:S01]  /*6380*/  @P1 LDG.E R5, desc[UR36][R8.64] ;  /* 0x0000002408051981 */ /* 0x0004e2000c1e1900 */
[----:B------:R-:W-:Y:S01]  /*6390*/  UIADD3 UR10, UR14, 0x2, URZ ;  /* 0x000000020e0a7890 */ /* 0x000fe2000fffe03f */
[----:B------:R-:W-:Y:S01]  /*63a0*/  UMOV UR11, 0x40000040 ;  /* 0x40000040000b7882 */ /* 0x000fe20000000000 */
[----:B------:R-:W-:Y:S02]  /*63b0*/  WARPGROUP.DEPBAR.LE gsb0, 0x0 ;  /* 0x00008000000079c5 */ /* 0x000fe40000010000 */
[----:B------:R-:W-:-:S06]  /*63c0*/  WARPGROUP.ARRIVE ;  /* 0x00000000000079c5 */ /* 0x000fcc0000000000 */
[----:B------:R-:W-:Y:S01]  /*63d0*/  QGMMA.64x96x32.F32.E4M3.E4M3 R88, R136, gdesc[UR8], R88, gsb0 ;  /* 0x0160000888587df3 */ /* 0x000fe20008000858 */
[----:B------:R-:W-:Y:S01]  /*63e0*/  UIADD3 UR10, UR14, 0x4, URZ ;  /* 0x000000040e0a7890 */ /* 0x000fe2000fffe03f */
[----:B------:R-:W-:Y:S01]  /*63f0*/  UMOV UR11, 0x40000040 ;  /* 0x40000040000b7882 */ /* 0x000fe20000000000 */
[----:B-1----:R-:W1:Y:S04]  /*6400*/  SHFL.BFLY PT, R3, R4, 0x2, 0x1f ;  /* 0x0c401f0004037f89 */ /* 0x002e6800000e0000 */
[----:B------:R-:W4:Y:S01]  /*6410*/  SHFL.BFLY PT, R7, R6, 0x2, 0x1f ;  /* 0x0c401f0006077f89 */ /* 0x000f2200000e0000 */
[----:B------:R-:W-:Y:S02]  /*6420*/  WARPGROUP.DEPBAR.LE gsb0, 0x0 ;  /* 0x00008000000079c5 */ /* 0x000fe40000010000 */
[----:B------:R-:W-:-:S06]  /*6430*/  WARPGROUP.ARRIVE ;  /* 0x00000000000079c5 */ /* 0x000fcc0000000000 */
[----:B------:R-:W-:Y:S01]  /*6440*/  QGMMA.64x96x32.F32.E4M3.E4M3 R88, R140, gdesc[UR8], R88, gsb0 ;  /* 0x016000088c587df3 */ /* 0x000fe20008000858 */
[----:B------:R-:W-:Y:S01]  /*6450*/  UIADD3 UR10, UR14, 0x6, URZ ;  /* 0x000000060e0a7890 */ /* 0x000fe2000fffe03f */
[----:B------:R-:W-:Y:S01]  /*6460*/  UMOV UR11, 0x40000040 ;  /* 0x40000040000b7882 */ /* 0x000fe20000000000 */
[----:B-1----:R-:W-:-:S01]  /*6470*/  FADD.FTZ R3, R3, R4 ;  /* 0x0000000403037221 */ /* 0x002fc20000010000 */
[----:B----4-:R-:W-:-:S04]  /*6480*/  FADD.FTZ R7, R7, R6 ;  /* 0x0000000607077221 */ /* 0x010fc80000010000 */
[----:B0-----:R-:W0:Y:S04]  /*6490*/  SHFL.BFLY PT, R0, R3, 0x1, 0x1f ;  /* 0x0c201f0003007f89 */ /* 0x001e2800000e0000 */
[----:B--2---:R-:W1:Y:S01]  /*64a0*/  SHFL.BFLY PT, R8, R7, 0x1, 0x1f ;  /* 0x0c201f0007087f89 */ /* 0x004e6200000e0000 */
[----:B------:R-:W-:Y:S02]  /*64b0*/  IMAD.MOV.U32 R4, RZ, RZ, RZ ;  /* 0x000000ffff047224 */ /* 0x000fe400078e00ff */
[----:B0-----:R-:W-:Y:S01]  /*64c0*/  FADD.FTZ R10, R3, R0 ;  /* 0x00000000030a7221 */ /* 0x001fe20000010000 */
[----:B-1----:R-:W-:-:S04]  /*64d0*/  FADD.FTZ R11, R7, R8 ;  /* 0x00000008070b7221 */ /* 0x002fc80000010000 */
[C---:B------:R-:W-:Y:S01]  /*64e0*/  FSETP.NE.FTZ.AND P1, PT, R10.reuse, RZ, PT ;  /* 0x000000ff0a00720b */ /* 0x040fe20003f35000 */
[----:B------:R-:W-:Y:S01]  /*64f0*/  FMUL.FTZ R12, R10, 0.00390625 ;  /* 0x3b8000000a0c7820 */ /* 0x000fe20000410000 */
[----:B------:R-:W-:-:S04]  /*6500*/  FMUL.FTZ R13, R11, 0.00390625 ;  /* 0x3b8000000b0d7820 */ /* 0x000fc80000410000 */
[----:B------:R-:W-:Y:S02]  /*6510*/  FSETP.NE.FTZ.AND P2, PT, R12, RZ, PT ;  /* 0x000000ff0c00720b */ /* 0x000fe40003f55000 */
[----:B------:R-:W-:Y:S01]  /*6520*/  FSETP.NE.FTZ.AND P3, PT, R13, RZ, PT ;  /* 0x000000ff0d00720b */ /* 0x000fe20003f75000 */
[----:B------:R-:W-:Y:S02]  /*6530*/  WARPGROUP.DEPBAR.LE gsb0, 0x0 ;  /* 0x00008000000079c5 */ /* 0x000fe40000010000 */
[----:B------:R-:W-:-:S06]  /*6540*/  WARPGROUP.ARRIVE ;  /* 0x00000000000079c5 */ /* 0x000fcc0000000000 */
[----:B------:R-:W-:Y:S01]  /*6550*/  QGMMA.64x96x32.F32.E4M3.E4M3 R88, R144, gdesc[UR8], R88, gsb0 ;  /* 0x0160000890587df3 */ /* 0x000fe20008000858 */
[----:B------:R-:W-:Y:S01]  /*6560*/  @P1 MUFU.RCP R4, R10 ;  /* 0x0000000a00041308 */ /* 0x000fe20000001000 */
[----:B------:R-:W-:Y:S01]  /*6570*/  FSETP.NE.FTZ.AND P1, PT, R11, RZ, PT ;  /* 0x000000ff0b00720b */ /* 0x000fe20003f35000 */
[----:B------:R-:W-:-:S06]  /*6580*/  IMAD.MOV.U32 R8, RZ, RZ, RZ ;  /* 0x000000ffff087224 */ /* 0x000fcc00078e00ff */
[----:B------:R-:W0:Y:S08]  /*6590*/  @P2 MUFU.LG2 R6, R12 ;  /* 0x0000000c00062308 */ /* 0x000e300000000c00 */
[----:B------:R-:W1:Y:S08]  /*65a0*/  @P3 MUFU.LG2 R9, R13 ;  /* 0x0000000d00093308 */ /* 0x000e700000000c00 */
[----:B------:R-:W2:Y:S01]  /*65b0*/  @P1 MUFU.RCP R8, R11 ;  /* 0x0000000b00081308 */ /* 0x000ea20000001000 */
[----:B------:R-:W-:Y:S01]  /*65c0*/  MOV R7, UR6 ;  /* 0x0000000600077c02 */ /* 0x000fe20008000f00 */
[----:B------:R-:W-:-:S02]  /*65d0*/  IMAD.U32 R14, RZ, RZ, UR6 ;  /* 0x00000006ff0e7e24 */ /* 0x000fc4000f8e00ff */
[----:B0-----:R-:W-:Y:S02]  /*65e0*/  @P2 FMUL.FTZ R6, R6, 0.69314718246459960938 ;  /* 0x3f31721806062820 */ /* 0x001fe40000410000 */
[----:B------:R-:W-:Y:S01]  /*65f0*/  @P2 FMUL.FTZ R7, R7, 0.69314718246459960938 ;  /* 0x3f31721807072820 */ /* 0x000fe20000410000 */
[----:B------:R-:W-:Y:S01]  /*6600*/  @P3 FMUL.FTZ R10, R14, 0.69314718246459960938 ;  /* 0x3f3172180e0a3820 */ /* 0x000fe20000410000 */
[----:B-1----:R-:W-:Y:S01]  /*6610*/  @P3 FMUL.FTZ R9, R9, 0.69314718246459960938 ;  /* 0x3f31721809093820 */ /* 0x002fe20000410000 */
[----:B------:R-:W-:Y:S02]  /*6620*/  IMAD.MOV.U32 R3, RZ, RZ, -0x800000 ;  /* 0xff800000ff037424 */ /* 0x000fe400078e00ff */
[----:B------:R-:W-:Y:S01]  /*6630*/  @P2 FFMA.FTZ R3, R7, R62, R6 ;  /* 0x0000003e07032223 */ /* 0x000fe20000010006 */
[----:B------:R-:W-:Y:S02]  /*6640*/  IMAD.MOV.U32 R0, RZ, RZ, -0x800000 ;  /* 0xff800000ff007424 */ /* 0x000fe400078e00ff */
[----:B------:R-:W-:Y:S01]  /*6650*/  @P3 FFMA.FTZ R0, R10, R54, R9 ;  /* 0x000000360a003223 */ /* 0x000fe20000010009 */
[-C--:B---3--:R-:W-:Y:S01]  /*6660*/  FMUL.FTZ R56, R4, R5.reuse ;  /* 0x0000000504387220 */ /* 0x088fe20000410000 */
[----:B--2---:R-:W-:Y:S01]  /*6670*/  FMUL.FTZ R58, R8, R5 ;  /* 0x00000005083a7220 */ /* 0x004fe20000410000 */
[----:B------:R-:W-:-:S02]  /*6680*/  WARPGROUP.DEPBAR.LE gsb0, 0x0 ;  /* 0x00008000000079c5 */ /* 0x000fc40000010000 */
[----:B------:R-:W-:Y:S05]  /*6690*/  @!P0 BRA `(.L_x_30) ;  /* 0x0000000000048947 */ /* 0x000fea0003800000 */
[----:B------:R-:W-:Y:S01]  /*66a0*/  BPT.TRAP 0x1 ;  /* 0x000000040000795c */ /* 0x000fe20000300000 */
.L_x_30:
[----:B------:R-:W0:Y:S01]  /*66b0*/  S2R R59, SR_TID.X ;  /* 0x00000000003b7919 */ /* 0x000e220000002100 */
[----:B------:R-:W-:Y:S01]  /*66c0*/  ULDC.64 UR8, c[0x4][0x38] ;  /* 0x01000e0000087ab9 */ /* 0x000fe20000000a00 */
[----:B------:R-:W1:Y:S01]  /*66d0*/  S2UR UR6, SR_SWINHI ;  /* 0x00000000000679c3 */ /* 0x000e620000002f00 */
        /* <DEDUP_REMOVED lines=28> */
[----:B------:R-:W-:Y:S01]  /*68a0*/  FMUL.FTZ R11, R95, R58 ;  /* 0x0000003a5f0b7220 */ /* 0x000fe20000410000 */
[----:B0-----:R-:W-:-:S02]  /*68b0*/  IMAD.SHL.U32 R4, R59, 0x4, RZ ;  /* 0x000000043b047824 */ /* 0x001fc400078e00ff */
[-C--:B------:R-:W-:Y:S01]  /*68c0*/  FMUL.FTZ R12, R91, R58.reuse ;  /* 0x0000003a5b0c7220 */ /* 0x080fe20000410000 */
[-C--:B------:R-:W-:Y:S01]  /*68d0*/  FMUL.FTZ R15, R102, R58.reuse ;  /* 0x0000003a660f7220 */ /* 0x080fe20000410000 */
[-C--:B------:R-:W-:Y:S01]  /*68e0*/  FMUL.FTZ R20, R98, R58.reuse ;  /* 0x0000003a62147220 */ /* 0x080fe20000410000 */
[-C--:B------:R-:W-:Y:S01]  /*68f0*/  FMUL.FTZ R25, R103, R58.reuse ;  /* 0x0000003a67197220 */ /* 0x080fe20000410000 */
[----:B------:R-:W-:Y:S01]  /*6900*/  LOP3.LUT R4, R4, 0xc, RZ, 0xc0, !PT ;  /* 0x0000000c04047812 */ /* 0x000fe200078ec0ff */
[-C--:B------:R-:W-:Y:S01]  /*6910*/  FMUL.FTZ R26, R99, R58.reuse ;  /* 0x0000003a631a7220 */ /* 0x080fe20000410000 */
[-C--:B------:R-:W-:Y:S01]  /*6920*/  FMUL.FTZ R37, R118, R58.reuse ;  /* 0x0000003a76257220 */ /* 0x080fe20000410000 */
[-C--:B------:R-:W-:Y:S01]  /*6930*/  FMUL.FTZ R38, R114, R58.reuse ;  /* 0x0000003a72267220 */ /* 0x080fe20000410000 */
[----:B------:R-:W-:Y:S01]  /*6940*/  IADD3 R4, P0, R4, UR8, RZ ;  /* 0x0000000804047c10 */ /* 0x000fe2000ff1e0ff */
[-C--:B------:R-:W-:Y:S01]  /*6950*/  FMUL.FTZ R41, R119, R58.reuse ;  /* 0x0000003a77297220 */ /* 0x080fe20000410000 */
[-C--:B------:R-:W-:Y:S01]  /*6960*/  FMUL.FTZ R42, R115, R58.reuse ;  /* 0x0000003a732a7220 */ /* 0x080fe20000410000 */
[-C--:B------:R-:W-:Y:S01]  /*6970*/  FMUL.FTZ R45, R126, R58.reuse ;  /* 0x0000003a7e2d7220 */ /* 0x080fe20000410000 */
[----:B------:R-:W-:Y:S01]  /*6980*/  FMUL.FTZ R46, R122, R58 ;  /* 0x0000003a7a2e7220 */ /* 0x000fe20000410000 */
[----:B------:R-:W-:-:S02]  /*6990*/  IMAD.X R5, RZ, RZ, UR9, P0 ;  /* 0x00000009ff057e24 */ /* 0x000fc400080e06ff */
[-C--:B------:R-:W-:Y:S01]  /*69a0*/  FMUL.FTZ R49, R127, R58.reuse ;  /* 0x0000003a7f317220 */ /* 0x080fe20000410000 */
[-C--:B------:R-:W-:Y:S01]  /*69b0*/  FMUL.FTZ R50, R123, R58.reuse ;  /* 0x0000003a7b327220 */ /* 0x080fe20000410000 */
[-C--:B------:R-:W-:Y:S01]  /*69c0*/  FMUL.FTZ R53, R134, R58.reuse ;  /* 0x0000003a86357220 */ /* 0x080fe20000410000 */
[----:B------:R-:W-:Y:S01]  /*69d0*/  FMUL.FTZ R54, R130, R58 ;  /* 0x0000003a82367220 */ /* 0x000fe20000410000 */
[----:B------:R0:W2:Y:S01]  /*69e0*/  LDG.E.CONSTANT R4, desc[UR36][R4.64] ;  /* 0x0000002404047981 */ /* 0x0000a2000c1e9900 */
[----:B------:R-:W-:Y:S01]  /*69f0*/  F2FP.BF16.F32.PACK_AB R34, R33, R34 ;  /* 0x000000222122723e */ /* 0x000fe200000010ff */
[----:B------:R-:W-:Y:S01]  /*6a00*/  FMUL.FTZ R56, R129, R56 ;  /* 0x0000003881387220 */ /* 0x000fe20000410000 */
[----:B------:R-:W-:Y:S01]  /*6a10*/  F2FP.BF16.F32.PACK_AB R29, R29, R30 ;  /* 0x0000001e1d1d723e */ /* 0x000fe200000010ff */
[----:B------:R-:W-:Y:S01]  /*6a20*/  FMUL.FTZ R57, R135, R58 ;  /* 0x0000003a87397220 */ /* 0x000fe20000410000 */
[----:B------:R-:W-:Y:S01]  /*6a30*/  F2FP.BF16.F32.PACK_AB R27, R27, R28 ;  /* 0x0000001c1b1b723e */ /* 0x000fe200000010ff */
[----:B------:R-:W-:Y:S01]  /*6a40*/  UMOV UR8, UR4 ;  /* 0x0000000400087c82 */ /* 0x000fe20008000000 */
[----:B-1----:R-:W-:Y:S01]  /*6a50*/  UMOV UR9, UR6 ;  /* 0x0000000600097c82 */ /* 0x002fe20008000000 */
[----:B------:R-:W-:Y:S01]  /*6a60*/  F2FP.BF16.F32.PACK_AB R32, R31, R32 ;  /* 0x000000201f20723e */ /* 0x000fe200000010ff */
[----:B------:R-:W-:Y:S01]  /*6a70*/  IMAD.U32 R33, RZ, RZ, UR9 ;  /* 0x00000009ff217e24 */ /* 0x000fe2000f8e00ff */
[----:B------:R-:W-:Y:S01]  /*6a80*/  F2FP.BF16.F32.PACK_AB R36, R35, R36 ;  /* 0x000000242324723e */ /* 0x000fe200000010ff */
[-C--:B0-----:R-:W-:Y:S01]  /*6a90*/  FMUL.FTZ R5, R94, R58.reuse ;  /* 0x0000003a5e057220 */ /* 0x081fe20000410000 */
[----:B------:R-:W-:Y:S01]  /*6aa0*/  FMUL.FTZ R58, R131, R58 ;  /* 0x0000003a833a7220 */ /* 0x000fe20000410000 */
[----:B------:R-:W-:Y:S01]  /*6ab0*/  F2FP.BF16.F32.PACK_AB R56, R55, R56 ;  /* 0x000000383738723e */ /* 0x000fe200000010ff */
[----:B------:R-:W0:Y:S01]  /*6ac0*/  LDC R81, c[0x0][0xc38] ;  /* 0x00030e00ff517b82 */ /* 0x000e220000000800 */
[----:B------:R-:W-:Y:S01]  /*6ad0*/  F2FP.BF16.F32.PACK_AB R39, R39, R40 ;  /* 0x000000282727723e */ /* 0x000fe200000010ff */
[----:B------:R-:W-:Y:S01]  /*6ae0*/  UIADD3 UR6, -UR44, URZ, URZ ;  /* 0x0000003f2c067290 */ /* 0x000fe2000fffe13f */
[----:B------:R-:W-:Y:S01]  /*6af0*/  F2FP.BF16.F32.PACK_AB R8, R5, R8 ;  /* 0x000000080508723e */ /* 0x000fe200000010ff */
[----:B------:R-:W-:Y:S01]  /*6b00*/  ULDC.64 UR10, c[0x0][0xb90] ;  /* 0x0002e400000a7ab9 */ /* 0x000fe20000000a00 */
[----:B------:R-:W-:Y:S01]  /*6b10*/  LOP3.LUT P0, R5, R59, 0x3, RZ, 0xc0, !PT ;  /* 0x000000033b057812 */ /* 0x000fe2000780c0ff */
[----:B------:R-:W-:Y:S01]  /*6b20*/  USHF.R.S32.HI UR16, URZ, 0x1f, UR44 ;  /* 0x0000001f3f107899 */ /* 0x000fe2000801142c */
[----:B------:R-:W-:Y:S01]  /*6b30*/  F2FP.BF16.F32.PACK_AB R6, R6, R7 ;  /* 0x000000070606723e */ /* 0x000fe200000010ff */
[----:B------:R-:W-:Y:S01]  /*6b40*/  ULDC.64 UR12, c[0x0][0xb98] ;  /* 0x0002e600000c7ab9 */ /* 0x000fe20000000a00 */
[----:B------:R-:W-:Y:S01]  /*6b50*/  ISETP.EQ.OR P0, PT, R5, 0x3, !P0 ;  /* 0x000000030500780c */ /* 0x000fe20004702670 */
[----:B------:R-:W-:Y:S01]  /*6b60*/  UIADD3 UR7, UR7, 0x19c60, URZ ;  /* 0x00019c6007077890 */ /* 0x000fe2000fffe03f */
[----:B------:R-:W-:-:S02]  /*6b70*/  F2FP.BF16.F32.PACK_AB R7, R37, R38 ;  /* 0x000000262507723e */ /* 0x000fc400000010ff */
[----:B------:R-:W-:Y:S01]  /*6b80*/  SEL R67, R29, R34, P0 ;  /* 0x000000221d437207 */ /* 0x000fe20000000000 */
[----:B------:R-:W-:Y:S01]  /*6b90*/  UPRMT UR7, UR5, 0x654, UR7 ;  /* 0x0000065405077896 */ /* 0x000fe20008000007 */
[----:B------:R-:W-:Y:S02]  /*6ba0*/  SEL R69, R34, R29, P0 ;  /* 0x0000001d22457207 */ /* 0x000fe40000000000 */
[----:B------:R-:W1:Y:S01]  /*6bb0*/  LDC R34, c[0x0][0xbe8] ;  /* 0x0002fa00ff227b82 */ /* 0x000e620000000800 */
[----:B------:R-:W-:Y:S01]  /*6bc0*/  SEL R55, R27, R32, P0 ;  /* 0x000000201b377207 */ /* 0x000fe20000000000 */
[----:B------:R-:W-:Y:S01]  /*6bd0*/  ULDC UR5, c[0x0][0xa88] ;  /* 0x0002a20000057ab9 */ /* 0x000fe20000000800 */
[----:B------:R-:W-:Y:S02]  /*6be0*/  SEL R35, R32, R27, P0 ;  /* 0x0000001b20237207 */ /* 0x000fe40000000000 */
[----:B------:R-:W-:Y:S01]  /*6bf0*/  MOV R32, UR8 ;  /* 0x0000000800207c02 */ /* 0x000fe20008000f00 */
[----:B------:R-:W-:Y:S01]  /*6c00*/  ULDC UR8, c[0x0][0xc44] ;  /* 0x0003110000087ab9 */ /* 0x000fe20000000800 */
[----:B------:R-:W-:Y:S01]  /*6c10*/  F2FP.BF16.F32.PACK_AB R58, R57, R58 ;  /* 0x0000003a393a723e */ /* 0x000fe200000010ff */
[----:B------:R-:W-:Y:S01]  /*6c20*/  UIMAD UR15, UR8, UR6, UR43 ;  /* 0x00000006080f72a4 */ /* 0x000fe2000f8e022b */
[----:B------:R-:W-:Y:S01]  /*6c30*/  SEL R57, R36, R39, P0 ;  /* 0x0000002724397207 */ /* 0x000fe20000000000 */
[----:B------:R-:W-:Y:S01]  /*6c40*/  SYNCS.ARRIVE.TRANS64.RED.A1T0 RZ, [UR7], RZ ;  /* 0x000000ffffff79a7 */ /* 0x000fe20008100407 */
[----:B------:R-:W-:Y:S01]  /*6c50*/  SEL R38, R39, R36, P0 ;  /* 0x0000002427267207 */ /* 0x000fe20000000000 */
[----:B------:R-:W-:Y:S01]  /*6c60*/  IMAD.WIDE R36, R154, 0x2, R32 ;  /* 0x000000029a247825 */ /* 0x000fe200078e0220 */
[----:B------:R-:W-:Y:S01]  /*6c70*/  F2FP.BF16.F32.PACK_AB R42, R41, R42 ;  /* 0x0000002a292a723e */ /* 0x000fe200000010ff */
[----:B------:R-:W-:Y:S01]  /*6c80*/  USHF.R.S32.HI UR14, URZ, 0x1f, UR15 ;  /* 0x0000001f3f0e7899 */ /* 0x000fe2000801140f */
[----:B------:R-:W-:Y:S01]  /*6c90*/  F2FP.BF16.F32.PACK_AB R13, R13, R14 ;  /* 0x0000000e0d0d723e */ /* 0x000fe200000010ff */
[----:B------:R-:W-:Y:S01]  /*6ca0*/  UIMAD.WIDE.U32 UR8, UR15, UR10, URZ ;  /* 0x0000000a0f0872a5 */ /* 0x000fe2000f8e003f */
[----:B------:R-:W-:Y:S01]  /*6cb0*/  IADD3 R29, P2, R36, 0x6000, RZ ;  /* 0x00006000241d7810 */ /* 0x000fe20007f5e0ff */
[----:B------:R-:W-:Y:S01]  /*6cc0*/  UIMAD UR6, UR14, UR10, URZ ;  /* 0x0000000a0e0672a4 */ /* 0x000fe2000f8e023f */
[----:B------:R-:W-:Y:S01]  /*6cd0*/  SEL R71, R7, R42, P0 ;  /* 0x0000002a07477207 */ /* 0x000fe20000000000 */
[----:B------:R-:W-:Y:S01]  /*6ce0*/  UIMAD UR10, UR16, UR12, URZ ;  /* 0x0000000c100a72a4 */ /* 0x000fe2000f8e023f */
[----:B------:R-:W-:Y:S01]  /*6cf0*/  SEL R73, R42, R7, P0 ;  /* 0x000000072a497207 */ /* 0x000fe20000000000 */
[----:B------:R-:W-:Y:S01]  /*6d00*/  IMAD R7, R19, 0x20, R2 ;  /* 0x0000002013077824 */ /* 0x000fe200078e0202 */
[----:B------:R-:W-:Y:S01]  /*6d10*/  F2FP.BF16.F32.PACK_AB R24, R21, R24 ;  /* 0x000000181518723e */ /* 0x000fe200000010ff */
[----:B------:R-:W-:Y:S01]  /*6d20*/  IMAD.X R27, RZ, RZ, R37, P2 ;  /* 0x000000ffff1b7224 */ /* 0x000fe200010e0625 */
[----:B-1----:R-:W-:Y:S01]  /*6d30*/  ISETP.NE.AND P2, PT, R34, 0x1, PT ;  /* 0x000000012200780c */ /* 0x002fe20003f45270 */
[----:B------:R-:W-:Y:S01]  /*6d40*/  IMAD.WIDE R32, R7, 0x2, R32 ;  /* 0x0000000207207825 */ /* 0x000fe200078e0220 */
[----:B------:R-:W-:Y:S01]  /*6d50*/  F2FP.BF16.F32.PACK_AB R26, R25, R26 ;  /* 0x0000001a191a723e */ /* 0x000fe200000010ff */
[----:B------:R-:W-:Y:S01]  /*6d60*/  UIMAD UR6, UR15, UR11, UR6 ;  /* 0x0000000b0f0672a4 */ /* 0x000fe2000f8e0206 */
[----:B------:R-:W-:Y:S01]  /*6d70*/  IADD3 R25, P1, R36, 0x6020, RZ ;  /* 0x0000602024197810 */ /* 0x000fe20007f3e0ff */
[----:B------:R-:W-:Y:S01]  /*6d80*/  UIMAD UR10, UR44, UR13, UR10 ;  /* 0x0000000d2c0a72a4 */ /* 0x000fe2000f8e020a */
[----:B------:R-:W-:Y:S01]  /*6d90*/  F2FP.BF16.F32.PACK_AB R43, R43, R44 ;  /* 0x0000002c2b2b723e */ /* 0x000fe200000010ff */
[----:B------:R-:W-:Y:S01]  /*6da0*/  UIADD3 UR9, UR9, UR6, URZ ;  /* 0x0000000609097290 */ /* 0x000fe2000fffe03f */
[----:B------:R-:W-:-:S02]  /*6db0*/  F2FP.BF16.F32.PACK_AB R48, R47, R48 ;  /* 0x000000302f30723e */ /* 0x000fc400000010ff */
[----:B------:R-:W-:Y:S01]  /*6dc0*/  LOP3.LUT R7, R36, 0x180, RZ, 0xc0, !PT ;  /* 0x0000018024077812 */ /* 0x000fe200078ec0ff */
[----:B------:R-:W-:Y:S01]  /*6dd0*/  UIMAD.WIDE.U32 UR8, UR44, UR12, UR8 ;  /* 0x0000000c2c0872a5 */ /* 0x000fe2000f8e0008 */
[----:B------:R-:W-:Y:S01]  /*6de0*/  F2FP.BF16.F32.PACK_AB R50, R49, R50 ;  /* 0x000000323132723e */ /* 0x000fe200000010ff */
[----:B------:R-:W1:Y:S01]  /*6df0*/  @P2 LDC R42, c[0x0][0xbec] ;  /* 0x0002fb00ff2a2b82 */ /* 0x000e620000000800 */
[----:B------:R-:W-:Y:S02]  /*6e00*/  F2FP.BF16.F32.PACK_AB R51, R51, R52 ;  /* 0x000000343333723e */ /* 0x000fe400000010ff */
[----:B------:R-:W-:Y:S02]  /*6e10*/  F2FP.BF16.F32.PACK_AB R9, R9, R10 ;  /* 0x0000000a0909723e */ /* 0x000fe400000010ff */
[----:B------:R-:W-:Y:S02]  /*6e20*/  F2FP.BF16.F32.PACK_AB R11, R11, R12 ;  /* 0x0000000c0b0b723e */ /* 0x000fe400000010ff */
[----:B------:R-:W-:-:S02]  /*6e30*/  SEL R49, R13, R24, P0 ;  /* 0x000000180d317207 */ /* 0x000fc40000000000 */
[----:B------:R-:W-:Y:S02]  /*6e40*/  SEL R5, R24, R13, P0 ;  /* 0x0000000d18057207 */ /* 0x000fe40000000000 */
[----:B------:R-:W-:Y:S02]  /*6e50*/  LOP3.LUT R24, R25, 0x180, RZ, 0xc0, !PT ;  /* 0x0000018019187812 */ /* 0x000fe400078ec0ff */
[----:B------:R-:W-:Y:S02]  /*6e60*/  SEL R59, R43, R48, P0 ;  /* 0x000000302b3b7207 */ /* 0x000fe40000000000 */
[----:B------:R-:W-:Y:S01]  /*6e70*/  SEL R39, R48, R43, P0 ;  /* 0x0000002b30277207 */ /* 0x000fe20000000000 */
[----:B------:R-:W-:Y:S01]  /*6e80*/  IMAD R48, RZ, RZ, -UR43 ;  /* 0x8000002bff307e24 */ /* 0x000fe2000f8e02ff */
[----:B------:R-:W-:Y:S02]  /*6e90*/  SHF.R.U64 R7, R7, 0x3, RZ ;  /* 0x0000000307077819 */ /* 0x000fe400000012ff */
[----:B------:R-:W-:Y:S01]  /*6ea0*/  SEL R43, R51, R56, P0 ;  /* 0x00000038332b7207 */ /* 0x000fe20000000000 */
[----:B0-----:R-:W-:Y:S01]  /*6eb0*/  IMAD R48, R81, R48, UR42 ;  /* 0x0000002a51307e24 */ /* 0x001fe2000f8e0230 */
[----:B------:R-:W-:-:S02]  /*6ec0*/  SEL R40, R56, R51, P0 ;  /* 0x0000003338287207 */ /* 0x000fc40000000000 */
[----:B------:R-:W-:Y:S02]  /*6ed0*/  SEL R47, R6, R9, P0 ;  /* 0x00000009062f7207 */ /* 0x000fe40000000000 */
[----:B------:R-:W-:Y:S02]  /*6ee0*/  SEL R41, R9, R6, P0 ;  /* 0x0000000609297207 */ /* 0x000fe40000000000 */
[----:B------:R-:W-:Y:S02]  /*6ef0*/  SEL R51, R8, R11, P0 ;  /* 0x0000000b08337207 */ /* 0x000fe40000000000 */
[----:B------:R-:W-:Y:S02]  /*6f00*/  SEL R61, R11, R8, P0 ;  /* 0x000000080b3d7207 */ /* 0x000fe40000000000 */
[----:B------:R-:W-:Y:S02]  /*6f10*/  F2FP.BF16.F32.PACK_AB R15, R15, R20 ;  /* 0x000000140f0f723e */ /* 0x000fe400000010ff */
[----:B------:R-:W-:-:S02]  /*6f20*/  SHF.R.U64 R24, R24, 0x3, RZ ;  /* 0x0000000318187819 */ /* 0x000fc400000012ff */
[C---:B------:R-:W-:Y:S02]  /*6f30*/  IADD3 R21, P3, R36.reuse, 0x3020, RZ ;  /* 0x0000302024157810 */ /* 0x040fe40007f7e0ff */
[C---:B------:R-:W-:Y:S02]  /*6f40*/  IADD3 R11, P4, R36.reuse, 0x3000, RZ ;  /* 0x00003000240b7810 */ /* 0x040fe40007f9e0ff */
[----:B------:R-:W-:Y:S02]  /*6f50*/  IADD3 R9, P5, R36, 0x20, RZ ;  /* 0x0000002024097810 */ /* 0x000fe40007fbe0ff */
[----:B------:R-:W-:Y:S02]  /*6f60*/  LOP3.LUT R36, R7, R36, RZ, 0x3c, !PT ;  /* 0x0000002407247212 */ /* 0x000fe400078e3cff */
[----:B------:R-:W-:Y:S01]  /*6f70*/  SEL R63, R15, R26, P0 ;  /* 0x0000001a0f3f7207 */ /* 0x000fe20000000000 */
[--C-:B------:R-:W-:Y:S01]  /*6f80*/  IMAD.X R7, RZ, RZ, R37.reuse, P5 ;  /* 0x000000ffff077224 */ /* 0x100fe200028e0625 */
[----:B------:R-:W-:Y:S01]  /*6f90*/  SEL R65, R26, R15, P0 ;  /* 0x0000000f1a417207 */ /* 0x000fe20000000000 */
[--C-:B------:R-:W-:Y:S01]  /*6fa0*/  IMAD.X R15, RZ, RZ, R37.reuse, P3 ;  /* 0x000000ffff0f7224 */ /* 0x100fe200018e0625 */
[----:B------:R-:W-:Y:S01]  /*6fb0*/  LOP3.LUT R24, R24, R25, RZ, 0x3c, !PT ;  /* 0x0000001918187212 */ /* 0x000fe200078e3cff */
[----:B------:R-:W-:Y:S01]  /*6fc0*/  IMAD.X R25, RZ, RZ, R37, P1 ;  /* 0x000000ffff197224 */ /* 0x000fe200008e0625 */
[----:B------:R-:W-:-:S02]  /*6fd0*/  IADD3.X R13, RZ, R37, RZ, P4, !PT ;  /* 0x00000025ff0d7210 */ /* 0x000fc400027fe4ff */
[----:B------:R-:W-:Y:S02]  /*6fe0*/  MOV R37, R36 ;  /* 0x0000002400257202 */ /* 0x000fe40000000f00 */
[----:B------:R-:W0:Y:S01]  /*6ff0*/  @P2 LDC R36, c[0x0][0xbf0] ;  /* 0x0002fc00ff242b82 */ /* 0x000e220000000800 */
[----:B------:R-:W-:Y:S02]  /*7000*/  LOP3.LUT R10, R21, 0x180, RZ, 0xc0, !PT ;  /* 0x00000180150a7812 */ /* 0x000fe400078ec0ff */
[----:B------:R-:W-:Y:S02]  /*7010*/  LOP3.LUT R12, R29, 0x180, RZ, 0xc0, !PT ;  /* 0x000001801d0c7812 */ /* 0x000fe400078ec0ff */
[----:B------:R-:W-:Y:S02]  /*7020*/  LOP3.LUT R8, R11, 0x180, RZ, 0xc0, !PT ;  /* 0x000001800b087812 */ /* 0x000fe400078ec0ff */
[----:B------:R-:W-:Y:S02]  /*7030*/  SHF.R.U64 R10, R10, 0x3, RZ ;  /* 0x000000030a0a7819 */ /* 0x000fe400000012ff */
[----:B------:R-:W-:-:S02]  /*7040*/  SHF.R.U64 R12, R12, 0x3, RZ ;  /* 0x000000030c0c7819 */ /* 0x000fc400000012ff */
[----:B------:R-:W-:Y:S02]  /*7050*/  SHF.R.U64 R8, R8, 0x3, RZ ;  /* 0x0000000308087819 */ /* 0x000fe400000012ff */
[----:B------:R-:W-:Y:S02]  /*7060*/  LOP3.LUT R14, R10, R21, RZ, 0x3c, !PT ;  /* 0x000000150a0e7212 */ /* 0x000fe400078e3cff */
[----:B------:R-:W-:Y:S02]  /*7070*/  LOP3.LUT R26, R12, R29, RZ, 0x3c, !PT ;  /* 0x0000001d0c1a7212 */ /* 0x000fe400078e3cff */
[----:B------:R-:W-:Y:S02]  /*7080*/  LOP3.LUT R12, R8, R11, RZ, 0x3c, !PT ;  /* 0x0000000b080c7212 */ /* 0x000fe400078e3cff */
[----:B------:R-:W-:Y:S01]  /*7090*/  MOV R70, R14 ;  /* 0x0000000e00467202 */ /* 0x000fe20000000f00 */
[----:B------:R-:W-:Y:S01]  /*70a0*/  IMAD R15, R48, 0xc0, R153 ;  /* 0x000000c0300f7824 */ /* 0x000fe200078e0299 */
[----:B------:R-:W-:-:S02]  /*70b0*/  LOP3.LUT R6, R9, 0x180, RZ, 0xc0, !PT ;  /* 0x0000018009067812 */ /* 0x000fc400078ec0ff */
[----:B------:R-:W-:Y:S02]  /*70c0*/  IADD3 R31, P1, R32, 0x1800, RZ ;  /* 0x00001800201f7810 */ /* 0x000fe40007f3e0ff */
[----:B------:R-:W-:Y:S01]  /*70d0*/  MOV R62, R12 ;  /* 0x0000000c003e7202 */ /* 0x000fe20000000f00 */
[----:B-1----:R-:W-:Y:S01]  /*70e0*/  @P2 IMAD.HI.U32 R13, R15, R42, RZ ;  /* 0x0000002a0f0d2227 */ /* 0x002fe200078e00ff */
[----:B------:R-:W-:Y:S02]  /*70f0*/  SHF.R.U64 R6, R6, 0x3, RZ ;  /* 0x0000000306067819 */ /* 0x000fe400000012ff */
[----:B------:R-:W-:Y:S01]  /*7100*/  LOP3.LUT R30, R31, 0x180, RZ, 0xc0, !PT ;  /* 0x000001801f1e7812 */ /* 0x000fe200078ec0ff */
[----:B------:R-:W-:Y:S01]  /*7110*/  IMAD.MOV.U32 R12, RZ, RZ, R15 ;  /* 0x000000ffff0c7224 */ /* 0x000fe200078e000f */
[----:B0-----:R-:W-:Y:S02]  /*7120*/  @P2 SHF.R.U32.HI R12, RZ, R36, R13 ;  /* 0x00000024ff0c2219 */ /* 0x001fe4000001160d */
[----:B------:R-:W-:-:S02]  /*7130*/  LOP3.LUT R6, R6, R9, RZ, 0x3c, !PT ;  /* 0x0000000906067212 */ /* 0x000fc400078e3cff */
[----:B------:R-:W-:Y:S02]  /*7140*/  SHF.R.U64 R30, R30, 0x3, RZ ;  /* 0x000000031e1e7819 */ /* 0x000fe400000012ff */
[----:B------:R-:W-:Y:S01]  /*7150*/  MOV R66, R24 ;  /* 0x0000001800427202 */ /* 0x000fe20000000f00 */
[----:B------:R-:W-:Y:S01]  /*7160*/  IMAD.U32 R24, RZ, RZ, UR10 ;  /* 0x0000000aff187e24 */ /* 0x000fe2000f8e00ff */
[----:B------:R-:W-:Y:S01]  /*7170*/  LOP3.LUT R30, R30, R31, RZ, 0x3c, !PT ;  /* 0x0000001f1e1e7212 */ /* 0x000fe200078e3cff */
[----:B------:R-:W-:Y:S01]  /*7180*/  IMAD.X R31, RZ, RZ, R33, P1 ;  /* 0x000000ffff1f7224 */ /* 0x000fe200008e0621 */
[----:B------:R-:W-:Y:S01]  /*7190*/  MOV R72, R6 ;  /* 0x0000000600487202 */ /* 0x000fe20000000f00 */
[--C-:B------:R-:W-:Y:S01]  /*71a0*/  IMAD.MOV R7, RZ, RZ, -R12.reuse ;  /* 0x000000ffff077224 */ /* 0x100fe200078e0a0c */
[----:B------:R-:W-:Y:S01]  /*71b0*/  F2FP.BF16.F32.PACK_AB R45, R45, R46 ;  /* 0x0000002e2d2d723e */ /* 0x000fe200000010ff */
[----:B------:R-:W-:Y:S01]  /*71c0*/  ULDC.64 UR10, c[0x0][0xaf0] ;  /* 0x0002bc00000a7ab9 */ /* 0x000fe20000000a00 */
[----:B------:R-:W-:Y:S01]  /*71d0*/  SHF.R.S32.HI R13, RZ, 0x1f, R12 ;  /* 0x0000001fff0d7819 */ /* 0x000fe2000001140c */
[----:B------:R-:W-:Y:S01]  /*71e0*/  IMAD R7, R34, R7, R15 ;  /* 0x0000000722077224 */ /* 0x000fe200078e020f */
[----:B------:R-:W-:-:S02]  /*71f0*/  F2FP.BF16.F32.PACK_AB R53, R53, R54 ;  /* 0x000000363535723e */ /* 0x000fc400000010ff */
[----:B------:R-:W-:Y:S02]  /*7200*/  IADD3 R12, P1, R12, UR8, RZ ;  /* 0x000000080c0c7c10 */ /* 0x000fe4000ff3e0ff */
[----:B------:R-:W-:Y:S02]  /*7210*/  SEL R75, R45, R50, P0 ;  /* 0x000000322d4b7207 */ /* 0x000fe40000000000 */
[----:B------:R-:W-:Y:S02]  /*7220*/  SEL R45, R50, R45, P0 ;  /* 0x0000002d322d7207 */ /* 0x000fe40000000000 */
[----:B------:R-:W-:Y:S02]  /*7230*/  SEL R77, R53, R58, P0 ;  /* 0x0000003a354d7207 */ /* 0x000fe40000000000 */
[----:B------:R-:W-:Y:S01]  /*7240*/  IADD3.X R13, R13, UR9, R24, P1, !PT ;  /* 0x000000090d0d7c10 */ /* 0x000fe20008ffe418 */
[----:B------:R-:W-:Y:S01]  /*7250*/  ULDC.64 UR8, c[0x0][0xb88] ;  /* 0x0002e20000087ab9 */ /* 0x000fe20000000a00 */
[----:B------:R-:W-:-:S02]  /*7260*/  SEL R53, R58, R53, P0 ;  /* 0x000000353a357207 */ /* 0x000fc40000000000 */
[----:B------:R-:W-:Y:S01]  /*7270*/  MOV R68, R26 ;  /* 0x0000001a00447202 */ /* 0x000fe20000000f00 */
[----:B------:R-:W-:Y:S01]  /*7280*/  IMAD.WIDE.U32 R12, R7, UR8, R12 ;  /* 0x00000008070c7c25 */ /* 0x000fe2000f8e000c */
[----:B------:R-:W-:Y:S02]  /*7290*/  SHF.R.S32.HI R15, RZ, 0x1f, R7 ;  /* 0x0000001fff0f7819 */ /* 0x000fe40000011407 */
[C---:B------:R-:W-:Y:S02]  /*72a0*/  IADD3 R21, P4, R32.reuse, 0x4800, RZ ;  /* 0x0000480020157810 */ /* 0x040fe40007f9e0ff */
[----:B------:R-:W-:Y:S02]  /*72b0*/  IADD3 R29, P3, R32, 0x3000, RZ ;  /* 0x00003000201d7810 */ /* 0x000fe40007f7e0ff */
[----:B------:R-:W-:Y:S02]  /*72c0*/  LOP3.LUT R20, R21, 0x180, RZ, 0xc0, !PT ;  /* 0x0000018015147812 */ /* 0x000fe400078ec0ff */
[----:B------:R-:W-:-:S02]  /*72d0*/  LOP3.LUT R28, R29, 0x180, RZ, 0xc0, !PT ;  /* 0x000001801d1c7812 */ /* 0x000fc400078ec0ff */
[----:B------:R-:W-:Y:S02]  /*72e0*/  SHF.R.U64 R20, R20, 0x3, RZ ;  /* 0x0000000314147819 */ /* 0x000fe400000012ff */
[----:B------:R-:W-:Y:S02]  /*72f0*/  SHF.R.U64 R28, R28, 0x3, RZ ;  /* 0x000000031c1c7819 */ /* 0x000fe400000012ff */
[----:B------:R-:W-:Y:S01]  /*7300*/  LOP3.LUT R20, R20, R21, RZ, 0x3c, !PT ;  /* 0x0000001514147212 */ /* 0x000fe200078e3cff */
[--C-:B------:R-:W-:Y:S01]  /*7310*/  IMAD.X R21, RZ, RZ, R33.reuse, P4 ;  /* 0x000000ffff157224 */ /* 0x100fe200020e0621 */
[----:B------:R-:W-:Y:S02]  /*7320*/  LOP3.LUT P1, RZ, R22, 0x3, RZ, 0xc0, !PT ;  /* 0x0000000316ff7812 */ /* 0x000fe4000782c0ff */
[----:B------:R-:W-:Y:S01]  /*7330*/  LOP3.LUT R28, R28, R29, RZ, 0x3c, !PT ;  /* 0x0000001d1c1c7212 */ /* 0x000fe200078e3cff */
[----:B------:R-:W-:Y:S01]  /*7340*/  IMAD.X R29, RZ, RZ, R33, P3 ;  /* 0x000000ffff1d7224 */ /* 0x000fe200018e0621 */
[----:B------:R-:W-:-:S02]  /*7350*/  IADD3 R11, P5, R32, 0x6000, RZ ;  /* 0x00006000200b7810 */ /* 0x000fc40007fbe0ff */
[C---:B------:R-:W-:Y:S02]  /*7360*/  IADD3 R79, P6, R32.reuse, 0x7800, RZ ;  /* 0x00007800204f7810 */ /* 0x040fe40007fde0ff */
[----:B------:R-:W-:Y:S02]  /*7370*/  LOP3.LUT R10, R11, 0x180, RZ, 0xc0, !PT ;  /* 0x000001800b0a7812 */ /* 0x000fe400078ec0ff */
[----:B------:R-:W-:Y:S02]  /*7380*/  LOP3.LUT R9, R32, 0x180, RZ, 0xc0, !PT ;  /* 0x0000018020097812 */ /* 0x000fe400078ec0ff */
[----:B------:R-:W-:Y:S02]  /*7390*/  SHF.R.U64 R10, R10, 0x3, RZ ;  /* 0x000000030a0a7819 */ /* 0x000fe400000012ff */
[----:B------:R-:W-:Y:S02]  /*73a0*/  LOP3.LUT R8, R79, 0x180, RZ, 0xc0, !PT ;  /* 0x000001804f087812 */ /* 0x000fe400078ec0ff */
[----:B------:R-:W-:Y:S01]  /*73b0*/  LOP3.LUT R10, R10, R11, RZ, 0x3c, !PT ;  /* 0x0000000b0a0a7212 */ /* 0x000fe200078e3cff */
[----:B------:R-:W-:Y:S01]  /*73c0*/  IMAD.X R11, RZ, RZ, R33, P5 ;  /* 0x000000ffff0b7224 */ /* 0x000fe200028e0621 */
[----:B------:R-:W-:-:S02]  /*73d0*/  SHF.R.U64 R9, R9, 0x3, RZ ;  /* 0x0000000309097819 */ /* 0x000fc400000012ff */
[----:B------:R-:W-:Y:S02]  /*73e0*/  SHF.R.U64 R8, R8, 0x3, RZ ;  /* 0x0000000308087819 */ /* 0x000fe400000012ff */
[----:B------:R-:W-:Y:S02]  /*73f0*/  LOP3.LUT R32, R9, R32, RZ, 0x3c, !PT ;  /* 0x0000002009207212 */ /* 0x000fe400078e3cff */
[----:B------:R-:W-:Y:S02]  /*7400*/  IADD3.X R9, RZ, R33, RZ, P6, !PT ;  /* 0x00000021ff097210 */ /* 0x000fe400037fe4ff */
[----:B------:R-:W-:Y:S02]  /*7410*/  LOP3.LUT R8, R8, R79, RZ, 0x3c, !PT ;  /* 0x0000004f08087212 */ /* 0x000fe400078e3cff */
[----:B--2---:R-:W-:Y:S01]  /*7420*/  LOP3.LUT R14, R4, 0x2, RZ, 0x3c, !PT ;  /* 0x00000002040e7812 */ /* 0x004fe200078e3cff */
[----:B------:R-:W-:Y:S04]  /*7430*/  SHFL.IDX PT, R51, R51, R4, 0x1c1f ;  /* 0x001c1f0433337589 */ /* 0x000fe800000e0000 */
[----:B------:R-:W0:Y:S04]  /*7440*/  SHFL.IDX PT, R36, R61, R14, 0x1c1f ;  /* 0x001c1f0e3d247589 */ /* 0x000e2800000e0000 */
[----:B------:R-:W-:Y:S04]  /*7450*/  SHFL.IDX PT, R47, R47, R4, 0x1c1f ;  /* 0x001c1f042f2f7589 */ /* 0x000fe800000e0000 */
[----:B------:R-:W-:Y:S04]  /*7460*/  SHFL.IDX PT, R6, R41, R14, 0x1c1f ;  /* 0x001c1f0e29067589 */ /* 0x000fe800000e0000 */
[----:B------:R-:W-:Y:S04]  /*7470*/  SHFL.IDX PT, R49, R49, R4, 0x1c1f ;  /* 0x001c1f0431317589 */ /* 0x000fe800000e0000 */
[----:B------:R0:W-:Y:S04]  /*7480*/  SHFL.IDX PT, R24, R5, R14, 0x1c1f ;  /* 0x001c1f0e05187589 */ /* 0x0001e800000e0000 */
[----:B------:R-:W-:Y:S04]  /*7490*/  SHFL.IDX PT, R55, R55, R4, 0x1c1f ;  /* 0x001c1f0437377589 */ /* 0x000fe800000e0000 */
[----:B------:R-:W-:Y:S01]  /*74a0*/  SHFL.IDX PT, R63, R63, R4, 0x1c1f ;  /* 0x001c1f043f3f7589 */ /* 0x000fe200000e0000 */
[----:B0-----:R-:W-:-:S03]  /*74b0*/  SEL R5, R51, R36, P0 ;  /* 0x0000002433057207 */ /* 0x001fc60000000000 */
[----:B------:R0:W-:Y:S04]  /*74c0*/  SHFL.IDX PT, R26, R35, R14, 0x1c1f ;  /* 0x001c1f0e231a7589 */ /* 0x0001e800000e0000 */
[----:B------:R-:W-:Y:S04]  /*74d0*/  SHFL.IDX PT, R52, R65, R14, 0x1c1f ;  /* 0x001c1f0e41347589 */ /* 0x000fe800000e0000 */
[----:B------:R-:W-:Y:S01]  /*74e0*/  SHFL.IDX PT, R57, R57, R4, 0x1c1f ;  /* 0x001c1f0439397589 */ /* 0x000fe200000e0000 */
[----:B0-----:R-:W-:-:S03]  /*74f0*/  IMAD R35, R34, UR5, RZ ;  /* 0x0000000522237c24 */ /* 0x001fc6000f8e02ff */
[----:B------:R-:W-:Y:S04]  /*7500*/  SHFL.IDX PT, R43, R43, R4, 0x1c1f ;  /* 0x001c1f042b2b7589 */ /* 0x000fe800000e0000 */
[----:B------:R-:W-:Y:S04]  /*7510*/  SHFL.IDX PT, R67, R67, R4, 0x1c1f ;  /* 0x001c1f0443437589 */ /* 0x000fe800000e0000 */
[----:B------:R-:W-:Y:S04]  /*7520*/  SHFL.IDX PT, R38, R38, R14, 0x1c1f ;  /* 0x001c1f0e26267589 */ /* 0x000fe800000e0000 */
[----:B------:R-:W0:Y:S04]  /*7530*/  SHFL.IDX PT, R46, R40, R14, 0x1c1f ;  /* 0x001c1f0e282e7589 */ /* 0x000e2800000e0000 */
[----:B------:R-:W1:Y:S04]  /*7540*/  SHFL.IDX PT, R54, R69, R14, 0x1c1f ;  /* 0x001c1f0e45367589 */ /* 0x000e6800000e0000 */
[----:B------:R-:W-:Y:S04]  /*7550*/  SHFL.IDX PT, R59, R59, R4, 0x1c1f ;  /* 0x001c1f043b3b7589 */ /* 0x000fe800000e0000 */
[----:B------:R-:W-:Y:S04]  /*7560*/  SHFL.IDX PT, R71, R71, R4, 0x1c1f ;  /* 0x001c1f0447477589 */ /* 0x000fe800000e0000 */
[----:B------:R-:W2:Y:S04]  /*7570*/  SHFL.IDX PT, R42, R39, R14, 0x1c1f ;  /* 0x001c1f0e272a7589 */ /* 0x000ea800000e0000 */
[----:B------:R-:W3:Y:S04]  /*7580*/  SHFL.IDX PT, R56, R73, R14, 0x1c1f ;  /* 0x001c1f0e49387589 */ /* 0x000ee800000e0000 */
[----:B------:R-:W-:Y:S01]  /*7590*/  SHFL.IDX PT, R75, R75, R4, 0x1c1f ;  /* 0x001c1f044b4b7589 */ /* 0x000fe200000e0000 */
[----:B0-----:R-:W-:-:S02]  /*75a0*/  SEL R44, R43, R46, P0 ;  /* 0x0000002e2b2c7207 */ /* 0x001fc40000000000 */
[----:B------:R-:W-:Y:S01]  /*75b0*/  SEL R46, R46, R43, P0 ;  /* 0x0000002b2e2e7207 */ /* 0x000fe20000000000 */
[----:B------:R-:W0:Y:S01]  /*75c0*/  SHFL.IDX PT, R58, R45, R14, 0x1c1f ;  /* 0x001c1f0e2d3a7589 */ /* 0x000e2200000e0000 */
[----:B-1----:R-:W-:Y:S02]  /*75d0*/  SEL R25, R67, R54, P0 ;  /* 0x0000003643197207 */ /* 0x002fe40000000000 */
[----:B------:R-:W-:Y:S01]  /*75e0*/  SEL R27, R54, R67, P0 ;  /* 0x00000043361b7207 */ /* 0x000fe20000000000 */
[----:B------:R1:W-:Y:S04]  /*75f0*/  SHFL.IDX PT, R77, R77, R4, 0x1c1f ;  /* 0x001c1f044d4d7589 */ /* 0x0003e800000e0000 */
[----:B------:R4:W0:Y:S01]  /*7600*/  SHFL.IDX PT, R60, R53, R14, 0x1c1f ;  /* 0x001c1f0e353c7589 */ /* 0x00082200000e0000 */
[----:B--2---:R-:W-:Y:S01]  /*7610*/  SEL R40, R59, R42, P0 ;  /* 0x0000002a3b287207 */ /* 0x004fe20000000000 */
[----:B-1----:R-:W-:Y:S01]  /*7620*/  IMAD R4, R15, UR8, RZ ;  /* 0x000000080f047c24 */ /* 0x002fe2000f8e02ff */
[----:B------:R-:W-:-:S03]  /*7630*/  SEL R42, R42, R59, P0 ;  /* 0x0000003b2a2a7207 */ /* 0x000fc60000000000 */
[----:B------:R-:W-:Y:S01]  /*7640*/  IMAD R15, R7, UR9, R4 ;  /* 0x00000009070f7c24 */ /* 0x000fe2000f8e0204 */
[----:B------:R-:W-:Y:S01]  /*7650*/  SEL R7, R36, R51, P0 ;  /* 0x0000003324077207 */ /* 0x000fe20000000000 */
[----:B------:R-:W-:Y:S01]  /*7660*/  IMAD R36, R48, 0xc0, R152 ;  /* 0x000000c030247824 */ /* 0x000fe200078e0298 */
[----:B------:R-:W-:Y:S01]  /*7670*/  ULDC.64 UR8, c[0x0][0xb50] ;  /* 0x0002d40000087ab9 */ /* 0x000fe20000000a00 */
[----:B------:R-:W-:Y:S02]  /*7680*/  SEL R4, R47, R6, P0 ;  /* 0x000000062f047207 */ /* 0x000fe40000000000 */
[----:B----4-:R-:W-:Y:S01]  /*7690*/  VIADD R14, R36, 0x8 ;  /* 0x00000008240e7836 */ /* 0x010fe20000000000 */
[----:B------:R-:W-:Y:S02]  /*76a0*/  IADD3 R13, R13, R15, RZ ;  /* 0x0000000f0d0d7210 */ /* 0x000fe40007ffe0ff */
[----:B------:R-:W-:Y:S02]  /*76b0*/  LEA R39, P4, R12, UR8, 0x2 ;  /* 0x000000080c277c11 */ /* 0x000fe4000f8810ff */
[----:B------:R-:W-:Y:S01]  /*76c0*/  SEL R6, R6, R47, P0 ;  /* 0x0000002f06067207 */ /* 0x000fe20000000000 */
[----:B------:R-:W-:Y:S01]  /*76d0*/  BAR.SYNC.DEFER_BLOCKING 0x1, 0x180 ;  /* 0x0046000000007b1d */ /* 0x000fe20000010000 */
[----:B------:R-:W-:-:S02]  /*76e0*/  ISETP.GE.OR P3, PT, R36, R35, P1 ;  /* 0x000000232400720c */ /* 0x000fc40000f66670 */
[----:B------:R-:W-:Y:S02]  /*76f0*/  LEA.HI.X R41, R12, UR9, R13, 0x2, P4 ;  /* 0x000000090c297c11 */ /* 0x000fe4000a0f140d */
[----:B------:R-:W-:Y:S01]  /*7700*/  ISETP.GE.OR P1, PT, R14, R35, P1 ;  /* 0x000000230e00720c */ /* 0x000fe20000f26670 */
[----:B------:R-:W-:Y:S01]  /*7710*/  ULDC.64 UR8, c[0x0][0xae8] ;  /* 0x0002ba0000087ab9 */ /* 0x000fe20000000a00 */
[----:B------:R-:W-:Y:S01]  /*7720*/  SEL R12, R49, R24, P0 ;  /* 0x00000018310c7207 */ /* 0x000fe20000000000 */
[----:B------:R-:W-:Y:S01]  /*7730*/  SHFL.IDX PT, R50, R39, RZ, 0x1c1f ;  /* 0x001c1fff27327589 */ /* 0x000fe200000e0000 */
[----:B------:R-:W-:Y:S02]  /*7740*/  SEL R14, R24, R49, P0 ;  /* 0x00000031180e7207 */ /* 0x000fe40000000000 */
[----:B------:R-:W-:Y:S01]  /*7750*/  SEL R24, R55, R26, P0 ;  /* 0x0000001a37187207 */ /* 0x000fe20000000000 */
[----:B------:R3:W-:Y:S01]  /*7760*/  SHFL.IDX PT, R64, R39, 0x1, 0x1c1f ;  /* 0x003c1f0027407f89 */ /* 0x0007e200000e0000 */
[----:B------:R-:W-:-:S02]  /*7770*/  SEL R13, R63, R52, P0 ;  /* 0x000000343f0d7207 */ /* 0x000fc40000000000 */
[----:B------:R-:W-:Y:S01]  /*7780*/  SEL R15, R52, R63, P0 ;  /* 0x0000003f340f7207 */ /* 0x000fe20000000000 */
[----:B------:R-:W1:Y:S01]  /*7790*/  SHFL.IDX PT, R51, R41, RZ, 0x1c1f ;  /* 0x001c1fff29337589 */ /* 0x000e6200000e0000 */
[----:B------:R-:W-:Y:S02]  /*77a0*/  SEL R26, R26, R55, P0 ;  /* 0x000000371a1a7207 */ /* 0x000fe40000000000 */
[----:B------:R-:W-:Y:S01]  /*77b0*/  SEL R36, R57, R38, P0 ;  /* 0x0000002639247207 */ /* 0x000fe20000000000 */
[----:B------:R2:W4:Y:S01]  /*77c0*/  SHFL.IDX PT, R65, R41, 0x1, 0x1c1f ;  /* 0x003c1f0029417f89 */ /* 0x00052200000e0000 */
[----:B------:R-:W-:Y:S02]  /*77d0*/  SEL R38, R38, R57, P0 ;  /* 0x0000003926267207 */ /* 0x000fe40000000000 */
[----:B---3--:R-:W-:Y:S01]  /*77e0*/  SEL R39, R56, R71, P0 ;  /* 0x0000004738277207 */ /* 0x008fe20000000000 */
[----:B------:R3:W-:Y:S01]  /*77f0*/  STSM.16.M88.4 [R37], R4 ;  /* 0x0000000425007844 */ /* 0x0007e20000000200 */
[----:B0-----:R-:W-:-:S02]  /*7800*/  SEL R43, R58, R75, P0 ;  /* 0x0000004b3a2b7207 */ /* 0x001fc40000000000 */
[----:B------:R-:W-:Y:S01]  /*7810*/  SEL R45, R77, R60, P0 ;  /* 0x0000003c4d2d7207 */ /* 0x000fe20000000000 */
[----:B------:R-:W-:Y:S01]  /*7820*/  STSM.16.M88.4 [R72], R12 ;  /* 0x0000000c48007844 */ /* 0x000fe20000000200 */
[----:B--2---:R-:W-:Y:S02]  /*7830*/  SEL R41, R75, R58, P0 ;  /* 0x0000003a4b297207 */ /* 0x004fe40000000000 */
[----:B------:R-:W-:Y:S01]  /*7840*/  SEL R47, R60, R77, P0 ;  /* 0x0000004d3c2f7207 */ /* 0x000fe20000000000 */
[----:B------:R-:W-:Y:S01]  /*7850*/  STSM.16.M88.4 [R62], R24 ;  /* 0x000000183e007844 */ /* 0x000fe20000000200 */
[----:B---3--:R-:W-:-:S05]  /*7860*/  SEL R37, R71, R56, P0 ;  /* 0x0000003847257207 */ /* 0x008fca0000000000 */
[----:B------:R0:W-:Y:S04]  /*7870*/  STSM.16.M88.4 [R70], R36 ;  /* 0x0000002446007844 */ /* 0x0001e80000000200 */
[----:B------:R-:W-:Y:S04]  /*7880*/  STSM.16.M88.4 [R68], R40 ;  /* 0x0000002844007844 */ /* 0x000fe80000000200 */
[----:B------:R-:W-:Y:S01]  /*7890*/  STSM.16.M88.4 [R66], R44 ;  /* 0x0000002c42007844 */ /* 0x000fe20000000200 */
[----:B------:R-:W-:Y:S08]  /*78a0*/  BAR.SYNC.DEFER_BLOCKING 0x1, 0x180 ;  /* 0x0046000000007b1d */ /* 0x000ff00000010000 */
[----:B0-----:R-:W0:Y:S08]  /*78b0*/  @P2 LDC R37, c[0x0][0xbec] ;  /* 0x0002fb00ff252b82 */ /* 0x001e300000000800 */
[----:B------:R-:W2:Y:S01]  /*78c0*/  @P2 LDC R39, c[0x0][0xbf0] ;  /* 0x0002fc00ff272b82 */ /* 0x000ea20000000800 */
[----:B------:R-:W-:Y:S01]  /*78d0*/  UIMAD UR5, UR14, UR8, URZ ;  /* 0x000000080e0572a4 */ /* 0x000fe2000f8e023f */
[----:B-1----:R1:W-:Y:S04]  /*78e0*/  @!P3 ST.E desc[UR36][R50.64], R3 ;  /* 0x000000033200b985 */ /* 0x0023e8000c101924 */
[----:B----4-:R0:W-:Y:S04]  /*78f0*/  @!P1 ST.E desc[UR36][R64.64], R0 ;  /* 0x0000000040009985 */ /* 0x0101e8000c101924 */
[----:B------:R3:W5:Y:S01]  /*7900*/  LD.E.128 R60, desc[UR36][R10.64] ;  /* 0x000000240a3c7980 */ /* 0x000762000c101d00 */
[----:B-1----:R-:W-:Y:S01]  /*7910*/  IMAD R3, R18, 0x60, R19 ;  /* 0x0000006012037824 */ /* 0x002fe200078e0213 */
[----:B------:R-:W-:-:S02]  /*7920*/  UIMAD.WIDE.U32 UR6, UR15, UR8, URZ ;  /* 0x000000080f0672a5 */ /* 0x000fc4000f8e003f */
[----:B------:R1:W5:Y:S01]  /*7930*/  LD.E.128 R24, desc[UR36][R8.64] ;  /* 0x0000002408187980 */ /* 0x000362000c101d00 */
[----:B------:R-:W-:Y:S01]  /*7940*/  UIMAD UR5, UR15, UR9, UR5 ;  /* 0x000000090f0572a4 */ /* 0x000fe2000f8e0205 */
[----:B---3--:R-:W-:Y:S01]  /*7950*/  IMAD R10, R48, 0xc0, R3 ;  /* 0x000000c0300a7824 */ /* 0x008fe200078e0203 */
[----:B------:R-:W-:Y:S01]  /*7960*/  UIMAD UR8, UR16, UR10, URZ ;  /* 0x0000000a100872a4 */ /* 0x000fe2000f8e023f */
[----:B------:R3:W5:Y:S02]  /*7970*/  LD.E.128 R12, desc[UR36][R20.64] ;  /* 0x00000024140c7980 */ /* 0x000764000c101d00 */
[----:B0-----:R-:W-:Y:S01]  /*7980*/  @P2 IMAD.HI.U32 R0, R10, R37, RZ ;  /* 0x000000250a002227 */ /* 0x001fe200078e00ff */
[----:B------:R-:W-:Y:S01]  /*7990*/  UIADD3 UR7, UR7, UR5, URZ ;  /* 0x0000000507077290 */ /* 0x000fe2000fffe03f */
[----:B------:R-:W5:Y:S02]  /*79a0*/  LD.E.128 R52, desc[UR36][R32.64] ;  /* 0x0000002420347980 */ /* 0x000f64000c101d00 */
[----:B------:R-:W-:Y:S01]  /*79b0*/  IMAD.MOV.U32 R3, RZ, RZ, R10 ;  /* 0x000000ffff037224 */ /* 0x000fe200078e000a */
[----:B--2---:R-:W-:Y:S01]  /*79c0*/  @P2 SHF.R.U32.HI R3, RZ, R39, R0 ;  /* 0x00000027ff032219 */ /* 0x004fe20000011600 */
[----:B------:R-:W-:Y:S01]  /*79d0*/  UIMAD UR5, UR44, UR11, UR8 ;  /* 0x0000000b2c0572a4 */ /* 0x000fe2000f8e0208 */
[----:B------:R0:W5:Y:S01]  /*79e0*/  LD.E.128 R4, desc[UR36][R30.64] ;  /* 0x000000241e047980 */ /* 0x000162000c101d00 */
[----:B------:R-:W-:Y:S01]  /*79f0*/  UIMAD.WIDE.U32 UR44, UR44, UR10, UR6 ;  /* 0x0000000a2c2c72a5 */ /* 0x000fe2000f8e0006 */
[--C-:B------:R-:W-:Y:S01]  /*7a00*/  SHF.R.S32.HI R0, RZ, 0x1f, R3.reuse ;  /* 0x0000001fff007819 */ /* 0x100fe20000011403 */
[----:B------:R-:W-:Y:S01]  /*7a10*/  IMAD.MOV R11, RZ, RZ, -R3 ;  /* 0x000000ffff0b7224 */ /* 0x000fe200078e0a03 */
[----:B------:R-:W-:Y:S01]  /*7a20*/  ULDC.64 UR6, c[0x0][0xae0] ;  /* 0x0002b80000067ab9 */ /* 0x000fe20000000a00 */
[----:B------:R-:W-:Y:S01]  /*7a30*/  UIADD3 UR5, UR45, UR5, URZ ;  /* 0x000000052d057290 */ /* 0x000fe2000fffe03f */
[----:B------:R2:W5:Y:S01]  /*7a40*/  LD.E.128 R56, desc[UR36][R28.64] ;  /* 0x000000241c387980 */ /* 0x000562000c101d00 */
[----:B------:R-:W-:-:S02]  /*7a50*/  IMAD R0, R0, UR6, RZ ;  /* 0x0000000600007c24 */ /* 0x000fc4000f8e02ff */
[----:B------:R-:W-:Y:S01]  /*7a60*/  IMAD R11, R34, R11, R10 ;  /* 0x0000000b220b7224 */ /* 0x000fe200078e020a */
[----:B------:R-:W-:Y:S01]  /*7a70*/  @!PT LDS RZ, [RZ] ;  /* 0x00000000fffff984 */ /* 0x000fe20000000800 */
[----:B------:R-:W-:Y:S01]  /*7a80*/  @!PT LDS RZ, [RZ] ;  /* 0x00000000fffff984 */ /* 0x000fe20000000800 */
[----:B------:R-:W-:Y:S01]  /*7a90*/  @!PT LDS RZ, [RZ] ;  /* 0x00000000fffff984 */ /* 0x000fe20000000800 */
[----:B------:R-:W-:Y:S01]  /*7aa0*/  @!PT LDS RZ, [RZ] ;  /* 0x00000000fffff984 */ /* 0x000fe20000000800 */
[----:B------:R4:W-:Y:S06]  /*7ab0*/  MEMBAR.ALL.CTA ;  /* 0x0000000000007992 */ /* 0x0009ec0000008000 */
[----:B----4-:R-:W4:Y:S01]  /*7ac0*/  FENCE.VIEW.ASYNC.S ;  /* 0x00000000000073c6 */ /* 0x010f220000000000 */
[----:B-1----:R-:W-:Y:S02]  /*7ad0*/  IMAD.U32 R9, RZ, RZ, UR45 ;  /* 0x0000002dff097e24 */ /* 0x002fe4000f8e00ff */
[----:B------:R-:W-:-:S02]  /*7ae0*/  IMAD.U32 R8, RZ, RZ, UR44 ;  /* 0x0000002cff087e24 */ /* 0x000fc4000f8e00ff */
[----:B------:R-:W-:Y:S02]  /*7af0*/  IMAD.U32 R9, RZ, RZ, UR5 ;  /* 0x00000005ff097e24 */ /* 0x000fe4000f8e00ff */
[C---:B---3--:R-:W-:Y:S01]  /*7b00*/  IMAD R21, R3.reuse, UR7, R0 ;  /* 0x0000000703157c24 */ /* 0x048fe2000f8e0200 */
[----:B------:R-:W-:Y:S01]  /*7b10*/  SHF.R.S32.HI R0, RZ, 0x1f, R11 ;  /* 0x0000001fff007819 */ /* 0x000fe2000001140b */
[----:B------:R-:W-:Y:S01]  /*7b20*/  IMAD.WIDE.U32 R8, R3, UR6, R8 ;  /* 0x0000000603087c25 */ /* 0x000fe2000f8e0008 */
[----:B------:R-:W-:-:S03]  /*7b30*/  ULDC.64 UR6, c[0x0][0xad8] ;  /* 0x0002b60000067ab9 */ /* 0x000fc60000000a00 */
[----:B------:R-:W-:Y:S01]  /*7b40*/  IMAD R0, R0, UR6, RZ ;  /* 0x0000000600007c24 */ /* 0x000fe2000f8e02ff */
[----:B------:R-:W-:-:S03]  /*7b50*/  IADD3 R9, R9, R21, RZ ;  /* 0x0000001509097210 */ /* 0x000fc60007ffe0ff */
[C---:B------:R-:W-:Y:S02]  /*7b60*/  IMAD R3, R11.reuse, UR7, R0 ;  /* 0x000000070b037c24 */ /* 0x040fe4000f8e0200 */
[----:B------:R-:W-:Y:S01]  /*7b70*/  IMAD R0, R48, 0xc0, R19 ;  /* 0x000000c030007824 */ /* 0x000fe200078e0213 */
[----:B------:R-:W-:Y:S01]  /*7b80*/  UIADD3 UR4, UR4, 0x19c20, URZ ;  /* 0x00019c2004047890 */ /* 0x000fe2000fffe03f */
[----:B------:R-:W-:Y:S01]  /*7b90*/  IMAD.WIDE.U32 R8, R11, UR6, R8 ;  /* 0x000000060b087c25 */ /* 0x000fe2000f8e0008 */
[----:B------:R-:W-:Y:S02]  /*7ba0*/  UIADD3 UR40, UR40, 0x1, URZ ;  /* 0x0000000128287890 */ /* 0x000fe4000fffe03f */
[----:B------:R-:W-:Y:S01]  /*7bb0*/  ISETP.GE.AND P0, PT, R0, R35, PT ;  /* 0x000000230000720c */ /* 0x000fe20003f06270 */
[----:B------:R-:W-:Y:S01]  /*7bc0*/  ULDC.64 UR6, c[0x0][0xa80] ;  /* 0x0002a00000067ab9 */ /* 0x000fe20000000a00 */
[----:B------:R-:W-:Y:S01]  /*7bd0*/  IMAD.IADD R3, R9, 0x1, R3 ;  /* 0x0000000109037824 */ /* 0x000fe200078e0203 */
[----:B------:R-:W-:Y:S01]  /*7be0*/  UPRMT UR4, URZ, 0x654, UR4 ;  /* 0x000006543f047896 */ /* 0x000fe20008000004 */
[----:B0-----:R-:W-:Y:S01]  /*7bf0*/  LEA R30, P1, R8, UR6, 0x1 ;  /* 0x00000006081e7c11 */ /* 0x001fe2000f8208ff */
[----:B------:R-:W-:-:S03]  /*7c00*/  UISETP.NE.AND UP0, UPT, UR40, 0x2, UPT ;  /* 0x000000022800788c */ /* 0x000fc6000bf05270 */
[----:B------:R-:W-:Y:S01]  /*7c10*/  LEA.HI.X R3, R8, UR7, R3, 0x1, P1 ;  /* 0x0000000708037c11 */ /* 0x000fe200088f0c03 */
[----:B------:R-:W-:Y:S01]  /*7c20*/  USEL UR6, URZ, 0x1, UP0 ;  /* 0x000000013f067887 */ /* 0x000fe20008000000 */
[----:B------:R-:W-:Y:S01]  /*7c30*/  ULDC UR5, c[0x0][0xc] ;  /* 0x0000030000057ab9 */ /* 0x000fe20000000800 */
[----:B------:R-:W-:Y:S01]  /*7c40*/  USEL UR40, UR40, URZ, UP0 ;  /* 0x0000003f28287287 */ /* 0x000fe20008000000 */
[----:B----4-:R2:W0:Y:S01]  /*7c50*/  SHFL.IDX PT, R10, R30, RZ, 0x1c1f ;  /* 0x001c1fff1e0a7589 */ /* 0x01042200000e0000 */
[----:B------:R-:W-:Y:S01]  /*7c60*/  UIADD3 UR42, UR5, UR42, URZ ;  /* 0x0000002a052a7290 */ /* 0x000fe2000fffe03f */
[----:B------:R-:W-:Y:S01]  /*7c70*/  SYNCS.ARRIVE.TRANS64.RED.A1T0 RZ, [UR4], RZ ;  /* 0x000000ffffff79a7 */ /* 0x000fe20008100404 */
[----:B------:R-:W-:Y:S01]  /*7c80*/  ULOP3.LUT UR39, UR39, UR6, URZ, 0x3c, !UPT ;  /* 0x0000000627277292 */ /* 0x000fe2000f8e3c3f */
[----:B------:R2:W1:Y:S01]  /*7c90*/  SHFL.IDX PT, R11, R3, RZ, 0x1c1f ;  /* 0x001c1fff030b7589 */ /* 0x00046200000e0000 */
[----:B------:R-:W-:Y:S04]  /*7ca0*/  BSSY B0, `(.L_x_31) ;  /* 0x000000e000007945 */ /* 0x000fe80003800000 */
[----:B------:R-:W-:Y:S06]  /*7cb0*/  @P0 BRA `(.L_x_32) ;  /* 0x0000000000300947 */ /* 0x000fec0003800000 */
[----:B------:R-:W-:Y:S02]  /*7cc0*/  ULDC UR4, c[0x0][0xac8] ;  /* 0x0002b20000047ab9 */ /* 0x000fe40000000800 */
[----:B------:R-:W-:Y:S02]  /*7cd0*/  ISETP.GE.AND P1, PT, R17, UR4, PT ;  /* 0x0000000411007c0c */ /* 0x000fe4000bf26270 */
[----:B------:R-:W-:Y:S02]  /*7ce0*/  ISETP.GE.AND P2, PT, R16, UR4, PT ;  /* 0x0000000410007c0c */ /* 0x000fe4000bf46270 */
[----:B------:R-:W-:-:S09]  /*7cf0*/  ISETP.GE.AND P0, PT, R2, UR4, PT ;  /* 0x0000000402007c0c */ /* 0x000fd2000bf06270 */
[CC--:B0-----:R-:W-:Y:S02]  /*7d00*/  @!P1 LEA R20, P3, R17.reuse, R10.reuse, 0x1 ;  /* 0x0000000a11149211 */ /* 0x0c1fe400078608ff */
[----:B--2---:R-:W-:Y:S02]  /*7d10*/  @!P2 LEA R28, P4, R16, R10, 0x1 ;  /* 0x0000000a101ca211 */ /* 0x004fe400078808ff */
[----:B-1----:R-:W-:Y:S01]  /*7d20*/  @!P0 IMAD.WIDE R8, R2, 0x2, R10 ;  /* 0x0000000202088825 */ /* 0x002fe200078e020a */
[-C--:B------:R-:W-:Y:S02]  /*7d30*/  @!P1 LEA.HI.X R21, R17, R11.reuse, R157, 0x1, P3 ;  /* 0x0000000b11159211 */ /* 0x080fe400018f0c9d */
[----:B------:R-:W-:Y:S02]  /*7d40*/  @!P2 LEA.HI.X R29, R16, R11, R156, 0x1, P4 ;  /* 0x0000000b101da211 */ /* 0x000fe400020f0c9c */
[----:B-----5:R3:W-:Y:S04]  /*7d50*/  @!P0 ST.E.128 desc[UR36][R8.64], R52 ;  /* 0x0000003408008985 */ /* 0x0207e8000c101d24 */
[----:B------:R3:W-:Y:S04]  /*7d60*/  @!P1 ST.E.128 desc[UR36][R20.64], R56 ;  /* 0x0000003814009985 */ /* 0x0007e8000c101d24 */
[----:B------:R3:W-:Y:S02]  /*7d70*/  @!P2 ST.E.128 desc[UR36][R28.64], R60 ;  /* 0x0000003c1c00a985 */ /* 0x0007e4000c101d24 */
.L_x_32:
[----:B------:R-:W-:Y:S05]  /*7d80*/  BSYNC B0 ;  /* 0x0000000000007941 */ /* 0x000fea0003800000 */
.L_x_31:
[----:B------:R-:W-:Y:S01]  /*7d90*/  VIADD R0, R0, 0x60 ;  /* 0x0000006000007836 */ /* 0x000fe20000000000 */
[----:B-1----:R1:W4:Y:S01]  /*7da0*/  SHFL.IDX PT, R11, R3, 0x1, 0x1c1f ;  /* 0x003c1f00030b7f89 */ /* 0x00232200000e0000 */
[----:B------:R-:W-:Y:S01]  /*7db0*/  UIADD3 UR38, UR38, 0x1, URZ ;  /* 0x0000000126267890 */ /* 0x000fe2000fffe03f */
[----:B------:R-:W-:Y:S02]  /*7dc0*/  BSSY B0, `(.L_x_33) ;  /* 0x0000010000007945 */ /* 0x000fe40003800000 */
[----:B------:R-:W-:Y:S01]  /*7dd0*/  ISETP.GE.AND P0, PT, R0, R35, PT ;  /* 0x000000230000720c */ /* 0x000fe20003f06270 */
[----:B0-----:R1:W0:-:S12]  /*7de0*/  SHFL.IDX PT, R10, R30, 0x1, 0x1c1f ;  /* 0x003c1f001e0a7f89 */ /* 0x00121800000e0000 */
[----:B-1----:R-:W-:Y:S05]  /*7df0*/  @P0 BRA `(.L_x_34) ;  /* 0x0000000000300947 */ /* 0x002fea0003800000 */
[----:B------:R-:W-:Y:S02]  /*7e00*/  ULDC UR4, c[0x0][0xac8] ;  /* 0x0002b20000047ab9 */ /* 0x000fe40000000800 */
[----:B------:R-:W-:Y:S02]  /*7e10*/  ISETP.GE.AND P3, PT, R17, UR4, PT ;  /* 0x0000000411007c0c */ /* 0x000fe4000bf66270 */
[----:B------:R-:W-:Y:S02]  /*7e20*/  ISETP.GE.AND P4, PT, R16, UR4, PT ;  /* 0x0000000410007c0c */ /* 0x000fe4000bf86270 */
[----:B------:R-:W-:-:S09]  /*7e30*/  ISETP.GE.AND P2, PT, R2, UR4, PT ;  /* 0x0000000402007c0c */ /* 0x000fd2000bf46270 */
[CC--:B0--3--:R-:W-:Y:S02]  /*7e40*/  @!P3 LEA R20, P0, R17.reuse, R10.reuse, 0x1 ;  /* 0x0000000a1114b211 */ /* 0x0c9fe400078008ff */
[----:B--2---:R-:W-:Y:S02]  /*7e50*/  @!P4 LEA R28, P1, R16, R10, 0x1 ;  /* 0x0000000a101cc211 */ /* 0x004fe400078208ff */
[----:B----4-:R-:W-:Y:S01]  /*7e60*/  @!P2 IMAD.WIDE R8, R2, 0x2, R10 ;  /* 0x000000020208a825 */ /* 0x010fe200078e020a */
[-C--:B------:R-:W-:Y:S02]  /*7e70*/  @!P3 LEA.HI.X R21, R17, R11.reuse, R157, 0x1, P0 ;  /* 0x0000000b1115b211 */ /* 0x080fe400000f0c9d */
[----:B------:R-:W-:Y:S02]  /*7e80*/  @!P4 LEA.HI.X R29, R16, R11, R156, 0x1, P1 ;  /* 0x0000000b101dc211 */ /* 0x000fe400008f0c9c */
[----:B-----5:R1:W-:Y:S04]  /*7e90*/  @!P2 ST.E.128 desc[UR36][R8.64], R4 ;  /* 0x000000040800a985 */ /* 0x0203e8000c101d24 */
[----:B------:R1:W-:Y:S04]  /*7ea0*/  @!P3 ST.E.128 desc[UR36][R20.64], R12 ;  /* 0x0000000c1400b985 */ /* 0x0003e8000c101d24 */
[----:B------:R1:W-:Y:S02]  /*7eb0*/  @!P4 ST.E.128 desc[UR36][R28.64], R24 ;  /* 0x000000181c00c985 */ /* 0x0003e4000c101d24 */
.L_x_34:
[----:B------:R-:W-:Y:S05]  /*7ec0*/  BSYNC B0 ;  /* 0x0000000000007941 */ /* 0x000fea0003800000 */
.L_x_33:
[----:B------:R-:W2:Y:S02]  /*7ed0*/  LDC R0, c[0x0][0xc34] ;  /* 0x00030d00ff007b82 */ /* 0x000ea40000000800 */
[----:B--2---:R-:W-:-:S13]  /*7ee0*/  ISETP.LE.AND P0, PT, R0, UR42, PT ;  /* 0x0000002a00007c0c */ /* 0x004fda000bf03270 */
[----:B------:R-:W-:Y:S05]  /*7ef0*/  @!P0 BRA `(.L_x_35) ;  /* 0xffffff8c00688947 */ /* 0x000fea000383ffff */
[----:B------:R-:W-:Y:S05]  /*7f00*/  EXIT ;  /* 0x000000000000794d */ /* 0x000fea0003800000 */
.L_x_5:
[----:B------:R-:W-:-:S08]  /*7f10*/  NOP ;  /* 0x0000000000007918 */ /* 0x000fd00000000000 */
[----:B------:R-:W0:-:S00]  /*7f20*/  USETMAXREG.DEALLOC.CTAPOOL 0x20 ;  /* 0x00000020000079c8 */ /* 0x000e0000080e0500 */
[----:B------:R-:W1:Y:S01]  /*7f30*/  S2UR UR39, SR_CTAID.X ;  /* 0x00000000002779c3 */ /* 0x000e620000002500 */
[----:B------:R-:W-:Y:S01]  /*7f40*/  UMOV UR38, 0x1 ;  /* 0x0000000100267882 */ /* 0x000fe20000000000 */
[----:B0-----:R-:W-:Y:S02]  /*7f50*/  IMAD.MOV.U32 R19, RZ, RZ, RZ ;  /* 0x000000ffff137224 */ /* 0x001fe400078e00ff */
[----:B------:R-:W-:-:S04]  /*7f60*/  IMAD.MOV.U32 R22, RZ, RZ, 0x1 ;  /* 0x00000001ff167424 */ /* 0x000fc800078e00ff */
[----:B------:R-:W1:Y:S02]  /*7f70*/  LDC R2, c[0x0][0xc34] ;  /* 0x00030d00ff027b82 */ /* 0x000e640000000800 */
[----:B-1----:R-:W-:-:S13]  /*7f80*/  ISETP.LE.AND P0, PT, R2, UR39, PT ;  /* 0x0000002702007c0c */ /* 0x002fda000bf03270 */
[----:B------:R-:W-:Y:S05]  /*7f90*/  @P0 BRA `(.L_x_36) ;  /* 0x0000003400fc0947 */ /* 0x000fea0003800000 */
[----:B------:R-:W0:Y:S01]  /*7fa0*/  S2R R10, SR_TID.X ;  /* 0x00000000000a7919 */ /* 0x000e220000002100 */
[----:B------:R-:W-:Y:S01]  /*7fb0*/  ULDC.64 UR4, c[0x0][0x418] ;  /* 0x0001060000047ab9 */ /* 0x000fe20000000a00 */
[----:B------:R-:W-:Y:S01]  /*7fc0*/  SHF.L.U32 R6, R0, 0xb, RZ ;  /* 0x0000000b00067819 */ /* 0x000fe200000006ff */
[----:B------:R-:W-:Y:S01]  /*7fd0*/  UISETP.NE.U32.AND UP0, UPT, UR4, URZ, UPT ;  /* 0x0000003f0400728c */ /* 0x000fe2000bf05070 */
[----:B------:R-:W-:Y:S01]  /*7fe0*/  LOP3.LUT R16, R16, 0xfffffffb, RZ, 0xc0, !PT ;  /* 0xfffffffb10107812 */ /* 0x000fe200078ec0ff */
[----:B------:R-:W-:Y:S01]  /*7ff0*/  ULDC.64 UR6, c[0x0][0x2f0] ;  /* 0x0000bc0000067ab9 */ /* 0x000fe20000000a00 */
[----:B------:R-:W-:Y:S01]  /*8000*/  ULDC UR4, c[0x0][0x424] ;  /* 0x0001090000047ab9 */ /* 0x000fe20000000800 */
[----:B------:R-:W-:Y:S01]  /*8010*/  UISETP.NE.AND.EX UP0, UPT, UR5, URZ, UPT, UP0 ;  /* 0x0000003f0500728c */ /* 0x000fe2000bf05300 */
[----:B------:R-:W-:Y:S01]  /*8020*/  IMAD.MOV.U32 R22, RZ, RZ, 0x1 ;  /* 0x00000001ff167424 */ /* 0x000fe200078e00ff */
[----:B------:R-:W-:Y:S01]  /*8030*/  ULDC UR42, c[0x0][0x448] ;  /* 0x00011200002a7ab9 */ /* 0x000fe20000000800 */
[----:B------:R-:W-:Y:S01]  /*8040*/  ULDC UR8, c[0x0][0x2b8] ;  /* 0x0000ae0000087ab9 */ /* 0x000fe20000000800 */
[----:B------:R-:W-:Y:S01]  /*8050*/  USEL UR4, UR4, 0x1, UP0 ;  /* 0x0000000104047887 */ /* 0x000fe20008000000 */
[----:B------:R-:W-:Y:S01]  /*8060*/  IMAD.MOV.U32 R19, RZ, RZ, RZ ;  /* 0x000000ffff137224 */ /* 0x000fe200078e00ff */
[----:B------:R-:W-:Y:S01]  /*8070*/  UMOV UR43, 0x400 ;  /* 0x00000400002b7882 */ /* 0x000fe20000000000 */
[----:B------:R-:W-:-:S02]  /*8080*/  ULOP3.LUT UR48, UR41, 0x2, URZ, 0xfc, !UPT ;  /* 0x0000000229307892 */ /* 0x000fc4000f8efc3f */
[----:B------:R-:W-:Y:S02]  /*8090*/  UIMAD UR40, UR4, UR6, URZ ;  /* 0x00000006042872a4 */ /* 0x000fe4000f8e023f */
[----:B------:R-:W-:Y:S02]  /*80a0*/  ULEA UR43, UR47, UR43, 0x18 ;  /* 0x0000002b2f2b7291 */ /* 0x000fe4000f8ec03f */
[----:B------:R-:W-:Y:S01]  /*80b0*/  UIADD3 UR5, UR40, 0x7f, URZ ;  /* 0x0000007f28057890 */ /* 0x000fe2000fffe03f */
[----:B------:R-:W-:Y:S01]  /*80c0*/  ULDC UR4, c[0x0][0x288] ;  /* 0x0000a20000047ab9 */ /* 0x000fe20000000800 */
[----:B------:R-:W-:Y:S02]  /*80d0*/  ULOP3.LUT UR49, UR41, 0x1, URZ, 0xfc, !UPT ;  /* 0x0000000129317892 */ /* 0x000fe4000f8efc3f */
[----:B------:R-:W-:Y:S02]  /*80e0*/  USHF.R.S32.HI UR6, URZ, 0x1f, UR5 ;  /* 0x0000001f3f067899 */ /* 0x000fe40008011405 */
[----:B------:R-:W-:-:S02]  /*80f0*/  UIMAD UR42, UR42, UR4, URZ ;  /* 0x000000042a2a72a4 */ /* 0x000fc4000f8e023f */
[----:B------:R-:W-:Y:S01]  /*8100*/  ULEA.HI UR6, UR6, UR5, URZ, 0x7 ;  /* 0x0000000506067291 */ /* 0x000fe2000f8f383f */
[----:B------:R-:W-:Y:S01]  /*8110*/  ULDC UR50, c[0x0][0xc] ;  /* 0x0000030000327ab9 */ /* 0x000fe20000000800 */
[C---:B0-----:R-:W-:Y:S01]  /*8120*/  IMAD.SHL.U32 R4, R10.reuse, 0x80, RZ ;  /* 0x000000800a047824 */ /* 0x041fe200078e00ff */
[----:B------:R-:W-:Y:S01]  /*8130*/  SHF.R.U32.HI R0, RZ, 0x1, R10 ;  /* 0x00000001ff007819 */ /* 0x000fe2000001160a */
[C---:B------:R-:W-:Y:S01]  /*8140*/  IMAD.SHL.U32 R2, R10.reuse, 0x10, RZ ;  /* 0x000000100a027824 */ /* 0x040fe200078e00ff */
[----:B------:R-:W-:Y:S01]  /*8150*/  ULOP3.LUT UR4, UR6, 0xffffff80, URZ, 0xc0, !UPT ;  /* 0xffffff8006047892 */ /* 0x000fe2000f8ec03f */
[----:B------:R-:W-:Y:S01]  /*8160*/  IMAD.SHL.U32 R9, R10, 0x2, RZ ;  /* 0x000000020a097824 */ /* 0x000fe200078e00ff */
[----:B------:R-:W-:Y:S01]  /*8170*/  LOP3.LUT R3, R4, 0x400, RZ, 0xc0, !PT ;  /* 0x0000040004037812 */ /* 0x000fe200078ec0ff */
[----:B------:R-:W-:Y:S01]  /*8180*/  UMOV UR38, URZ ;  /* 0x0000003f00267c82 */ /* 0x000fe20008000000 */
[----:B------:R-:W-:Y:S01]  /*8190*/  LOP3.LUT R5, R0, 0x20, RZ, 0xc0, !PT ;  /* 0x0000002000057812 */ /* 0x000fe200078ec0ff */
[----:B------:R-:W-:Y:S01]  /*81a0*/  UIADD3 UR4, UR4, -0x80, URZ ;  /* 0xffffff8004047890 */ /* 0x000fe2000fffe03f */
[----:B------:R-:W-:Y:S01]  /*81b0*/  LOP3.LUT R6, R3, 0x800, R6, 0xf8, !PT ;  /* 0x0000080003067812 */ /* 0x000fe200078ef806 */
[----:B------:R-:W-:Y:S01]  /*81c0*/  IMAD.SHL.U32 R3, R10, 0x20, RZ ;  /* 0x000000200a037824 */ /* 0x000fe200078e00ff */
[----:B------:R-:W-:Y:S01]  /*81d0*/  LOP3.LUT R7, R5, 0x10, R10, 0xf8, !PT ;  /* 0x0000001005077812 */ /* 0x000fe200078ef80a */
[----:B------:R-:W-:Y:S01]  /*81e0*/  ULEA.HI.SX32 UR44, UR6, 0xfffffffe, 0x19 ;  /* 0xfffffffe062c7891 */ /* 0x000fe2000f8fca3f */
[----:B------:R-:W-:-:S02]  /*81f0*/  LOP3.LUT R8, R2, 0x90, RZ, 0xc0, !PT ;  /* 0x0000009002087812 */ /* 0x000fc400078ec0ff */
[----:B------:R-:W-:Y:S02]  /*8200*/  LOP3.LUT R5, R3, 0x80, RZ, 0xc0, !PT ;  /* 0x0000008003057812 */ /* 0x000fe400078ec0ff */
[----:B------:R-:W-:Y:S01]  /*8210*/  LOP3.LUT R7, R7, 0x380, R4, 0xf8, !PT ;  /* 0x0000038007077812 */ /* 0x000fe200078ef804 */
[----:B------:R-:W-:Y:S01]  /*8220*/  IMAD.SHL.U32 R4, R10, 0x4, RZ ;  /* 0x000000040a047824 */ /* 0x000fe200078e00ff */
[----:B------:R-:W-:Y:S02]  /*8230*/  LOP3.LUT R5, R5, 0x10, R0, 0xf8, !PT ;  /* 0x0000001005057812 */ /* 0x000fe400078ef800 */
[----:B------:R-:W-:Y:S02]  /*8240*/  LOP3.LUT R3, R3, 0x360, RZ, 0xc0, !PT ;  /* 0x0000036003037812 */ /* 0x000fe400078ec0ff */
[----:B------:R-:W-:Y:S02]  /*8250*/  LOP3.LUT R4, R5, 0x10, R4, 0x78, !PT ;  /* 0x0000001005047812 */ /* 0x000fe400078e7804 */
[----:B------:R-:W-:-:S02]  /*8260*/  LOP3.LUT R3, R3, 0x400, R2, 0xf8, !PT ;  /* 0x0000040003037812 */ /* 0x000fc400078ef802 */
[----:B------:R-:W-:Y:S02]  /*8270*/  LOP3.LUT R9, R8, 0x10, R9, 0x78, !PT ;  /* 0x0000001008097812 */ /* 0x000fe400078e7809 */
[----:B------:R-:W-:Y:S02]  /*8280*/  LOP3.LUT R3, R3, R4, RZ, 0xfc, !PT ;  /* 0x0000000403037212 */ /* 0x000fe400078efcff */
[----:B------:R-:W-:Y:S02]  /*8290*/  LOP3.LUT R5, R2, 0x10, RZ, 0xc0, !PT ;  /* 0x0000001002057812 */ /* 0x000fe400078ec0ff */
[--C-:B------:R-:W-:Y:S01]  /*82a0*/  LOP3.LUT R7, R7, 0x70, R2.reuse, 0x78, !PT ;  /* 0x0000007007077812 */ /* 0x100fe200078e7802 */
[----:B------:R0:W-:Y:S01]  /*82b0*/  STL [R1+0x4], R3 ;  /* 0x0000040301007387 */ /* 0x0001e20000100800 */
[----:B------:R-:W-:Y:S02]  /*82c0*/  LOP3.LUT R25, R9, 0x760, R2, 0xf8, !PT ;  /* 0x0000076009197812 */ /* 0x000fe400078ef802 */
[----:B------:R-:W-:-:S02]  /*82d0*/  LOP3.LUT R2, R5, 0x20, RZ, 0xfc, !PT ;  /* 0x0000002005027812 */ /* 0x000fc400078efcff */
[----:B------:R-:W-:Y:S02]  /*82e0*/  LOP3.LUT P0, RZ, R10, 0x4, RZ, 0xc0, !PT ;  /* 0x000000040aff7812 */ /* 0x000fe4000780c0ff */
[----:B------:R-:W-:Y:S02]  /*82f0*/  MOV R4, 0x40 ;  /* 0x0000004000047802 */ /* 0x000fe40000000f00 */
[----:B------:R-:W-:Y:S01]  /*8300*/  ISETP.GE.AND P3, PT, R2, UR7, PT ;  /* 0x0000000702007c0c */ /* 0x000fe2000bf66270 */
[----:B0-----:R-:W-:Y:S01]  /*8310*/  IMAD.SHL.U32 R3, R10, 0x40, RZ ;  /* 0x000000400a037824 */ /* 0x001fe200078e00ff */
[----:B------:R-:W-:Y:S02]  /*8320*/  LOP3.LUT R29, R6, R7, RZ, 0xfc, !PT ;  /* 0x00000007061d7212 */ /* 0x000fe400078efcff */
[----:B------:R-:W-:Y:S02]  /*8330*/  SEL R4, R4, 0xffffffc0, !P0 ;  /* 0xffffffc004047807 */ /* 0x000fe40004000000 */
[----:B------:R-:W-:-:S02]  /*8340*/  LOP3.LUT R3, R3, 0x40, RZ, 0xc0, !PT ;  /* 0x0000004003037812 */ /* 0x000fc400078ec0ff */
[----:B------:R-:W-:Y:S01]  /*8350*/  LOP3.LUT R7, R0, 0x3f, RZ, 0xc0, !PT ;  /* 0x0000003f00077812 */ /* 0x000fe200078ec0ff */
[----:B------:R0:W-:Y:S01]  /*8360*/  STL [R1], R4 ;  /* 0x0000000401007387 */ /* 0x0001e20000100800 */
[----:B------:R-:W-:Y:S01]  /*8370*/  LOP3.LUT R6, R3, 0x3f, R0, 0xf8, !PT ;  /* 0x0000003f03067812 */ /* 0x000fe200078ef800 */
[----:B------:R-:W-:Y:S01]  /*8380*/  IMAD.U32 R0, RZ, RZ, UR4 ;  /* 0x00000004ff007e24 */ /* 0x000fe2000f8e00ff */
[----:B------:R-:W-:Y:S02]  /*8390*/  ISETP.GE.AND P1, PT, R5, UR7, PT ;  /* 0x0000000705007c0c */ /* 0x000fe4000bf26270 */
[----:B------:R-:W-:Y:S02]  /*83a0*/  @P3 LOP3.LUT R16, R16, 0x4, RZ, 0xfc, !PT ;  /* 0x0000000410103812 */ /* 0x000fe400078efcff */
[----:B------:R-:W-:Y:S02]  /*83b0*/  ISETP.GE.AND P2, PT, R2, UR7, PT ;  /* 0x0000000702007c0c */ /* 0x000fe4000bf46270 */
[----:B------:R-:W-:-:S02]  /*83c0*/  LOP3.LUT R16, R16, 0xffffefff, RZ, 0xc0, !PT ;  /* 0xffffefff10107812 */ /* 0x000fc400078ec0ff */
[----:B0-----:R-:W-:Y:S01]  /*83d0*/  IADD3 R4, -R7, UR40, -R0 ;  /* 0x0000002807047c10 */ /* 0x001fe2000fffe900 */
[----:B------:R-:W-:Y:S01]  /*83e0*/  VIADD R7, R25, UR43 ;  /* 0x0000002b19077c36 */ /* 0x000fe20008000000 */
[----:B------:R-:W-:Y:S02]  /*83f0*/  LOP3.LUT R3, R5, 0x40, RZ, 0xfc, !PT ;  /* 0x0000004005037812 */ /* 0x000fe400078efcff */
[C---:B------:R-:W-:Y:S01]  /*8400*/  ISETP.LT.OR P3, PT, R4.reuse, 0x1, P1 ;  /* 0x000000010400780c */ /* 0x040fe20000f61670 */
[----:B------:R0:W-:Y:S01]  /*8410*/  STL [R1+0x8], R4 ;  /* 0x0000080401007387 */ /* 0x0001e20000100800 */
[C---:B------:R-:W-:Y:S02]  /*8420*/  ISETP.LT.OR P4, PT, R4.reuse, 0x41, P1 ;  /* 0x000000410400780c */ /* 0x040fe40000f81670 */
[----:B------:R-:W-:Y:S02]  /*8430*/  ISETP.LT.OR P1, PT, R4, 0x1, P2 ;  /* 0x000000010400780c */ /* 0x000fe40001721670 */
[----:B------:R-:W-:-:S02]  /*8440*/  ISETP.GE.AND P0, PT, R3, UR7, PT ;  /* 0x0000000703007c0c */ /* 0x000fc4000bf06270 */
[----:B------:R-:W-:-:S05]  /*8450*/  LOP3.LUT R0, R6, UR4, RZ, 0xfc, !PT ;  /* 0x0000000406007c12 */ /* 0x000fca000f8efcff */
[----:B------:R-:W-:Y:S01]  /*8460*/  @P3 LOP3.LUT R16, R16, 0x1000, RZ, 0xfc, !PT ;  /* 0x0000100010103812 */ /* 0x000fe200078efcff */
[----:B------:R0:W-:Y:S01]  /*8470*/  STL [R1+0xc], R0 ;  /* 0x00000c0001007387 */ /* 0x0001e20000100800 */
[----:B------:R-:W-:Y:S02]  /*8480*/  ISETP.LT.OR P3, PT, R4, 0x41, P2 ;  /* 0x000000410400780c */ /* 0x000fe40001761670 */
[----:B------:R-:W-:Y:S02]  /*8490*/  LOP3.LUT R16, R16, 0xffff7fff, RZ, 0xc0, !PT ;  /* 0xffff7fff10107812 */ /* 0x000fe400078ec0ff */
[----:B------:R-:W-:Y:S02]  /*84a0*/  ISETP.LT.OR P2, PT, R4, 0x1, P0 ;  /* 0x000000010400780c */ /* 0x000fe40000741670 */
[----:B------:R-:W-:-:S04]  /*84b0*/  @P4 LOP3.LUT R16, R16, 0x8000, RZ, 0xfc, !PT ;  /* 0x0000800010104812 */ /* 0x000fc800078efcff */
[----:B------:R-:W-:-:S04]  /*84c0*/  LOP3.LUT R16, R16, 0xfffff7ff, RZ, 0xc0, !PT ;  /* 0xfffff7ff10107812 */ /* 0x000fc800078ec0ff */
[----:B------:R-:W-:Y:S02]  /*84d0*/  @P1 LOP3.LUT R16, R16, 0x800, RZ, 0xfc, !PT ;  /* 0x0000080010101812 */ /* 0x000fe400078efcff */
[----:B------:R-:W-:Y:S02]  /*84e0*/  ISETP.LT.OR P1, PT, R4, 0x41, P0 ;  /* 0x000000410400780c */ /* 0x000fe40000721670 */
[----:B------:R-:W-:Y:S02]  /*84f0*/  LOP3.LUT R16, R16, 0xffffbfff, RZ, 0xc0, !PT ;  /* 0xffffbfff10107812 */ /* 0x000fe400078ec0ff */
[----:B------:R-:W-:Y:S02]  /*8500*/  ISETP.GE.AND P0, PT, R2, UR8, PT ;  /* 0x0000000802007c0c */ /* 0x000fe4000bf06270 */
[----:B------:R-:W-:-:S04]  /*8510*/  @P3 LOP3.LUT R16, R16, 0x4000, RZ, 0xfc, !PT ;  /* 0x0000400010103812 */ /* 0x000fc800078efcff */
[----:B------:R-:W-:-:S04]  /*8520*/  LOP3.LUT R16, R16, 0xfffffbff, RZ, 0xc0, !PT ;  /* 0xfffffbff10107812 */ /* 0x000fc800078ec0ff */
[----:B------:R-:W-:Y:S02]  /*8530*/  @P2 LOP3.LUT R16, R16, 0x400, RZ, 0xfc, !PT ;  /* 0x0000040010102812 */ /* 0x000fe400078efcff */
[----:B------:R-:W-:Y:S02]  /*8540*/  ISETP.GE.AND P2, PT, R3, UR7, PT ;  /* 0x0000000703007c0c */ /* 0x000fe4000bf46270 */
[----:B------:R-:W-:-:S04]  /*8550*/  LOP3.LUT R16, R16, 0xffffdfff, RZ, 0xc0, !PT ;  /* 0xffffdfff10107812 */ /* 0x000fc800078ec0ff */
[----:B------:R-:W-:Y:S02]  /*8560*/  @P1 LOP3.LUT R16, R16, 0x2000, RZ, 0xfc, !PT ;  /* 0x0000200010101812 */ /* 0x000fe400078efcff */
[----:B------:R-:W-:Y:S02]  /*8570*/  ISETP.GE.AND P1, PT, R3, UR8, PT ;  /* 0x0000000803007c0c */ /* 0x000fe4000bf26270 */
[----:B------:R-:W-:-:S04]  /*8580*/  LOP3.LUT R16, R16, 0xfffffeff, RZ, 0xc0, !PT ;  /* 0xfffffeff10107812 */ /* 0x000fc800078ec0ff */
[----:B------:R-:W-:Y:S02]  /*8590*/  @P0 LOP3.LUT R16, R16, 0x100, RZ, 0xfc, !PT ;  /* 0x0000010010100812 */ /* 0x000fe400078efcff */
[----:B------:R-:W-:Y:S02]  /*85a0*/  ISETP.GE.AND P0, PT, R4, 0x1, PT ;  /* 0x000000010400780c */ /* 0x000fe40003f06270 */
[----:B------:R-:W-:-:S04]  /*85b0*/  LOP3.LUT R16, R16, 0xfffffffd, RZ, 0xc0, !PT ;  /* 0xfffffffd10107812 */ /* 0x000fc800078ec0ff */
[----:B------:R-:W-:Y:S02]  /*85c0*/  @P2 LOP3.LUT R16, R16, 0x2, RZ, 0xfc, !PT ;  /* 0x0000000210102812 */ /* 0x000fe400078efcff */
[----:B------:R-:W-:Y:S02]  /*85d0*/  ISETP.GE.AND P2, PT, R4, 0x41, PT ;  /* 0x000000410400780c */ /* 0x000fe40003f46270 */
[----:B------:R-:W-:-:S04]  /*85e0*/  LOP3.LUT R16, R16, 0xffffff7f, RZ, 0xc0, !PT ;  /* 0xffffff7f10107812 */ /* 0x000fc800078ec0ff */
[----:B------:R-:W-:Y:S02]  /*85f0*/  @P1 LOP3.LUT R16, R16, 0x80, RZ, 0xfc, !PT ;  /* 0x0000008010101812 */ /* 0x000fe400078efcff */
[----:B------:R-:W-:Y:S02]  /*8600*/  ISETP.GE.AND P1, PT, R5, UR7, PT ;  /* 0x0000000705007c0c */ /* 0x000fe4000bf26270 */
[----:B------:R-:W-:-:S04]  /*8610*/  LOP3.LUT R16, R16, 0xffffffdf, RZ, 0xc0, !PT ;  /* 0xffffffdf10107812 */ /* 0x000fc800078ec0ff */
[----:B------:R-:W-:Y:S02]  /*8620*/  @P0 LOP3.LUT R16, R16, 0x20, RZ, 0xfc, !PT ;  /* 0x0000002010100812 */ /* 0x000fe400078efcff */
[----:B------:R-:W-:Y:S02]  /*8630*/  ISETP.GE.AND P0, PT, R5, UR8, PT ;  /* 0x0000000805007c0c */ /* 0x000fe4000bf06270 */
[----:B------:R-:W-:-:S04]  /*8640*/  LOP3.LUT R16, R16, 0xffffffbf, RZ, 0xc0, !PT ;  /* 0xffffffbf10107812 */ /* 0x000fc800078ec0ff */
[----:B------:R-:W-:-:S04]  /*8650*/  @P2 LOP3.LUT R16, R16, 0x40, RZ, 0xfc, !PT ;  /* 0x0000004010102812 */ /* 0x000fc800078efcff */
[----:B------:R-:W-:-:S04]  /*8660*/  LOP3.LUT R16, R16, 0xfffffdff, RZ, 0xc0, !PT ;  /* 0xfffffdff10107812 */ /* 0x000fc800078ec0ff */
[----:B------:R-:W-:-:S04]  /*8670*/  LOP3.LUT R16, R16, 0xfffffff7, RZ, 0xc0, !PT ;  /* 0xfffffff710107812 */ /* 0x000fc800078ec0ff */
[----:B------:R-:W-:-:S04]  /*8680*/  @P1 LOP3.LUT R16, R16, 0x8, RZ, 0xfc, !PT ;  /* 0x0000000810101812 */ /* 0x000fc800078efcff */
[----:B0-----:R-:W-:-:S07]  /*8690*/  @P0 LOP3.LUT R16, R16, 0x200, RZ, 0xfc, !PT ;  /* 0x0000020010100812 */ /* 0x001fce00078efcff */
.L_x_88:
[----:B------:R-:W-:Y:S01]  /*86a0*/  ULDC UR4, c[0x0][0xc38] ;  /* 0x00030e0000047ab9 */ /* 0x000fe20000000800 */
[----:B------:R-:W-:Y:S01]  /*86b0*/  ULDC.64 UR8, c[0x0][0xa28] ;  /* 0x00028a0000087ab9 */ /* 0x000fe20000000a00 */
[----:B------:R-:W-:Y:S01]  /*86c0*/  UISETP.NE.AND UP0, UPT, UR4, 0x1, UPT ;  /* 0x000000010400788c */ /* 0x000fe2000bf05270 */
[----:B------:R-:W-:Y:S01]  /*86d0*/  ISETP.NE.U32.AND P0, PT, RZ, UR8, PT ;  /* 0x00000008ff007c0c */ /* 0x000fe2000bf05070 */
[----:B------:R-:W-:Y:S01]  /*86e0*/  UMOV UR45, UR39 ;  /* 0x00000027002d7c82 */ /* 0x000fe20008000000 */
[----:B------:R-:W-:Y:S01]  /*86f0*/  ULDC UR4, c[0x0][0xc44] ;  /* 0x0003110000047ab9 */ /* 0x000fe20000000800 */
[----:B------:R-:W-:Y:S01]  /*8700*/  UIADD3 UR11, UR43, 0x13800, URZ ;  /* 0x000138002b0b7890 */ /* 0x000fe2000fffe03f */
[----:B------:R-:W-:Y:S01]  /*8710*/  ISETP.NE.AND.EX P0, PT, RZ, UR9, PT, P0 ;  /* 0x00000009ff007c0c */ /* 0x000fe2000bf05300 */
[----:B------:R-:W-:Y:S01]  /*8720*/  UISETP.NE.AND UP1, UPT, UR4, 0x1, UPT ;  /* 0x000000010400788c */ /* 0x000fe2000bf25270 */
[----:B------:R-:W-:-:S04]  /*8730*/  IMAD.MOV.U32 R28, RZ, RZ, RZ ;  /* 0x000000ffff1c7224 */ /* 0x000fc800078e00ff */
[----:B------:R-:W-:Y:S01]  /*8740*/  @UP0 ULDC UR4, c[0x0][0xc3c] ;  /* 0x00030f0000040ab9 */ /* 0x000fe20000000800 */
[----:B------:R-:W-:Y:S01]  /*8750*/  @UP0 ULDC UR10, c[0x0][0xc40] ;  /* 0x00031000000a0ab9 */ /* 0x000fe20000000800 */
[----:B------:R-:W-:-:S04]  /*8760*/  UIMAD.WIDE.U32 UR4, UR39, UR4, URZ ;  /* 0x00000004270472a5 */ /* 0x000fc8000f8e003f */
[----:B------:R-:W-:Y:S01]  /*8770*/  @UP0 USHF.R.U32.HI UR45, URZ, UR10, UR5 ;  /* 0x0000000a3f2d0299 */ /* 0x000fe20008011605 */
[----:B------:R-:W-:Y:S01]  /*8780*/  @UP1 ULDC.64 UR6, c[0x0][0xc48] ;  /* 0x0003120000061ab9 */ /* 0x000fe20000000a00 */
[----:B------:R-:W-:Y:S02]  /*8790*/  ULOP3.LUT UP0, URZ, UR11, 0x9f, URZ, 0xc0, !UPT ;  /* 0x0000009f0b3f7892 */ /* 0x000fe4000f80c03f */
[----:B------:R-:W-:-:S03]  /*87a0*/  UIMAD.WIDE.U32 UR4, UR45, UR6, URZ ;  /* 0x000000062d0472a5 */ /* 0x000fc6000f8e003f */
[----:B------:R-:W-:Y:S01]  /*87b0*/  UMOV UR46, UR45 ;  /* 0x0000002d002e7c82 */ /* 0x000fe20008000000 */
[----:B------:R-:W-:Y:S01]  /*87c0*/  @UP1 USHF.R.U32.HI UR46, URZ, UR7, UR5 ;  /* 0x000000073f2e1299 */ /* 0x000fe20008011605 */
[----:B-1----:R-:W-:Y:S11]  /*87d0*/  @!P0 BRA `(.L_x_37) ;  /* 0x0000000000148947 */ /* 0x002ff60003800000 */
[----:B------:R-:W-:Y:S02]  /*87e0*/  ULDC.64 UR4, c[0x0][0xa28] ;  /* 0x00028a0000047ab9 */ /* 0x000fe40000000a00 */
[----:B------:R-:W-:-:S06]  /*87f0*/  UIMAD.WIDE UR4, UR46, 0x4, UR4 ;  /* 0x000000042e0478a5 */ /* 0x000fcc000f8e0204 */
[----:B------:R-:W-:Y:S01]  /*8800*/  MOV R2, UR4 ;  /* 0x0000000400027c02 */ /* 0x000fe20008000f00 */
[----:B------:R-:W-:-:S05]  /*8810*/  IMAD.U32 R3, RZ, RZ, UR5 ;  /* 0x00000005ff037e24 */ /* 0x000fca000f8e00ff */
[----:B------:R0:W5:Y:S02]  /*8820*/  LDG.E R28, desc[UR36][R2.64] ;  /* 0x00000024021c7981 */ /* 0x000164000c1e1900 */
.L_x_37:
[----:B------:R-:W-:-:S13]  /*8830*/  PLOP3.LUT P0, PT, PT, PT, UP0, 0x80, 0x0 ;  /* 0x000000000000781c */ /* 0x000fda0003f0f008 */
[----:B------:R-:W-:Y:S05]  /*8840*/  @!P0 BRA `(.L_x_38) ;  /* 0x0000000000408947 */ /* 0x000fea0003800000 */
[----:B0-----:R-:W-:Y:S01]  /*8850*/  MOV R2, 0x0 ;  /* 0x0000000000027802 */ /* 0x001fe20000000f00 */
[----:B------:R-:W-:Y:S01]  /*8860*/  ULDC.64 UR6, c[0x4][0x98] ;  /* 0x0100260000067ab9 */ /* 0x000fe20000000a00 */
[----:B------:R-:W-:Y:S01]  /*8870*/  ULDC.64 UR8, c[0x4][0xa0] ;  /* 0x0100280000087ab9 */ /* 0x000fe20000000a00 */
[----:B------:R-:W-:Y:S01]  /*8880*/  ULDC.64 UR4, c[0x4][0x8] ;  /* 0x0100020000047ab9 */ /* 0x000fe20000000a00 */
[----:B------:R-:W-:Y:S01]  /*8890*/  IMAD.U32 R4, RZ, RZ, UR6 ;  /* 0x00000006ff047e24 */ /* 0x000fe2000f8e00ff */
[----:B------:R-:W-:Y:S01]  /*88a0*/  MOV R10, UR4 ;  /* 0x00000004000a7c02 */ /* 0x000fe20008000f00 */
[----:B------:R-:W0:Y:S01]  /*88b0*/  LDC.64 R2, c[0x4][R2] ;  /* 0x0100000002027b82 */ /* 0x000e220000000a00 */
[----:B------:R-:W-:Y:S02]  /*88c0*/  IMAD.U32 R5, RZ, RZ, UR7 ;  /* 0x00000007ff057e24 */ /* 0x000fe4000f8e00ff */
[----:B------:R-:W-:Y:S02]  /*88d0*/  IMAD.U32 R6, RZ, RZ, UR8 ;  /* 0x00000008ff067e24 */ /* 0x000fe4000f8e00ff */
[----:B------:R-:W-:-:S02]  /*88e0*/  IMAD.U32 R7, RZ, RZ, UR9 ;  /* 0x00000009ff077e24 */ /* 0x000fc4000f8e00ff */
[----:B------:R-:W-:Y:S02]  /*88f0*/  IMAD.U32 R11, RZ, RZ, UR5 ;  /* 0x00000005ff0b7e24 */ /* 0x000fe4000f8e00ff */
[----:B------:R-:W-:Y:S02]  /*8900*/  IMAD.MOV.U32 R8, RZ, RZ, 0x70 ;  /* 0x00000070ff087424 */ /* 0x000fe400078e00ff */
[----:B------:R-:W-:Y:S02]  /*8910*/  IMAD.MOV.U32 R12, RZ, RZ, 0x1 ;  /* 0x00000001ff0c7424 */ /* 0x000fe400078e00ff */
[----:B------:R-:W-:-:S07]  /*8920*/  IMAD.MOV.U32 R13, RZ, RZ, RZ ;  /* 0x000000ffff0d7224 */ /* 0x000fce00078e00ff */
[----:B------:R-:W-:-:S07]  /*8930*/  LEPC R20, `(.L_x_38) ;  /* 0x000000001014794e */ /* 0x000fce0000000000 */
[----:B0----5:R-:W-:Y:S05]  /*8940*/  CALL.ABS.NOINC R2 ;  /* 0x0000000002007343 */ /* 0x021fea0003c00000 */
.L_x_38:
[----:B------:R-:W-:Y:S01]  /*8950*/  UIADD3 UR4, UR43, 0x9000, URZ ;  /* 0x000090002b047890 */ /* 0x000fe2000fffe03f */
[----:B------:R-:W-:-:S05]  /*8960*/  LOP3.LUT R16, R16, 0xfffffffe, RZ, 0xc0, !PT ;  /* 0xfffffffe10107812 */ /* 0x000fca00078ec0ff */
[----:B------:R-:W-:-:S05]  /*8970*/  IMAD.U32 R17, RZ, RZ, UR4 ;  /* 0x00000004ff117e24 */ /* 0x000fca000f8e00ff */
[----:B------:R-:W-:-:S13]  /*8980*/  LOP3.LUT P0, RZ, R17, 0x9f, RZ, 0xc0, !PT ;  /* 0x0000009f11ff7812 */ /* 0x000fda000780c0ff */
[----:B------:R-:W-:Y:S01]  /*8990*/  @P0 LOP3.LUT R16, R16, 0x1, RZ, 0xfc, !PT ;  /* 0x0000000110100812 */ /* 0x000fe200078efcff */
[----:B------:R-:W-:Y:S06]  /*89a0*/  @!P0 BRA `(.L_x_39) ;  /* 0x0000000000408947 */ /* 0x000fec0003800000 */
[----:B0-----:R-:W-:Y:S01]  /*89b0*/  MOV R2, 0x0 ;  /* 0x0000000000027802 */ /* 0x001fe20000000f00 */
[----:B------:R-:W-:Y:S01]  /*89c0*/  ULDC.64 UR6, c[0x4][0x98] ;  /* 0x0100260000067ab9 */ /* 0x000fe20000000a00 */
[----:B------:R-:W-:Y:S01]  /*89d0*/  ULDC.64 UR8, c[0x4][0xa0] ;  /* 0x0100280000087ab9 */ /* 0x000fe20000000a00 */
[----:B------:R-:W-:Y:S01]  /*89e0*/  ULDC.64 UR4, c[0x4][0x10] ;  /* 0x0100040000047ab9 */ /* 0x000fe20000000a00 */
[----:B------:R-:W-:Y:S01]  /*89f0*/  MOV R4, UR6 ;  /* 0x0000000600047c02 */ /* 0x000fe20008000f00 */
[----:B------:R-:W-:Y:S01]  /*8a00*/  IMAD.U32 R5, RZ, RZ, UR7 ;  /* 0x00000007ff057e24 */ /* 0x000fe2000f8e00ff */
[----:B------:R-:W0:Y:S01]  /*8a10*/  LDC.64 R2, c[0x4][R2] ;  /* 0x0100000002027b82 */ /* 0x000e220000000a00 */
[----:B------:R-:W-:Y:S01]  /*8a20*/  IMAD.U32 R6, RZ, RZ, UR8 ;  /* 0x00000008ff067e24 */ /* 0x000fe2000f8e00ff */
[----:B------:R-:W-:Y:S01]  /*8a30*/  MOV R8, 0x70 ;  /* 0x0000007000087802 */ /* 0x000fe20000000f00 */
[----:B------:R-:W-:Y:S02]  /*8a40*/  IMAD.U32 R7, RZ, RZ, UR9 ;  /* 0x00000009ff077e24 */ /* 0x000fe4000f8e00ff */
[----:B------:R-:W-:-:S02]  /*8a50*/  IMAD.U32 R10, RZ, RZ, UR4 ;  /* 0x00000004ff0a7e24 */ /* 0x000fc4000f8e00ff */
[----:B------:R-:W-:Y:S02]  /*8a60*/  IMAD.U32 R11, RZ, RZ, UR5 ;  /* 0x00000005ff0b7e24 */ /* 0x000fe4000f8e00ff */
[----:B------:R-:W-:Y:S02]  /*8a70*/  IMAD.MOV.U32 R12, RZ, RZ, 0x1 ;  /* 0x00000001ff0c7424 */ /* 0x000fe400078e00ff */
[----:B------:R-:W-:-:S07]  /*8a80*/  IMAD.MOV.U32 R13, RZ, RZ, RZ ;  /* 0x000000ffff0d7224 */ /* 0x000fce00078e00ff */
[----:B------:R-:W-:-:S07]  /*8a90*/  LEPC R20, `(.L_x_39) ;  /* 0x000000001014794e */ /* 0x000fce0000000000 */
[----:B0----5:R-:W-:Y:S05]  /*8aa0*/  CALL.ABS.NOINC R2 ;  /* 0x0000000002007343 */ /* 0x021fea0003c00000 */
.L_x_39:
[----:B------:R-:W-:-:S04]  /*8ab0*/  UIADD3 UR4, UR43, 0x3000, URZ ;  /* 0x000030002b047890 */ /* 0x000fc8000fffe03f */
[----:B------:R-:W-:-:S06]  /*8ac0*/  ULOP3.LUT UP0, URZ, UR4, 0x3ff, URZ, 0xc0, !UPT ;  /* 0x000003ff043f7892 */ /* 0x000fcc000f80c03f */
        /* <DEDUP_REMOVED lines=18> */
.L_x_40:
[----:B------:R-:W-:-:S13]  /*8bf0*/  LOP3.LUT P6, RZ, R17, 0x9f, RZ, 0xc0, !PT ;  /* 0x0000009f11ff7812 */ /* 0x000fda00078cc0ff */
[----:B------:R-:W-:Y:S05]  /*8c00*/  @!P6 BRA `(.L_x_41) ;  /* 0x000000000040e947 */ /* 0x000fea0003800000 */
        /* <DEDUP_REMOVED lines=16> */
.L_x_41:
[----:B------:R-:W-:Y:S01]  /*8d10*/  ULDC.64 UR4, c[0x0][0x9f8] ;  /* 0x00027e0000047ab9 */ /* 0x000fe20000000a00 */
[----:B------:R-:W-:Y:S01]  /*8d20*/  IMAD.U32 R23, RZ, RZ, UR46 ;  /* 0x0000002eff177e24 */ /* 0x000fe2000f8e00ff */
[----:B------:R-:W-:Y:S01]  /*8d30*/  UISETP.NE.U32.AND UP0, UPT, UR4, URZ, UPT ;  /* 0x0000003f0400728c */ /* 0x000fe2000bf05070 */
[----:B------:R-:W1:Y:S03]  /*8d40*/  LDC R9, c[0x0][0x430] ;  /* 0x00010c00ff097b82 */ /* 0x000e660000000800 */
[----:B------:R-:W-:-:S06]  /*8d50*/  UISETP.NE.AND.EX UP0, UPT, UR5, URZ, UPT, UP0 ;  /* 0x0000003f0500728c */ /* 0x000fcc000bf05300 */
[----:B------:R-:W-:-:S05]  /*8d60*/  PLOP3.LUT P0, PT, PT, PT, UP0, 0x80, 0x0 ;  /* 0x000000000000781c */ /* 0x000fca0003f0f008 */
[----:B------:R-:W-:Y:S02]  /*8d70*/  @UP0 ULDC.64 UR4, c[0x0][0x9f8] ;  /* 0x00027e0000040ab9 */ /* 0x000fe40000000a00 */
[----:B------:R-:W-:-:S06]  /*8d80*/  @UP0 UIMAD.WIDE UR4, UR46, 0x4, UR4 ;  /* 0x000000042e0408a5 */ /* 0x000fcc000f8e0204 */
[----:B0-----:R-:W-:Y:S02]  /*8d90*/  IMAD.U32 R2, RZ, RZ, UR4 ;  /* 0x00000004ff027e24 */ /* 0x001fe4000f8e00ff */
[----:B------:R-:W-:-:S05]  /*8da0*/  IMAD.U32 R3, RZ, RZ, UR5 ;  /* 0x00000005ff037e24 */ /* 0x000fca000f8e00ff */
[----:B------:R0:W5:Y:S01]  /*8db0*/  @P0 LDG.E R23, desc[UR36][R2.64] ;  /* 0x0000002402170981 */ /* 0x000162000c1e1900 */
[----:B------:R-:W-:-:S03]  /*8dc0*/  UMOV UR4, 0xffffffff ;  /* 0xffffffff00047882 */ /* 0x000fc60000000000 */
[----:B------:R-:W-:Y:S05]  /*8dd0*/  BRA.DIV UR4, `(.L_x_42) ;  /* 0x0000002e04c07947 */ /* 0x000fea000b800000 */
.L_x_105:
[----:B0-----:R-:W2:Y:S01]  /*8de0*/  LDL R2, [R1+0xc] ;  /* 0x00000c0001027983 */ /* 0x001ea20000100800 */
[----:B-1----:R-:W-:Y:S02]  /*8df0*/  ISETP.NE.AND P1, PT, R9, 0x1, PT ;  /* 0x000000010900780c */ /* 0x002fe40003f25270 */
[----:B-----5:R-:W-:Y:S02]  /*8e00*/  SHF.R.S32.HI R27, RZ, 0x1f, R23 ;  /* 0x0000001fff1b7819 */ /* 0x020fe40000011417 */
[----:B------:R-:W-:-:S09]  /*8e10*/  LOP3.LUT R16, R16, 0xffffffef, RZ, 0xc0, !PT ;  /* 0xffffffef10107812 */ /* 0x000fd200078ec0ff */
[----:B------:R-:W0:Y:S01]  /*8e20*/  @P1 LDC R3, c[0x0][0x434] ;  /* 0x00010d00ff031b82 */ /* 0x000e220000000800 */
[----:B------:R-:W-:-:S07]  /*8e30*/  @P1 LOP3.LUT R16, R16, 0x10, RZ, 0xfc, !PT ;  /* 0x0000001010101812 */ /* 0x000fce00078efcff */
[----:B------:R-:W1:Y:S01]  /*8e40*/  @P1 LDC R5, c[0x0][0x438] ;  /* 0x00010e00ff051b82 */ /* 0x000e620000000800 */
[----:B------:R-:W-:Y:S02]  /*8e50*/  IADD3 R17, RZ, -UR46, RZ ;  /* 0x8000002eff117c10 */ /* 0x000fe4000fffe0ff */
[----:B------:R-:W-:Y:S02]  /*8e60*/  LOP3.LUT R16, R16, 0xfffffffe, RZ, 0xc0, !PT ;  /* 0xfffffffe10107812 */ /* 0x000fe400078ec0ff */
[C---:B--2---:R-:W-:Y:S02]  /*8e70*/  ISETP.GE.AND P0, PT, R2.reuse, UR40, PT ;  /* 0x0000002802007c0c */ /* 0x044fe4000bf06270 */
[----:B------:R-:W-:-:S05]  /*8e80*/  IADD3 R0, R2, R28, RZ ;  /* 0x0000001c02007210 */ /* 0x000fca0007ffe0ff */
[----:B0-----:R-:W-:-:S04]  /*8e90*/  @P1 IMAD.HI.U32 R2, R0, R3, RZ ;  /* 0x0000000300021227 */ /* 0x001fc800078e00ff */
[----:B------:R-:W-:Y:S01]  /*8ea0*/  IMAD.MOV.U32 R8, RZ, RZ, R0 ;  /* 0x000000ffff087224 */ /* 0x000fe200078e0000 */
[----:B-1----:R-:W-:Y:S01]  /*8eb0*/  @P1 SHF.R.U32.HI R8, RZ, R5, R2 ;  /* 0x00000005ff081219 */ /* 0x002fe20000011602 */
[----:B------:R-:W0:Y:S03]  /*8ec0*/  @!P0 LDC.64 R6, c[0x0][0x428] ;  /* 0x00010a00ff068b82 */ /* 0x000e260000000a00 */
[----:B------:R-:W-:-:S05]  /*8ed0*/  @!P0 SHF.R.S32.HI R3, RZ, 0x1f, R8 ;  /* 0x0000001fff038819 */ /* 0x000fca0000011408 */
[----:B------:R-:W1:Y:S01]  /*8ee0*/  @!P0 LDC.64 R4, c[0x0][0x418] ;  /* 0x00010600ff048b82 */ /* 0x000e620000000a00 */
[----:B0-----:R-:W-:-:S04]  /*8ef0*/  @!P0 IMAD R2, R27, R6, RZ ;  /* 0x000000061b028224 */ /* 0x001fc800078e02ff */
[----:B------:R-:W-:Y:S02]  /*8f00*/  @!P0 IMAD R7, R23, R7, R2 ;  /* 0x0000000717078224 */ /* 0x000fe400078e0202 */
[----:B------:R-:W-:-:S04]  /*8f10*/  @!P0 IMAD.MOV.U32 R2, RZ, RZ, R8 ;  /* 0x000000ffff028224 */ /* 0x000fc800078e0008 */
[----:B------:R-:W-:-:S04]  /*8f20*/  @!P0 IMAD.WIDE.U32 R2, R23, R6, R2 ;  /* 0x0000000617028225 */ /* 0x000fc800078e0002 */
[----:B------:R-:W-:Y:S01]  /*8f30*/  @!P0 IMAD.IADD R3, R3, 0x1, R7 ;  /* 0x0000000103038824 */ /* 0x000fe200078e0207 */
[----:B-1----:R-:W-:-:S04]  /*8f40*/  @!P0 LEA R6, P1, R2, R4, 0x2 ;  /* 0x0000000402068211 */ /* 0x002fc800078210ff */
[----:B------:R-:W-:Y:S01]  /*8f50*/  @!P0 LEA.HI.X R7, R2, R5, R3, 0x2, P1 ;  /* 0x0000000502078211 */ /* 0x000fe200008f1403 */
[----:B------:R-:W-:Y:S01]  /*8f60*/  IMAD.U32 R4, RZ, RZ, UR48 ;  /* 0x00000030ff047e24 */ /* 0x000fe2000f8e00ff */
[----:B------:R-:W0:Y:S01]  /*8f70*/  LDC R2, c[0x0][0xc44] ;  /* 0x00031100ff027b82 */ /* 0x000e220000000800 */
[----:B------:R-:W-:-:S03]  /*8f80*/  IMAD.MOV.U32 R5, RZ, RZ, RZ ;  /* 0x000000ffff057224 */ /* 0x000fc600078e00ff */
[----:B------:R-:W-:Y:S01]  /*8f90*/  ISETP.NE.AND P2, PT, R4, 0x3, PT ;  /* 0x000000030400780c */ /* 0x000fe20003f45270 */
[----:B------:R-:W-:Y:S02]  /*8fa0*/  IMAD.MOV R3, RZ, RZ, -R8 ;  /* 0x000000ffff037224 */ /* 0x000fe400078e0a08 */
[----:B------:R1:W5:Y:S02]  /*8fb0*/  @!P0 LDG.E R5, desc[UR36][R6.64] ;  /* 0x0000002406058981 */ /* 0x000364000c1e1900 */
[----:B-1----:R-:W-:-:S08]  /*8fc0*/  IMAD R6, R9, R3, R0 ;  /* 0x0000000309067224 */ /* 0x002fd000078e0200 */
[----:B------:R-:W-:Y:S01]  /*8fd0*/  @P2 LOP3.LUT R16, R16, 0x1, RZ, 0xfc, !PT ;  /* 0x0000000110102812 */ /* 0x000fe200078efcff */
[----:B0-----:R-:W-:-:S05]  /*8fe0*/  IMAD R17, R2, R17, UR45 ;  /* 0x0000002d02117e24 */ /* 0x001fca000f8e0211 */
[----:B------:R-:W-:Y:S01]  /*8ff0*/  SHF.R.S32.HI R24, RZ, 0x1f, R17 ;  /* 0x0000001fff187819 */ /* 0x000fe20000011411 */
[----:B------:R-:W-:Y:S06]  /*9000*/  @!P2 BRA `(.L_x_43) ;  /* 0x000000000004a947 */ /* 0x000fec0003800000 */
[----:B------:R-:W-:Y:S01]  /*9010*/  BPT.TRAP 0x1 ;  /* 0x000000040000795c */ /* 0x000fe20000300000 */
.L_x_43:
[----:B------:R-:W-:Y:S01]  /*9020*/  LEA R4, R19, UR43, 0x3 ;  /* 0x0000002b13047c11 */ /* 0x000fe2000f8e18ff */
[----:B------:R-:W-:Y:S01]  /*9030*/  BSSY B0, `(.L_x_44) ;  /* 0x0000005000007945 */ /* 0x000fe20003800000 */
[----:B------:R-:W-:Y:S02]  /*9040*/  SHF.L.U32 R20, R22, 0x1f, RZ ;  /* 0x0000001f16147819 */ /* 0x000fe400000006ff */
[----:B------:R-:W-:Y:S02]  /*9050*/  SHF.R.S32.HI R10, RZ, 0x1f, R6 ;  /* 0x0000001fff0a7819 */ /* 0x000fe40000011406 */
[----:B------:R-:W0:Y:S02]  /*9060*/  SYNCS.PHASECHK.TRANS64.TRYWAIT P0, [R4+URZ+0x19c80], R20 ;  /* 0x019c8014040075a7 */ /* 0x000e24000800017f */
[----:B0-----:R-:W-:Y:S05]  /*9070*/  @!P0 BRA `(.L_x_45) ;  /* 0x0000002c00448947 */ /* 0x001fea0003800000 */
.L_x_106:
[----:B------:R-:W-:Y:S05]  /*9080*/  BSYNC B0 ;  /* 0x0000000000007941 */ /* 0x000fea0003800000 */
.L_x_44:
[----:B------:R-:W1:Y:S01]  /*9090*/  S2R R11, SR_TID.X ;  /* 0x00000000000b7919 */ /* 0x000e620000002100 */
[----:B------:R-:W-:Y:S01]  /*90a0*/  ULDC.64 UR4, c[0x0][0x328] ;  /* 0x0000ca0000047ab9 */ /* 0x000fe20000000a00 */
[----:B-----5:R-:W-:Y:S01]  /*90b0*/  SHF.R.S32.HI R18, RZ, 0x1f, R5 ;  /* 0x0000001fff127819 */ /* 0x020fe20000011405 */
[----:B------:R-:W-:Y:S01]  /*90c0*/  IMAD R3, R10, UR4, RZ ;  /* 0x000000040a037c24 */ /* 0x000fe2000f8e02ff */
[----:B------:R-:W-:Y:S01]  /*90d0*/  ULDC.64 UR6, c[0x0][0x318] ;  /* 0x0000c60000067ab9 */ /* 0x000fe20000000a00 */
[----:B------:R-:W-:Y:S02]  /*90e0*/  IMAD R9, R19, 0x3000, R25 ;  /* 0x0000300013097824 */ /* 0x000fe400078e0219 */
[C---:B------:R-:W-:Y:S02]  /*90f0*/  IMAD R0, R6.reuse, UR5, R3 ;  /* 0x0000000506007c24 */ /* 0x040fe4000f8e0203 */
[----:B------:R-:W-:Y:S01]  /*9100*/  IMAD.WIDE.U32 R2, R6, UR4, RZ ;  /* 0x0000000406027c25 */ /* 0x000fe2000f8e00ff */
[----:B------:R-:W-:-:S03]  /*9110*/  ULDC.64 UR4, c[0x0][0x338] ;  /* 0x0000ce0000047ab9 */ /* 0x000fc60000000a00 */
[----:B------:R-:W-:Y:S02]  /*9120*/  IMAD.IADD R3, R3, 0x1, R0 ;  /* 0x0000000103037824 */ /* 0x000fe400078e0200 */
[----:B------:R-:W-:Y:S02]  /*9130*/  IMAD R0, R18, UR4, RZ ;  /* 0x0000000412007c24 */ /* 0x000fe4000f8e02ff */
[----:B------:R-:W-:-:S04]  /*9140*/  IMAD.WIDE.U32 R2, R5, UR4, R2 ;  /* 0x0000000405027c25 */ /* 0x000fc8000f8e0002 */
[----:B------:R-:W-:Y:S01]  /*9150*/  IMAD R0, R5, UR5, R0 ;  /* 0x0000000505007c24 */ /* 0x000fe2000f8e0200 */
[----:B------:R-:W-:Y:S02]  /*9160*/  ULDC.64 UR4, c[0x0][0x330] ;  /* 0x0000cc0000047ab9 */ /* 0x000fe40000000a00 */
[----:B------:R-:W-:Y:S02]  /*9170*/  IMAD R8, R24, UR4, RZ ;  /* 0x0000000418087c24 */ /* 0x000fe4000f8e02ff */
[----:B------:R-:W-:Y:S02]  /*9180*/  IMAD.IADD R3, R3, 0x1, R0 ;  /* 0x0000000103037824 */ /* 0x000fe400078e0200 */
[C---:B------:R-:W-:Y:S02]  /*9190*/  IMAD R8, R17.reuse, UR5, R8 ;  /* 0x0000000511087c24 */ /* 0x040fe4000f8e0208 */
[----:B------:R-:W-:Y:S01]  /*91a0*/  IMAD.WIDE.U32 R2, R17, UR4, R2 ;  /* 0x0000000411027c25 */ /* 0x000fe2000f8e0002 */
[----:B------:R-:W-:-:S03]  /*91b0*/  UMOV UR4, 0xffffffff ;  /* 0xffffffff00047882 */ /* 0x000fc60000000000 */
[----:B-1----:R-:W-:Y:S01]  /*91c0*/  IMAD.SHL.U32 R21, R11, 0x10, RZ ;  /* 0x000000100b157824 */ /* 0x002fe200078e00ff */
[----:B------:R-:W-:-:S04]  /*91d0*/  IADD3 R7, P0, R2, UR6, RZ ;  /* 0x0000000602077c10 */ /* 0x000fc8000ff1e0ff */
[----:B------:R-:W-:Y:S02]  /*91e0*/  IADD3.X R8, R3, UR7, R8, P0, !PT ;  /* 0x0000000703087c10 */ /* 0x000fe400087fe408 */
[----:B------:R-:W-:Y:S01]  /*91f0*/  LOP3.LUT R21, R21, 0x10, RZ, 0xc0, !PT ;  /* 0x0000001015157812 */ /* 0x000fe200078ec0ff */
[----:B------:R-:W-:Y:S06]  /*9200*/  BRA.DIV UR4, `(.L_x_46) ;  /* 0x0000002a04f47947 */ /* 0x000fec000b800000 */
[----:B------:R-:W1:Y:S01]  /*9210*/  SHFL.IDX PT, R2, R7, RZ, 0x1e1f ;  /* 0x001e1fff07027589 */ /* 0x000e6200000e0000 */
[C---:B------:R-:W-:Y:S02]  /*9220*/  LOP3.LUT P3, RZ, R16.reuse, 0x1000, RZ, 0xc0, !PT ;  /* 0x0000100010ff7812 */ /* 0x040fe4000786c0ff */
[C---:B------:R-:W-:Y:S01]  /*9230*/  LOP3.LUT P2, RZ, R16.reuse, 0x800, RZ, 0xc0, !PT ;  /* 0x0000080010ff7812 */ /* 0x040fe2000784c0ff */
[----:B------:R-:W2:Y:S01]  /*9240*/  SHFL.IDX PT, R0, R8, RZ, 0x1e1f ;  /* 0x001e1fff08007589 */ /* 0x000ea200000e0000 */
[----:B------:R-:W-:-:S03]  /*9250*/  LOP3.LUT P1, RZ, R16, 0x400, RZ, 0xc0, !PT ;  /* 0x0000040010ff7812 */ /* 0x000fc6000782c0ff */
[----:B------:R-:W3:Y:S01]  /*9260*/  SHFL.IDX PT, R8, R8, 0x1, 0x1e1f ;  /* 0x003e1f0008087f89 */ /* 0x000ee200000e0000 */
[----:B-1----:R-:W-:-:S05]  /*9270*/  IADD3 R2, P0, R21, R2, RZ ;  /* 0x0000000215027210 */ /* 0x002fca0007f1e0ff */
[----:B--2---:R-:W-:Y:S01]  /*9280*/  IMAD.X R3, RZ, RZ, R0, P0 ;  /* 0x000000ffff037224 */ /* 0x004fe200000e0600 */
[----:B------:R-:W-:-:S05]  /*9290*/  IADD3 R0, R9, UR43, RZ ;  /* 0x0000002b09007c10 */ /* 0x000fca000fffe0ff */
[----:B------:R-:W-:Y:S04]  /*92a0*/  LDGSTS.E.BYPASS.LTC128B.128 [R0+0x9000], desc[UR36][R2.64], !P3 ;  /* 0x0900000002007fae */ /* 0x000fe8000d901d64 */
[----:B------:R-:W-:Y:S04]  /*92b0*/  LDGSTS.E.BYPASS.LTC128B.128 [R0+0xa000], desc[UR36][R2.64+0x20], !P2 ;  /* 0x0a00002002007fae */ /* 0x000fe8000d101d64 */
[----:B------:R1:W-:Y:S04]  /*92c0*/  LDGSTS.E.BYPASS.LTC128B.128 [R0+0xb000], desc[UR36][R2.64+0x40], !P1 ;  /* 0x0b00004002007fae */ /* 0x0003e8000c901d64 */
[----:B-1-3--:R1:W2:Y:S02]  /*92d0*/  SHFL.IDX PT, R2, R7, 0x1, 0x1e1f ;  /* 0x003e1f0007027f89 */ /* 0x00a2a400000e0000 */
.L_x_112:
[C---:B------:R-:W-:Y:S02]  /*92e0*/  LOP3.LUT P3, RZ, R16.reuse, 0x8000, RZ, 0xc0, !PT ;  /* 0x0000800010ff7812 */ /* 0x040fe4000786c0ff */
[C---:B------:R-:W-:Y:S02]  /*92f0*/  LOP3.LUT P2, RZ, R16.reuse, 0x4000, RZ, 0xc0, !PT ;  /* 0x0000400010ff7812 */ /* 0x040fe4000784c0ff */
[----:B------:R-:W-:Y:S02]  /*9300*/  LOP3.LUT P1, RZ, R16, 0x2000, RZ, 0xc0, !PT ;  /* 0x0000200010ff7812 */ /* 0x000fe4000782c0ff */
[----:B--2---:R-:W-:-:S05]  /*9310*/  IADD3 R2, P0, R21, R2, RZ ;  /* 0x0000000215027210 */ /* 0x004fca0007f1e0ff */
[----:B------:R-:W-:Y:S01]  /*9320*/  IMAD.X R3, RZ, RZ, R8, P0 ;  /* 0x000000ffff037224 */ /* 0x000fe200000e0608 */
[----:B------:R-:W-:-:S04]  /*9330*/  PLOP3.LUT P0, PT, PT, PT, PT, 0x80, 0x0 ;  /* 0x000000000000781c */ /* 0x000fc80003f0f070 */
[----:B------:R-:W-:Y:S01]  /*9340*/  @!PT LDS RZ, [RZ] ;  /* 0x00000000fffff984 */ /* 0x000fe20000000800 */
[----:B------:R-:W-:Y:S01]  /*9350*/  @!PT LDS RZ, [RZ] ;  /* 0x00000000fffff984 */ /* 0x000fe20000000800 */
[----:B------:R-:W-:Y:S01]  /*9360*/  @!PT LDS RZ, [RZ] ;  /* 0x00000000fffff984 */ /* 0x000fe20000000800 */
[----:B------:R2:W-:Y:S04]  /*9370*/  LDGSTS.E.BYPASS.LTC128B.128 [R0+0x9800], desc[UR36][R2.64], !P3 ;  /* 0x0980000002007fae */ /* 0x0005e8000d901d64 */
[----:B------:R2:W-:Y:S04]  /*9380*/  LDGSTS.E.BYPASS.LTC128B.128 [R0+0xa800], desc[UR36][R2.64+0x20], !P2 ;  /* 0x0a80002002007fae */ /* 0x0005e8000d101d64 */
[----:B------:R2:W-:Y:S01]  /*9390*/  LDGSTS.E.BYPASS.LTC128B.128 [R0+0xb800], desc[UR36][R2.64+0x40], !P1 ;  /* 0x0b80004002007fae */ /* 0x0005e2000c901d64 */
[----:B------:R-:W-:Y:S01]  /*93a0*/  NOP ;  /* 0x0000000000007918 */ /* 0x000fe20000000000 */
.L_x_47:
[----:B------:R-:W-:Y:S02]  /*93b0*/  PLOP3.LUT P1, PT, P1, P0, PT, 0xa2, 0x0 ;  /* 0x000000000000781c */ /* 0x000fe40000f21472 */
[----:B------:R-:W-:-:S08]  /*93c0*/  @P0 R2UR P1, UR4, R4 ;  /* 0x00000000040402ca */ /* 0x000fd00000020000 */
[----:B------:R-:W-:-:S05]  /*93d0*/  @P0 PLOP3.LUT P0, PT, P1, PT, PT, 0x80, 0x0 ;  /* 0x000000000000081c */ /* 0x000fca0000f0f070 */
[----:B------:R-:W-:Y:S01]  /*93e0*/  @!P1 SYNCS.ARRIVE.TRANS64.RED.A0T1 RZ, [UR4+0x19c70], RZ ;  /* 0x019c70ffffff99a7 */ /* 0x000fe20008200404 */
[----:B------:R-:W-:Y:S07]  /*93f0*/  @!P1 ARRIVES.LDGSTSBAR.64.TRANSCNT [UR4+0x19c70] ;  /* 0x019c7000ff0099b0 */ /* 0x000fee0008000a84 */
[----:B------:R-:W-:Y:S05]  /*9400*/  @P0 BRA.U.ANY `(.L_x_47) ;  /* 0xfffffffd00e80947 */ /* 0x000fea000393ffff */
[----:B------:R-:W-:Y:S01]  /*9410*/  NOP ;  /* 0x0000000000007918 */ /* 0x000fe20000000000 */
[----:B--2---:R-:W-:-:S05]  /*9420*/  IMAD.U32 R2, RZ, RZ, UR48 ;  /* 0x00000030ff027e24 */ /* 0x004fca000f8e00ff */
[----:B------:R-:W-:-:S13]  /*9430*/  ISETP.NE.AND P2, PT, R2, 0x3, PT ;  /* 0x000000030200780c */ /* 0x000fda0003f45270 */
[----:B------:R-:W-:Y:S05]  /*9440*/  @!P2 BRA `(.L_x_48) ;  /* 0x000000000004a947 */ /* 0x000fea0003800000 */
[----:B------:R-:W-:Y:S01]  /*9450*/  BPT.TRAP 0x1 ;  /* 0x000000040000795c */ /* 0x000fe20000300000 */
.L_x_48:
[----:B------:R2:W-:Y:S01]  /*9460*/  SYNCS.ARRIVE.TRANS64.A1T0 RZ, [R4+URZ+0x19c70], RZ ;  /* 0x019c70ff04ff79a7 */ /* 0x0005e2000810003f */
[----:B------:R-:W-:Y:S05]  /*9470*/  @!P2 BRA `(.L_x_49) ;  /* 0x000000000004a947 */ /* 0x000fea0003800000 */
[----:B------:R-:W-:Y:S01]  /*9480*/  BPT.TRAP 0x1 ;  /* 0x000000040000795c */ /* 0x000fe20000300000 */
.L_x_49:
[----:B------:R-:W3:Y:S01]  /*9490*/  SYNCS.PHASECHK.TRANS64.TRYWAIT P0, [R4+URZ+0x19c40], R20 ;  /* 0x019c4014040075a7 */ /* 0x000ee2000800017f */
[----:B------:R-:W-:Y:S04]  /*94a0*/  BSSY B0, `(.L_x_50) ;  /* 0x0000002000007945 */ /* 0x000fe80003800000 */
[----:B---3--:R-:W-:Y:S05]  /*94b0*/  @!P0 BRA `(.L_x_51) ;  /* 0x0000002800f08947 */ /* 0x008fea0003800000 */
.L_x_113:
[----:B------:R-:W-:Y:S05]  /*94c0*/  BSYNC B0 ;  /* 0x0000000000007941 */ /* 0x000fea0003800000 */
.L_x_50:
[----:B------:R4:W5:Y:S01]  /*94d0*/  LDL R9, [R1+0x8] ;  /* 0x0000080001097983 */ /* 0x0009620000100800 */
[----:B------:R-:W-:Y:S01]  /*94e0*/  ULDC.64 UR4, c[0x0][0x300] ;  /* 0x0000c00000047ab9 */ /* 0x000fe20000000a00 */
[----:B------:R-:W-:Y:S01]  /*94f0*/  ULDC.64 UR6, c[0x0][0x2e8] ;  /* 0x0000ba0000067ab9 */ /* 0x000fe20000000a00 */
[----:B-1----:R-:W-:Y:S01]  /*9500*/  IMAD R7, R10, UR4, RZ ;  /* 0x000000040a077c24 */ /* 0x002fe2000f8e02ff */
[----:B------:R-:W1:Y:S01]  /*9510*/  S2R R8, SR_TID.X ;  /* 0x0000000000087919 */ /* 0x000e620000002100 */
[----:B------:R-:W-:Y:S01]  /*9520*/  IMAD.WIDE.U32 R2, R6, UR4, RZ ;  /* 0x0000000406027c25 */ /* 0x000fe2000f8e00ff */
[C---:B------:R-:W-:Y:S02]  /*9530*/  LOP3.LUT P4, RZ, R16.reuse, 0x8, RZ, 0xc0, !PT ;  /* 0x0000000810ff7812 */ /* 0x040fe4000788c0ff */
[----:B------:R-:W-:Y:S01]  /*9540*/  LOP3.LUT P3, RZ, R16, 0x4, RZ, 0xc0, !PT ;  /* 0x0000000410ff7812 */ /* 0x000fe2000786c0ff */
[----:B------:R-:W-:Y:S01]  /*9550*/  IMAD R7, R6, UR5, R7 ;  /* 0x0000000506077c24 */ /* 0x000fe2000f8e0207 */
[----:B------:R-:W-:Y:S01]  /*9560*/  ULDC.64 UR4, c[0x0][0x310] ;  /* 0x0000c40000047ab9 */ /* 0x000fe20000000a00 */
[----:B------:R-:W-:Y:S01]  /*9570*/  LOP3.LUT P1, RZ, R16, 0x2, RZ, 0xc0, !PT ;  /* 0x0000000210ff7812 */ /* 0x000fe2000782c0ff */
[----:B------:R-:W-:-:S02]  /*9580*/  IMAD R18, R18, UR4, RZ ;  /* 0x0000000412127c24 */ /* 0x000fc4000f8e02ff */
[----:B------:R-:W-:Y:S02]  /*9590*/  IMAD.IADD R3, R3, 0x1, R7 ;  /* 0x0000000103037824 */ /* 0x000fe400078e0207 */
[C---:B------:R-:W-:Y:S02]  /*95a0*/  IMAD R18, R5.reuse, UR5, R18 ;  /* 0x0000000505127c24 */ /* 0x040fe4000f8e0212 */
[----:B------:R-:W-:Y:S01]  /*95b0*/  IMAD.WIDE.U32 R2, R5, UR4, R2 ;  /* 0x0000000405027c25 */ /* 0x000fe2000f8e0002 */
[----:B------:R-:W-:-:S03]  /*95c0*/  ULDC.64 UR4, c[0x0][0x308] ;  /* 0x0000c20000047ab9 */ /* 0x000fc60000000a00 */
[----:B------:R-:W-:Y:S02]  /*95d0*/  IMAD.IADD R3, R3, 0x1, R18 ;  /* 0x0000000103037824 */ /* 0x000fe400078e0212 */
[----:B------:R-:W-:Y:S02]  /*95e0*/  IMAD R6, R24, UR4, RZ ;  /* 0x0000000418067c24 */ /* 0x000fe4000f8e02ff */
[----:B------:R-:W-:Y:S01]  /*95f0*/  IMAD.WIDE.U32 R2, R17, UR4, R2 ;  /* 0x0000000411027c25 */ /* 0x000fe2000f8e0002 */
[----:B------:R-:W-:-:S03]  /*9600*/  UMOV UR4, 0xffffffff ;  /* 0xffffffff00047882 */ /* 0x000fc60000000000 */
[----:B------:R-:W-:Y:S01]  /*9610*/  IMAD R7, R17, UR5, R6 ;  /* 0x0000000511077c24 */ /* 0x000fe2000f8e0206 */
[----:B------:R-:W-:-:S04]  /*9620*/  IADD3 R5, P0, R2, UR6, RZ ;  /* 0x0000000602057c10 */ /* 0x000fc8000ff1e0ff */
[----:B------:R-:W-:Y:S01]  /*9630*/  IADD3.X R6, R3, UR7, R7, P0, !PT ;  /* 0x0000000703067c10 */ /* 0x000fe200087fe407 */
[----:B-1----:R-:W-:-:S05]  /*9640*/  IMAD.SHL.U32 R8, R8, 0x10, RZ ;  /* 0x0000001008087824 */ /* 0x002fca00078e00ff */
[----:B------:R-:W-:Y:S01]  /*9650*/  LOP3.LUT R8, R8, 0x10, RZ, 0xc0, !PT ;  /* 0x0000001008087812 */ /* 0x000fe200078ec0ff */
[----:B----4-:R-:W-:Y:S06]  /*9660*/  BRA.DIV UR4, `(.L_x_52) ;  /* 0x0000002a04987947 */ /* 0x010fec000b800000 */
[----:B------:R-:W1:Y:S01]  /*9670*/  SHFL.IDX PT, R14, R5, RZ, 0x1e1f ;  /* 0x001e1fff050e7589 */ /* 0x000e6200000e0000 */
[----:B-----5:R-:W-:-:S03]  /*9680*/  ISETP.GE.AND P2, PT, R9, 0x1, PT ;  /* 0x000000010900780c */ /* 0x020fc60003f46270 */
[----:B------:R-:W4:Y:S04]  /*9690*/  SHFL.IDX PT, R2, R6, RZ, 0x1e1f ;  /* 0x001e1fff06027589 */ /* 0x000f2800000e0000 */
[----:B------:R-:W0:Y:S06]  /*96a0*/  SHFL.IDX PT, R6, R6, 0x1, 0x1e1f ;  /* 0x003e1f0006067f89 */ /* 0x000e2c00000e0000 */
[----:B-1----:R-:W-:-:S04]  /*96b0*/  @P2 IADD3 R14, P0, R8, R14, RZ ;  /* 0x0000000e080e2210 */ /* 0x002fc80007f1e0ff */
[----:B----4-:R-:W-:Y:S01]  /*96c0*/  @P2 IADD3.X R3, RZ, R2, RZ, P0, !PT ;  /* 0x00000002ff032210 */ /* 0x010fe200007fe4ff */
[----:B------:R-:W-:Y:S02]  /*96d0*/  @P2 IMAD.MOV.U32 R2, RZ, RZ, R14 ;  /* 0x000000ffff022224 */ /* 0x000fe400078e000e */
[----:B------:R1:W4:Y:S04]  /*96e0*/  SHFL.IDX PT, R14, R5, 0x1, 0x1e1f ;  /* 0x003e1f00050e7f89 */ /* 0x00032800000e0000 */
[----:B------:R1:W-:Y:S04]  /*96f0*/  @P2 LDGSTS.E.BYPASS.LTC128B.128 [R0+0x13800], desc[UR36][R2.64], !P4 ;  /* 0x1380000002002fae */ /* 0x0003e8000e101d64 */
[----:B------:R1:W-:Y:S04]  /*9700*/  @P2 LDGSTS.E.BYPASS.LTC128B.128 [R0+0x14800], desc[UR36][R2.64+0x20], !P3 ;  /* 0x1480002002002fae */ /* 0x0003e8000d901d64 */
[----:B0-----:R1:W-:Y:S02]  /*9710*/  @P2 LDGSTS.E.BYPASS.LTC128B.128 [R0+0x15800], desc[UR36][R2.64+0x40], !P1 ;  /* 0x1580004002002fae */ /* 0x0013e4000c901d64 */
.L_x_119:
[----:B------:R-:W-:-:S13]  /*9720*/  ISETP.GE.AND P2, PT, R9, 0x41, PT ;  /* 0x000000410900780c */ /* 0x000fda0003f46270 */
[----:B-1--4-:R-:W-:-:S05]  /*9730*/  @P2 IADD3 R2, P0, R8, R14, RZ ;  /* 0x0000000e08022210 */ /* 0x012fca0007f1e0ff */
[----:B------:R-:W-:Y:S01]  /*9740*/  @P2 IMAD.X R3, RZ, RZ, R6, P0 ;  /* 0x000000ffff032224 */ /* 0x000fe200000e0606 */
[----:B------:R-:W-:-:S04]  /*9750*/  PLOP3.LUT P0, PT, PT, PT, PT, 0x80, 0x0 ;  /* 0x000000000000781c */ /* 0x000fc80003f0f070 */
[----:B------:R-:W-:Y:S01]  /*9760*/  @!PT LDS RZ, [RZ] ;  /* 0x00000000fffff984 */ /* 0x000fe20000000800 */
[----:B------:R-:W-:Y:S01]  /*9770*/  @!PT LDS RZ, [RZ] ;  /* 0x00000000fffff984 */ /* 0x000fe20000000800 */
[----:B------:R-:W-:Y:S01]  /*9780*/  @!PT LDS RZ, [RZ] ;  /* 0x00000000fffff984 */ /* 0x000fe20000000800 */
[----:B------:R0:W-:Y:S04]  /*9790*/  @P2 LDGSTS.E.BYPASS.LTC128B.128 [R0+0x14000], desc[UR36][R2.64], !P4 ;  /* 0x1400000002002fae */ /* 0x0001e8000e101d64 */
[----:B------:R0:W-:Y:S04]  /*97a0*/  @P2 LDGSTS.E.BYPASS.LTC128B.128 [R0+0x15000], desc[UR36][R2.64+0x20], !P3 ;  /* 0x1500002002002fae */ /* 0x0001e8000d901d64 */
[----:B------:R0:W-:Y:S01]  /*97b0*/  @P2 LDGSTS.E.BYPASS.LTC128B.128 [R0+0x16000], desc[UR36][R2.64+0x40], !P1 ;  /* 0x1600004002002fae */ /* 0x0001e2000c901d64 */
[----:B------:R-:W-:Y:S01]  /*97c0*/  NOP ;  /* 0x0000000000007918 */ /* 0x000fe20000000000 */
.L_x_53:
[----:B------:R-:W-:Y:S02]  /*97d0*/  PLOP3.LUT P1, PT, P1, P0, PT, 0xa2, 0x0 ;  /* 0x000000000000781c */ /* 0x000fe40000f21472 */
[----:B------:R-:W-:-:S08]  /*97e0*/  @P0 R2UR P1, UR4, R4 ;  /* 0x00000000040402ca */ /* 0x000fd00000020000 */
[----:B------:R-:W-:-:S05]  /*97f0*/  @P0 PLOP3.LUT P0, PT, P1, PT, PT, 0x80, 0x0 ;  /* 0x000000000000081c */ /* 0x000fca0000f0f070 */
[----:B------:R-:W-:Y:S01]  /*9800*/  @!P1 SYNCS.ARRIVE.TRANS64.RED.A0T1 RZ, [UR4+0x19c30], RZ ;  /* 0x019c30ffffff99a7 */ /* 0x000fe20008200404 */
[----:B------:R-:W-:Y:S07]  /*9810*/  @!P1 ARRIVES.LDGSTSBAR.64.TRANSCNT [UR4+0x19c30] ;  /* 0x019c3000ff0099b0 */ /* 0x000fee0008000a84 */
[----:B------:R-:W-:Y:S05]  /*9820*/  @P0 BRA.U.ANY `(.L_x_53) ;  /* 0xfffffffd00e80947 */ /* 0x000fea000393ffff */
[----:B------:R-:W-:Y:S01]  /*9830*/  NOP ;  /* 0x0000000000007918 */ /* 0x000fe20000000000 */
[----:B0-----:R-:W-:-:S05]  /*9840*/  IMAD.U32 R0, RZ, RZ, UR48 ;  /* 0x00000030ff007e24 */ /* 0x001fca000f8e00ff */
[----:B------:R-:W-:-:S13]  /*9850*/  ISETP.NE.AND P2, PT, R0, 0x3, PT ;  /* 0x000000030000780c */ /* 0x000fda0003f45270 */
[----:B------:R-:W-:Y:S05]  /*9860*/  @!P2 BRA `(.L_x_54) ;  /* 0x000000000004a947 */ /* 0x000fea0003800000 */
[----:B------:R-:W-:Y:S01]  /*9870*/  BPT.TRAP 0x1 ;  /* 0x000000040000795c */ /* 0x000fe20000300000 */
.L_x_54:
[----:B------:R0:W-:Y:S02]  /*9880*/  SYNCS.ARRIVE.TRANS64.A1T0 RZ, [R4+URZ+0x19c30], RZ ;  /* 0x019c30ff04ff79a7 */ /* 0x0001e4000810003f */
[----:B------:R-:W-:Y:S05]  /*9890*/  WARPSYNC.ALL ;  /* 0x0000000000007948 */ /* 0x000fea0003800000 */
[----:B------:R-:W-:-:S04]  /*98a0*/  UIADD3 UR4, UR43, 0xf000, URZ ;  /* 0x0000f0002b047890 */ /* 0x000fc8000fffe03f */
[----:B------:R-:W-:Y:S01]  /*98b0*/  ULOP3.LUT UP0, URZ, UR4, 0x9f, URZ, 0xc0, !UPT ;  /* 0x0000009f043f7892 */ /* 0x000fe2000f80c03f */
[----:B------:R-:W-:Y:S05]  /*98c0*/  BAR.SYNC.DEFER_BLOCKING 0x8, 0x200 ;  /* 0x0208000000007b1d */ /* 0x000fea0000010000 */
[----:B------:R-:W-:-:S13]  /*98d0*/  PLOP3.LUT P0, PT, PT, PT, UP0, 0x80, 0x0 ;  /* 0x000000000000781c */ /* 0x000fda0003f0f008 */
[----:B------:R-:W-:Y:S05]  /*98e0*/  @!P0 BRA `(.L_x_55) ;  /* 0x0000000000408947 */ /* 0x000fea0003800000 */
[----:B------:R-:W-:Y:S01]  /*98f0*/  MOV R2, 0x0 ;  /* 0x0000000000027802 */ /* 0x000fe20000000f00 */
[----:B------:R-:W-:Y:S01]  /*9900*/  ULDC.64 UR6, c[0x4][0x98] ;  /* 0x0100260000067ab9 */ /* 0x000fe20000000a00 */
[----:B------:R-:W-:Y:S01]  /*9910*/  ULDC.64 UR8, c[0x4][0xa0] ;  /* 0x0100280000087ab9 */ /* 0x000fe20000000a00 */
[----:B------:R-:W-:Y:S01]  /*9920*/  ULDC.64 UR4, c[0x4][0x28] ;  /* 0x01000a0000047ab9 */ /* 0x000fe20000000a00 */
[----:B0-23--:R-:W-:Y:S01]  /*9930*/  IMAD.U32 R4, RZ, RZ, UR6 ;  /* 0x00000006ff047e24 */ /* 0x00dfe2000f8e00ff */
[----:B------:R-:W-:Y:S01]  /*9940*/  MOV R6, UR8 ;  /* 0x0000000800067c02 */ /* 0x000fe20008000f00 */
[----:B------:R-:W0:Y:S01]  /*9950*/  LDC.64 R2, c[0x4][R2] ;  /* 0x0100000002027b82 */ /* 0x000e220000000a00 */
[----:B------:R-:W-:Y:S01]  /*9960*/  IMAD.U32 R5, RZ, RZ, UR7 ;  /* 0x00000007ff057e24 */ /* 0x000fe2000f8e00ff */
[----:B------:R-:W-:Y:S01]  /*9970*/  MOV R13, RZ ;  /* 0x000000ff000d7202 */ /* 0x000fe20000000f00 */
[----:B------:R-:W-:Y:S02]  /*9980*/  IMAD.U32 R7, RZ, RZ, UR9 ;  /* 0x00000009ff077e24 */ /* 0x000fe4000f8e00ff */
[----:B------:R-:W-:-:S02]  /*9990*/  IMAD.U32 R10, RZ, RZ, UR4 ;  /* 0x00000004ff0a7e24 */ /* 0x000fc4000f8e00ff */
[----:B------:R-:W-:Y:S02]  /*99a0*/  IMAD.U32 R11, RZ, RZ, UR5 ;  /* 0x00000005ff0b7e24 */ /* 0x000fe4000f8e00ff */
[----:B------:R-:W-:Y:S02]  /*99b0*/  IMAD.MOV.U32 R8, RZ, RZ, 0x70 ;  /* 0x00000070ff087424 */ /* 0x000fe400078e00ff */
[----:B------:R-:W-:-:S07]  /*99c0*/  IMAD.MOV.U32 R12, RZ, RZ, 0x1 ;  /* 0x00000001ff0c7424 */ /* 0x000fce00078e00ff */
[----:B------:R-:W-:-:S07]  /*99d0*/  LEPC R20, `(.L_x_55) ;  /* 0x000000001014794e */ /* 0x000fce0000000000 */
[----:B0-----:R-:W-:Y:S05]  /*99e0*/  CALL.ABS.NOINC R2 ;  /* 0x0000000002007343 */ /* 0x001fea0003c00000 */
.L_x_55:
[----:B------:R-:W1:Y:S01]  /*99f0*/  LDC R8, c[0x0][0x448] ;  /* 0x00011200ff087b82 */ /* 0x000e620000000800 */
[----:B------:R-:W3:Y:S01]  /*9a00*/  S2R R18, SR_TID.X ;  /* 0x0000000000127919 */ /* 0x000ee20000002100 */
[----:B------:R-:W-:Y:S01]  /*9a10*/  R2UR UR6, R24 ;  /* 0x00000000180672ca */ /* 0x000fe200000e0000 */
[----:B------:R-:W-:Y:S01]  /*9a20*/  IMAD R0, RZ, RZ, -UR45 ;  /* 0x8000002dff007e24 */ /* 0x000fe2000f8e02ff */
[C---:B------:R-:W-:Y:S01]  /*9a30*/  R2UR UR7, R17.reuse ;  /* 0x00000000110772ca */ /* 0x040fe200000e0000 */
[----:B------:R-:W-:Y:S01]  /*9a40*/  ULDC.64 UR8, c[0x0][0x2d8] ;  /* 0x0000b60000087ab9 */ /* 0x000fe20000000a00 */
[----:B------:R-:W-:Y:S01]  /*9a50*/  R2UR UR4, R17 ;  /* 0x00000000110472ca */ /* 0x000fe200000e0000 */
[----:B------:R-:W-:Y:S01]  /*9a60*/  ULDC.64 UR10, c[0x0][0x280] ;  /* 0x0000a000000a7ab9 */ /* 0x000fe20000000a00 */
[----:B------:R-:W4:Y:S01]  /*9a70*/  LDC R3, c[0x0][0xc38] ;  /* 0x00030e00ff037b82 */ /* 0x000f220000000800 */
[C---:B------:R-:W-:Y:S01]  /*9a80*/  LOP3.LUT P3, RZ, R16.reuse, 0x200, RZ, 0xc0, !PT ;  /* 0x0000020010ff7812 */ /* 0x040fe2000786c0ff */
[----:B------:R-:W-:Y:S01]  /*9a90*/  VIADD R10, R25, UR43 ;  /* 0x0000002b190a7c36 */ /* 0x000fe20008000000 */
[----:B------:R-:W-:-:S02]  /*9aa0*/  LOP3.LUT P4, RZ, R16, 0x100, RZ, 0xc0, !PT ;  /* 0x0000010010ff7812 */ /* 0x000fc4000788c0ff */
[----:B------:R-:W-:Y:S02]  /*9ab0*/  LOP3.LUT P5, RZ, R16, 0x80, RZ, 0xc0, !PT ;  /* 0x0000008010ff7812 */ /* 0x000fe400078ac0ff */
[----:B------:R-:W-:-:S04]  /*9ac0*/  UIMAD UR6, UR6, UR8, URZ ;  /* 0x00000008060672a4 */ /* 0x000fc8000f8e023f */
[----:B------:R-:W-:Y:S02]  /*9ad0*/  UIMAD UR7, UR7, UR9, UR6 ;  /* 0x00000009070772a4 */ /* 0x000fe4000f8e0206 */
[----:B------:R-:W-:Y:S02]  /*9ae0*/  USHF.R.S32.HI UR6, URZ, 0x1f, UR46 ;  /* 0x0000001f3f067899 */ /* 0x000fe4000801142e */
[----:B------:R-:W-:Y:S01]  /*9af0*/  UIMAD.WIDE.U32 UR4, UR4, UR8, URZ ;  /* 0x00000008040472a5 */ /* 0x000fe2000f8e003f */
[----:B-1----:R-:W-:Y:S02]  /*9b00*/  ISETP.NE.AND P0, PT, R8, 0x1, PT ;  /* 0x000000010800780c */ /* 0x002fe40003f05270 */
[----:B------:R-:W-:Y:S01]  /*9b10*/  ULDC.64 UR8, c[0x0][0x2e0] ;  /* 0x0000b80000087ab9 */ /* 0x000fe20000000a00 */
[----:B------:R-:W-:Y:S02]  /*9b20*/  UIADD3 UR5, UR5, UR7, URZ ;  /* 0x0000000705057290 */ /* 0x000fe4000fffe03f */
[----:B------:R-:W-:-:S02]  /*9b30*/  UIMAD UR6, UR6, UR8, URZ ;  /* 0x00000008060672a4 */ /* 0x000fc4000f8e023f */
[----:B------:R-:W-:Y:S01]  /*9b40*/  UIMAD.WIDE.U32 UR4, UR46, UR8, UR4 ;  /* 0x000000082e0472a5 */ /* 0x000fe2000f8e0004 */
[----:B----4-:R-:W-:Y:S01]  /*9b50*/  IMAD R0, R3, R0, UR39 ;  /* 0x0000002703007e24 */ /* 0x010fe2000f8e0200 */
[----:B------:R-:W-:Y:S01]  /*9b60*/  UIMAD UR6, UR46, UR9, UR6 ;  /* 0x000000092e0672a4 */ /* 0x000fe2000f8e0206 */
[----:B---3--:R-:W-:Y:S01]  /*9b70*/  IMAD.SHL.U32 R20, R18, 0x40, RZ ;  /* 0x0000004012147824 */ /* 0x008fe200078e00ff */
[----:B------:R-:W-:Y:S01]  /*9b80*/  SHF.R.U32.HI R18, RZ, 0x1, R18 ;  /* 0x00000001ff127819 */ /* 0x000fe20000011612 */
[----:B------:R-:W-:Y:S01]  /*9b90*/  ULDC.64 UR8, c[0x0][0x2c8] ;  /* 0x0000b20000087ab9 */ /* 0x000fe20000000a00 */
[----:B0-2---:R-:W0:Y:S01]  /*9ba0*/  @P0 LDC R4, c[0x0][0x44c] ;  /* 0x00011300ff040b82 */ /* 0x005e220000000800 */
[----:B------:R-:W-:Y:S01]  /*9bb0*/  UIADD3 UR5, UR5, UR6, URZ ;  /* 0x0000000605057290 */ /* 0x000fe2000fffe03f */
[----:B------:R-:W-:Y:S02]  /*9bc0*/  LOP3.LUT R20, R20, 0x40, RZ, 0xc0, !PT ;  /* 0x0000004014147812 */ /* 0x000fe400078ec0ff */
[----:B------:R-:W-:-:S02]  /*9bd0*/  ULDC.64 UR6, c[0x0][0x2d0] ;  /* 0x0000b40000067ab9 */ /* 0x000fc40000000a00 */
[----:B------:R-:W-:Y:S01]  /*9be0*/  LOP3.LUT R18, R20, 0x3f, R18, 0xf8, !PT ;  /* 0x0000003f14127812 */ /* 0x000fe200078ef812 */
[----:B------:R-:W-:Y:S01]  /*9bf0*/  IMAD.U32 R6, RZ, RZ, UR6 ;  /* 0x00000006ff067e24 */ /* 0x000fe2000f8e00ff */
[----:B------:R-:W1:Y:S01]  /*9c00*/  @P0 LDC R2, c[0x0][0x450] ;  /* 0x00011400ff020b82 */ /* 0x000e620000000800 */
[----:B------:R-:W2:Y:S02]  /*9c10*/  S2R R20, SR_TID.X ;  /* 0x0000000000147919 */ /* 0x000ea40000002100 */
[----:B------:R-:W-:-:S04]  /*9c20*/  IMAD R7, R0, 0xc0, R18 ;  /* 0x000000c000077824 */ /* 0x000fc800078e0212 */
[----:B------:R-:W-:Y:S02]  /*9c30*/  IMAD.MOV.U32 R3, RZ, RZ, R7 ;  /* 0x000000ffff037224 */ /* 0x000fe400078e0007 */
[----:B0-----:R-:W-:-:S05]  /*9c40*/  @P0 IMAD.HI.U32 R5, R7, R4, RZ ;  /* 0x0000000407050227 */ /* 0x001fca00078e00ff */
[----:B-1----:R-:W-:-:S04]  /*9c50*/  @P0 SHF.R.U32.HI R3, RZ, R2, R5 ;  /* 0x00000002ff030219 */ /* 0x002fc80000011605 */
[--C-:B------:R-:W-:Y:S01]  /*9c60*/  SHF.R.S32.HI R2, RZ, 0x1f, R3.reuse ;  /* 0x0000001fff027819 */ /* 0x100fe20000011403 */
[----:B------:R-:W-:-:S04]  /*9c70*/  IMAD.MOV R4, RZ, RZ, -R3 ;  /* 0x000000ffff047224 */ /* 0x000fc800078e0a03 */
[----:B------:R-:W-:Y:S01]  /*9c80*/  IMAD R2, R2, UR6, RZ ;  /* 0x0000000602027c24 */ /* 0x000fe2000f8e02ff */
[----:B--2---:R-:W-:Y:S01]  /*9c90*/  SHF.L.U32 R18, R20, 0x4, RZ ;  /* 0x0000000414127819 */ /* 0x004fe200000006ff */
[----:B------:R-:W-:Y:S01]  /*9ca0*/  IMAD R4, R8, R4, R7 ;  /* 0x0000000408047224 */ /* 0x000fe200078e0207 */
[----:B------:R-:W-:Y:S01]  /*9cb0*/  SHF.R.U32.HI R20, RZ, 0x1, R20 ;  /* 0x00000001ff147819 */ /* 0x000fe20000011614 */
[C---:B------:R-:W-:Y:S01]  /*9cc0*/  IMAD R5, R3.reuse, UR7, R2 ;  /* 0x0000000703057c24 */ /* 0x040fe2000f8e0202 */
[----:B------:R-:W-:Y:S01]  /*9cd0*/  LOP3.LUT R18, R18, 0x10, RZ, 0xc0, !PT ;  /* 0x0000001012127812 */ /* 0x000fe200078ec0ff */
[----:B------:R-:W-:Y:S01]  /*9ce0*/  IMAD.WIDE.U32 R2, R3, R6, UR4 ;  /* 0x0000000403027e25 */ /* 0x000fe2000f8e0006 */
[----:B------:R-:W-:-:S03]  /*9cf0*/  LOP3.LUT R20, R20, 0x3f, RZ, 0xc0, !PT ;  /* 0x0000003f14147812 */ /* 0x000fc600078ec0ff */
[----:B------:R-:W-:Y:S01]  /*9d00*/  VIADD R7, R7, 0x80 ;  /* 0x0000008007077836 */ /* 0x000fe20000000000 */
[----:B------:R-:W-:Y:S02]  /*9d10*/  IADD3 R3, R3, R5, RZ ;  /* 0x0000000503037210 */ /* 0x000fe40007ffe0ff */
[----:B------:R-:W-:Y:S01]  /*9d20*/  SHF.R.S32.HI R5, RZ, 0x1f, R4 ;  /* 0x0000001fff057819 */ /* 0x000fe20000011404 */
[----:B------:R-:W-:-:S04]  /*9d30*/  IMAD.WIDE.U32 R2, R4, UR8, R2 ;  /* 0x0000000804027c25 */ /* 0x000fc8000f8e0002 */
[----:B------:R-:W-:-:S04]  /*9d40*/  IMAD R5, R5, UR8, RZ ;  /* 0x0000000805057c24 */ /* 0x000fc8000f8e02ff */
[----:B------:R-:W-:Y:S01]  /*9d50*/  IMAD R5, R4, UR9, R5 ;  /* 0x0000000904057c24 */ /* 0x000fe2000f8e0205 */
[----:B------:R-:W-:Y:S02]  /*9d60*/  IADD3 R4, P1, R2, UR10, RZ ;  /* 0x0000000a02047c10 */ /* 0x000fe4000ff3e0ff */
[----:B------:R-:W0:Y:S02]  /*9d70*/  @P0 LDC R2, c[0x0][0x450] ;  /* 0x00011400ff020b82 */ /* 0x000e240000000800 */
[----:B------:R-:W-:-:S06]  /*9d80*/  IADD3.X R5, R3, UR11, R5, P1, !PT ;  /* 0x0000000b03057c10 */ /* 0x000fcc0008ffe405 */
[----:B------:R-:W1:Y:S02]  /*9d90*/  @P0 LDC R3, c[0x0][0x44c] ;  /* 0x00011300ff030b82 */ /* 0x000e640000000800 */
[----:B-1----:R-:W-:-:S04]  /*9da0*/  @P0 IMAD.HI.U32 R9, R7, R3, RZ ;  /* 0x0000000307090227 */ /* 0x002fc800078e00ff */
[----:B------:R-:W-:Y:S01]  /*9db0*/  IMAD.MOV.U32 R3, RZ, RZ, R7 ;  /* 0x000000ffff037224 */ /* 0x000fe200078e0007 */
[----:B0-----:R-:W-:-:S05]  /*9dc0*/  @P0 SHF.R.U32.HI R3, RZ, R2, R9 ;  /* 0x00000002ff030219 */ /* 0x001fca0000011609 */
[----:B------:R-:W-:-:S04]  /*9dd0*/  IMAD.MOV R2, RZ, RZ, -R3 ;  /* 0x000000ffff027224 */ /* 0x000fc800078e0a03 */
[----:B------:R-:W-:Y:S01]  /*9de0*/  IMAD R7, R8, R2, R7 ;  /* 0x0000000208077224 */ /* 0x000fe200078e0207 */
[----:B------:R-:W-:-:S05]  /*9df0*/  SHF.R.S32.HI R2, RZ, 0x1f, R3 ;  /* 0x0000001fff027819 */ /* 0x000fca0000011403 */
[----:B------:R-:W-:-:S04]  /*9e00*/  IMAD R2, R2, UR6, RZ ;  /* 0x0000000602027c24 */ /* 0x000fc8000f8e02ff */
[C---:B------:R-:W-:Y:S02]  /*9e10*/  IMAD R8, R3.reuse, UR7, R2 ;  /* 0x0000000703087c24 */ /* 0x040fe4000f8e0202 */
[----:B------:R-:W-:Y:S01]  /*9e20*/  IMAD.WIDE.U32 R2, R3, R6, UR4 ;  /* 0x0000000403027e25 */ /* 0x000fe2000f8e0006 */
[----:B------:R-:W-:Y:S01]  /*9e30*/  SHF.R.S32.HI R6, RZ, 0x1f, R7 ;  /* 0x0000001fff067819 */ /* 0x000fe20000011407 */
[----:B------:R-:W-:Y:S02]  /*9e40*/  UMOV UR4, 0xffffffff ;  /* 0xffffffff00047882 */ /* 0x000fe40000000000 */
[----:B------:R-:W-:Y:S02]  /*9e50*/  IMAD.IADD R3, R3, 0x1, R8 ;  /* 0x0000000103037824 */ /* 0x000fe400078e0208 */
[----:B------:R-:W-:Y:S02]  /*9e60*/  IMAD R6, R6, UR8, RZ ;  /* 0x0000000806067c24 */ /* 0x000fe4000f8e02ff */
[----:B------:R-:W-:-:S04]  /*9e70*/  IMAD.WIDE.U32 R2, R7, UR8, R2 ;  /* 0x0000000807027c25 */ /* 0x000fc8000f8e0002 */
[----:B------:R-:W-:Y:S01]  /*9e80*/  IMAD R7, R7, UR9, R6 ;  /* 0x0000000907077c24 */ /* 0x000fe2000f8e0206 */
[----:B------:R-:W-:-:S04]  /*9e90*/  IADD3 R6, P0, R2, UR10, RZ ;  /* 0x0000000a02067c10 */ /* 0x000fc8000ff1e0ff */
[----:B------:R-:W-:Y:S01]  /*9ea0*/  IADD3.X R7, R3, UR11, R7, P0, !PT ;  /* 0x0000000b03077c10 */ /* 0x000fe200087fe407 */
[----:B------:R-:W-:Y:S08]  /*9eb0*/  BRA.DIV UR4, `(.L_x_56) ;  /* 0x00000026041c7947 */ /* 0x000ff0000b800000 */
[----:B------:R-:W0:Y:S01]  /*9ec0*/  SHFL.IDX PT, R3, R4, RZ, 0x1e1f ;  /* 0x001e1fff04037589 */ /* 0x000e2200000e0000 */
[----:B------:R-:W-:-:S03]  /*9ed0*/  IMAD R0, R0, 0xc0, R20 ;  /* 0x000000c000007824 */ /* 0x000fc600078e0214 */
[----:B------:R-:W1:Y:S02]  /*9ee0*/  SHFL.IDX PT, R2, R5, RZ, 0x1e1f ;  /* 0x001e1fff05027589 */ /* 0x000e6400000e0000 */
[----:B------:R-:W-:Y:S02]  /*9ef0*/  ISETP.GE.AND P1, PT, R0, UR42, PT ;  /* 0x0000002a00007c0c */ /* 0x000fe4000bf26270 */
[----:B------:R-:W2:Y:S04]  /*9f00*/  SHFL.IDX PT, R14, R4, 0x1, 0x1e1f ;  /* 0x003e1f00040e7f89 */ /* 0x000ea800000e0000 */
[----:B------:R-:W3:Y:S04]  /*9f10*/  SHFL.IDX PT, R5, R5, 0x1, 0x1e1f ;  /* 0x003e1f0005057f89 */ /* 0x000ee800000e0000 */
[----:B------:R-:W4:Y:S03]  /*9f20*/  SHFL.IDX PT, R7, R7, RZ, 0x1e1f ;  /* 0x001e1fff07077589 */ /* 0x000f2600000e0000 */
[----:B0-----:R-:W-:-:S05]  /*9f30*/  @!P1 IADD3 R8, P0, R18, R3, RZ ;  /* 0x0000000312089210 */ /* 0x001fca0007f1e0ff */
[----:B-1----:R-:W-:Y:S02]  /*9f40*/  @!P1 IMAD.X R3, RZ, RZ, R2, P0 ;  /* 0x000000ffff039224 */ /* 0x002fe400000e0602 */
[----:B------:R-:W-:Y:S02]  /*9f50*/  @!P1 IMAD.MOV.U32 R2, RZ, RZ, R8 ;  /* 0x000000ffff029224 */ /* 0x000fe400078e0008 */
[----:B------:R-:W-:-:S03]  /*9f60*/  VIADD R8, R0, 0x40 ;  /* 0x0000004000087836 */ /* 0x000fc60000000000 */
[----:B------:R-:W-:Y:S04]  /*9f70*/  @!P1 LDGSTS.E.BYPASS.LTC128B.128 [R10+0xf000], desc[UR36][R2.64], !P3 ;  /* 0x0f000000020a9fae */ /* 0x000fe8000d901d64 */
[----:B------:R-:W-:Y:S04]  /*9f80*/  @!P1 LDGSTS.E.BYPASS.LTC128B.128 [R10+0x10800], desc[UR36][R2.64+0x20], !P4 ;  /* 0x10800020020a9fae */ /* 0x000fe8000e101d64 */
[----:B------:R0:W-:Y:S01]  /*9f90*/  @!P1 LDGSTS.E.BYPASS.LTC128B.128 [R10+0x12000], desc[UR36][R2.64+0x40], !P5 ;  /* 0x12000040020a9fae */ /* 0x0001e2000e901d64 */
[----:B------:R-:W-:-:S13]  /*9fa0*/  ISETP.GE.AND P1, PT, R8, UR42, PT ;  /* 0x0000002a08007c0c */ /* 0x000fda000bf26270 */
[----:B--2---:R-:W-:-:S05]  /*9fb0*/  @!P1 IADD3 R14, P0, R18, R14, RZ ;  /* 0x0000000e120e9210 */ /* 0x004fca0007f1e0ff */
[----:B---3--:R-:W-:Y:S02]  /*9fc0*/  @!P1 IMAD.X R9, RZ, RZ, R5, P0 ;  /* 0x000000ffff099224 */ /* 0x008fe400000e0605 */
[----:B0-----:R-:W-:Y:S02]  /*9fd0*/  @!P1 IMAD.MOV.U32 R2, RZ, RZ, R14 ;  /* 0x000000ffff029224 */ /* 0x001fe400078e000e */
[----:B------:R0:W1:Y:S01]  /*9fe0*/  SHFL.IDX PT, R14, R6, RZ, 0x1e1f ;  /* 0x001e1fff060e7589 */ /* 0x00006200000e0000 */
[----:B------:R-:W-:-:S05]  /*9ff0*/  @!P1 MOV R3, R9 ;  /* 0x0000000900039202 */ /* 0x000fca0000000f00 */
[----:B------:R0:W-:Y:S04]  /*a000*/  @!P1 LDGSTS.E.BYPASS.LTC128B.128 [R10+0xf800], desc[UR36][R2.64], !P3 ;  /* 0x0f800000020a9fae */ /* 0x0001e8000d901d64 */
[----:B------:R0:W-:Y:S04]  /*a010*/  @!P1 LDGSTS.E.BYPASS.LTC128B.128 [R10+0x11000], desc[UR36][R2.64+0x20], !P4 ;  /* 0x11000020020a9fae */ /* 0x0001e8000e101d64 */
[----:B----4-:R0:W-:Y:S02]  /*a020*/  @!P1 LDGSTS.E.BYPASS.LTC128B.128 [R10+0x12800], desc[UR36][R2.64+0x40], !P5 ;  /* 0x12800040020a9fae */ /* 0x0101e4000e901d64 */
.L_x_126:
[----:B------:R-:W-:Y:S01]  /*a030*/  VIADD R0, R0, 0x80 ;  /* 0x0000008000007836 */ /* 0x000fe20000000000 */
[----:B------:R-:W-:Y:S04]  /*a040*/  BSSY B0, `(.L_x_57) ;  /* 0x000000b000007945 */ /* 0x000fe80003800000 */
[----:B------:R-:W-:-:S13]  /*a050*/  ISETP.GE.AND P0, PT, R0, UR42, PT ;  /* 0x0000002a00007c0c */ /* 0x000fda000bf06270 */
[----:B------:R-:W-:Y:S05]  /*a060*/  @P0 BRA `(.L_x_58) ;  /* 0x0000000000200947 */ /* 0x000fea0003800000 */
[----:B01----:R-:W-:-:S05]  /*a070*/  IADD3 R2, P0, R18, R14, RZ ;  /* 0x0000000e12027210 */ /* 0x003fca0007f1e0ff */
[----:B------:R-:W-:-:S05]  /*a080*/  IMAD.X R3, RZ, RZ, R7, P0 ;  /* 0x000000ffff037224 */ /* 0x000fca00000e0607 */
[----:B------:R-:W-:Y:S01]  /*a090*/  @!PT LDS RZ, [RZ] ;  /* 0x00000000fffff984 */ /* 0x000fe20000000800 */
[----:B------:R-:W-:Y:S01]  /*a0a0*/  @!PT LDS RZ, [RZ] ;  /* 0x00000000fffff984 */ /* 0x000fe20000000800 */
[----:B------:R-:W-:Y:S01]  /*a0b0*/  @!PT LDS RZ, [RZ] ;  /* 0x00000000fffff984 */ /* 0x000fe20000000800 */
[----:B------:R2:W-:Y:S04]  /*a0c0*/  LDGSTS.E.BYPASS.LTC128B.128 [R10+0x10000], desc[UR36][R2.64], !P3 ;  /* 0x10000000020a7fae */ /* 0x0005e8000d901d64 */
[----:B------:R2:W-:Y:S04]  /*a0d0*/  LDGSTS.E.BYPASS.LTC128B.128 [R10+0x11800], desc[UR36][R2.64+0x20], !P4 ;  /* 0x11800020020a7fae */ /* 0x0005e8000e101d64 */
[----:B------:R2:W-:Y:S02]  /*a0e0*/  LDGSTS.E.BYPASS.LTC128B.128 [R10+0x13000], desc[UR36][R2.64+0x40], !P5 ;  /* 0x13000040020a7fae */ /* 0x0005e4000e901d64 */
.L_x_58:
[----:B------:R-:W-:Y:S05]  /*a0f0*/  BSYNC B0 ;  /* 0x0000000000007941 */ /* 0x000fea0003800000 */
.L_x_57:
[----:B------:R-:W-:Y:S01]  /*a100*/  NOP ;  /* 0x0000000000007918 */ /* 0x000fe20000000000 */
[----:B------:R-:W-:Y:S01]  /*a110*/  SYNCS.ARRIVE.TRANS64.RED.A0T1 RZ, [UR43+0x19c00], RZ ;  /* 0x019c00ffffff79a7 */ /* 0x000fe2000820042b */
[----:B------:R-:W-:Y:S01]  /*a120*/  ARRIVES.LDGSTSBAR.64.TRANSCNT [UR43+0x19c00] ;  /* 0x019c0000ff0079b0 */ /* 0x000fe20008000aab */
[----:B------:R-:W-:Y:S01]  /*a130*/  NOP ;  /* 0x0000000000007918 */ /* 0x000fe20000000000 */
[----:B------:R-:W-:Y:S01]  /*a140*/  ULOP3.LUT UR4, UR38, 0x1, URZ, 0xc, !UPT ;  /* 0x0000000126047892 */ /* 0x000fe2000f8e0c3f */
[----:B------:R-:W-:Y:S05]  /*a150*/  SYNCS.ARRIVE.TRANS64.A1T0 RZ, [UR43+0x19c00], RZ ;  /* 0x019c00ffffff79a7 */ /* 0x000fea000810002b */
[----:B------:R-:W-:-:S05]  /*a160*/  IMAD.U32 R0, RZ, RZ, UR4 ;  /* 0x00000004ff007e24 */ /* 0x000fca000f8e00ff */
[----:B------:R-:W-:-:S04]  /*a170*/  SHF.L.U32 R0, R0, 0x1f, RZ ;  /* 0x0000001f00007819 */ /* 0x000fc800000006ff */
[----:B------:R-:W3:Y:S02]  /*a180*/  SYNCS.PHASECHK.TRANS64.TRYWAIT P0, [UR43+0x19c20], R0 ;  /* 0x019c2000ff0075a7 */ /* 0x000ee4000800016b */
[----:B---3--:R-:W-:Y:S05]  /*a190*/  @!P0 BRA `(.L_x_59) ;  /* 0x0000002400488947 */ /* 0x008fea0003800000 */
.L_x_127:
[----:B0-----:R-:W-:-:S05]  /*a1a0*/  IMAD.U32 R0, RZ, RZ, UR40 ;  /* 0x00000028ff007e24 */ /* 0x001fca000f8e00ff */
[----:B------:R-:W-:-:S13]  /*a1b0*/  ISETP.GE.AND P0, PT, R0, 0x81, PT ;  /* 0x000000810000780c */ /* 0x000fda0003f06270 */
[----:B------:R-:W-:Y:S05]  /*a1c0*/  @!P0 BRA `(.L_x_60) ;  /* 0x0000001000048947 */ /* 0x000fea0003800000 */
[----:B------:R-:W-:Y:S01]  /*a1d0*/  IMAD.MOV.U32 R4, RZ, RZ, R22 ;  /* 0x000000ffff047224 */ /* 0x000fe200078e0016 */
[----:B------:R-:W-:Y:S01]  /*a1e0*/  MOV R0, R19 ;  /* 0x0000001300007202 */ /* 0x000fe20000000f00 */
[----:B------:R-:W-:-:S07]  /*a1f0*/  IMAD.U32 R20, RZ, RZ, UR44 ;  /* 0x0000002cff147e24 */ /* 0x000fce000f8e00ff */
.L_x_80:
[----:B0-2---:R-:W0:Y:S01]  /*a200*/  LDC R2, c[0x0][0x430] ;  /* 0x00010c00ff027b82 */ /* 0x005e220000000800 */
[----:B------:R-:W2:Y:S01]  /*a210*/  S2R R3, SR_TID.X ;  /* 0x0000000000037919 */ /* 0x000ea20000002100 */
[----:B------:R-:W-:Y:S01]  /*a220*/  ULDC.64 UR4, c[0x0][0x428] ;  /* 0x00010a0000047ab9 */ /* 0x000fe20000000a00 */
[----:B------:R-:W-:Y:S02]  /*a230*/  VIADD R19, R0, 0x1 ;  /* 0x0000000100137836 */ /* 0x000fe40000000000 */
[----:B------:R-:W-:-:S04]  /*a240*/  IMAD R6, R27, UR4, RZ ;  /* 0x000000041b067c24 */ /* 0x000fc8000f8e02ff */
[----:B------:R-:W-:Y:S01]  /*a250*/  IMAD R6, R23, UR5, R6 ;  /* 0x0000000517067c24 */ /* 0x000fe2000f8e0206 */
[----:B0-----:R-:W-:Y:S01]  /*a260*/  ISETP.NE.AND P0, PT, R2, 0x1, PT ;  /* 0x000000010200780c */ /* 0x001fe20003f05270 */
[----:B--2---:R-:W-:Y:S01]  /*a270*/  IMAD.SHL.U32 R2, R3, 0x40, RZ ;  /* 0x0000004003027824 */ /* 0x004fe200078e00ff */
[----:B------:R-:W-:-:S11]  /*a280*/  SHF.R.U32.HI R3, RZ, 0x1, R3 ;  /* 0x00000001ff037819 */ /* 0x000fd60000011603 */
[----:B------:R-:W0:Y:S01]  /*a290*/  @P0 LDC R5, c[0x0][0x434] ;  /* 0x00010d00ff050b82 */ /* 0x000e220000000800 */
[----:B------:R-:W-:Y:S02]  /*a2a0*/  LOP3.LUT R3, R3, 0x3f, RZ, 0xc0, !PT ;  /* 0x0000003f03037812 */ /* 0x000fe400078ec0ff */
[----:B------:R-:W-:-:S03]  /*a2b0*/  LOP3.LUT R2, R2, 0x40, RZ, 0xc0, !PT ;  /* 0x0000004002027812 */ /* 0x000fc600078ec0ff */
[----:B------:R-:W-:Y:S02]  /*a2c0*/  IMAD R3, R20, 0x80, R3 ;  /* 0x0000008014037824 */ /* 0x000fe400078e0203 */
[----:B------:R-:W2:Y:S03]  /*a2d0*/  @P0 LDC R7, c[0x0][0x438] ;  /* 0x00010e00ff070b82 */ /* 0x000ea60000000800 */
[----:B------:R-:W-:-:S05]  /*a2e0*/  IADD3 R8, R2, R3, R28 ;  /* 0x0000000302087210 */ /* 0x000fca0007ffe01c */
[----:B0-----:R-:W-:-:S04]  /*a2f0*/  @P0 IMAD.HI.U32 R2, R8, R5, RZ ;  /* 0x0000000508020227 */ /* 0x001fc800078e00ff */
[----:B------:R-:W-:Y:S01]  /*a300*/  IMAD.MOV.U32 R5, RZ, RZ, R8 ;  /* 0x000000ffff057224 */ /* 0x000fe200078e0008 */
[----:B--2---:R-:W-:-:S04]  /*a310*/  @P0 SHF.R.U32.HI R5, RZ, R7, R2 ;  /* 0x00000007ff050219 */ /* 0x004fc80000011602 */
[--C-:B------:R-:W-:Y:S01]  /*a320*/  SHF.R.S32.HI R3, RZ, 0x1f, R5.reuse ;  /* 0x0000001fff037819 */ /* 0x100fe20000011405 */
[----:B------:R-:W-:-:S04]  /*a330*/  IMAD.MOV.U32 R2, RZ, RZ, R5 ;  /* 0x000000ffff027224 */ /* 0x000fc800078e0005 */
[----:B------:R-:W-:Y:S01]  /*a340*/  IMAD.WIDE.U32 R2, R23, UR4, R2 ;  /* 0x0000000417027c25 */ /* 0x000fe2000f8e0002 */
[----:B------:R-:W-:-:S04]  /*a350*/  ULDC.64 UR4, c[0x0][0x418] ;  /* 0x0001060000047ab9 */ /* 0x000fc80000000a00 */
[----:B------:R-:W-:Y:S02]  /*a360*/  IADD3 R3, R6, R3, RZ ;  /* 0x0000000306037210 */ /* 0x000fe40007ffe0ff */
[C---:B------:R-:W-:Y:S01]  /*a370*/  LEA R6, P0, R2.reuse, UR4, 0x2 ;  /* 0x0000000402067c11 */ /* 0x040fe2000f8010ff */
[----:B------:R-:W-:Y:S01]  /*a380*/  IMAD.U32 R9, RZ, RZ, UR48 ;  /* 0x00000030ff097e24 */ /* 0x000fe2000f8e00ff */
[----:B------:R-:W-:Y:S02]  /*a390*/  ULDC UR4, c[0x0][0x430] ;  /* 0x00010c0000047ab9 */ /* 0x000fe40000000800 */
[----:B------:R-:W-:Y:S02]  /*a3a0*/  LEA.HI.X R7, R2, UR5, R3, 0x2, P0 ;  /* 0x0000000502077c11 */ /* 0x000fe400080f1403 */
[----:B------:R-:W-:Y:S01]  /*a3b0*/  ISETP.NE.AND P2, PT, R9, 0x3, PT ;  /* 0x000000030900780c */ /* 0x000fe20003f45270 */
[----:B------:R-:W-:Y:S01]  /*a3c0*/  IMAD.MOV R3, RZ, RZ, -R5 ;  /* 0x000000ffff037224 */ /* 0x000fe200078e0a05 */
[----:B------:R-:W-:-:S02]  /*a3d0*/  ISETP.NE.AND P0, PT, R19, 0x2, PT ;  /* 0x000000021300780c */ /* 0x000fc40003f05270 */
[----:B------:R-:W2:Y:S01]  /*a3e0*/  LDG.E R7, desc[UR36][R6.64] ;  /* 0x0000002406077981 */ /* 0x000ea2000c1e1900 */
[----:B------:R-:W-:Y:S01]  /*a3f0*/  IMAD.MOV.U32 R2, RZ, RZ, R20 ;  /* 0x000000ffff027224 */ /* 0x000fe200078e0014 */
[----:B------:R-:W-:Y:S01]  /*a400*/  SEL R22, RZ, 0x1, P0 ;  /* 0x00000001ff167807 */ /* 0x000fe20000000000 */
[----:B------:R-:W-:Y:S01]  /*a410*/  IMAD R8, R3, UR4, R8 ;  /* 0x0000000403087c24 */ /* 0x000fe2000f8e0208 */
[----:B------:R-:W-:Y:S01]  /*a420*/  SEL R19, R19, RZ, P0 ;  /* 0x000000ff13137207 */ /* 0x000fe20000000000 */
[----:B------:R-:W-:Y:S01]  /*a430*/  VIADD R20, R20, 0xffffffff ;  /* 0xffffffff14147836 */ /* 0x000fe20000000000 */
[----:B------:R-:W-:Y:S02]  /*a440*/  LOP3.LUT R22, R4, R22, RZ, 0x3c, !PT ;  /* 0x0000001604167212 */ /* 0x000fe400078e3cff */
[----:B------:R-:W-:Y:S02]  /*a450*/  ISETP.GT.AND P1, PT, R2, RZ, PT ;  /* 0x000000ff0200720c */ /* 0x000fe40003f24270 */
[----:B--2---:R-:W-:Y:S01]  /*a460*/  SHF.R.S32.HI R18, RZ, 0x1f, R7 ;  /* 0x0000001fff127819 */ /* 0x004fe20000011407 */
[----:B------:R-:W-:Y:S10]  /*a470*/  @!P2 BRA `(.L_x_61) ;  /* 0x000000000004a947 */ /* 0x000ff40003800000 */
[----:B------:R-:W-:Y:S01]  /*a480*/  BPT.TRAP 0x1 ;  /* 0x000000040000795c */ /* 0x000fe20000300000 */
.L_x_61:
[----:B------:R-:W-:Y:S01]  /*a490*/  LEA R5, R19, UR43, 0x3 ;  /* 0x0000002b13057c11 */ /* 0x000fe2000f8e18ff */
[----:B------:R-:W-:Y:S01]  /*a4a0*/  BSSY B0, `(.L_x_62) ;  /* 0x0000005000007945 */ /* 0x000fe20003800000 */
[----:B------:R-:W-:Y:S02]  /*a4b0*/  SHF.L.U32 R10, R22, 0x1f, RZ ;  /* 0x0000001f160a7819 */ /* 0x000fe400000006ff */
[----:B------:R-:W-:Y:S02]  /*a4c0*/  SHF.R.S32.HI R9, RZ, 0x1f, R8 ;  /* 0x0000001fff097819 */ /* 0x000fe40000011408 */
[----:B------:R-:W0:Y:S02]  /*a4d0*/  SYNCS.PHASECHK.TRANS64.TRYWAIT P0, [R5+URZ+0x19c80], R10 ;  /* 0x019c800a050075a7 */ /* 0x000e24000800017f */
[----:B0-----:R-:W-:Y:S05]  /*a4e0*/  @!P0 BRA `(.L_x_63) ;  /* 0x00000020008c8947 */ /* 0x001fea0003800000 */
.L_x_128:
[----:B------:R-:W-:Y:S05]  /*a4f0*/  BSYNC B0 ;  /* 0x0000000000007941 */ /* 0x000fea0003800000 */
.L_x_62:
[----:B------:R-:W-:Y:S01]  /*a500*/  ULDC.64 UR4, c[0x0][0x328] ;  /* 0x0000ca0000047ab9 */ /* 0x000fe20000000a00 */
[----:B------:R-:W-:Y:S01]  /*a510*/  ULDC.64 UR6, c[0x0][0x318] ;  /* 0x0000c60000067ab9 */ /* 0x000fe20000000a00 */
[----:B------:R-:W-:Y:S01]  /*a520*/  IMAD R6, R9, UR4, RZ ;  /* 0x0000000409067c24 */ /* 0x000fe2000f8e02ff */
[----:B------:R-:W-:Y:S01]  /*a530*/  LOP3.LUT P4, RZ, R16, 0x8, RZ, 0xc0, !PT ;  /* 0x0000000810ff7812 */ /* 0x000fe2000788c0ff */
[----:B------:R-:W-:Y:S01]  /*a540*/  IMAD.WIDE.U32 R2, R8, UR4, RZ ;  /* 0x0000000408027c25 */ /* 0x000fe2000f8e00ff */
[C---:B------:R-:W-:Y:S02]  /*a550*/  LOP3.LUT P3, RZ, R16.reuse, 0x4, RZ, 0xc0, !PT ;  /* 0x0000000410ff7812 */ /* 0x040fe4000786c0ff */
[----:B------:R-:W-:Y:S01]  /*a560*/  LOP3.LUT P2, RZ, R16, 0x2, RZ, 0xc0, !PT ;  /* 0x0000000210ff7812 */ /* 0x000fe2000784c0ff */
[----:B------:R-:W-:Y:S01]  /*a570*/  IMAD R6, R8, UR5, R6 ;  /* 0x0000000508067c24 */ /* 0x000fe2000f8e0206 */
[----:B------:R-:W-:-:S04]  /*a580*/  ULDC.64 UR4, c[0x0][0x338] ;  /* 0x0000ce0000047ab9 */ /* 0x000fc80000000a00 */
[----:B------:R-:W-:Y:S01]  /*a590*/  IADD3 R3, R3, R6, RZ ;  /* 0x0000000603037210 */ /* 0x000fe20007ffe0ff */
[----:B------:R-:W-:-:S04]  /*a5a0*/  IMAD R6, R18, UR4, RZ ;  /* 0x0000000412067c24 */ /* 0x000fc8000f8e02ff */
        /* <DEDUP_REMOVED lines=8> */
[----:B------:R-:W-:Y:S01]  /*a630*/  IADD3 R21, P0, R2, UR6, RZ ;  /* 0x0000000602157c10 */ /* 0x000fe2000ff1e0ff */
[----:B------:R-:W-:-:S03]  /*a640*/  IMAD R6, R19, 0x3000, R25 ;  /* 0x0000300013067824 */ /* 0x000fc600078e0219 */
[----:B------:R-:W-:Y:S01]  /*a650*/  IADD3.X R26, R26, UR7, R3, P0, !PT ;  /* 0x000000071a1a7c10 */ /* 0x000fe200087fe403 */
[----:B------:R-:W-:Y:S08]  /*a660*/  BRA.DIV UR4, `(.L_x_64) ;  /* 0x0000002204407947 */ /* 0x000ff0000b800000 */
[----:B------:R-:W2:Y:S01]  /*a670*/  S2R R3, SR_TID.X ;  /* 0x0000000000037919 */ /* 0x000ea20000002100 */
[----:B------:R-:W-:Y:S01]  /*a680*/  VIADD R6, R6, UR43 ;  /* 0x0000002b06067c36 */ /* 0x000fe20008000000 */
[----:B------:R-:W3:Y:S01]  /*a690*/  SHFL.IDX PT, R2, R21, RZ, 0x1e1f ;  /* 0x001e1fff15027589 */ /* 0x000ee200000e0000 */
[----:B--2---:R-:W-:-:S03]  /*a6a0*/  IMAD.SHL.U32 R11, R3, 0x10, RZ ;  /* 0x00000010030b7824 */ /* 0x004fc600078e00ff */
[----:B------:R-:W2:Y:S02]  /*a6b0*/  SHFL.IDX PT, R3, R26, RZ, 0x1e1f ;  /* 0x001e1fff1a037589 */ /* 0x000ea400000e0000 */
[----:B------:R-:W-:Y:S02]  /*a6c0*/  LOP3.LUT R11, R11, 0x10, RZ, 0xc0, !PT ;  /* 0x000000100b0b7812 */ /* 0x000fe400078ec0ff */
[----:B------:R-:W4:Y:S02]  /*a6d0*/  SHFL.IDX PT, R26, R26, 0x1, 0x1e1f ;  /* 0x003e1f001a1a7f89 */ /* 0x000f2400000e0000 */
[----:B---3--:R-:W-:-:S05]  /*a6e0*/  IADD3 R2, P0, R11, R2, RZ ;  /* 0x000000020b027210 */ /* 0x008fca0007f1e0ff */
[----:B--2---:R-:W-:-:S05]  /*a6f0*/  IMAD.X R3, RZ, RZ, R3, P0 ;  /* 0x000000ffff037224 */ /* 0x004fca00000e0603 */
[----:B------:R-:W-:Y:S04]  /*a700*/  LDGSTS.E.BYPASS.LTC128B.128 [R6+0x9000], desc[UR36][R2.64], !P4 ;  /* 0x0900000002067fae */ /* 0x000fe8000e101d64 */
[----:B------:R-:W-:Y:S04]  /*a710*/  LDGSTS.E.BYPASS.LTC128B.128 [R6+0xa000], desc[UR36][R2.64+0x20], !P3 ;  /* 0x0a00002002067fae */ /* 0x000fe8000d901d64 */
[----:B------:R2:W-:Y:S04]  /*a720*/  LDGSTS.E.BYPASS.LTC128B.128 [R6+0xb000], desc[UR36][R2.64+0x40], !P2 ;  /* 0x0b00004002067fae */ /* 0x0005e8000d101d64 */
[----:B--2-4-:R2:W3:Y:S02]  /*a730*/  SHFL.IDX PT, R2, R21, 0x1, 0x1e1f ;  /* 0x003e1f0015027f89 */ /* 0x0144e400000e0000 */
.L_x_134:
[----:B------:R-:W4:Y:S02]  /*a740*/  S2R R3, SR_TID.X ;  /* 0x0000000000037919 */ /* 0x000f240000002100 */
[----:B----4-:R-:W-:-:S05]  /*a750*/  IMAD.SHL.U32 R3, R3, 0x10, RZ ;  /* 0x0000001003037824 */ /* 0x010fca00078e00ff */
[----:B------:R-:W-:-:S04]  /*a760*/  LOP3.LUT R3, R3, 0x10, RZ, 0xc0, !PT ;  /* 0x0000001003037812 */ /* 0x000fc800078ec0ff */
[----:B---3--:R-:W-:-:S04]  /*a770*/  IADD3 R2, P0, R3, R2, RZ ;  /* 0x0000000203027210 */ /* 0x008fc80007f1e0ff */
[----:B------:R-:W-:Y:S02]  /*a780*/  IADD3.X R3, RZ, R26, RZ, P0, !PT ;  /* 0x0000001aff037210 */ /* 0x000fe400007fe4ff */
[----:B------:R-:W-:-:S03]  /*a790*/  PLOP3.LUT P0, PT, PT, PT, PT, 0x80, 0x0 ;  /* 0x000000000000781c */ /* 0x000fc60003f0f070 */
[----:B------:R-:W-:Y:S01]  /*a7a0*/  @!PT LDS RZ, [RZ] ;  /* 0x00000000fffff984 */ /* 0x000fe20000000800 */
[----:B------:R-:W-:Y:S01]  /*a7b0*/  @!PT LDS RZ, [RZ] ;  /* 0x00000000fffff984 */ /* 0x000fe20000000800 */
[----:B------:R-:W-:Y:S01]  /*a7c0*/  @!PT LDS RZ, [RZ] ;  /* 0x00000000fffff984 */ /* 0x000fe20000000800 */
[----:B------:R3:W-:Y:S04]  /*a7d0*/  LDGSTS.E.BYPASS.LTC128B.128 [R6+0x9800], desc[UR36][R2.64], !P4 ;  /* 0x0980000002067fae */ /* 0x0007e8000e101d64 */
[----:B------:R3:W-:Y:S04]  /*a7e0*/  LDGSTS.E.BYPASS.LTC128B.128 [R6+0xa800], desc[UR36][R2.64+0x20], !P3 ;  /* 0x0a80002002067fae */ /* 0x0007e8000d901d64 */
[----:B------:R3:W-:Y:S01]  /*a7f0*/  LDGSTS.E.BYPASS.LTC128B.128 [R6+0xb800], desc[UR36][R2.64+0x40], !P2 ;  /* 0x0b80004002067fae */ /* 0x0007e2000d101d64 */
[----:B------:R-:W-:Y:S01]  /*a800*/  NOP ;  /* 0x0000000000007918 */ /* 0x000fe20000000000 */
.L_x_65:
[----:B------:R-:W-:Y:S02]  /*a810*/  PLOP3.LUT P2, PT, P2, P0, PT, 0xa2, 0x0 ;  /* 0x000000000000781c */ /* 0x000fe40001741472 */
[----:B------:R-:W-:-:S08]  /*a820*/  @P0 R2UR P2, UR4, R5 ;  /* 0x00000000050402ca */ /* 0x000fd00000040000 */
[----:B------:R-:W-:-:S05]  /*a830*/  @P0 PLOP3.LUT P0, PT, P2, PT, PT, 0x80, 0x0 ;  /* 0x000000000000081c */ /* 0x000fca000170f070 */
[----:B------:R-:W-:Y:S01]  /*a840*/  @!P2 SYNCS.ARRIVE.TRANS64.RED.A0T1 RZ, [UR4+0x19c70], RZ ;  /* 0x019c70ffffffa9a7 */ /* 0x000fe20008200404 */
[----:B------:R-:W-:Y:S07]  /*a850*/  @!P2 ARRIVES.LDGSTSBAR.64.TRANSCNT [UR4+0x19c70] ;  /* 0x019c7000ff00a9b0 */ /* 0x000fee0008000a84 */
[----:B------:R-:W-:Y:S05]  /*a860*/  @P0 BRA.U.ANY `(.L_x_65) ;  /* 0xfffffffd00e80947 */ /* 0x000fea000393ffff */
[----:B------:R-:W-:Y:S01]  /*a870*/  NOP ;  /* 0x0000000000007918 */ /* 0x000fe20000000000 */
[----:B---3--:R-:W-:-:S05]  /*a880*/  IMAD.U32 R2, RZ, RZ, UR48 ;  /* 0x00000030ff027e24 */ /* 0x008fca000f8e00ff */
[----:B------:R-:W-:-:S13]  /*a890*/  ISETP.NE.AND P3, PT, R2, 0x3, PT ;  /* 0x000000030200780c */ /* 0x000fda0003f65270 */
[----:B------:R-:W-:Y:S05]  /*a8a0*/  @!P3 BRA `(.L_x_66) ;  /* 0x000000000004b947 */ /* 0x000fea0003800000 */
[----:B------:R-:W-:Y:S01]  /*a8b0*/  BPT.TRAP 0x1 ;  /* 0x000000040000795c */ /* 0x000fe20000300000 */
.L_x_66:
[----:B------:R3:W-:Y:S01]  /*a8c0*/  SYNCS.ARRIVE.TRANS64.A1T0 RZ, [R5+URZ+0x19c70], RZ ;  /* 0x019c70ff05ff79a7 */ /* 0x0007e2000810003f */
[----:B------:R-:W-:Y:S05]  /*a8d0*/  @!P3 BRA `(.L_x_67) ;  /* 0x000000000004b947 */ /* 0x000fea0003800000 */
[----:B------:R-:W-:Y:S01]  /*a8e0*/  BPT.TRAP 0x1 ;  /* 0x000000040000795c */ /* 0x000fe20000300000 */
.L_x_67:
[----:B------:R-:W4:Y:S01]  /*a8f0*/  SYNCS.PHASECHK.TRANS64.TRYWAIT P0, [R5+URZ+0x19c40], R10 ;  /* 0x019c400a050075a7 */ /* 0x000f22000800017f */
[----:B------:R-:W-:Y:S04]  /*a900*/  BSSY B0, `(.L_x_68) ;  /* 0x0000002000007945 */ /* 0x000fe80003800000 */
[----:B----4-:R-:W-:Y:S05]  /*a910*/  @!P0 BRA `(.L_x_69) ;  /* 0x0000002000408947 */ /* 0x010fea0003800000 */
.L_x_135:
[----:B------:R-:W-:Y:S05]  /*a920*/  BSYNC B0 ;  /* 0x0000000000007941 */ /* 0x000fea0003800000 */
.L_x_68:
[----:B------:R-:W2:Y:S01]  /*a930*/  S2R R11, SR_TID.X ;  /* 0x00000000000b7919 */ /* 0x000ea20000002100 */
        /* <DEDUP_REMOVED lines=8> */
[----:B------:R-:W-:-:S02]  /*a9c0*/  ULDC.64 UR4, c[0x0][0x310] ;  /* 0x0000c40000047ab9 */ /* 0x000fc40000000a00 */
[----:B------:R-:W-:Y:S02]  /*a9d0*/  IMAD R18, R18, UR4, RZ ;  /* 0x0000000412127c24 */ /* 0x000fe4000f8e02ff */
        /* <DEDUP_REMOVED lines=10> */
[----:B--2---:R-:W-:-:S03]  /*aa80*/  IMAD.SHL.U32 R21, R11, 0x10, RZ ;  /* 0x000000100b157824 */ /* 0x004fc600078e00ff */
[----:B------:R-:W-:Y:S02]  /*aa90*/  IADD3.X R8, R8, UR7, R3, P0, !PT ;  /* 0x0000000708087c10 */ /* 0x000fe400087fe403 */
[----:B------:R-:W-:Y:S01]  /*aaa0*/  LOP3.LUT R21, R21, 0x10, RZ, 0xc0, !PT ;  /* 0x0000001015157812 */ /* 0x000fe200078ec0ff */
[----:B------:R-:W-:Y:S06]  /*aab0*/  BRA.DIV UR4, `(.L_x_70) ;  /* 0x0000001e04ec7947 */ /* 0x000fec000b800000 */
[----:B------:R-:W2:Y:S04]  /*aac0*/  SHFL.IDX PT, R2, R7, RZ, 0x1e1f ;  /* 0x001e1fff07027589 */ /* 0x000ea800000e0000 */
[----:B------:R-:W5:Y:S04]  /*aad0*/  SHFL.IDX PT, R3, R8, RZ, 0x1e1f ;  /* 0x001e1fff08037589 */ /* 0x000f6800000e0000 */
[----:B------:R-:W0:Y:S01]  /*aae0*/  SHFL.IDX PT, R8, R8, 0x1, 0x1e1f ;  /* 0x003e1f0008087f89 */ /* 0x000e2200000e0000 */
[----:B--2---:R-:W-:-:S05]  /*aaf0*/  IADD3 R2, P0, R21, R2, RZ ;  /* 0x0000000215027210 */ /* 0x004fca0007f1e0ff */
[----:B-----5:R-:W-:-:S05]  /*ab00*/  IMAD.X R3, RZ, RZ, R3, P0 ;  /* 0x000000ffff037224 */ /* 0x020fca00000e0603 */
[----:B------:R-:W-:Y:S04]  /*ab10*/  LDGSTS.E.BYPASS.LTC128B.128 [R6+0x13800], desc[UR36][R2.64], !P4 ;  /* 0x1380000002067fae */ /* 0x000fe8000e101d64 */
[----:B------:R-:W-:Y:S04]  /*ab20*/  LDGSTS.E.BYPASS.LTC128B.128 [R6+0x14800], desc[UR36][R2.64+0x20], !P3 ;  /* 0x1480002002067fae */ /* 0x000fe8000d901d64 */
[----:B------:R2:W-:Y:S04]  /*ab30*/  LDGSTS.E.BYPASS.LTC128B.128 [R6+0x15800], desc[UR36][R2.64+0x40], !P2 ;  /* 0x1580004002067fae */ /* 0x0005e8000d101d64 */
[----:B--2---:R2:W0:Y:S02]  /*ab40*/  SHFL.IDX PT, R2, R7, 0x1, 0x1e1f ;  /* 0x003e1f0007027f89 */ /* 0x00442400000e0000 */
.L_x_141:
[----:B0-----:R-:W-:-:S04]  /*ab50*/  IADD3 R2, P0, R21, R2, RZ ;  /* 0x0000000215027210 */ /* 0x001fc80007f1e0ff */
        /* <DEDUP_REMOVED lines=9> */
.L_x_71:
        /* <DEDUP_REMOVED lines=11> */
.L_x_72:
[----:B------:R-:W-:Y:S01]  /*aca0*/  IMAD.U32 R2, RZ, RZ, UR49 ;  /* 0x00000031ff027e24 */ /* 0x000fe2000f8e00ff */
[----:B------:R0:W-:Y:S04]  /*acb0*/  SYNCS.ARRIVE.TRANS64.A1T0 RZ, [R5+URZ+0x19c30], RZ ;  /* 0x019c30ff05ff79a7 */ /* 0x0001e8000810003f */
[----:B------:R-:W-:-:S13]  /*acc0*/  ISETP.NE.AND P0, PT, R2, 0x3, PT ;  /* 0x000000030200780c */ /* 0x000fda0003f05270 */
[----:B0-----:R-:W-:Y:S05]  /*acd0*/  @!P0 BRA `(.L_x_73) ;  /* 0x0000000000048947 */ /* 0x001fea0003800000 */
[----:B------:R-:W-:Y:S01]  /*ace0*/  BPT.TRAP 0x1 ;  /* 0x000000040000795c */ /* 0x000fe20000300000 */
.L_x_73:
[----:B------:R-:W-:Y:S01]  /*acf0*/  LOP3.LUT R3, R4, 0x1, RZ, 0x3c, !PT ;  /* 0x0000000104037812 */ /* 0x000fe200078e3cff */
[----:B------:R-:W-:Y:S01]  /*ad00*/  BSSY B0, `(.L_x_74) ;  /* 0x0000005000007945 */ /* 0x000fe20003800000 */
[----:B------:R-:W-:Y:S02]  /*ad10*/  LEA R2, R0, UR43, 0x3 ;  /* 0x0000002b00027c11 */ /* 0x000fe4000f8e18ff */
[----:B------:R-:W-:-:S04]  /*ad20*/  SHF.L.U32 R3, R3, 0x1f, RZ ;  /* 0x0000001f03037819 */ /* 0x000fc800000006ff */
[----:B------:R-:W0:Y:S02]  /*ad30*/  SYNCS.PHASECHK.TRANS64.TRYWAIT P2, [R2+URZ+0x19c70], R3 ;  /* 0x019c7003020075a7 */ /* 0x000e24000804017f */
[----:B0-----:R-:W-:Y:S05]  /*ad40*/  @!P2 BRA `(.L_x_75) ;  /* 0x0000001c00e0a947 */ /* 0x001fea0003800000 */
.L_x_142:
[----:B------:R-:W-:Y:S05]  /*ad50*/  BSYNC B0 ;  /* 0x0000000000007941 */ /* 0x000fea0003800000 */
.L_x_74:
[----:B---34-:R-:W-:-:S05]  /*ad60*/  IMAD.U32 R5, RZ, RZ, UR48 ;  /* 0x00000030ff057e24 */ /* 0x018fca000f8e00ff */
[----:B------:R-:W-:-:S13]  /*ad70*/  ISETP.NE.AND P2, PT, R5, 0x3, PT ;  /* 0x000000030500780c */ /* 0x000fda0003f45270 */
[----:B------:R-:W-:Y:S05]  /*ad80*/  @!P2 BRA `(.L_x_76) ;  /* 0x000000000004a947 */ /* 0x000fea0003800000 */
[----:B------:R-:W-:Y:S01]  /*ad90*/  BPT.TRAP 0x1 ;  /* 0x000000040000795c */ /* 0x000fe20000300000 */
.L_x_76:
[----:B------:R-:W-:Y:S01]  /*ada0*/  SHF.L.U32 R5, R4, 0x1f, RZ ;  /* 0x0000001f04057819 */ /* 0x000fe200000006ff */
[----:B------:R-:W-:-:S03]  /*adb0*/  IMAD R3, R0, 0x3000, RZ ;  /* 0x0000300000037824 */ /* 0x000fc600078e02ff */
[----:B------:R-:W0:Y:S02]  /*adc0*/  SYNCS.PHASECHK.TRANS64.TRYWAIT P2, [R2+URZ+0x19c60], R5 ;  /* 0x019c6005020075a7 */ /* 0x000e24000804017f */
[----:B0-----:R-:W-:Y:S05]  /*add0*/  @!P2 BRA `(.L_x_77) ;  /* 0x0000001c00d0a947 */ /* 0x001fea0003800000 */
.L_x_143:
[----:B------:R-:W3:Y:S04]  /*ade0*/  LDL R0, [R1+0x4] ;  /* 0x0000040001007983 */ /* 0x000ee80000100800 */
[----:B------:R-:W4:Y:S01]  /*adf0*/  LDL R12, [R1] ;  /* 0x00000000010c7983 */ /* 0x000f220000100800 */
[----:B------:R-:W-:Y:S05]  /*ae00*/  WARPSYNC.ALL ;  /* 0x0000000000007948 */ /* 0x000fea0003800000 */
[----:B---3--:R-:W-:-:S02]  /*ae10*/  LOP3.LUT R0, R3, R0, RZ, 0xfc, !PT ;  /* 0x0000000003007212 */ /* 0x008fc400078efcff */
[----:B------:R-:W-:-:S03]  /*ae20*/  LOP3.LUT R3, R3, R29, RZ, 0xfc, !PT ;  /* 0x0000001d03037212 */ /* 0x000fc600078efcff */
[----:B0-2---:R-:W0:Y:S02]  /*ae30*/  LDSM.16.MT88.4 R4, [R0+UR43+0x9000] ;  /* 0x0090002b0004783b */ /* 0x005e240008004200 */
[----:B------:R-:W-:Y:S01]  /*ae40*/  VIADD R3, R3, UR43 ;  /* 0x0000002b03037c36 */ /* 0x000fe20008000000 */
[C-C-:B0-----:R-:W-:Y:S02]  /*ae50*/  PRMT R8, R4.reuse, 0x6420, R5.reuse ;  /* 0x0000642004087816 */ /* 0x141fe40000000005 */
[----:B------:R-:W-:Y:S02]  /*ae60*/  PRMT R9, R4, 0x7531, R5 ;  /* 0x0000753104097816 */ /* 0x000fe40000000005 */
[C-C-:B------:R-:W-:Y:S02]  /*ae70*/  PRMT R10, R6.reuse, 0x6420, R7.reuse ;  /* 0x00006420060a7816 */ /* 0x140fe40000000007 */
[----:B------:R-:W-:-:S05]  /*ae80*/  PRMT R11, R6, 0x7531, R7 ;  /* 0x00007531060b7816 */ /* 0x000fca0000000007 */
[----:B------:R-:W-:Y:S04]  /*ae90*/  STSM.16.M88.4 [R3+0x3000], R8 ;  /* 0x0030000803007844 */ /* 0x000fe80000000200 */
[----:B------:R-:W0:Y:S02]  /*aea0*/  LDSM.16.MT88.4 R4, [R0+UR43+0xa000] ;  /* 0x00a0002b0004783b */ /* 0x000e240008004200 */
[C-C-:B0-----:R-:W-:Y:S02]  /*aeb0*/  PRMT R8, R4.reuse, 0x6420, R5.reuse ;  /* 0x0000642004087816 */ /* 0x141fe40000000005 */
[----:B------:R-:W-:Y:S02]  /*aec0*/  PRMT R9, R4, 0x7531, R5 ;  /* 0x0000753104097816 */ /* 0x000fe40000000005 */
[----:B------:R-:W-:-:S02]  /*aed0*/  PRMT R10, R6, 0x6420, R7 ;  /* 0x00006420060a7816 */ /* 0x000fc40000000007 */
[----:B------:R-:W-:-:S05]  /*aee0*/  PRMT R11, R6, 0x7531, R7 ;  /* 0x00007531060b7816 */ /* 0x000fca0000000007 */
[----:B------:R-:W-:Y:S04]  /*aef0*/  STSM.16.M88.4 [R3+0x4000], R8 ;  /* 0x0040000803007844 */ /* 0x000fe80000000200 */
[----:B------:R-:W0:Y:S02]  /*af00*/  LDSM.16.MT88.4 R4, [R0+UR43+0xb000] ;  /* 0x00b0002b0004783b */ /* 0x000e240008004200 */
[C-C-:B0-----:R-:W-:Y:S02]  /*af10*/  PRMT R8, R4.reuse, 0x6420, R5.reuse ;  /* 0x0000642004087816 */ /* 0x141fe40000000005 */
[----:B------:R-:W-:Y:S02]  /*af20*/  PRMT R9, R4, 0x7531, R5 ;  /* 0x0000753104097816 */ /* 0x000fe40000000005 */
[----:B------:R-:W-:-:S02]  /*af30*/  PRMT R10, R6, 0x6420, R7 ;  /* 0x00006420060a7816 */ /* 0x000fc40000000007 */
[----:B------:R-:W-:-:S05]  /*af40*/  PRMT R11, R6, 0x7531, R7 ;  /* 0x00007531060b7816 */ /* 0x000fca0000000007 */
[----:B------:R4:W-:Y:S04]  /*af50*/  STSM.16.M88.4 [R3+0x5000], R8 ;  /* 0x0050000803007844 */ /* 0x0009e80000000200 */
[----:B------:R-:W0:Y:S01]  /*af60*/  LDSM.16.MT88.4 R4, [R0+UR43+0x9800] ;  /* 0x0098002b0004783b */ /* 0x000e220008004200 */
[----:B----4-:R-:W-:Y:S01]  /*af70*/  IADD3 R3, R12, 0x3000, R3 ;  /* 0x000030000c037810 */ /* 0x010fe20007ffe003 */
[----:B------:R-:W-:-:S05]  /*af80*/  IMAD.U32 R12, RZ, RZ, UR48 ;  /* 0x00000030ff0c7e24 */ /* 0x000fca000f8e00ff */
[----:B------:R-:W-:Y:S02]  /*af90*/  ISETP.NE.AND P2, PT, R12, 0x3, PT ;  /* 0x000000030c00780c */ /* 0x000fe40003f45270 */
[C-C-:B0-----:R-:W-:Y:S02]  /*afa0*/  PRMT R8, R4.reuse, 0x6420, R5.reuse ;  /* 0x0000642004087816 */ /* 0x141fe40000000005 */
[----:B------:R-:W-:Y:S02]  /*afb0*/  PRMT R9, R4, 0x7531, R5 ;  /* 0x0000753104097816 */ /* 0x000fe40000000005 */
[C-C-:B------:R-:W-:Y:S02]  /*afc0*/  PRMT R10, R6.reuse, 0x6420, R7.reuse ;  /* 0x00006420060a7816 */ /* 0x140fe40000000007 */
[----:B------:R-:W-:-:S05]  /*afd0*/  PRMT R11, R6, 0x7531, R7 ;  /* 0x00007531060b7816 */ /* 0x000fca0000000007 */
[----:B------:R-:W-:Y:S04]  /*afe0*/  STSM.16.M88.4 [R3], R8 ;  /* 0x0000000803007844 */ /* 0x000fe80000000200 */
        /* <DEDUP_REMOVED lines=11> */
[----:B------:R0:W-:Y:S01]  /*b0a0*/  STSM.16.M88.4 [R3+0x2000], R8 ;  /* 0x0020000803007844 */ /* 0x0001e20000000200 */
[----:B------:R-:W-:Y:S01]  /*b0b0*/  @!PT LDS RZ, [RZ] ;  /* 0x00000000fffff984 */ /* 0x000fe20000000800 */
[----:B------:R-:W-:Y:S01]  /*b0c0*/  @!PT LDS RZ, [RZ] ;  /* 0x00000000fffff984 */ /* 0x000fe20000000800 */
[----:B------:R-:W-:Y:S01]  /*b0d0*/  @!PT LDS RZ, [RZ] ;  /* 0x00000000fffff984 */ /* 0x000fe20000000800 */
[----:B------:R-:W-:Y:S01]  /*b0e0*/  @!PT LDS RZ, [RZ] ;  /* 0x00000000fffff984 */ /* 0x000fe20000000800 */
[----:B------:R2:W-:Y:S06]  /*b0f0*/  MEMBAR.ALL.CTA ;  /* 0x0000000000007992 */ /* 0x0005ec0000008000 */
[----:B--2---:R-:W2:Y:S01]  /*b100*/  FENCE.VIEW.ASYNC.S ;  /* 0x00000000000073c6 */ /* 0x004ea20000000000 */
[----:B------:R-:W-:Y:S05]  /*b110*/  @!P2 BRA `(.L_x_78) ;  /* 0x000000000004a947 */ /* 0x000fea0003800000 */
[----:B------:R-:W-:Y:S01]  /*b120*/  BPT.TRAP 0x1 ;  /* 0x000000040000795c */ /* 0x000fe20000300000 */
.L_x_78:
[----:B--2---:R2:W-:Y:S01]  /*b130*/  SYNCS.ARRIVE.TRANS64.A1T0 RZ, [R2+URZ+0x19c50], RZ ;  /* 0x019c50ff02ff79a7 */ /* 0x0045e2000810003f */
[----:B------:R-:W-:Y:S06]  /*b140*/  BAR.SYNC.DEFER_BLOCKING 0x2, 0x80 ;  /* 0x0082000000007b1d */ /* 0x000fec0000010000 */
[----:B------:R-:W-:Y:S05]  /*b150*/  @!P0 BRA `(.L_x_79) ;  /* 0x0000000000048947 */ /* 0x000fea0003800000 */
[----:B------:R-:W-:Y:S01]  /*b160*/  BPT.TRAP 0x1 ;  /* 0x000000040000795c */ /* 0x000fe20000300000 */
.L_x_79:
[----:B0-----:R-:W-:Y:S01]  /*b170*/  IMAD.U32 R3, RZ, RZ, UR47 ;  /* 0x0000002fff037e24 */ /* 0x001fe2000f8e00ff */
[----:B--2---:R-:W-:Y:S01]  /*b180*/  IADD3 R2, R2, 0x19c80, RZ ;  /* 0x00019c8002027810 */ /* 0x004fe20007ffe0ff */
[----:B------:R-:W-:Y:S02]  /*b190*/  IMAD.MOV.U32 R4, RZ, RZ, R22 ;  /* 0x000000ffff047224 */ /* 0x000fe400078e0016 */
[----:B------:R-:W-:Y:S01]  /*b1a0*/  IMAD.MOV.U32 R0, RZ, RZ, R19 ;  /* 0x000000ffff007224 */ /* 0x000fe200078e0013 */
[----:B------:R-:W-:-:S04]  /*b1b0*/  PRMT R2, R3, 0x654, R2 ;  /* 0x0000065403027816 */ /* 0x000fc80000000002 */
[----:B------:R0:W-:Y:S01]  /*b1c0*/  SYNCS.ARRIVE.TRANS64.RED.A1T0 RZ, [R2+URZ], RZ ;  /* 0x000000ff02ff79a7 */ /* 0x0001e2000810043f */
[----:B------:R-:W-:Y:S05]  /*b1d0*/  @P1 BRA `(.L_x_80) ;  /* 0xfffffff000081947 */ /* 0x000fea000383ffff */
.L_x_60:
[----:B------:R-:W-:-:S05]  /*b1e0*/  IMAD.U32 R0, RZ, RZ, UR49 ;  /* 0x00000031ff007e24 */ /* 0x000fca000f8e00ff */
[----:B------:R-:W-:-:S13]  /*b1f0*/  ISETP.NE.AND P0, PT, R0, 0x3, PT ;  /* 0x000000030000780c */ /* 0x000fda0003f05270 */
[----:B------:R-:W-:Y:S05]  /*b200*/  @!P0 BRA `(.L_x_81) ;  /* 0x0000000000048947 */ /* 0x000fea0003800000 */
[----:B------:R-:W-:Y:S01]  /*b210*/  BPT.TRAP 0x1 ;  /* 0x000000040000795c */ /* 0x000fe20000300000 */
.L_x_81:
[----:B--2---:R-:W-:Y:S01]  /*b220*/  LOP3.LUT R3, R22, 0x1, RZ, 0x3c, !PT ;  /* 0x0000000116037812 */ /* 0x004fe200078e3cff */
[----:B------:R-:W-:Y:S01]  /*b230*/  BSSY B0, `(.L_x_82) ;  /* 0x0000005000007945 */ /* 0x000fe20003800000 */
[----:B0-----:R-:W-:Y:S02]  /*b240*/  LEA R2, R19, UR43, 0x3 ;  /* 0x0000002b13027c11 */ /* 0x001fe4000f8e18ff */
[----:B------:R-:W-:-:S04]  /*b250*/  SHF.L.U32 R3, R3, 0x1f, RZ ;  /* 0x0000001f03037819 */ /* 0x000fc800000006ff */
[----:B------:R-:W0:Y:S02]  /*b260*/  SYNCS.PHASECHK.TRANS64.TRYWAIT P1, [R2+URZ+0x19c70], R3 ;  /* 0x019c7003020075a7 */ /* 0x000e24000802017f */
[----:B0-----:R-:W-:Y:S05]  /*b270*/  @!P1 BRA `(.L_x_83) ;  /* 0x0000001800bc9947 */ /* 0x001fea0003800000 */
.L_x_144:
[----:B------:R-:W-:Y:S05]  /*b280*/  BSYNC B0 ;  /* 0x0000000000007941 */ /* 0x000fea0003800000 */
.L_x_82:
[----:B------:R-:W-:-:S05]  /*b290*/  IMAD.U32 R0, RZ, RZ, UR48 ;  /* 0x00000030ff007e24 */ /* 0x000fca000f8e00ff */
[----:B------:R-:W-:-:S13]  /*b2a0*/  ISETP.NE.AND P1, PT, R0, 0x3, PT ;  /* 0x000000030000780c */ /* 0x000fda0003f25270 */
[----:B------:R-:W-:Y:S05]  /*b2b0*/  @!P1 BRA `(.L_x_84) ;  /* 0x0000000000049947 */ /* 0x000fea0003800000 */
[----:B------:R-:W-:Y:S01]  /*b2c0*/  BPT.TRAP 0x1 ;  /* 0x000000040000795c */ /* 0x000fe20000300000 */
.L_x_84:
[----:B0-----:R-:W-:Y:S01]  /*b2d0*/  SHF.L.U32 R3, R22, 0x1f, RZ ;  /* 0x0000001f16037819 */ /* 0x001fe200000006ff */
[----:B------:R-:W-:-:S03]  /*b2e0*/  IMAD R10, R19, 0x3000, RZ ;  /* 0x00003000130a7824 */ /* 0x000fc600078e02ff */
[----:B------:R-:W0:Y:S02]  /*b2f0*/  SYNCS.PHASECHK.TRANS64.TRYWAIT P1, [R2+URZ+0x19c60], R3 ;  /* 0x019c6003020075a7 */ /* 0x000e24000802017f */
[----:B0-----:R-:W-:Y:S05]  /*b300*/  @!P1 BRA `(.L_x_85) ;  /* 0x0000001800ac9947 */ /* 0x001fea0003800000 */
.L_x_145:
[----:B------:R-:W2:Y:S04]  /*b310*/  LDL R0, [R1+0x4] ;  /* 0x0000040001007983 */ /* 0x000ea80000100800 */
[----:B------:R-:W3:Y:S01]  /*b320*/  LDL R12, [R1] ;  /* 0x00000000010c7983 */ /* 0x000ee20000100800 */
[----:B------:R-:W-:Y:S05]  /*b330*/  WARPSYNC.ALL ;  /* 0x0000000000007948 */ /* 0x000fea0003800000 */
[----:B0-----:R-:W-:-:S04]  /*b340*/  LOP3.LUT R3, R10, R29, RZ, 0xfc, !PT ;  /* 0x0000001d0a037212 */ /* 0x001fc800078efcff */
[----:B------:R-:W-:Y:S02]  /*b350*/  IADD3 R3, R3, UR43, RZ ;  /* 0x0000002b03037c10 */ /* 0x000fe4000fffe0ff */
[----:B--2---:R-:W-:-:S05]  /*b360*/  LOP3.LUT R0, R10, R0, RZ, 0xfc, !PT ;  /* 0x000000000a007212 */ /* 0x004fca00078efcff */
[----:B------:R-:W0:Y:S02]  /*b370*/  LDSM.16.MT88.4 R4, [R0+UR43+0x9000] ;  /* 0x0090002b0004783b */ /* 0x000e240008004200 */
        /* <DEDUP_REMOVED lines=18> */
[----:B---3--:R-:W-:Y:S01]  /*b4a0*/  IADD3 R3, R12, 0x3000, R3 ;  /* 0x000030000c037810 */ /* 0x008fe20007ffe003 */
        /* <DEDUP_REMOVED lines=27> */
.L_x_86:
[----:B--2---:R2:W-:Y:S01]  /*b660*/  SYNCS.ARRIVE.TRANS64.A1T0 RZ, [R2+URZ+0x19c50], RZ ;  /* 0x019c50ff02ff79a7 */ /* 0x0045e2000810003f */
[----:B------:R-:W-:Y:S06]  /*b670*/  BAR.SYNC.DEFER_BLOCKING 0x2, 0x80 ;  /* 0x0082000000007b1d */ /* 0x000fec0000010000 */
[----:B------:R-:W-:Y:S05]  /*b680*/  @!P0 BRA `(.L_x_87) ;  /* 0x0000000000048947 */ /* 0x000fea0003800000 */
[----:B------:R-:W-:Y:S01]  /*b690*/  BPT.TRAP 0x1 ;  /* 0x000000040000795c */ /* 0x000fe20000300000 */
.L_x_87:
[----:B------:R-:W3:Y:S01]  /*b6a0*/  LDC R0, c[0x0][0xc34] ;  /* 0x00030d00ff007b82 */ /* 0x000ee20000000800 */
[----:B------:R-:W-:Y:S01]  /*b6b0*/  VIADD R19, R19, 0x1 ;  /* 0x0000000113137836 */ /* 0x000fe20000000000 */
[----:B------:R-:W-:Y:S01]  /*b6c0*/  UIADD3 UR39, UR50, UR39, URZ ;  /* 0x0000002732277290 */ /* 0x000fe2000fffe03f */
[----:B--2---:R-:W-:Y:S01]  /*b6d0*/  VIADD R2, R2, 0x19c80 ;  /* 0x00019c8002027836 */ /* 0x004fe20000000000 */
[----:B------:R-:W-:Y:S01]  /*b6e0*/  UIADD3 UR38, UR38, 0x1, URZ ;  /* 0x0000000126267890 */ /* 0x000fe2000fffe03f */
[----:B------:R-:W-:Y:S01]  /*b6f0*/  IMAD.U32 R5, RZ, RZ, UR47 ;  /* 0x0000002fff057e24 */ /* 0x000fe2000f8e00ff */
[----:B------:R-:W-:-:S04]  /*b700*/  ISETP.NE.AND P0, PT, R19, 0x2, PT ;  /* 0x000000021300780c */ /* 0x000fc80003f05270 */
[----:B------:R-:W-:Y:S02]  /*b710*/  SEL R19, R19, RZ, P0 ;  /* 0x000000ff13137207 */ /* 0x000fe40000000000 */
[----:B0-----:R-:W-:Y:S02]  /*b720*/  SEL R3, RZ, 0x1, P0 ;  /* 0x00000001ff037807 */ /* 0x001fe40000000000 */
[----:B------:R-:W-:Y:S02]  /*b730*/  PRMT R2, R5, 0x654, R2 ;  /* 0x0000065405027816 */ /* 0x000fe40000000002 */
[----:B------:R-:W-:Y:S02]  /*b740*/  LOP3.LUT R22, R22, R3, RZ, 0x3c, !PT ;  /* 0x0000000316167212 */ /* 0x000fe400078e3cff */
[----:B------:R0:W-:Y:S01]  /*b750*/  SYNCS.ARRIVE.TRANS64.RED.A1T0 RZ, [R2+URZ], RZ ;  /* 0x000000ff02ff79a7 */ /* 0x0001e2000810043f */
[----:B---3--:R-:W-:-:S13]  /*b760*/  ISETP.LE.AND P0, PT, R0, UR39, PT ;  /* 0x0000002700007c0c */ /* 0x008fda000bf03270 */
[----:B0-----:R-:W-:Y:S05]  /*b770*/  @!P0 BRA `(.L_x_88) ;  /* 0xffffffcc00c88947 */ /* 0x001fea000383ffff */
[----:B------:R-:W-:-:S12]  /*b780*/  ULOP3.LUT UR38, UR38, 0x1, URZ, 0xc, !UPT ;  /* 0x0000000126267892 */ /* 0x000fd8000f8e0c3f */
.L_x_36:
[----:B------:R-:W0:Y:S01]  /*b790*/  S2R R3, SR_CgaCtaId ;  /* 0x0000000000037919 */ /* 0x000e220000008800 */
[----:B------:R-:W-:Y:S01]  /*b7a0*/  MOV R0, 0x400 ;  /* 0x0000040000007802 */ /* 0x000fe20000000f00 */
[----:B------:R-:W-:-:S03]  /*b7b0*/  IMAD.U32 R2, RZ, RZ, UR38 ;  /* 0x00000026ff027e24 */ /* 0x000fc6000f8e00ff */
[----:B0-----:R-:W-:Y:S02]  /*b7c0*/  LEA R4, R3, R0, 0x18 ;  /* 0x0000000003047211 */ /* 0x001fe400078ec0ff */
[----:B------:R-:W-:-:S04]  /*b7d0*/  SHF.L.U32 R0, R2, 0x1f, RZ ;  /* 0x0000001f02007819 */ /* 0x000fc800000006ff */
[----:B------:R-:W0:Y:S02]  /*b7e0*/  SYNCS.PHASECHK.TRANS64.TRYWAIT P0, [R4+URZ+0x19c20], R0 ;  /* 0x019c2000040075a7 */ /* 0x000e24000800017f */
[----:B0-----:R-:W-:Y:S05]  /*b7f0*/  @!P0 BRA `(.L_x_89) ;  /* 0x0000001400848947 */ /* 0x001fea0003800000 */
.L_x_146:
[----:B------:R-:W2:Y:S02]  /*b800*/  S2R R2, SR_TID.X ;  /* 0x0000000000027919 */ /* 0x000ea40000002100 */
[----:B--2---:R-:W-:-:S04]  /*b810*/  SHF.R.U32.HI R2, RZ, 0x5, R2 ;  /* 0x00000005ff027819 */ /* 0x004fc80000011602 */
[----:B------:R-:W-:-:S05]  /*b820*/  LOP3.LUT R2, R2, 0x3, RZ, 0xc0, !PT ;  /* 0x0000000302027812 */ /* 0x000fca00078ec0ff */
[----:B0-----:R-:W0:Y:S02]  /*b830*/  SHFL.IDX PT, R0, R2, RZ, 0x1f ;  /* 0x00001fff02007589 */ /* 0x001e2400000e0000 */
[----:B0-----:R-:W-:-:S13]  /*b840*/  ISETP.NE.AND P0, PT, R0, RZ, PT ;  /* 0x000000ff0000720c */ /* 0x001fda0003f05270 */
[----:B------:R-:W-:Y:S05]  /*b850*/  @P0 EXIT ;  /* 0x000000000000094d */ /* 0x000fea0003800000 */
[----:B------:R-:W-:Y:S01]  /*b860*/  ELECT P0, URZ, PT ;  /* 0x00000000003f782f */ /* 0x000fe20003800000 */
[----:B------:R-:W-:-:S12]  /*b870*/  BSSY B0, `(.L_x_90) ;  /* 0x0000028000007945 */ /* 0x000fd80003800000 */
[----:B------:R-:W-:Y:S05]  /*b880*/  @!P0 BRA `(.L_x_91) ;  /* 0x0000000000988947 */ /* 0x000fea0003800000 */
[----:B------:R-:W-:-:S06]  /*b890*/  ULOP3.LUT UR4, UR41, 0x2, URZ, 0xfc, !UPT ;  /* 0x0000000229047892 */ /* 0x000fcc000f8efc3f */
[----:B------:R-:W-:-:S04]  /*b8a0*/  MOV R0, UR4 ;  /* 0x0000000400007c02 */ /* 0x000fc80008000f00 */
[----:B------:R-:W-:-:S13]  /*b8b0*/  ISETP.NE.AND P0, PT, R0, 0x3, PT ;  /* 0x000000030000780c */ /* 0x000fda0003f05270 */
[----:B------:R-:W-:Y:S05]  /*b8c0*/  @!P0 BRA `(.L_x_92) ;  /* 0x0000000000048947 */ /* 0x000fea0003800000 */
[----:B------:R-:W-:Y:S01]  /*b8d0*/  BPT.TRAP 0x1 ;  /* 0x000000040000795c */ /* 0x000fe20000300000 */
.L_x_92:
[C---:B------:R-:W-:Y:S01]  /*b8e0*/  IMAD R5, R19.reuse, 0x8, R4 ;  /* 0x0000000813057824 */ /* 0x040fe200078e0204 */
[----:B------:R-:W-:Y:S01]  /*b8f0*/  SHF.L.U32 R0, R22, 0x1f, RZ ;  /* 0x0000001f16007819 */ /* 0x000fe200000006ff */
[----:B------:R-:W-:-:S03]  /*b900*/  VIADD R19, R19, 0x1 ;  /* 0x0000000113137836 */ /* 0x000fc60000000000 */
[----:B------:R-:W0:Y:S02]  /*b910*/  SYNCS.PHASECHK.TRANS64.TRYWAIT P1, [R5+URZ+0x19c40], R0 ;  /* 0x019c4000050075a7 */ /* 0x000e24000802017f */
[----:B------:R-:W-:-:S04]  /*b920*/  ISETP.NE.AND P2, PT, R19, 0x2, PT ;  /* 0x000000021300780c */ /* 0x000fc80003f45270 */
[----:B------:R-:W-:Y:S01]  /*b930*/  SEL R3, RZ, 0x1, P2 ;  /* 0x00000001ff037807 */ /* 0x000fe20001000000 */
[----:B0-----:R-:W-:Y:S08]  /*b940*/  @!P1 BRA `(.L_x_93) ;  /* 0x0000001400449947 */ /* 0x001ff00003800000 */
.L_x_147:
[----:B------:R-:W-:Y:S02]  /*b950*/  SEL R19, R19, RZ, P2 ;  /* 0x000000ff13137207 */ /* 0x000fe40001000000 */
[----:B------:R-:W-:Y:S01]  /*b960*/  LOP3.LUT R2, R22, R3, RZ, 0x3c, !PT ;  /* 0x0000000316027212 */ /* 0x000fe200078e3cff */
[----:B------:R-:W-:Y:S06]  /*b970*/  @!P0 BRA `(.L_x_94) ;  /* 0x0000000000048947 */ /* 0x000fec0003800000 */
[----:B------:R-:W-:Y:S01]  /*b980*/  BPT.TRAP 0x1 ;  /* 0x000000040000795c */ /* 0x000fe20000300000 */
.L_x_94:
[----:B------:R-:W-:Y:S01]  /*b990*/  IMAD R19, R19, 0x8, R4 ;  /* 0x0000000813137824 */ /* 0x000fe200078e0204 */
[----:B------:R-:W-:-:S04]  /*b9a0*/  SHF.L.U32 R2, R2, 0x1f, RZ ;  /* 0x0000001f02027819 */ /* 0x000fc800000006ff */
[----:B------:R-:W2:Y:S02]  /*b9b0*/  SYNCS.PHASECHK.TRANS64.TRYWAIT P1, [R19+URZ+0x19c40], R2 ;  /* 0x019c4002130075a7 */ /* 0x000ea4000802017f */
[----:B--2---:R-:W-:Y:S05]  /*b9c0*/  @!P1 BRA `(.L_x_95) ;  /* 0x0000001400389947 */ /* 0x004fea0003800000 */
.L_x_148:
[----:B------:R-:W-:Y:S05]  /*b9d0*/  @!P0 BRA `(.L_x_96) ;  /* 0x0000000000048947 */ /* 0x000fea0003800000 */
[----:B------:R-:W-:Y:S01]  /*b9e0*/  BPT.TRAP 0x1 ;  /* 0x000000040000795c */ /* 0x000fe20000300000 */
.L_x_96:
[----:B------:R-:W3:Y:S02]  /*b9f0*/  SYNCS.PHASECHK.TRANS64.TRYWAIT P1, [R5+URZ+0x19c60], R0 ;  /* 0x019c6000050075a7 */ /* 0x000ee4000802017f */
[----:B---3--:R-:W-:Y:S05]  /*ba00*/  @!P1 BRA `(.L_x_97) ;  /* 0x00000014003c9947 */ /* 0x008fea0003800000 */
.L_x_149:
[----:B------:R-:W-:Y:S05]  /*ba10*/  @!P0 BRA `(.L_x_98) ;  /* 0x0000000000048947 */ /* 0x000fea0003800000 */
[----:B------:R-:W-:Y:S01]  /*ba20*/  BPT.TRAP 0x1 ;  /* 0x000000040000795c */ /* 0x000fe20000300000 */
.L_x_98:
[----:B------:R-:W4:Y:S02]  /*ba30*/  SYNCS.PHASECHK.TRANS64.TRYWAIT P1, [R19+URZ+0x19c60], R2 ;  /* 0x019c6002130075a7 */ /* 0x000f24000802017f */
[----:B----4-:R-:W-:Y:S05]  /*ba40*/  @!P1 BRA `(.L_x_99) ;  /* 0x0000001400409947 */ /* 0x010fea0003800000 */
.L_x_150:
[----:B------:R-:W-:Y:S05]  /*ba50*/  @!P0 BRA `(.L_x_100) ;  /* 0x0000000000048947 */ /* 0x000fea0003800000 */
[----:B------:R-:W-:Y:S01]  /*ba60*/  BPT.TRAP 0x1 ;  /* 0x000000040000795c */ /* 0x000fe20000300000 */
.L_x_100:
[----:B------:R-:W5:Y:S02]  /*ba70*/  SYNCS.PHASECHK.TRANS64.TRYWAIT P1, [R5+URZ+0x19c80], R0 ;  /* 0x019c8000050075a7 */ /* 0x000f64000802017f */
[----:B-----5:R-:W-:Y:S05]  /*ba80*/  @!P1 BRA `(.L_x_101) ;  /* 0x0000001400449947 */ /* 0x020fea0003800000 */
.L_x_151:
[----:B------:R-:W-:Y:S05]  /*ba90*/  @!P0 BRA `(.L_x_102) ;  /* 0x0000000000048947 */ /* 0x000fea0003800000 */
[----:B------:R-:W-:Y:S01]  /*baa0*/  BPT.TRAP 0x1 ;  /* 0x000000040000795c */ /* 0x000fe20000300000 */
.L_x_102:
[----:B------:R0:W0:Y:S02]  /*bab0*/  SYNCS.PHASECHK.TRANS64.TRYWAIT P0, [R19+URZ+0x19c80], R2 ;  /* 0x019c8002130075a7 */ /* 0x000024000800017f */
[----:B0-----:R-:W-:Y:S05]  /*bac0*/  @!P0 NANOSLEEP.SYNCS 0x989680 ;  /* 0x009896800000895d */ /* 0x001fea0003900000 */
[----:B------:R-:W0:Y:S02]  /*bad0*/  @!P0 SYNCS.PHASECHK.TRANS64 P0, [R19+URZ+0x19c80], R2 ;  /* 0x019c8002130085a7 */ /* 0x000e24000800007f */
[----:B0-----:R-:W-:Y:S05]  /*bae0*/  @!P0 BRA `(.L_x_102) ;  /* 0xfffffffc00f08947 */ /* 0x001fea000383ffff */
.L_x_91:
[----:B------:R-:W-:Y:S05]  /*baf0*/  BSYNC B0 ;  /* 0x0000000000007941 */ /* 0x000fea0003800000 */
.L_x_90:
[----:B------:R-:W-:Y:S05]  /*bb00*/  EXIT ;  /* 0x000000000000794d */ /* 0x000fea0003800000 */
.L_x_8:
[----:B0-----:R-:W-:-:S04]  /*bb10*/  IMAD.U32 R3, RZ, RZ, UR50 ;  /* 0x00000032ff037e24 */ /* 0x001fc8000f8e00ff */
[----:B------:R0:W1:Y:S03]  /*bb20*/  SYNCS.PHASECHK.TRANS64.TRYWAIT P1, [R3+URZ+0x19c00], R8 ;  /* 0x019c0008030075a7 */ /* 0x000066000802017f */
[----:B-1----:R-:W-:Y:S05]  /*bb30*/  @!P1 NANOSLEEP.SYNCS 0x989680 ;  /* 0x009896800000995d */ /* 0x002fea0003900000 */
[----:B------:R-:W1:Y:S02]  /*bb40*/  @!P1 SYNCS.PHASECHK.TRANS64 P1, [R3+URZ+0x19c00], R8 ;  /* 0x019c0008030095a7 */ /* 0x000e64000802007f */
[----:B-1----:R-:W-:Y:S05]  /*bb50*/  @!P1 BRA `(.L_x_8) ;  /* 0xfffffffc00ec9947 */ /* 0x002fea000383ffff */
[----:B------:R-:W-:Y:S05]  /*bb60*/  BRA `(.L_x_103) ;  /* 0xffffff5800187947 */ /* 0x000fea000383ffff */
.L_x_12:
[----:B-1----:R1:W2:Y:S02]  /*bb70*/  SYNCS.PHASECHK.TRANS64.TRYWAIT P1, [R3+URZ+0x19c30], R4 ;  /* 0x019c3004030075a7 */ /* 0x0022a4000802017f */
[----:B--2---:R-:W-:Y:S05]  /*bb80*/  @!P1 NANOSLEEP.SYNCS 0x989680 ;  /* 0x009896800000995d */ /* 0x004fea0003900000 */
[----:B------:R-:W2:Y:S02]  /*bb90*/  @!P1 SYNCS.PHASECHK.TRANS64 P1, [R3+URZ+0x19c30], R4 ;  /* 0x019c3004030095a7 */ /* 0x000ea4000802007f */
[----:B--2---:R-:W-:Y:S05]  /*bba0*/  @!P1 BRA `(.L_x_12) ;  /* 0xfffffffc00f09947 */ /* 0x004fea000383ffff */
[----:B------:R-:W-:Y:S05]  /*bbb0*/  BRA `(.L_x_11) ;  /* 0xffffff5800387947 */ /* 0x000fea000383ffff */
.L_x_18:
[----:B-1----:R-:W-:-:S04]  /*bbc0*/  IMAD.U32 R8, RZ, RZ, UR21 ;  /* 0x00000015ff087e24 */ /* 0x002fc8000f8e00ff */
[----:B------:R1:W2:Y:S03]  /*bbd0*/  SYNCS.PHASECHK.TRANS64.TRYWAIT P1, [R8+URZ+0x19c30], R7 ;  /* 0x019c3007080075a7 */ /* 0x0002a6000802017f */
[----:B--2---:R-:W-:Y:S05]  /*bbe0*/  @!P1 NANOSLEEP.SYNCS 0x989680 ;  /* 0x009896800000995d */ /* 0x004fea0003900000 */
[----:B------:R-:W2:Y:S02]  /*bbf0*/  @!P1 SYNCS.PHASECHK.TRANS64 P1, [R8+URZ+0x19c30], R7 ;  /* 0x019c3007080095a7 */ /* 0x000ea4000802007f */
[----:B--2---:R-:W-:Y:S05]  /*bc00*/  @!P1 BRA `(.L_x_18) ;  /* 0xfffffffc00ec9947 */ /* 0x004fea000383ffff */
[----:B------:R-:W-:Y:S05]  /*bc10*/  BRA `(.L_x_17) ;  /* 0xffffff8000787947 */ /* 0x000fea000383ffff */
.L_x_22:
[----:B-1----:R-:W-:-:S04]  /*bc20*/  MOV R8, UR11 ;  /* 0x0000000b00087c02 */ /* 0x002fc80008000f00 */
[----:B------:R1:W2:Y:S03]  /*bc30*/  SYNCS.PHASECHK.TRANS64.TRYWAIT P1, [R8+URZ+0x19c50], R7 ;  /* 0x019c5007080075a7 */ /* 0x0002a6000802017f */
[----:B--2---:R-:W-:Y:S05]  /*bc40*/  @!P1 NANOSLEEP.SYNCS 0x989680 ;  /* 0x009896800000995d */ /* 0x004fea0003900000 */
[----:B------:R-:W2:Y:S02]  /*bc50*/  @!P1 SYNCS.PHASECHK.TRANS64 P1, [R8+URZ+0x19c50], R7 ;  /* 0x019c5007080095a7 */ /* 0x000ea4000802007f */
[----:B--2---:R-:W-:Y:S05]  /*bc60*/  @!P1 BRA `(.L_x_22) ;  /* 0xfffffffc00ec9947 */ /* 0x004fea000383ffff */
[----:B------:R-:W-:Y:S05]  /*bc70*/  BRA `(.L_x_21) ;  /* 0xffffff8000c87947 */ /* 0x000fea000383ffff */
.L_x_29:
[----:B-1----:R-:W-:-:S04]  /*bc80*/  IMAD.U32 R3, RZ, RZ, UR7 ;  /* 0x00000007ff037e24 */ /* 0x002fc8000f8e00ff */
[----:B------:R1:W2:Y:S03]  /*bc90*/  SYNCS.PHASECHK.TRANS64.TRYWAIT P1, [R3+URZ+0x19c50], R0 ;  /* 0x019c5000030075a7 */ /* 0x0002a6000802017f */
[----:B--2---:R-:W-:Y:S05]  /*bca0*/  @!P1 NANOSLEEP.SYNCS 0x989680 ;  /* 0x009896800000995d */ /* 0x004fea0003900000 */
[----:B------:R-:W2:Y:S02]  /*bcb0*/  @!P1 SYNCS.PHASECHK.TRANS64 P1, [R3+URZ+0x19c50], R0 ;  /* 0x019c5000030095a7 */ /* 0x000ea4000802007f */
[----:B--2---:R-:W-:Y:S05]  /*bcc0*/  @!P1 BRA `(.L_x_29) ;  /* 0xfffffffc00ec9947 */ /* 0x004fea000383ffff */
[----:B------:R-:W-:Y:S05]  /*bcd0*/  BRA `(.L_x_28) ;  /* 0xffffffa400247947 */ /* 0x000fea000383ffff */
.L_x_42:
[----:B------:R-:W2:Y:S01]  /*bce0*/  S2R R17, SR_TID.X ;  /* 0x0000000000117919 */ /* 0x000ea20000002100 */
[----:B------:R-:W-:Y:S02]  /*bcf0*/  IMAD.MOV.U32 R12, RZ, RZ, RZ ;  /* 0x000000ffff0c7224 */ /* 0x000fe400078e00ff */
[----:B------:R-:W-:Y:S02]  /*bd00*/  IMAD.MOV.U32 R11, RZ, RZ, 0x1f ;  /* 0x0000001fff0b7424 */ /* 0x000fe400078e00ff */
[----:B------:R-:W-:Y:S01]  /*bd10*/  IMAD.MOV.U32 R15, RZ, RZ, -0x1 ;  /* 0xffffffffff0f7424 */ /* 0x000fe200078e00ff */
[----:B--2---:R-:W-:-:S04]  /*bd20*/  SHF.R.U32.HI R17, RZ, 0x5, R17 ;  /* 0x00000005ff117819 */ /* 0x004fc80000011611 */
[----:B------:R-:W-:-:S05]  /*bd30*/  LOP3.LUT R17, R17, 0x3, RZ, 0xc0, !PT ;  /* 0x0000000311117812 */ /* 0x000fca00078ec0ff */
[----:B------:R-:W-:-:S07]  /*bd40*/  IMAD.MOV.U32 R13, RZ, RZ, R17 ;  /* 0x000000ffff0d7224 */ /* 0x000fce00078e0011 */
[----:B01---5:R-:W-:Y:S05]  /*bd50*/  WARPSYNC.COLLECTIVE R15, `(.L_x_104) ;  /* 0x000000000f087348 */ /* 0x023fea0003c00000 */
[----:B------:R2:W3:Y:S02]  /*bd60*/  SHFL.IDX P6, R14, R13, R12, R11 ;  /* 0x0000000c0d0e7389 */ /* 0x0004e400000c000b */
[----:B0123-5:R-:W-:Y:S01]  /*bd70*/  ENDCOLLECTIVE ;  /* 0x000000000000791b */ /* 0x02ffe20003800000 */
.L_x_104:
[----:B------:R-:W-:Y:S05]  /*bd80*/  BRA `(.L_x_105) ;  /* 0xffffffd000147947 */ /* 0x000fea000383ffff */
.L_x_45:
[----:B0-----:R0:W1:Y:S02]  /*bd90*/  SYNCS.PHASECHK.TRANS64.TRYWAIT P0, [R4+URZ+0x19c80], R20 ;  /* 0x019c8014040075a7 */ /* 0x001064000800017f */
[----:B-1----:R-:W-:Y:S05]  /*bda0*/  @!P0 NANOSLEEP.SYNCS 0x989680 ;  /* 0x009896800000895d */ /* 0x002fea0003900000 */
[----:B------:R-:W1:Y:S02]  /*bdb0*/  @!P0 SYNCS.PHASECHK.TRANS64 P0, [R4+URZ+0x19c80], R20 ;  /* 0x019c8014040085a7 */ /* 0x000e64000800007f */
[----:B-1----:R-:W-:Y:S05]  /*bdc0*/  @!P0 BRA `(.L_x_45) ;  /* 0xfffffffc00f08947 */ /* 0x002fea000383ffff */
[----:B------:R-:W-:Y:S05]  /*bdd0*/  BRA `(.L_x_106) ;  /* 0xffffffd000a87947 */ /* 0x000fea000383ffff */
.L_x_46:
[----:B------:R-:W-:Y:S01]  /*bde0*/  BSSY B0, `(.L_x_107) ;  /* 0x0000008000007945 */ /* 0x000fe20003800000 */
[----:B------:R-:W-:Y:S01]  /*bdf0*/  MOV R13, R8 ;  /* 0x00000008000d7202 */ /* 0x000fe20000000f00 */
[----:B------:R-:W-:Y:S02]  /*be00*/  IMAD.MOV.U32 R12, RZ, RZ, RZ ;  /* 0x000000ffff0c7224 */ /* 0x000fe400078e00ff */
[----:B------:R-:W-:Y:S02]  /*be10*/  IMAD.MOV.U32 R11, RZ, RZ, 0x1e1f ;  /* 0x00001e1fff0b7424 */ /* 0x000fe400078e00ff */
[----:B------:R-:W-:-:S07]  /*be20*/  IMAD.MOV.U32 R15, RZ, RZ, -0x1 ;  /* 0xffffffffff0f7424 */ /* 0x000fce00078e00ff */
[----:B0-----:R-:W-:Y:S05]  /*be30*/  WARPSYNC.COLLECTIVE R15, `(.L_x_108) ;  /* 0x000000000f087348 */ /* 0x001fea0003c00000 */
[----:B------:R1:W2:Y:S02]  /*be40*/  SHFL.IDX P6, R14, R13, R12, R11 ;  /* 0x0000000c0d0e7389 */ /* 0x0002a400000c000b */
[----:B012---:R-:W-:Y:S01]  /*be50*/  ENDCOLLECTIVE ;  /* 0x000000000000791b */ /* 0x007fe20003800000 */
.L_x_108:
[----:B------:R-:W-:Y:S05]  /*be60*/  BSYNC B0 ;  /* 0x0000000000007941 */ /* 0x000fea0003800000 */
.L_x_107:
[----:B------:R-:W-:Y:S01]  /*be70*/  IMAD.MOV.U32 R13, RZ, RZ, R7 ;  /* 0x000000ffff0d7224 */ /* 0x000fe200078e0007 */
[----:B------:R-:W-:Y:S01]  /*be80*/  MOV R12, RZ ;  /* 0x000000ff000c7202 */ /* 0x000fe20000000f00 */
[----:B------:R-:W-:Y:S01]  /*be90*/  IMAD.MOV.U32 R11, RZ, RZ, 0x1e1f ;  /* 0x00001e1fff0b7424 */ /* 0x000fe200078e00ff */
[C---:B------:R-:W-:Y:S01]  /*bea0*/  LOP3.LUT P3, RZ, R16.reuse, 0x1000, RZ, 0xc0, !PT ;  /* 0x0000100010ff7812 */ /* 0x040fe2000786c0ff */
[----:B------:R-:W-:Y:S01]  /*beb0*/  IMAD.MOV.U32 R15, RZ, RZ, -0x1 ;  /* 0xffffffffff0f7424 */ /* 0x000fe200078e00ff */
[C---:B------:R-:W-:Y:S01]  /*bec0*/  LOP3.LUT P2, RZ, R16.reuse, 0x800, RZ, 0xc0, !PT ;  /* 0x0000080010ff7812 */ /* 0x040fe2000784c0ff */
[----:B------:R-:W-:Y:S01]  /*bed0*/  IMAD.MOV.U32 R0, RZ, RZ, R14 ;  /* 0x000000ffff007224 */ /* 0x000fe200078e000e */
[----:B------:R-:W-:-:S13]  /*bee0*/  LOP3.LUT P1, RZ, R16, 0x400, RZ, 0xc0, !PT ;  /* 0x0000040010ff7812 */ /* 0x000fda000782c0ff */
[----:B------:R-:W-:Y:S05]  /*bef0*/  WARPSYNC.COLLECTIVE R15, `(.L_x_109) ;  /* 0x000000000f087348 */ /* 0x000fea0003c00000 */
[----:B------:R0:W1:Y:S02]  /*bf00*/  SHFL.IDX P6, R14, R13, R12, R11 ;  /* 0x0000000c0d0e7389 */ /* 0x00006400000c000b */
[----:B01----:R-:W-:Y:S01]  /*bf10*/  ENDCOLLECTIVE ;  /* 0x000000000000791b */ /* 0x003fe20003800000 */
.L_x_109:
[----:B------:R-:W-:Y:S01]  /*bf20*/  MOV R13, R8 ;  /* 0x00000008000d7202 */ /* 0x000fe20000000f00 */
[----:B------:R-:W-:Y:S02]  /*bf30*/  IMAD.MOV.U32 R12, RZ, RZ, 0x1 ;  /* 0x00000001ff0c7424 */ /* 0x000fe400078e00ff */
[----:B------:R-:W-:-:S07]  /*bf40*/  IMAD.MOV.U32 R2, RZ, RZ, R14 ;  /* 0x000000ffff027224 */ /* 0x000fce00078e000e */
[----:B------:R-:W-:Y:S05]  /*bf50*/  WARPSYNC.COLLECTIVE R15, `(.L_x_110) ;  /* 0x000000000f087348 */ /* 0x000fea0003c00000 */
[----:B------:R0:W1:Y:S02]  /*bf60*/  SHFL.IDX P6, R14, R13, R12, R11 ;  /* 0x0000000c0d0e7389 */ /* 0x00006400000c000b */
[----:B01----:R-:W-:Y:S01]  /*bf70*/  ENDCOLLECTIVE ;  /* 0x000000000000791b */ /* 0x003fe20003800000 */
.L_x_110:
[----:B------:R-:W-:-:S05]  /*bf80*/  IADD3 R2, P0, R21, R2, RZ ;  /* 0x0000000215027210 */ /* 0x000fca0007f1e0ff */
[----:B------:R-:W-:Y:S02]  /*bf90*/  IMAD.X R3, RZ, RZ, R0, P0 ;  /* 0x000000ffff037224 */ /* 0x000fe400000e0600 */
[----:B------:R-:W-:Y:S02]  /*bfa0*/  VIADD R0, R9, UR43 ;  /* 0x0000002b09007c36 */ /* 0x000fe40008000000 */
[----:B------:R-:W-:-:S03]  /*bfb0*/  IMAD.MOV.U32 R13, RZ, RZ, R7 ;  /* 0x000000ffff0d7224 */ /* 0x000fc600078e0007 */
[----:B------:R-:W-:Y:S01]  /*bfc0*/  @!PT LDS RZ, [RZ] ;  /* 0x00000000fffff984 */ /* 0x000fe20000000800 */
[----:B------:R-:W-:Y:S01]  /*bfd0*/  @!PT LDS RZ, [RZ] ;  /* 0x00000000fffff984 */ /* 0x000fe20000000800 */
[----:B------:R-:W-:Y:S01]  /*bfe0*/  @!PT LDS RZ, [RZ] ;  /* 0x00000000fffff984 */ /* 0x000fe20000000800 */
[----:B------:R0:W-:Y:S04]  /*bff0*/  LDGSTS.E.BYPASS.LTC128B.128 [R0+0x9000], desc[UR36][R2.64], !P3 ;  /* 0x0900000002007fae */ /* 0x0001e8000d901d64 */
[----:B------:R0:W-:Y:S04]  /*c000*/  LDGSTS.E.BYPASS.LTC128B.128 [R0+0xa000], desc[UR36][R2.64+0x20], !P2 ;  /* 0x0a00002002007fae */ /* 0x0001e8000d101d64 */
[----:B------:R0:W-:Y:S01]  /*c010*/  LDGSTS.E.BYPASS.LTC128B.128 [R0+0xb000], desc[UR36][R2.64+0x40], !P1 ;  /* 0x0b00004002007fae */ /* 0x0001e2000c901d64 */
[----:B------:R-:W-:-:S07]  /*c020*/  IMAD.MOV.U32 R8, RZ, RZ, R14 ;  /* 0x000000ffff087224 */ /* 0x000fce00078e000e */
[----:B0-----:R-:W-:Y:S05]  /*c030*/  WARPSYNC.COLLECTIVE R15, `(.L_x_111) ;  /* 0x000000000f087348 */ /* 0x001fea0003c00000 */
[----:B------:R1:W2:Y:S02]  /*c040*/  SHFL.IDX P6, R14, R13, R12, R11 ;  /* 0x0000000c0d0e7389 */ /* 0x0002a400000c000b */
[----:B012---:R-:W-:Y:S01]  /*c050*/  ENDCOLLECTIVE ;  /* 0x000000000000791b */ /* 0x007fe20003800000 */
.L_x_111:
[----:B------:R-:W-:Y:S01]  /*c060*/  IMAD.MOV.U32 R2, RZ, RZ, R14 ;  /* 0x000000ffff027224 */ /* 0x000fe200078e000e */
[----:B------:R-:W-:Y:S06]  /*c070*/  BRA `(.L_x_112) ;  /* 0xffffffd000987947 */ /* 0x000fec000383ffff */
.L_x_51:
[----:B---3--:R3:W4:Y:S02]  /*c080*/  SYNCS.PHASECHK.TRANS64.TRYWAIT P0, [R4+URZ+0x19c40], R20 ;  /* 0x019c4014040075a7 */ /* 0x008724000800017f */
[----:B----4-:R-:W-:Y:S05]  /*c090*/  @!P0 NANOSLEEP.SYNCS 0x989680 ;  /* 0x009896800000895d */ /* 0x010fea0003900000 */
[----:B------:R-:W4:Y:S02]  /*c0a0*/  @!P0 SYNCS.PHASECHK.TRANS64 P0, [R4+URZ+0x19c40], R20 ;  /* 0x019c4014040085a7 */ /* 0x000f24000800007f */
[----:B----4-:R-:W-:Y:S05]  /*c0b0*/  @!P0 BRA `(.L_x_51) ;  /* 0xfffffffc00f08947 */ /* 0x010fea000383ffff */
[----:B------:R-:W-:Y:S05]  /*c0c0*/  BRA `(.L_x_113) ;  /* 0xffffffd000fc7947 */ /* 0x000fea000383ffff */
.L_x_52:
[----:B------:R-:W-:Y:S01]  /*c0d0*/  BSSY B0, `(.L_x_114) ;  /* 0x0000008000007945 */ /* 0x000fe20003800000 */
[----:B------:R-:W-:Y:S01]  /*c0e0*/  IMAD.MOV.U32 R13, RZ, RZ, R6 ;  /* 0x000000ffff0d7224 */ /* 0x000fe200078e0006 */
[----:B------:R-:W-:Y:S01]  /*c0f0*/  MOV R12, RZ ;  /* 0x000000ff000c7202 */ /* 0x000fe20000000f00 */
[----:B------:R-:W-:Y:S02]  /*c100*/  IMAD.MOV.U32 R11, RZ, RZ, 0x1e1f ;  /* 0x00001e1fff0b7424 */ /* 0x000fe400078e00ff */
[----:B------:R-:W-:-:S07]  /*c110*/  IMAD.MOV.U32 R15, RZ, RZ, -0x1 ;  /* 0xffffffffff0f7424 */ /* 0x000fce00078e00ff */
[----:B0-23-5:R-:W-:Y:S05]  /*c120*/  WARPSYNC.COLLECTIVE R15, `(.L_x_115) ;  /* 0x000000000f087348 */ /* 0x02dfea0003c00000 */
[----:B------:R1:W4:Y:S02]  /*c130*/  SHFL.IDX P6, R14, R13, R12, R11 ;  /* 0x0000000c0d0e7389 */ /* 0x00032400000c000b */
[----:B012345:R-:W-:Y:S01]  /*c140*/  ENDCOLLECTIVE ;  /* 0x000000000000791b */ /* 0x03ffe20003800000 */
.L_x_115:
[----:B------:R-:W-:Y:S05]  /*c150*/  BSYNC B0 ;  /* 0x0000000000007941 */ /* 0x000fea0003800000 */
.L_x_114:
[----:B------:R-:W-:Y:S01]  /*c160*/  IMAD.MOV.U32 R13, RZ, RZ, R5 ;  /* 0x000000ffff0d7224 */ /* 0x000fe200078e0005 */
[----:B------:R-:W-:Y:S01]  /*c170*/  MOV R11, 0x1e1f ;  /* 0x00001e1f000b7802 */ /* 0x000fe20000000f00 */
[----:B------:R-:W-:Y:S01]  /*c180*/  IMAD.MOV.U32 R12, RZ, RZ, RZ ;  /* 0x000000ffff0c7224 */ /* 0x000fe200078e00ff */
[----:B------:R-:W-:Y:S01]  /*c190*/  ISETP.GE.AND P2, PT, R9, 0x1, PT ;  /* 0x000000010900780c */ /* 0x000fe20003f46270 */
[----:B------:R-:W-:Y:S02]  /*c1a0*/  IMAD.MOV.U32 R15, RZ, RZ, -0x1 ;  /* 0xffffffffff0f7424 */ /* 0x000fe400078e00ff */
[----:B------:R-:W-:-:S10]  /*c1b0*/  IMAD.MOV.U32 R2, RZ, RZ, R14 ;  /* 0x000000ffff027224 */ /* 0x000fd400078e000e */
[----:B------:R-:W-:Y:S05]  /*c1c0*/  WARPSYNC.COLLECTIVE R15, `(.L_x_116) ;  /* 0x000000000f087348 */ /* 0x000fea0003c00000 */
[----:B------:R0:W1:Y:S02]  /*c1d0*/  SHFL.IDX P6, R14, R13, R12, R11 ;  /* 0x0000000c0d0e7389 */ /* 0x00006400000c000b */
[----:B01----:R-:W-:Y:S01]  /*c1e0*/  ENDCOLLECTIVE ;  /* 0x000000000000791b */ /* 0x003fe20003800000 */
.L_x_116:
[----:B------:R-:W-:Y:S02]  /*c1f0*/  IMAD.MOV.U32 R13, RZ, RZ, R6 ;  /* 0x000000ffff0d7224 */ /* 0x000fe400078e0006 */
[----:B------:R-:W-:Y:S01]  /*c200*/  IMAD.MOV.U32 R12, RZ, RZ, 0x1 ;  /* 0x00000001ff0c7424 */ /* 0x000fe200078e00ff */
[----:B------:R-:W-:-:S05]  /*c210*/  @P2 IADD3 R14, P0, R8, R14, RZ ;  /* 0x0000000e080e2210 */ /* 0x000fca0007f1e0ff */
[----:B------:R-:W-:Y:S02]  /*c220*/  @P2 IMAD.X R3, RZ, RZ, R2, P0 ;  /* 0x000000ffff032224 */ /* 0x000fe400000e0602 */
[----:B------:R-:W-:-:S07]  /*c230*/  @P2 IMAD.MOV.U32 R2, RZ, RZ, R14 ;  /* 0x000000ffff022224 */ /* 0x000fce00078e000e */
[----:B------:R-:W-:Y:S05]  /*c240*/  WARPSYNC.COLLECTIVE R15, `(.L_x_117) ;  /* 0x000000000f087348 */ /* 0x000fea0003c00000 */
[----:B------:R0:W1:Y:S02]  /*c250*/  SHFL.IDX P6, R14, R13, R12, R11 ;  /* 0x0000000c0d0e7389 */ /* 0x00006400000c000b */
[----:B01----:R-:W-:Y:S01]  /*c260*/  ENDCOLLECTIVE ;  /* 0x000000000000791b */ /* 0x003fe20003800000 */
.L_x_117:
[----:B------:R-:W-:Y:S01]  /*c270*/  @!PT LDS RZ, [RZ] ;  /* 0x00000000fffff984 */ /* 0x000fe20000000800 */
[----:B------:R-:W-:Y:S01]  /*c280*/  @!PT LDS RZ, [RZ] ;  /* 0x00000000fffff984 */ /* 0x000fe20000000800 */
[----:B------:R-:W-:Y:S01]  /*c290*/  @!PT LDS RZ, [RZ] ;  /* 0x00000000fffff984 */ /* 0x000fe20000000800 */
[----:B------:R0:W-:Y:S04]  /*c2a0*/  @P2 LDGSTS.E.BYPASS.LTC128B.128 [R0+0x13800], desc[UR36][R2.64], !P4 ;  /* 0x1380000002002fae */ /* 0x0001e8000e101d64 */
[----:B------:R0:W-:Y:S04]  /*c2b0*/  @P2 LDGSTS.E.BYPASS.LTC128B.128 [R0+0x14800], desc[UR36][R2.64+0x20], !P3 ;  /* 0x1480002002002fae */ /* 0x0001e8000d901d64 */
[----:B------:R0:W-:Y:S01]  /*c2c0*/  @P2 LDGSTS.E.BYPASS.LTC128B.128 [R0+0x15800], desc[UR36][R2.64+0x40], !P1 ;  /* 0x1580004002002fae */ /* 0x0001e2000c901d64 */
[----:B------:R-:W-:Y:S01]  /*c2d0*/  IMAD.MOV.U32 R13, RZ, RZ, R5 ;  /* 0x000000ffff0d7224 */ /* 0x000fe200078e0005 */
[----:B------:R-:W-:-:S07]  /*c2e0*/  MOV R6, R14 ;  /* 0x0000000e00067202 */ /* 0x000fce0000000f00 */
[----:B0-----:R-:W-:Y:S05]  /*c2f0*/  WARPSYNC.COLLECTIVE R15, `(.L_x_118) ;  /* 0x000000000f087348 */ /* 0x001fea0003c00000 */
[----:B------:R1:W2:Y:S02]  /*c300*/  SHFL.IDX P6, R14, R13, R12, R11 ;  /* 0x0000000c0d0e7389 */ /* 0x0002a400000c000b */
[----:B012---:R-:W-:Y:S01]  /*c310*/  ENDCOLLECTIVE ;  /* 0x000000000000791b */ /* 0x007fe20003800000 */
.L_x_118:
[----:B------:R-:W-:Y:S05]  /*c320*/  BRA `(.L_x_119) ;  /* 0xffffffd000fc7947 */ /* 0x000fea000383ffff */
.L_x_56:
[----:B------:R-:W-:Y:S02]  /*c330*/  IMAD.MOV.U32 R13, RZ, RZ, R5 ;  /* 0x000000ffff0d7224 */ /* 0x000fe400078e0005 */
[----:B------:R-:W-:Y:S02]  /*c340*/  IMAD.MOV.U32 R12, RZ, RZ, RZ ;  /* 0x000000ffff0c7224 */ /* 0x000fe400078e00ff */
[----:B------:R-:W-:Y:S02]  /*c350*/  IMAD.MOV.U32 R11, RZ, RZ, 0x1e1f ;  /* 0x00001e1fff0b7424 */ /* 0x000fe400078e00ff */
[----:B------:R-:W-:Y:S02]  /*c360*/  IMAD.MOV.U32 R15, RZ, RZ, -0x1 ;  /* 0xffffffffff0f7424 */ /* 0x000fe400078e00ff */
[----:B------:R-:W-:-:S07]  /*c370*/  IMAD R0, R0, 0xc0, R20 ;  /* 0x000000c000007824 */ /* 0x000fce00078e0214 */
[----:B------:R-:W-:Y:S05]  /*c380*/  WARPSYNC.COLLECTIVE R15, `(.L_x_120) ;  /* 0x000000000f087348 */ /* 0x000fea0003c00000 */
[----:B------:R0:W1:Y:S02]  /*c390*/  SHFL.IDX P6, R14, R13, R12, R11 ;  /* 0x0000000c0d0e7389 */ /* 0x00006400000c000b */
[----:B01----:R-:W-:Y:S01]  /*c3a0*/  ENDCOLLECTIVE ;  /* 0x000000000000791b */ /* 0x003fe20003800000 */
.L_x_120:
[----:B------:R-:W-:Y:S01]  /*c3b0*/  ISETP.GE.AND P1, PT, R0, UR42, PT ;  /* 0x0000002a00007c0c */ /* 0x000fe2000bf26270 */
[----:B------:R-:W-:Y:S01]  /*c3c0*/  IMAD.MOV.U32 R13, RZ, RZ, R4 ;  /* 0x000000ffff0d7224 */ /* 0x000fe200078e0004 */
[----:B------:R-:W-:-:S11]  /*c3d0*/  MOV R2, R14 ;  /* 0x0000000e00027202 */ /* 0x000fd60000000f00 */
[----:B------:R-:W-:Y:S05]  /*c3e0*/  WARPSYNC.COLLECTIVE R15, `(.L_x_121) ;  /* 0x000000000f087348 */ /* 0x000fea0003c00000 */
[----:B------:R0:W1:Y:S02]  /*c3f0*/  SHFL.IDX P6, R14, R13, R12, R11 ;  /* 0x0000000c0d0e7389 */ /* 0x00006400000c000b */
[----:B01----:R-:W-:Y:S01]  /*c400*/  ENDCOLLECTIVE ;  /* 0x000000000000791b */ /* 0x003fe20003800000 */
.L_x_121:
[----:B------:R-:W-:Y:S01]  /*c410*/  IMAD.MOV.U32 R13, RZ, RZ, R5 ;  /* 0x000000ffff0d7224 */ /* 0x000fe200078e0005 */
[----:B------:R-:W-:Y:S01]  /*c420*/  MOV R12, 0x1 ;  /* 0x00000001000c7802 */ /* 0x000fe20000000f00 */
[----:B------:R-:W-:-:S07]  /*c430*/  IMAD.MOV.U32 R3, RZ, RZ, R14 ;  /* 0x000000ffff037224 */ /* 0x000fce00078e000e */
[----:B------:R-:W-:Y:S05]  /*c440*/  WARPSYNC.COLLECTIVE R15, `(.L_x_122) ;  /* 0x000000000f087348 */ /* 0x000fea0003c00000 */
[----:B------:R0:W1:Y:S02]  /*c450*/  SHFL.IDX P6, R14, R13, R12, R11 ;  /* 0x0000000c0d0e7389 */ /* 0x00006400000c000b */
[----:B01----:R-:W-:Y:S01]  /*c460*/  ENDCOLLECTIVE ;  /* 0x000000000000791b */ /* 0x003fe20003800000 */
.L_x_122:
[----:B------:R-:W-:-:S05]  /*c470*/  @!P1 IADD3 R8, P0, R18, R3, RZ ;  /* 0x0000000312089210 */ /* 0x000fca0007f1e0ff */
[----:B------:R-:W-:Y:S02]  /*c480*/  @!P1 IMAD.X R3, RZ, RZ, R2, P0 ;  /* 0x000000ffff039224 */ /* 0x000fe400000e0602 */
[----:B------:R-:W-:Y:S02]  /*c490*/  @!P1 IMAD.MOV.U32 R2, RZ, RZ, R8 ;  /* 0x000000ffff029224 */ /* 0x000fe400078e0008 */
[----:B------:R-:W-:-:S03]  /*c4a0*/  IMAD.MOV.U32 R13, RZ, RZ, R4 ;  /* 0x000000ffff0d7224 */ /* 0x000fc600078e0004 */
[----:B------:R-:W-:Y:S01]  /*c4b0*/  @!PT LDS RZ, [RZ] ;  /* 0x00000000fffff984 */ /* 0x000fe20000000800 */
[----:B------:R-:W-:Y:S01]  /*c4c0*/  @!PT LDS RZ, [RZ] ;  /* 0x00000000fffff984 */ /* 0x000fe20000000800 */
[----:B------:R-:W-:Y:S01]  /*c4d0*/  @!PT LDS RZ, [RZ] ;  /* 0x00000000fffff984 */ /* 0x000fe20000000800 */
[----:B------:R0:W-:Y:S04]  /*c4e0*/  @!P1 LDGSTS.E.BYPASS.LTC128B.128 [R10+0xf000], desc[UR36][R2.64], !P3 ;  /* 0x0f000000020a9fae */ /* 0x0001e8000d901d64 */
[----:B------:R0:W-:Y:S04]  /*c4f0*/  @!P1 LDGSTS.E.BYPASS.LTC128B.128 [R10+0x10800], desc[UR36][R2.64+0x20], !P4 ;  /* 0x10800020020a9fae */ /* 0x0001e8000e101d64 */
[----:B------:R0:W-:Y:S01]  /*c500*/  @!P1 LDGSTS.E.BYPASS.LTC128B.128 [R10+0x12000], desc[UR36][R2.64+0x40], !P5 ;  /* 0x12000040020a9fae */ /* 0x0001e2000e901d64 */
[----:B------:R-:W-:-:S07]  /*c510*/  IMAD.MOV.U32 R5, RZ, RZ, R14 ;  /* 0x000000ffff057224 */ /* 0x000fce00078e000e */
[----:B0-----:R-:W-:Y:S05]  /*c520*/  WARPSYNC.COLLECTIVE R15, `(.L_x_123) ;  /* 0x000000000f087348 */ /* 0x001fea0003c00000 */
[----:B------:R1:W2:Y:S02]  /*c530*/  SHFL.IDX P6, R14, R13, R12, R11 ;  /* 0x0000000c0d0e7389 */ /* 0x0002a400000c000b */
[----:B012---:R-:W-:Y:S01]  /*c540*/  ENDCOLLECTIVE ;  /* 0x000000000000791b */ /* 0x007fe20003800000 */
.L_x_123:
[----:B------:R-:W-:-:S05]  /*c550*/  VIADD R2, R0, 0x40 ;  /* 0x0000004000027836 */ /* 0x000fca0000000000 */
[----:B------:R-:W-:Y:S01]  /*c560*/  ISETP.GE.AND P1, PT, R2, UR42, PT ;  /* 0x0000002a02007c0c */ /* 0x000fe2000bf26270 */
[----:B------:R-:W-:Y:S02]  /*c570*/  IMAD.MOV.U32 R13, RZ, RZ, R7 ;  /* 0x000000ffff0d7224 */ /* 0x000fe400078e0007 */
[----:B------:R-:W-:-:S10]  /*c580*/  IMAD.MOV.U32 R12, RZ, RZ, RZ ;  /* 0x000000ffff0c7224 */ /* 0x000fd400078e00ff */
[----:B------:R-:W-:-:S05]  /*c590*/  @!P1 IADD3 R14, P0, R18, R14, RZ ;  /* 0x0000000e120e9210 */ /* 0x000fca0007f1e0ff */
[----:B------:R-:W-:-:S08]  /*c5a0*/  @!P1 IMAD.MOV.U32 R2, RZ, RZ, R14 ;  /* 0x000000ffff029224 */ /* 0x000fd000078e000e */
[----:B------:R-:W-:Y:S05]  /*c5b0*/  WARPSYNC.COLLECTIVE R15, `(.L_x_124) ;  /* 0x000000000f087348 */ /* 0x000fea0003c00000 */
[----:B------:R0:W1:Y:S02]  /*c5c0*/  SHFL.IDX P6, R14, R13, R12, R11 ;  /* 0x0000000c0d0e7389 */ /* 0x00006400000c000b */
[----:B01----:R-:W-:Y:S01]  /*c5d0*/  ENDCOLLECTIVE ;  /* 0x000000000000791b */ /* 0x003fe20003800000 */
.L_x_124:
[----:B------:R-:W-:-:S05]  /*c5e0*/  @!P1 IMAD.X R9, RZ, RZ, R5, P0 ;  /* 0x000000ffff099224 */ /* 0x000fca00000e0605 */
[----:B------:R-:W-:-:S05]  /*c5f0*/  @!P1 MOV R3, R9 ;  /* 0x0000000900039202 */ /* 0x000fca0000000f00 */
[----:B------:R-:W-:Y:S01]  /*c600*/  @!PT LDS RZ, [RZ] ;  /* 0x00000000fffff984 */ /* 0x000fe20000000800 */
[----:B------:R-:W-:Y:S01]  /*c610*/  @!PT LDS RZ, [RZ] ;  /* 0x00000000fffff984 */ /* 0x000fe20000000800 */
[----:B------:R-:W-:Y:S01]  /*c620*/  @!PT LDS RZ, [RZ] ;  /* 0x00000000fffff984 */ /* 0x000fe20000000800 */
[----:B------:R0:W-:Y:S01]  /*c630*/  @!P1 LDGSTS.E.BYPASS.LTC128B.128 [R10+0xf800], desc[UR36][R2.64], !P3 ;  /* 0x0f800000020a9fae */ /* 0x0001e2000d901d64 */
[----:B------:R-:W-:-:S03]  /*c640*/  IMAD.MOV.U32 R13, RZ, RZ, R6 ;  /* 0x000000ffff0d7224 */ /* 0x000fc600078e0006 */
[----:B------:R0:W-:Y:S04]  /*c650*/  @!P1 LDGSTS.E.BYPASS.LTC128B.128 [R10+0x11000], desc[UR36][R2.64+0x20], !P4 ;  /* 0x11000020020a9fae */ /* 0x0001e8000e101d64 */
[----:B------:R0:W-:Y:S01]  /*c660*/  @!P1 LDGSTS.E.BYPASS.LTC128B.128 [R10+0x12800], desc[UR36][R2.64+0x40], !P5 ;  /* 0x12800040020a9fae */ /* 0x0001e2000e901d64 */
[----:B------:R-:W-:-:S07]  /*c670*/  IMAD.MOV.U32 R7, RZ, RZ, R14 ;  /* 0x000000ffff077224 */ /* 0x000fce00078e000e */
[----:B0-----:R-:W-:Y:S05]  /*c680*/  WARPSYNC.COLLECTIVE R15, `(.L_x_125) ;  /* 0x000000000f087348 */ /* 0x001fea0003c00000 */
[----:B------:R1:W2:Y:S02]  /*c690*/  SHFL.IDX P6, R14, R13, R12, R11 ;  /* 0x0000000c0d0e7389 */ /* 0x0002a400000c000b */
[----:B012---:R-:W-:Y:S01]  /*c6a0*/  ENDCOLLECTIVE ;  /* 0x000000000000791b */ /* 0x007fe20003800000 */
.L_x_125:
[----:B------:R-:W-:Y:S05]  /*c6b0*/  BRA `(.L_x_126) ;  /* 0xffffffd8005c7947 */ /* 0x000fea000383ffff */
.L_x_59:
[----:B0-2---:R-:W-:-:S04]  /*c6c0*/  IMAD.U32 R3, RZ, RZ, UR43 ;  /* 0x0000002bff037e24 */ /* 0x005fc8000f8e00ff */
[----:B------:R0:W2:Y:S03]  /*c6d0*/  SYNCS.PHASECHK.TRANS64.TRYWAIT P0, [R3+URZ+0x19c20], R0 ;  /* 0x019c2000030075a7 */ /* 0x0000a6000800017f */
[----:B--2---:R-:W-:Y:S05]  /*c6e0*/  @!P0 NANOSLEEP.SYNCS 0x989680 ;  /* 0x009896800000895d */ /* 0x004fea0003900000 */
[----:B------:R-:W2:Y:S02]  /*c6f0*/  @!P0 SYNCS.PHASECHK.TRANS64 P0, [R3+URZ+0x19c20], R0 ;  /* 0x019c2000030085a7 */ /* 0x000ea4000800007f */
[----:B--2---:R-:W-:Y:S05]  /*c700*/  @!P0 BRA `(.L_x_59) ;  /* 0xfffffffc00ec8947 */ /* 0x004fea000383ffff */
[----:B------:R-:W-:Y:S05]  /*c710*/  BRA `(.L_x_127) ;  /* 0xffffffd800a07947 */ /* 0x000fea000383ffff */
.L_x_63:
[----:B0-----:R0:W2:Y:S02]  /*c720*/  SYNCS.PHASECHK.TRANS64.TRYWAIT P0, [R5+URZ+0x19c80], R10 ;  /* 0x019c800a050075a7 */ /* 0x0010a4000800017f */
[----:B--2---:R-:W-:Y:S05]  /*c730*/  @!P0 NANOSLEEP.SYNCS 0x989680 ;  /* 0x009896800000895d */ /* 0x004fea0003900000 */
[----:B------:R-:W2:Y:S02]  /*c740*/  @!P0 SYNCS.PHASECHK.TRANS64 P0, [R5+URZ+0x19c80], R10 ;  /* 0x019c800a050085a7 */ /* 0x000ea4000800007f */
[----:B--2---:R-:W-:Y:S05]  /*c750*/  @!P0 BRA `(.L_x_63) ;  /* 0xfffffffc00f08947 */ /* 0x004fea000383ffff */
[----:B------:R-:W-:Y:S05]  /*c760*/  BRA `(.L_x_128) ;  /* 0xffffffdc00607947 */ /* 0x000fea000383ffff */
.L_x_64:
[----:B------:R-:W-:Y:S01]  /*c770*/  BSSY B0, `(.L_x_129) ;  /* 0x0000008000007945 */ /* 0x000fe20003800000 */
[----:B------:R-:W-:Y:S01]  /*c780*/  MOV R13, R26 ;  /* 0x0000001a000d7202 */ /* 0x000fe20000000f00 */
[----:B------:R-:W-:Y:S02]  /*c790*/  IMAD.MOV.U32 R12, RZ, RZ, RZ ;  /* 0x000000ffff0c7224 */ /* 0x000fe400078e00ff */
[----:B------:R-:W-:Y:S02]  /*c7a0*/  IMAD.MOV.U32 R11, RZ, RZ, 0x1e1f ;  /* 0x00001e1fff0b7424 */ /* 0x000fe400078e00ff */
[----:B------:R-:W-:-:S07]  /*c7b0*/  IMAD.MOV.U32 R15, RZ, RZ, -0x1 ;  /* 0xffffffffff0f7424 */ /* 0x000fce00078e00ff */
[----:B01----:R-:W-:Y:S05]  /*c7c0*/  WARPSYNC.COLLECTIVE R15, `(.L_x_130) ;  /* 0x000000000f087348 */ /* 0x003fea0003c00000 */
[----:B-1----:R1:W2:Y:S02]  /*c7d0*/  SHFL.IDX P6, R14, R13, R12, R11 ;  /* 0x0000000c0d0e7389 */ /* 0x0022a400000c000b */
[----:B012---:R-:W-:Y:S01]  /*c7e0*/  ENDCOLLECTIVE ;  /* 0x000000000000791b */ /* 0x007fe20003800000 */
.L_x_130:
[----:B------:R-:W-:Y:S05]  /*c7f0*/  BSYNC B0 ;  /* 0x0000000000007941 */ /* 0x000fea0003800000 */
.L_x_129:
[----:B------:R-:W0:Y:S01]  /*c800*/  S2R R2, SR_TID.X ;  /* 0x0000000000027919 */ /* 0x000e220000002100 */
[----:B------:R-:W-:Y:S01]  /*c810*/  IMAD.MOV.U32 R13, RZ, RZ, R21 ;  /* 0x000000ffff0d7224 */ /* 0x000fe200078e0015 */
[----:B------:R-:W-:Y:S01]  /*c820*/  MOV R12, RZ ;  /* 0x000000ff000c7202 */ /* 0x000fe20000000f00 */
[----:B------:R-:W-:Y:S01]  /*c830*/  IMAD.MOV.U32 R11, RZ, RZ, 0x1e1f ;  /* 0x00001e1fff0b7424 */ /* 0x000fe200078e00ff */
[----:B------:R-:W-:Y:S01]  /*c840*/  IADD3 R6, R6, UR43, RZ ;  /* 0x0000002b06067c10 */ /* 0x000fe2000fffe0ff */
[----:B------:R-:W-:Y:S02]  /*c850*/  IMAD.MOV.U32 R15, RZ, RZ, -0x1 ;  /* 0xffffffffff0f7424 */ /* 0x000fe400078e00ff */
[----:B------:R-:W-:-:S07]  /*c860*/  IMAD.MOV.U32 R3, RZ, RZ, R14 ;  /* 0x000000ffff037224 */ /* 0x000fce00078e000e */
[----:B0-----:R-:W-:Y:S05]  /*c870*/  WARPSYNC.COLLECTIVE R15, `(.L_x_131) ;  /* 0x000000000f087348 */ /* 0x001fea0003c00000 */
[----:B------:R1:W2:Y:S02]  /*c880*/  SHFL.IDX P6, R14, R13, R12, R11 ;  /* 0x0000000c0d0e7389 */ /* 0x0002a400000c000b */
[----:B012---:R-:W-:Y:S01]  /*c890*/  ENDCOLLECTIVE ;  /* 0x000000000000791b */ /* 0x007fe20003800000 */
.L_x_131:
[----:B------:R-:W-:Y:S02]  /*c8a0*/  IMAD.MOV.U32 R13, RZ, RZ, R26 ;  /* 0x000000ffff0d7224 */ /* 0x000fe400078e001a */
[----:B------:R-:W-:Y:S02]  /*c8b0*/  IMAD.MOV.U32 R12, RZ, RZ, 0x1 ;  /* 0x00000001ff0c7424 */ /* 0x000fe400078e00ff */
[----:B------:R-:W-:Y:S02]  /*c8c0*/  IMAD.SHL.U32 R15, R2, 0x10, RZ ;  /* 0x00000010020f7824 */ /* 0x000fe400078e00ff */
[----:B------:R-:W-:-:S03]  /*c8d0*/  IMAD.MOV.U32 R2, RZ, RZ, R14 ;  /* 0x000000ffff027224 */ /* 0x000fc600078e000e */
[----:B------:R-:W-:-:S04]  /*c8e0*/  LOP3.LUT R15, R15, 0x10, RZ, 0xc0, !PT ;  /* 0x000000100f0f7812 */ /* 0x000fc800078ec0ff */
[----:B------:R-:W-:Y:S01]  /*c8f0*/  IADD3 R2, P0, R15, R2, RZ ;  /* 0x000000020f027210 */ /* 0x000fe20007f1e0ff */
[----:B------:R-:W-:-:S04]  /*c900*/  IMAD.MOV.U32 R15, RZ, RZ, -0x1 ;  /* 0xffffffffff0f7424 */ /* 0x000fc800078e00ff */
[----:B------:R-:W-:-:S08]  /*c910*/  IMAD.X R3, RZ, RZ, R3, P0 ;  /* 0x000000ffff037224 */ /* 0x000fd000000e0603 */
[----:B------:R-:W-:Y:S05]  /*c920*/  WARPSYNC.COLLECTIVE R15, `(.L_x_132) ;  /* 0x000000000f087348 */ /* 0x000fea0003c00000 */
[----:B------:R0:W1:Y:S02]  /*c930*/  SHFL.IDX P6, R14, R13, R12, R11 ;  /* 0x0000000c0d0e7389 */ /* 0x00006400000c000b */
[----:B01----:R-:W-:Y:S01]  /*c940*/  ENDCOLLECTIVE ;  /* 0x000000000000791b */ /* 0x003fe20003800000 */
.L_x_132:
[----:B------:R-:W-:Y:S01]  /*c950*/  @!PT LDS RZ, [RZ] ;  /* 0x00000000fffff984 */ /* 0x000fe20000000800 */
[----:B------:R-:W-:Y:S01]  /*c960*/  @!PT LDS RZ, [RZ] ;  /* 0x00000000fffff984 */ /* 0x000fe20000000800 */
[----:B------:R-:W-:Y:S01]  /*c970*/  @!PT LDS RZ, [RZ] ;  /* 0x00000000fffff984 */ /* 0x000fe20000000800 */
[----:B------:R0:W-:Y:S04]  /*c980*/  LDGSTS.E.BYPASS.LTC128B.128 [R6+0x9000], desc[UR36][R2.64], !P4 ;  /* 0x0900000002067fae */ /* 0x0001e8000e101d64 */
[----:B------:R0:W-:Y:S04]  /*c990*/  LDGSTS.E.BYPASS.LTC128B.128 [R6+0xa000], desc[UR36][R2.64+0x20], !P3 ;  /* 0x0a00002002067fae */ /* 0x0001e8000d901d64 */
[----:B------:R0:W-:Y:S01]  /*c9a0*/  LDGSTS.E.BYPASS.LTC128B.128 [R6+0xb000], desc[UR36][R2.64+0x40], !P2 ;  /* 0x0b00004002067fae */ /* 0x0001e2000d101d64 */
[----:B------:R-:W-:Y:S02]  /*c9b0*/  IMAD.MOV.U32 R13, RZ, RZ, R21 ;  /* 0x000000ffff0d7224 */ /* 0x000fe400078e0015 */
[----:B------:R-:W-:-:S07]  /*c9c0*/  IMAD.MOV.U32 R26, RZ, RZ, R14 ;  /* 0x000000ffff1a7224 */ /* 0x000fce00078e000e */
[----:B0-----:R-:W-:Y:S05]  /*c9d0*/  WARPSYNC.COLLECTIVE R15, `(.L_x_133) ;  /* 0x000000000f087348 */ /* 0x001fea0003c00000 */
[----:B------:R1:W2:Y:S02]  /*c9e0*/  SHFL.IDX P6, R14, R13, R12, R11 ;  /* 0x0000000c0d0e7389 */ /* 0x0002a400000c000b */
[----:B012---:R-:W-:Y:S01]  /*c9f0*/  ENDCOLLECTIVE ;  /* 0x000000000000791b */ /* 0x007fe20003800000 */
.L_x_133:
[----:B------:R-:W-:Y:S01]  /*ca00*/  MOV R2, R14 ;  /* 0x0000000e00027202 */ /* 0x000fe20000000f00 */
[----:B------:R-:W-:Y:S06]  /*ca10*/  BRA `(.L_x_134) ;  /* 0xffffffdc00487947 */ /* 0x000fec000383ffff */
.L_x_69:
[----:B----4-:R4:W0:Y:S02]  /*ca20*/  SYNCS.PHASECHK.TRANS64.TRYWAIT P0, [R5+URZ+0x19c40], R10 ;  /* 0x019c400a050075a7 */ /* 0x010824000800017f */
[----:B0-----:R-:W-:Y:S05]  /*ca30*/  @!P0 NANOSLEEP.SYNCS 0x989680 ;  /* 0x009896800000895d */ /* 0x001fea0003900000 */
[----:B------:R-:W0:Y:S02]  /*ca40*/  @!P0 SYNCS.PHASECHK.TRANS64 P0, [R5+URZ+0x19c40], R10 ;  /* 0x019c400a050085a7 */ /* 0x000e24000800007f */
[----:B0-----:R-:W-:Y:S05]  /*ca50*/  @!P0 BRA `(.L_x_69) ;  /* 0xfffffffc00f08947 */ /* 0x001fea000383ffff */
[----:B------:R-:W-:Y:S05]  /*ca60*/  BRA `(.L_x_135) ;  /* 0xffffffdc00ac7947 */ /* 0x000fea000383ffff */
.L_x_70:
[----:B------:R-:W-:Y:S01]  /*ca70*/  BSSY B0, `(.L_x_136) ;  /* 0x0000008000007945 */ /* 0x000fe20003800000 */
[----:B------:R-:W-:Y:S02]  /*ca80*/  IMAD.MOV.U32 R13, RZ, RZ, R8 ;  /* 0x000000ffff0d7224 */ /* 0x000fe400078e0008 */
[----:B------:R-:W-:Y:S02]  /*ca90*/  IMAD.MOV.U32 R12, RZ, RZ, RZ ;  /* 0x000000ffff0c7224 */ /* 0x000fe400078e00ff */
[----:B------:R-:W-:Y:S02]  /*caa0*/  IMAD.MOV.U32 R11, RZ, RZ, 0x1e1f ;  /* 0x00001e1fff0b7424 */ /* 0x000fe400078e00ff */
[----:B------:R-:W-:-:S07]  /*cab0*/  IMAD.MOV.U32 R15, RZ, RZ, -0x1 ;  /* 0xffffffffff0f7424 */ /* 0x000fce00078e00ff */
[----:B01-34-:R-:W-:Y:S05]  /*cac0*/  WARPSYNC.COLLECTIVE R15, `(.L_x_137) ;  /* 0x000000000f087348 */ /* 0x01bfea0003c00000 */
[----:B-1----:R1:W2:Y:S02]  /*cad0*/  SHFL.IDX P6, R14, R13, R12, R11 ;  /* 0x0000000c0d0e7389 */ /* 0x0022a400000c000b */
[----:B01234-:R-:W-:Y:S01]  /*cae0*/  ENDCOLLECTIVE ;  /* 0x000000000000791b */ /* 0x01ffe20003800000 */
.L_x_137:
[----:B------:R-:W-:Y:S05]  /*caf0*/  BSYNC B0 ;  /* 0x0000000000007941 */ /* 0x000fea0003800000 */
.L_x_136:
[----:B------:R-:W-:Y:S01]  /*cb00*/  MOV R13, R7 ;  /* 0x00000007000d7202 */ /* 0x000fe20000000f00 */
[----:B------:R-:W-:Y:S02]  /*cb10*/  IMAD.MOV.U32 R12, RZ, RZ, RZ ;  /* 0x000000ffff0c7224 */ /* 0x000fe400078e00ff */
[----:B------:R-:W-:Y:S02]  /*cb20*/  IMAD.MOV.U32 R11, RZ, RZ, 0x1e1f ;  /* 0x00001e1fff0b7424 */ /* 0x000fe400078e00ff */
[----:B------:R-:W-:Y:S02]  /*cb30*/  IMAD.MOV.U32 R15, RZ, RZ, -0x1 ;  /* 0xffffffffff0f7424 */ /* 0x000fe400078e00ff */
[----:B------:R-:W-:-:S07]  /*cb40*/  IMAD.MOV.U32 R3, RZ, RZ, R14 ;  /* 0x000000ffff037224 */ /* 0x000fce00078e000e */
[----:B------:R-:W-:Y:S05]  /*cb50*/  WARPSYNC.COLLECTIVE R15, `(.L_x_138) ;  /* 0x000000000f087348 */ /* 0x000fea0003c00000 */
[----:B------:R0:W1:Y:S02]  /*cb60*/  SHFL.IDX P6, R14, R13, R12, R11 ;  /* 0x0000000c0d0e7389 */ /* 0x00006400000c000b */
[----:B01----:R-:W-:Y:S01]  /*cb70*/  ENDCOLLECTIVE ;  /* 0x000000000000791b */ /* 0x003fe20003800000 */
.L_x_138:
[----:B------:R-:W-:Y:S01]  /*cb80*/  MOV R13, R8 ;  /* 0x00000008000d7202 */ /* 0x000fe20000000f00 */
[----:B------:R-:W-:Y:S02]  /*cb90*/  IMAD.MOV.U32 R12, RZ, RZ, 0x1 ;  /* 0x00000001ff0c7424 */ /* 0x000fe400078e00ff */
[----:B------:R-:W-:-:S07]  /*cba0*/  IMAD.MOV.U32 R2, RZ, RZ, R14 ;  /* 0x000000ffff027224 */ /* 0x000fce00078e000e */
[----:B------:R-:W-:Y:S05]  /*cbb0*/  WARPSYNC.COLLECTIVE R15, `(.L_x_139) ;  /* 0x000000000f087348 */ /* 0x000fea0003c00000 */
[----:B------:R0:W1:Y:S02]  /*cbc0*/  SHFL.IDX P6, R14, R13, R12, R11 ;  /* 0x0000000c0d0e7389 */ /* 0x00006400000c000b */
[----:B01----:R-:W-:Y:S01]  /*cbd0*/  ENDCOLLECTIVE ;  /* 0x000000000000791b */ /* 0x003fe20003800000 */
.L_x_139:
[----:B------:R-:W-:-:S05]  /*cbe0*/  IADD3 R2, P0, R21, R2, RZ ;  /* 0x0000000215027210 */ /* 0x000fca0007f1e0ff */
[----:B------:R-:W-:-:S05]  /*cbf0*/  IMAD.X R3, RZ, RZ, R3, P0 ;  /* 0x000000ffff037224 */ /* 0x000fca00000e0603 */
[----:B------:R-:W-:Y:S01]  /*cc00*/  @!PT LDS RZ, [RZ] ;  /* 0x00000000fffff984 */ /* 0x000fe20000000800 */
[----:B------:R-:W-:Y:S01]  /*cc10*/  @!PT LDS RZ, [RZ] ;  /* 0x00000000fffff984 */ /* 0x000fe20000000800 */
[----:B------:R-:W-:Y:S01]  /*cc20*/  @!PT LDS RZ, [RZ] ;  /* 0x00000000fffff984 */ /* 0x000fe20000000800 */
[----:B------:R0:W-:Y:S01]  /*cc30*/  LDGSTS.E.BYPASS.LTC128B.128 [R6+0x13800], desc[UR36][R2.64], !P4 ;  /* 0x1380000002067fae */ /* 0x0001e2000e101d64 */
[----:B------:R-:W-:-:S03]  /*cc40*/  IMAD.MOV.U32 R13, RZ, RZ, R7 ;  /* 0x000000ffff0d7224 */ /* 0x000fc600078e0007 */
[----:B------:R0:W-:Y:S04]  /*cc50*/  LDGSTS.E.BYPASS.LTC128B.128 [R6+0x14800], desc[UR36][R2.64+0x20], !P3 ;  /* 0x1480002002067fae */ /* 0x0001e8000d901d64 */
[----:B------:R0:W-:Y:S01]  /*cc60*/  LDGSTS.E.BYPASS.LTC128B.128 [R6+0x15800], desc[UR36][R2.64+0x40], !P2 ;  /* 0x1580004002067fae */ /* 0x0001e2000d101d64 */
[----:B------:R-:W-:-:S07]  /*cc70*/  IMAD.MOV.U32 R8, RZ, RZ, R14 ;  /* 0x000000ffff087224 */ /* 0x000fce00078e000e */
[----:B0-----:R-:W-:Y:S05]  /*cc80*/  WARPSYNC.COLLECTIVE R15, `(.L_x_140) ;  /* 0x000000000f087348 */ /* 0x001fea0003c00000 */
[----:B------:R1:W2:Y:S02]  /*cc90*/  SHFL.IDX P6, R14, R13, R12, R11 ;  /* 0x0000000c0d0e7389 */ /* 0x0002a400000c000b */
[----:B012---:R-:W-:Y:S01]  /*cca0*/  ENDCOLLECTIVE ;  /* 0x000000000000791b */ /* 0x007fe20003800000 */
.L_x_140:
[----:B------:R-:W-:Y:S01]  /*ccb0*/  IMAD.MOV.U32 R2, RZ, RZ, R14 ;  /* 0x000000ffff027224 */ /* 0x000fe200078e000e */
[----:B------:R-:W-:Y:S06]  /*ccc0*/  BRA `(.L_x_141) ;  /* 0xffffffdc00a07947 */ /* 0x000fec000383ffff */
.L_x_75:
[----:B------:R0:W0:Y:S02]  /*ccd0*/  SYNCS.PHASECHK.TRANS64.TRYWAIT P2, [R2+URZ+0x19c70], R3 ;  /* 0x019c7003020075a7 */ /* 0x000024000804017f */
[----:B0-----:R-:W-:Y:S05]  /*cce0*/  @!P2 NANOSLEEP.SYNCS 0x989680 ;  /* 0x009896800000a95d */ /* 0x001fea0003900000 */
[----:B------:R-:W0:Y:S02]  /*ccf0*/  @!P2 SYNCS.PHASECHK.TRANS64 P2, [R2+URZ+0x19c70], R3 ;  /* 0x019c70030200a5a7 */ /* 0x000e24000804007f */
[----:B0-----:R-:W-:Y:S05]  /*cd00*/  @!P2 BRA `(.L_x_75) ;  /* 0xfffffffc00f0a947 */ /* 0x001fea000383ffff */
[----:B------:R-:W-:Y:S05]  /*cd10*/  BRA `(.L_x_142) ;  /* 0xffffffe0000c7947 */ /* 0x000fea000383ffff */
.L_x_77:
[----:B0-----:R0:W3:Y:S02]  /*cd20*/  SYNCS.PHASECHK.TRANS64.TRYWAIT P2, [R2+URZ+0x19c60], R5 ;  /* 0x019c6005020075a7 */ /* 0x0010e4000804017f */
[----:B---3--:R-:W-:Y:S05]  /*cd30*/  @!P2 NANOSLEEP.SYNCS 0x989680 ;  /* 0x009896800000a95d */ /* 0x008fea0003900000 */
[----:B------:R-:W3:Y:S02]  /*cd40*/  @!P2 SYNCS.PHASECHK.TRANS64 P2, [R2+URZ+0x19c60], R5 ;  /* 0x019c60050200a5a7 */ /* 0x000ee4000804007f */
[----:B---3--:R-:W-:Y:S05]  /*cd50*/  @!P2 BRA `(.L_x_77) ;  /* 0xfffffffc00f0a947 */ /* 0x008fea000383ffff */
[----:B------:R-:W-:Y:S05]  /*cd60*/  BRA `(.L_x_143) ;  /* 0xffffffe0001c7947 */ /* 0x000fea000383ffff */
.L_x_83:
[----:B0-----:R0:W2:Y:S02]  /*cd70*/  SYNCS.PHASECHK.TRANS64.TRYWAIT P1, [R2+URZ+0x19c70], R3 ;  /* 0x019c7003020075a7 */ /* 0x0010a4000802017f */
[----:B--2---:R-:W-:Y:S05]  /*cd80*/  @!P1 NANOSLEEP.SYNCS 0x989680 ;  /* 0x009896800000995d */ /* 0x004fea0003900000 */
[----:B------:R-:W2:Y:S02]  /*cd90*/  @!P1 SYNCS.PHASECHK.TRANS64 P1, [R2+URZ+0x19c70], R3 ;  /* 0x019c7003020095a7 */ /* 0x000ea4000802007f */
[----:B--2---:R-:W-:Y:S05]  /*cda0*/  @!P1 BRA `(.L_x_83) ;  /* 0xfffffffc00f09947 */ /* 0x004fea000383ffff */
[----:B------:R-:W-:Y:S05]  /*cdb0*/  BRA `(.L_x_144) ;  /* 0xffffffe400307947 */ /* 0x000fea000383ffff */
.L_x_85:
[----:B0-----:R0:W2:Y:S02]  /*cdc0*/  SYNCS.PHASECHK.TRANS64.TRYWAIT P1, [R2+URZ+0x19c60], R3 ;  /* 0x019c6003020075a7 */ /* 0x0010a4000802017f */
[----:B--2---:R-:W-:Y:S05]  /*cdd0*/  @!P1 NANOSLEEP.SYNCS 0x989680 ;  /* 0x009896800000995d */ /* 0x004fea0003900000 */
[----:B------:R-:W2:Y:S02]  /*cde0*/  @!P1 SYNCS.PHASECHK.TRANS64 P1, [R2+URZ+0x19c60], R3 ;  /* 0x019c6003020095a7 */ /* 0x000ea4000802007f */
[----:B--2---:R-:W-:Y:S05]  /*cdf0*/  @!P1 BRA `(.L_x_85) ;  /* 0xfffffffc00f09947 */ /* 0x004fea000383ffff */
[----:B------:R-:W-:Y:S05]  /*ce00*/  BRA `(.L_x_145) ;  /* 0xffffffe400407947 */ /* 0x000fea000383ffff */
.L_x_89:
[----:B0-----:R0:W2:Y:S02]  /*ce10*/  SYNCS.PHASECHK.TRANS64.TRYWAIT P0, [R4+URZ+0x19c20], R0 ;  /* 0x019c2000040075a7 */ /* 0x0010a4000800017f */
[----:B--2---:R-:W-:Y:S05]  /*ce20*/  @!P0 NANOSLEEP.SYNCS 0x989680 ;  /* 0x009896800000895d */ /* 0x004fea0003900000 */
[----:B------:R-:W2:Y:S02]  /*ce30*/  @!P0 SYNCS.PHASECHK.TRANS64 P0, [R4+URZ+0x19c20], R0 ;  /* 0x019c2000040085a7 */ /* 0x000ea4000800007f */
[----:B--2---:R-:W-:Y:S05]  /*ce40*/  @!P0 BRA `(.L_x_89) ;  /* 0xfffffffc00f08947 */ /* 0x004fea000383ffff */
[----:B------:R-:W-:Y:S05]  /*ce50*/  BRA `(.L_x_146) ;  /* 0xffffffe800687947 */ /* 0x000fea000383ffff */
.L_x_93:
[----:B0-----:R0:W2:Y:S02]  /*ce60*/  SYNCS.PHASECHK.TRANS64.TRYWAIT P1, [R5+URZ+0x19c40], R0 ;  /* 0x019c4000050075a7 */ /* 0x0010a4000802017f */
[----:B--2---:R-:W-:Y:S05]  /*ce70*/  @!P1 NANOSLEEP.SYNCS 0x989680 ;  /* 0x009896800000995d */ /* 0x004fea0003900000 */
[----:B------:R-:W2:Y:S02]  /*ce80*/  @!P1 SYNCS.PHASECHK.TRANS64 P1, [R5+URZ+0x19c40], R0 ;  /* 0x019c4000050095a7 */ /* 0x000ea4000802007f */
[----:B--2---:R-:W-:Y:S05]  /*ce90*/  @!P1 BRA `(.L_x_93) ;  /* 0xfffffffc00f09947 */ /* 0x004fea000383ffff */
[----:B------:R-:W-:Y:S05]  /*cea0*/  BRA `(.L_x_147) ;  /* 0xffffffe800a87947 */ /* 0x000fea000383ffff */
.L_x_95:
[----:B--2---:R2:W3:Y:S02]  /*ceb0*/  SYNCS.PHASECHK.TRANS64.TRYWAIT P1, [R19+URZ+0x19c40], R2 ;  /* 0x019c4002130075a7 */ /* 0x0044e4000802017f */
[----:B---3--:R-:W-:Y:S05]  /*cec0*/  @!P1 NANOSLEEP.SYNCS 0x989680 ;  /* 0x009896800000995d */ /* 0x008fea0003900000 */
[----:B------:R-:W3:Y:S02]  /*ced0*/  @!P1 SYNCS.PHASECHK.TRANS64 P1, [R19+URZ+0x19c40], R2 ;  /* 0x019c4002130095a7 */ /* 0x000ee4000802007f */
[----:B---3--:R-:W-:Y:S05]  /*cee0*/  @!P1 BRA `(.L_x_95) ;  /* 0xfffffffc00f09947 */ /* 0x008fea000383ffff */
[----:B------:R-:W-:Y:S05]  /*cef0*/  BRA `(.L_x_148) ;  /* 0xffffffe800b47947 */ /* 0x000fea000383ffff */
.L_x_97:
[----:B---3--:R3:W4:Y:S02]  /*cf00*/  SYNCS.PHASECHK.TRANS64.TRYWAIT P1, [R5+URZ+0x19c60], R0 ;  /* 0x019c6000050075a7 */ /* 0x008724000802017f */
[----:B----4-:R-:W-:Y:S05]  /*cf10*/  @!P1 NANOSLEEP.SYNCS 0x989680 ;  /* 0x009896800000995d */ /* 0x010fea0003900000 */
[----:B------:R-:W4:Y:S02]  /*cf20*/  @!P1 SYNCS.PHASECHK.TRANS64 P1, [R5+URZ+0x19c60], R0 ;  /* 0x019c6000050095a7 */ /* 0x000f24000802007f */
[----:B----4-:R-:W-:Y:S05]  /*cf30*/  @!P1 BRA `(.L_x_97) ;  /* 0xfffffffc00f09947 */ /* 0x010fea000383ffff */
[----:B------:R-:W-:Y:S05]  /*cf40*/  BRA `(.L_x_149) ;  /* 0xffffffe800b07947 */ /* 0x000fea000383ffff */
.L_x_99:
[----:B----4-:R4:W0:Y:S02]  /*cf50*/  SYNCS.PHASECHK.TRANS64.TRYWAIT P1, [R19+URZ+0x19c60], R2 ;  /* 0x019c6002130075a7 */ /* 0x010824000802017f */
[----:B0-----:R-:W-:Y:S05]  /*cf60*/  @!P1 NANOSLEEP.SYNCS 0x989680 ;  /* 0x009896800000995d */ /* 0x001fea0003900000 */
[----:B------:R-:W0:Y:S02]  /*cf70*/  @!P1 SYNCS.PHASECHK.TRANS64 P1, [R19+URZ+0x19c60], R2 ;  /* 0x019c6002130095a7 */ /* 0x000e24000802007f */
[----:B0-----:R-:W-:Y:S05]  /*cf80*/  @!P1 BRA `(.L_x_99) ;  /* 0xfffffffc00f09947 */ /* 0x001fea000383ffff */
[----:B------:R-:W-:Y:S05]  /*cf90*/  BRA `(.L_x_150) ;  /* 0xffffffe800ac7947 */ /* 0x000fea000383ffff */
.L_x_101:
[----:B------:R0:W0:Y:S02]  /*cfa0*/  SYNCS.PHASECHK.TRANS64.TRYWAIT P1, [R5+URZ+0x19c80], R0 ;  /* 0x019c8000050075a7 */ /* 0x000024000802017f */
[----:B0-----:R-:W-:Y:S05]  /*cfb0*/  @!P1 NANOSLEEP.SYNCS 0x989680 ;  /* 0x009896800000995d */ /* 0x001fea0003900000 */
[----:B------:R-:W0:Y:S02]  /*cfc0*/  @!P1 SYNCS.PHASECHK.TRANS64 P1, [R5+URZ+0x19c80], R0 ;  /* 0x019c8000050095a7 */ /* 0x000e24000802007f */
[----:B0-----:R-:W-:Y:S05]  /*cfd0*/  @!P1 BRA `(.L_x_101) ;  /* 0xfffffffc00f09947 */ /* 0x001fea000383ffff */
[----:B------:R-:W-:Y:S05]  /*cfe0*/  BRA `(.L_x_151) ;  /* 0xffffffe800a87947 */ /* 0x000fea000383ffff */
.L_x_152:
[----:B------:R-:W-:-:S00]  /*cff0*/  BRA `(.L_x_152) ;  /* 0xfffffffc00fc7947 */ /* 0x000fc0000383ffff */
[----:B------:R-:W-:-:S00]  /*d000*/  NOP ;  /* 0x0000000000007918 */ /* 0x000fc00000000000 */
[----:B------:R-:W-:-:S00]  /*d010*/  NOP ;  /* 0x0000000000007918 */ /* 0x000fc00000000000 */
[----:B------:R-:W-:-:S00]  /*d020*/  NOP ;  /* 0x0000000000007918 */ /* 0x000fc00000000000 */
[----:B------:R-:W-:-:S00]  /*d030*/  NOP ;  /* 0x0000000000007918 */ /* 0x000fc00000000000 */
[----:B------:R-:W-:-:S00]  /*d040*/  NOP ;  /* 0x0000000000007918 */ /* 0x000fc00000000000 */
[----:B------:R-:W-:-:S00]  /*d050*/  NOP ;  /* 0x0000000000007918 */ /* 0x000fc00000000000 */
[----:B------:R-:W-:-:S00]  /*d060*/  NOP ;  /* 0x0000000000007918 */ /* 0x000fc00000000000 */
[----:B------:R-:W-:-:S00]  /*d070*/  NOP ;  /* 0x0000000000007918 */ /* 0x000fc00000000000 */
.L_x_2578:


//--------------------- .text._ZN7cutlass13device_kernelIN5flash11enable_sm90INS1_16FlashAttnFwdSm90INS1_25CollectiveMainloopFwdSm90ILi2EN4cute5tupleIJNS5_1CILi1EEES8_S8_EEENS6_IJNS7_ILi192EEENS7_ILi128EEENS7_ILi96EEEEEELi96ENS_12float_e4m3_tEfNS_4arch4Sm90ELb0ELb0ELb1ELb1ELb1ELb0ELb0ELb1ELb1ELb1ELb0ELb0EEENS1_21CollectiveEpilogueFwdINS6_IJSA_SC_SB_EEES9_NS_10bfloat16_tESG_Li384ELb1ELb1ELb0ELb1EEENS1_36VarlenDynamicPersistentTileSchedulerILi192ELi128ELi384ELi128ELb0ELb1ELb1ELb0ELb1ELb1EEEEEEEEEvNT_6ParamsE --------------------------
	.section	.text._ZN7cutlass13device_kernelIN5flash11enable_sm90INS1_16FlashAttnFwdSm90INS1_25CollectiveMainloopFwdSm90ILi2EN4cute5tupleIJNS5_1CILi1EEES8_S8_EEENS6_IJNS7_ILi192EEENS7_ILi128EEENS7_ILi96EEEEEELi96ENS_12float_e4m3_tEfNS_4arch4Sm90ELb0ELb0ELb1ELb1ELb1ELb0ELb0ELb1ELb1ELb1ELb0ELb0EEENS1_21CollectiveEpilogueFwdINS6_IJSA_SC_SB_EEES9_NS_10bfloat16_tESG_Li384ELb1ELb1ELb0ELb1EEENS1_36VarlenDynamicPersistentTileSchedulerILi192ELi128ELi384ELi128ELb0ELb1ELb1ELb0ELb1ELb1EEEEEEEEEvNT_6ParamsE,"ax",@progbits
	.align	128
.text._ZN7cutlass13device_kernelIN5flash11enable_sm90INS1_16FlashAttnFwdSm90INS1_25CollectiveMainloopFwdSm90ILi2EN4cute5tupleIJNS5_1CILi1EEES8_S8_EEENS6_IJNS7_ILi192EEENS7_ILi128EEENS7_ILi96EEEEEELi96ENS_12float_e4m3_tEfNS_4arch4Sm90ELb0ELb0ELb1ELb1ELb1ELb0ELb0ELb1ELb1ELb1ELb0ELb0EEENS1_21CollectiveEpilogueFwdINS6_IJSA_SC_SB_EEES9_NS_10bfloat16_tESG_Li384ELb1ELb1ELb0ELb1EEENS1_36VarlenDynamicPersistentTileSchedulerILi192ELi128ELi384ELi128ELb0ELb1ELb1ELb0ELb1ELb1EEEEEEEEEvNT_6ParamsE:
        .type           _ZN7cutlass13device_kernelIN5flash11enable_sm90INS1_16FlashAttnFwdSm90INS1_25CollectiveMainloopFwdSm90ILi2EN4cute5tupleIJNS5_1CILi1EEES8_S8_EEENS6_IJNS7_ILi192EEENS7_ILi128EEENS7_ILi96EEEEEELi96ENS_12float_e4m3_tEfNS_4arch4Sm90ELb0ELb0ELb1ELb1ELb1ELb0ELb0ELb1ELb1ELb1ELb0ELb0EEENS1_21CollectiveEpilogueFwdINS6_IJSA_SC_SB_EEES9_NS_10bfloat16_tESG_Li384ELb1ELb1ELb0ELb1EEENS1_36VarlenDynamicPersistentTileSchedulerILi192ELi128ELi384ELi128ELb0ELb1ELb1ELb0ELb1ELb1EEEEEEEEEvNT_6ParamsE,@function
        .size           _ZN7cutlass13device_kernelIN5flash11enable_sm90INS1_16FlashAttnFwdSm90INS1_25CollectiveMainloopFwdSm90ILi2EN4cute5tupleIJNS5_1CILi1EEES8_S8_EEENS6_IJNS7_ILi192EEENS7_ILi128EEENS7_ILi96EEEEEELi96ENS_12float_e4m3_tEfNS_4arch4Sm90ELb0ELb0ELb1ELb1ELb1ELb0ELb0ELb1ELb1ELb1ELb0ELb0EEENS1_21CollectiveEpilogueFwdINS6_IJSA_SC_SB_EEES9_NS_10bfloat16_tESG_Li384ELb1ELb1ELb0ELb1EEENS1_36VarlenDynamicPersistentTileSchedulerILi192ELi128ELi384ELi128ELb0ELb1ELb1ELb0ELb1ELb1EEEEEEEEEvNT_6ParamsE,(.L_x_2579 - _ZN7cutlass13device_kernelIN5flash11enable_sm90INS1_16FlashAttnFwdSm90INS1_25CollectiveMainloopFwdSm90ILi2EN4cute5tupleIJNS5_1CILi1EEES8_S8_EEENS6_IJNS7_ILi192EEENS7_ILi128EEENS7_ILi96EEEEEELi96ENS_12float_e4m3_tEfNS_4arch4Sm90ELb0ELb0ELb1ELb1ELb1ELb0ELb0ELb1ELb1ELb1ELb0ELb0EEENS1_21CollectiveEpilogueFwdINS6_IJSA_SC_SB_EEES9_NS_10bfloat16_tESG_Li384ELb1ELb1ELb0ELb1EEENS1_36VarlenDynamicPersistentTileSchedulerILi192ELi128ELi384ELi128ELb0ELb1ELb1ELb0ELb1ELb1EEEEEEEEEvNT_6ParamsE)
        .other          _ZN7cutlass13device_kernelIN5flash11enable_sm90INS1_16FlashAttnFwdSm90INS1_25CollectiveMainloopFwdSm90ILi2EN4cute5tupleIJNS5_1CILi1EEES8_S8_EEENS6_IJNS7_ILi192EEENS7_ILi128EEENS7_ILi96EEEEEELi96ENS_12float_e4m3_tEfNS_4arch4Sm90ELb0ELb0ELb1ELb1ELb1ELb0ELb0ELb1ELb1ELb1ELb0ELb0EEENS1_21CollectiveEpilogueFwdINS6_IJSA_SC_SB_EEES9_NS_10bfloat16_tESG_Li384ELb1ELb1ELb0ELb1EEENS1_36VarlenDynamicPersistentTileSchedulerILi192ELi128ELi384ELi128ELb0ELb1ELb1ELb0ELb1ELb1EEEEEEEEEvNT_6ParamsE,@"STO_CUDA_ENTRY STV_DEFAULT"
_ZN7cutlass13device_kernelIN5flash11enable_sm90INS1_16FlashAttnFwdSm90INS1_25CollectiveMainloopFwdSm90ILi2EN4cute5tupleIJNS5_1CILi1EEES8_S8_EEENS6_IJNS7_ILi192EEENS7_ILi128EEENS7_ILi96EEEEEELi96ENS_12float_e4m3_tEfNS_4arch4Sm90ELb0ELb0ELb1ELb1ELb1ELb0ELb0ELb1ELb1ELb1ELb0ELb0EEENS1_21CollectiveEpilogueFwdINS6_IJSA_SC_SB_EEES9_NS_10bfloat16_tESG_Li384ELb1ELb1ELb0ELb1EEENS1_36VarlenDynamicPersistentTileSchedulerILi192ELi128ELi384ELi128ELb0ELb1ELb1ELb0ELb1ELb1EEEEEEEEEvNT_6ParamsE:
        /* <DEDUP_REMOVED lines=10> */
[----:B------:R-:W-:-:S05]  /*00a0*/  SHF.R.U32.HI R2, RZ, 0x7, R3 ;  /* 0x00000007ff027819 */ /* 0x000fca0000011603 */
[----:B------:R0:W1:Y:S04]  /*00b0*/  SHFL.IDX PT, R3, R2, RZ, 0x1f ;  /* 0x00001fff02037589 */ /* 0x00006800000e0000 */
[----:B------:R-:W-:Y:S01]  /*00c0*/  VOTEU.ALL UP0, P0 ;  /* 0x00000000003f7886 */ /* 0x000fe20000000000 */
[----:B------:R-:W-:-:S04]  /*00d0*/  VOTEU.ALL UP1, P0 ;  /* 0x00000000003f7886 */ /* 0x000fc80000020000 */
[----:B------:R-:W2:Y:S01]  /*00e0*/  @!UP0 S2UR UR8, SR_CgaCtaId ;  /* 0x00000000000889c3 */ /* 0x000ea20000008800 */
[----:B------:R-:W-:Y:S01]  /*00f0*/  @!UP0 UMOV UR6, 0x400 ;  /* 0x0000040000068882 */ /* 0x000fe20000000000 */
[----:B------:R-:W-:-:S04]  /*0100*/  @!UP0 UIADD3 UR4, -UR4, 0x100000, URZ ;  /* 0x0010000004048890 */ /* 0x000fc8000fffe13f */
[----:B------:R-:W-:Y:S02]  /*0110*/  @!UP0 USHF.L.U32 UR5, UR4, 0xb, URZ ;  /* 0x0000000b04058899 */ /* 0x000fe4000800063f */
[----:B------:R-:W-:Y:S02]  /*0120*/  @!UP0 USHF.L.U32 UR4, UR4, 0x1, URZ ;  /* 0x0000000104048899 */ /* 0x000fe4000800063f */
[----:B--2---:R-:W-:Y:S02]  /*0130*/  @!UP0 ULEA UR8, UR8, UR6, 0x18 ;  /* 0x0000000608088291 */ /* 0x004fe4000f8ec03f */
        /* <DEDUP_REMOVED lines=25> */
.L_x_153:
        /* <DEDUP_REMOVED lines=22> */
.L_x_154:
        /* <DEDUP_REMOVED lines=18> */
.L_x_155:
        /* <DEDUP_REMOVED lines=22> */
.L_x_156:
[----:B------:R-:W5:Y:S01]  /*06b0*/  SHFL.IDX PT, R4, R0, RZ, 0x1f ;  /* 0x00001fff00047589 */ /* 0x000f6200000e0000 */
[----:B------:R-:W-:Y:S01]  /*06c0*/  R2UR UR9, R3 ;  /* 0x00000000030972ca */ /* 0x000fe200000e0000 */
[----:B------:R-:W-:Y:S01]  /*06d0*/  NOP ;  /* 0x0000000000007918 */ /* 0x000fe20000000000 */
[----:B------:R-:W0:Y:S01]  /*06e0*/  S2R R2, SR_CgaCtaId ;  /* 0x0000000000027919 */ /* 0x000e220000008800 */
        /* <DEDUP_REMOVED lines=20> */
.L_x_157:
        /* <DEDUP_REMOVED lines=8> */
.L_x_159:
[----:B------:R-:W-:-:S08]  /*08b0*/  NOP ;  /* 0x0000000000007918 */ /* 0x000fd00000000000 */
[----:B------:R-:W0:Y:S02]  /*08c0*/  USETMAXREG.TRY_ALLOC.CTAPOOL UP0, 0xa0 ;  /* 0x000000a0000079c8 */ /* 0x000e240008000600 */
[----:B0-----:R-:W-:-:S13]  /*08d0*/  PLOP3.LUT P0, PT, PT, PT, UP0, 0x80, 0x0 ;  /* 0x000000000000781c */ /* 0x001fda0003f0f008 */
[----:B------:R-:W-:Y:S05]  /*08e0*/  @!P0 BRA `(.L_x_159) ;  /* 0xfffffffc00f08947 */ /* 0x000fea000383ffff */
[----:B------:R-:W0:Y:S08]  /*08f0*/  S2UR UR5, SR_CgaCtaId ;  /* 0x00000000000579c3 */ /* 0x000e300000008800 */
[----:B------:R-:W-:Y:S06]  /*0900*/  BAR.ARV 0x8, 0x200 ;  /* 0x0208000000007b1d */ /* 0x000fec0000002000 */
[----:B------:R-:W-:-:S02]  /*0910*/  UMOV UR4, 0x400 ;  /* 0x0000040000047882 */ /* 0x000fc40000000000 */
[----:B------:R-:W-:Y:S01]  /*0920*/  BAR.SYNC.DEFER_BLOCKING 0x5, 0x200 ;  /* 0x0148000000007b1d */ /* 0x000fe20000010000 */
[----:B0-----:R-:W-:-:S09]  /*0930*/  ULEA UR4, UR5, UR4, 0x18 ;  /* 0x0000000405047291 */ /* 0x001fd2000f8ec03f */
[----:B------:R-:W0:Y:S01]  /*0940*/  LDS.128 R44, [UR4+0x19cd0] ;  /* 0x019cd004ff2c7984 */ /* 0x000e220008000c00 */
[----:B------:R-:W-:Y:S01]  /*0950*/  ULDC UR4, c[0x0][0xc3c] ;  /* 0x00030f0000047ab9 */ /* 0x000fe20000000800 */
[----:B------:R-:W-:Y:S06]  /*0960*/  BAR.ARV 0x4, 0x200 ;  /* 0x0108000000007b1d */ /* 0x000fec0000002000 */
[----:B0-----:R-:W-:-:S13]  /*0970*/  ISETP.GE.AND P0, PT, R47, UR4, PT ;  /* 0x000000042f007c0c */ /* 0x001fda000bf06270 */
[----:B------:R-:W-:Y:S05]  /*0980*/  @P0 EXIT ;  /* 0x000000000000094d */ /* 0x000fea0003800000 */
[----:B------:R-:W0:Y:S01]  /*0990*/  S2R R0, SR_TID.X ;  /* 0x0000000000007919 */ /* 0x000e220000002100 */
[----:B------:R-:W-:Y:S01]  /*09a0*/  R2UR UR5, R45 ;  /* 0x000000002d0572ca */ /* 0x000fe200000e0000 */
[----:B------:R-:W-:Y:S01]  /*09b0*/  ULOP3.LUT UR41, UR39, 0x1, URZ, 0xfc, !UPT ;  /* 0x0000000127297892 */ /* 0x000fe2000f8efc3f */
[----:B------:R-:W-:Y:S01]  /*09c0*/  R2UR UR40, R46 ;  /* 0x000000002e2872ca */ /* 0x000fe200000e0000 */
[----:B------:R-:W-:Y:S01]  /*09d0*/  UMOV UR36, URZ ;  /* 0x0000003f00247c82 */ /* 0x000fe20008000000 */
[----:B------:R-:W-:Y:S01]  /*09e0*/  UMOV UR37, URZ ;  /* 0x0000003f00257c82 */ /* 0x000fe20008000000 */
[----:B------:R-:W-:Y:S01]  /*09f0*/  UMOV UR38, URZ ;  /* 0x0000003f00267c82 */ /* 0x000fe20008000000 */
[----:B0-----:R-:W-:-:S05]  /*0a00*/  VIADD R10, R0, 0xffffff80 ;  /* 0xffffff80000a7836 */ /* 0x001fca0000000000 */
[----:B------:R-:W-:-:S04]  /*0a10*/  SHF.R.S32.HI R0, RZ, 0x1f, R10 ;  /* 0x0000001fff007819 */ /* 0x000fc8000001140a */
[CC--:B------:R-:W-:Y:S02]  /*0a20*/  LEA.HI R23, R0.reuse, R10.reuse, RZ, 0x7 ;  /* 0x0000000a00177211 */ /* 0x0c0fe400078f38ff */
[CC--:B------:R-:W-:Y:S02]  /*0a30*/  LEA.HI R2, R0.reuse, R10.reuse, RZ, 0x4 ;  /* 0x0000000a00027211 */ /* 0x0c0fe400078f20ff */
[----:B------:R-:W-:Y:S02]  /*0a40*/  LOP3.LUT R22, R23, 0xffffff80, RZ, 0xc0, !PT ;  /* 0xffffff8017167812 */ /* 0x000fe400078ec0ff */
[-C--:B------:R-:W-:Y:S02]  /*0a50*/  LEA.HI R3, R0, R10.reuse, RZ, 0x5 ;  /* 0x0000000a00037211 */ /* 0x080fe400078f28ff */
[----:B------:R-:W-:Y:S01]  /*0a60*/  SHF.R.S32.HI R5, RZ, 0x4, R2 ;  /* 0x00000004ff057819 */ /* 0x000fe20000011402 */
[----:B------:R-:W-:Y:S01]  /*0a70*/  IMAD.IADD R22, R10, 0x1, -R22 ;  /* 0x000000010a167824 */ /* 0x000fe200078e0a16 */
[----:B------:R-:W-:Y:S01]  /*0a80*/  LEA.HI R0, R0, R10, RZ, 0x2 ;  /* 0x0000000a00007211 */ /* 0x000fe200078f10ff */
[----:B------:R-:W-:Y:S01]  /*0a90*/  IMAD.SHL.U32 R4, R3, 0x10, RZ ;  /* 0x0000001003047824 */ /* 0x000fe200078e00ff */
[----:B------:R-:W-:-:S02]  /*0aa0*/  LOP3.LUT R3, R2, 0x7fffff0, RZ, 0xc0, !PT ;  /* 0x07fffff002037812 */ /* 0x000fc400078ec0ff */
[----:B------:R-:W-:Y:S02]  /*0ab0*/  SHF.R.S32.HI R7, RZ, 0x1f, R22 ;  /* 0x0000001fff077819 */ /* 0x000fe40000011416 */
[----:B------:R-:W-:Y:S01]  /*0ac0*/  LEA.HI R2, R2, R5, RZ, 0x1 ;  /* 0x0000000502027211 */ /* 0x000fe200078f08ff */
[----:B------:R-:W-:Y:S01]  /*0ad0*/  IMAD.IADD R3, R10, 0x1, -R3 ;  /* 0x000000010a037824 */ /* 0x000fe200078e0a03 */
[----:B------:R-:W-:Y:S02]  /*0ae0*/  LEA.HI R6, R7, R22, RZ, 0x2 ;  /* 0x0000001607067211 */ /* 0x000fe400078f10ff */
[----:B------:R-:W-:Y:S02]  /*0af0*/  LOP3.LUT R4, R4, 0xfffffe00, RZ, 0xc0, !PT ;  /* 0xfffffe0004047812 */ /* 0x000fe400078ec0ff */
[--C-:B------:R-:W-:Y:S02]  /*0b00*/  SHF.R.S32.HI R8, RZ, 0x2, R6.reuse ;  /* 0x00000002ff087819 */ /* 0x100fe40000011406 */
[----:B------:R-:W-:Y:S01]  /*0b10*/  SHF.R.S32.HI R9, RZ, 0x1f, R6 ;  /* 0x0000001fff097819 */ /* 0x000fe20000011406 */
[----:B------:R-:W-:Y:S01]  /*0b20*/  IMAD R3, R3, 0x20, R4 ;  /* 0x0000002003037824 */ /* 0x000fe200078e0204 */
[----:B------:R-:W-:-:S02]  /*0b30*/  SHF.R.S32.HI R23, RZ, 0x7, R23 ;  /* 0x00000007ff177819 */ /* 0x000fc40000011417 */
[----:B------:R-:W-:Y:S02]  /*0b40*/  LEA.HI R9, R9, R8, RZ, 0x3 ;  /* 0x0000000809097211 */ /* 0x000fe400078f18ff */
[----:B------:R-:W-:Y:S01]  /*0b50*/  LOP3.LUT R2, R2, 0x1ffffffe, RZ, 0xc0, !PT ;  /* 0x1ffffffe02027812 */ /* 0x000fe200078ec0ff */
[----:B------:R-:W-:Y:S01]  /*0b60*/  IMAD.HI R4, R23, 0x55555556, RZ ;  /* 0x5555555617047827 */ /* 0x000fe200078e02ff */
[----:B------:R-:W-:Y:S02]  /*0b70*/  LOP3.LUT R18, R0, 0xfffffffc, RZ, 0xc0, !PT ;  /* 0xfffffffc00127812 */ /* 0x000fe400078ec0ff */
[----:B------:R-:W-:Y:S01]  /*0b80*/  LOP3.LUT R9, R9, 0xfffffff8, RZ, 0xc0, !PT ;  /* 0xfffffff809097812 */ /* 0x000fe200078ec0ff */
[----:B------:R-:W-:Y:S01]  /*0b90*/  IMAD.IADD R2, R5, 0x1, -R2 ;  /* 0x0000000105027824 */ /* 0x000fe200078e0a02 */
[----:B------:R-:W-:Y:S01]  /*0ba0*/  LEA.HI R7, R7, R22, RZ, 0x5 ;  /* 0x0000001607077211 */ /* 0x000fe200078f28ff */
[----:B------:R-:W-:Y:S01]  /*0bb0*/  IMAD.IADD R18, R10, 0x1, -R18 ;  /* 0x000000010a127824 */ /* 0x000fe200078e0a12 */
[----:B------:R-:W-:Y:S01]  /*0bc0*/  LEA.HI R4, R4, R4, RZ, 0x1 ;  /* 0x0000000404047211 */ /* 0x000fe200078f08ff */
[----:B------:R-:W-:Y:S01]  /*0bd0*/  IMAD.IADD R8, R8, 0x1, -R9 ;  /* 0x0000000108087824 */ /* 0x000fe200078e0a09 */
[----:B------:R-:W-:Y:S01]  /*0be0*/  SHF.R.S32.HI R7, RZ, 0x5, R7 ;  /* 0x00000005ff077819 */ /* 0x000fe20000011407 */
[----:B------:R-:W-:Y:S01]  /*0bf0*/  IMAD R155, R2, 0x8, R3 ;  /* 0x00000008029b7824 */ /* 0x000fe200078e0203 */
[C---:B------:R-:W-:Y:S01]  /*0c00*/  LEA.HI R3, R18.reuse, R18, RZ, 0x1 ;  /* 0x0000001212037211 */ /* 0x040fe200078f08ff */
[----:B------:R-:W-:Y:S01]  /*0c10*/  IMAD.SHL.U32 R2, R18, 0x8, RZ ;  /* 0x0000000812027824 */ /* 0x000fe200078e00ff */
[----:B------:R-:W-:Y:S01]  /*0c20*/  LOP3.LUT R5, R6, 0x7ffffffc, RZ, 0xc0, !PT ;  /* 0x7ffffffc06057812 */ /* 0x000fe200078ec0ff */
[----:B------:R-:W-:Y:S01]  /*0c30*/  IMAD R4, R4, -0x3, R23 ;  /* 0xfffffffd04047824 */ /* 0x000fe200078e0217 */
[----:B------:R-:W-:Y:S01]  /*0c40*/  LEA R7, R7, R8, 0x4 ;  /* 0x0000000807077211 */ /* 0x000fe200078e20ff */
[C---:B------:R-:W-:Y:S01]  /*0c50*/  VIADD R16, R2.reuse, 0x20 ;  /* 0x0000002002107836 */ /* 0x040fe20000000000 */
[----:B------:R-:W-:Y:S01]  /*0c60*/  LOP3.LUT R3, R3, 0x1ffffffe, RZ, 0xc0, !PT ;  /* 0x1ffffffe03037812 */ /* 0x000fe200078ec0ff */
[----:B------:R-:W-:Y:S01]  /*0c70*/  VIADD R17, R2, 0x40 ;  /* 0x0000004002117836 */ /* 0x000fe20000000000 */
[----:B------:R-:W-:Y:S01]  /*0c80*/  SHF.R.S32.HI R19, RZ, 0x2, R0 ;  /* 0x00000002ff137819 */ /* 0x000fe20000011400 */
[----:B------:R-:W-:Y:S01]  /*0c90*/  IMAD.MOV.U32 R6, RZ, RZ, -0x2 ;  /* 0xfffffffeff067424 */ /* 0x000fe200078e00ff */
[----:B------:R-:W-:Y:S01]  /*0ca0*/  SHF.R.S32.HI R157, RZ, 0x1f, R16 ;  /* 0x0000001fff9d7819 */ /* 0x000fe20000011410 */
[----:B------:R-:W-:Y:S01]  /*0cb0*/  IMAD.IADD R5, R22, 0x1, -R5 ;  /* 0x0000000116057824 */ /* 0x000fe200078e0a05 */
[----:B------:R-:W-:Y:S01]  /*0cc0*/  SHF.R.S32.HI R156, RZ, 0x1f, R17 ;  /* 0x0000001fff9c7819 */ /* 0x000fe20000011411 */
[----:B------:R-:W-:-:S02]  /*0cd0*/  IMAD R152, R4, 0x40, R7 ;  /* 0x0000004004987824 */ /* 0x000fc400078e0207 */
[----:B------:R-:W-:Y:S02]  /*0ce0*/  IMAD.IADD R3, R18, 0x1, -R3 ;  /* 0x0000000112037824 */ /* 0x000fe400078e0a03 */
[----:B------:R-:W-:Y:S02]  /*0cf0*/  IMAD R153, R5, R6, 0x80 ;  /* 0x0000008005997424 */ /* 0x000fe400078e0206 */
[----:B------:R-:W-:-:S07]  /*0d00*/  IMAD R154, R3, 0x8, R152 ;  /* 0x00000008039a7824 */ /* 0x000fce00078e0298 */
.L_x_197:
[----:B012-45:R-:W0:Y:S01]  /*0d10*/  LDC.64 R4, c[0x0][0xc88] ;  /* 0x00032200ff047b82 */ /* 0x037e220000000a00 */
[----:B------:R-:W-:Y:S01]  /*0d20*/  ULDC.64 UR6, c[0x0][0xa28] ;  /* 0x00028a0000067ab9 */ /* 0x000fe20000000a00 */
[----:B------:R-:W-:Y:S01]  /*0d30*/  ULDC.64 UR8, c[0x0][0xa20] ;  /* 0x0002880000087ab9 */ /* 0x000fe20000000a00 */
[----:B------:R-:W-:Y:S01]  /*0d40*/  ULDC UR4, c[0x0][0x424] ;  /* 0x0001090000047ab9 */ /* 0x000fe20000000800 */
[----:B0-----:R-:W-:-:S06]  /*0d50*/  IMAD.WIDE R4, R47, 0x4, R4 ;  /* 0x000000042f047825 */ /* 0x001fcc00078e0204 */
[----:B------:R-:W2:Y:S01]  /*0d60*/  LDG.E R4, desc[UR50][R4.64] ;  /* 0x0000003204047981 */ /* 0x000ea2000c1e1900 */
[----:B------:R-:W-:Y:S02]  /*0d70*/  UISETP.NE.U32.AND UP0, UPT, UR6, URZ, UPT ;  /* 0x0000003f0600728c */ /* 0x000fe4000bf05070 */
[----:B------:R-:W-:Y:S02]  /*0d80*/  UISETP.NE.U32.AND UP1, UPT, UR8, URZ, UPT ;  /* 0x0000003f0800728c */ /* 0x000fe4000bf25070 */
[----:B------:R-:W-:Y:S02]  /*0d90*/  UISETP.NE.AND.EX UP0, UPT, UR7, URZ, UPT, UP0 ;  /* 0x0000003f0700728c */ /* 0x000fe4000bf05300 */
[----:B------:R-:W-:-:S04]  /*0da0*/  UISETP.NE.AND.EX UP1, UPT, UR9, URZ, UPT, UP1 ;  /* 0x0000003f0900728c */ /* 0x000fc8000bf25310 */
[----:B------:R-:W-:Y:S02]  /*0db0*/  PLOP3.LUT P0, PT, PT, PT, UP0, 0x80, 0x0 ;  /* 0x000000000000781c */ /* 0x000fe40003f0f008 */
[----:B------:R-:W-:Y:S02]  /*0dc0*/  PLOP3.LUT P1, PT, PT, PT, UP1, 0x80, 0x0 ;  /* 0x000000000000781c */ /* 0x000fe40003f2f018 */
[----:B--2---:R-:W-:-:S13]  /*0dd0*/  R2UR UR42, R4 ;  /* 0x00000000042a72ca */ /* 0x004fda00000e0000 */
[----:B------:R-:W-:Y:S02]  /*0de0*/  USHF.R.S32.HI UR43, URZ, 0x1f, UR42 ;  /* 0x0000001f3f2b7899 */ /* 0x000fe4000801142a */
[----:B------:R-:W-:Y:S02]  /*0df0*/  @UP0 ULEA UR6, UP2, UR42, UR6, 0x2 ;  /* 0x000000062a060291 */ /* 0x000fe4000f84103f */
[----:B------:R-:W-:Y:S02]  /*0e00*/  @UP1 ULEA UR8, UP3, UR42, UR8, 0x2 ;  /* 0x000000082a081291 */ /* 0x000fe4000f86103f */
[----:B------:R-:W-:Y:S02]  /*0e10*/  @UP0 ULEA.HI.X UR7, UR42, UR7, UR43, 0x2, UP2 ;  /* 0x000000072a070291 */ /* 0x000fe400090f142b */
[----:B------:R-:W-:Y:S01]  /*0e20*/  @UP1 ULEA.HI.X UR9, UR42, UR9, UR43, 0x2, UP3 ;  /* 0x000000092a091291 */ /* 0x000fe200098f142b */
[----:B------:R-:W-:Y:S02]  /*0e30*/  IMAD.U32 R4, RZ, RZ, UR6 ;  /* 0x00000006ff047e24 */ /* 0x000fe4000f8e00ff */
[----:B------:R-:W-:Y:S01]  /*0e40*/  IMAD.U32 R6, RZ, RZ, UR8 ;  /* 0x00000008ff067e24 */ /* 0x000fe2000f8e00ff */
[----:B------:R-:W-:Y:S01]  /*0e50*/  MOV R5, UR7 ;  /* 0x0000000700057c02 */ /* 0x000fe20008000f00 */
[----:B------:R-:W-:Y:S01]  /*0e60*/  ULDC.64 UR6, c[0x0][0x418] ;  /* 0x0001060000067ab9 */ /* 0x000fe20000000a00 */
[----:B------:R-:W-:-:S03]  /*0e70*/  IMAD.U32 R7, RZ, RZ, UR9 ;  /* 0x00000009ff077e24 */ /* 0x000fc6000f8e00ff */
[----:B------:R-:W2:Y:S04]  /*0e80*/  @P0 LDG.E R4, desc[UR50][R4.64] ;  /* 0x0000003204040981 */ /* 0x000ea8000c1e1900 */
[----:B---3--:R-:W3:Y:S01]  /*0e90*/  @P1 LDG.E R6, desc[UR50][R6.64] ;  /* 0x0000003206061981 */ /* 0x008ee2000c1e1900 */
[----:B------:R-:W-:Y:S01]  /*0ea0*/  UISETP.NE.U32.AND UP0, UPT, UR6, URZ, UPT ;  /* 0x0000003f0600728c */ /* 0x000fe2000bf05070 */
[----:B------:R-:W-:Y:S01]  /*0eb0*/  IMAD.MOV.U32 R3, RZ, RZ, RZ ;  /* 0x000000ffff037224 */ /* 0x000fe200078e00ff */
[----:B------:R-:W-:Y:S01]  /*0ec0*/  UMOV UR45, URZ ;  /* 0x0000003f002d7c82 */ /* 0x000fe20008000000 */
[----:B------:R-:W-:Y:S01]  /*0ed0*/  ULDC UR6, c[0x0][0x2f0] ;  /* 0x0000bc0000067ab9 */ /* 0x000fe20000000800 */
[----:B------:R-:W-:Y:S01]  /*0ee0*/  UISETP.NE.AND.EX UP0, UPT, UR7, URZ, UPT, UP0 ;  /* 0x0000003f0700728c */ /* 0x000fe2000bf05300 */
[----:B------:R-:W-:Y:S01]  /*0ef0*/  IMAD.MOV.U32 R0, RZ, RZ, RZ ;  /* 0x000000ffff007224 */ /* 0x000fe200078e00ff */
[----:B------:R-:W-:Y:S01]  /*0f00*/  UMOV UR44, UR5 ;  /* 0x00000005002c7c82 */ /* 0x000fe20008000000 */
[----:B------:R-:W-:Y:S01]  /*0f10*/  IMAD.MOV.U32 R135, RZ, RZ, RZ ;  /* 0x000000ffff877224 */ /* 0x000fe200078e00ff */
[----:B------:R-:W-:Y:S01]  /*0f20*/  USEL UR4, UR4, 0x1, UP0 ;  /* 0x0000000104047887 */ /* 0x000fe20008000000 */
[----:B------:R-:W-:Y:S01]  /*0f30*/  CS2R R10, SRZ ;  /* 0x00000000000a7805 */ /* 0x000fe2000001ff00 */
[----:B------:R-:W-:Y:S01]  /*0f40*/  IMAD.MOV.U32 R9, RZ, RZ, RZ ;  /* 0x000000ffff097224 */ /* 0x000fe200078e00ff */
[----:B------:R-:W-:Y:S01]  /*0f50*/  CS2R R12, SRZ ;  /* 0x00000000000c7805 */ /* 0x000fe2000001ff00 */
[----:B------:R-:W-:Y:S01]  /*0f60*/  UIMAD UR4, UR4, UR6, URZ ;  /* 0x00000006040472a4 */ /* 0x000fe2000f8e023f */
        /* <DEDUP_REMOVED lines=14> */
[----:B------:R-:W-:Y:S01]  /*1050*/  IMAD.MOV.U32 R52, RZ, RZ, RZ ;  /* 0x000000ffff347224 */ /* 0x000fe200078e00ff */
[----:B--2---:R-:W-:Y:S02]  /*1060*/  @P0 R2UR UR45, R4 ;  /* 0x00000000042d02ca */ /* 0x004fe400000e0000 */
[----:B------:R-:W-:Y:S02]  /*1070*/  PLOP3.LUT P0, PT, PT, PT, PT, 0x80, 0x0 ;  /* 0x000000000000781c */ /* 0x000fe40003f0f070 */
[----:B---3--:R-:W-:Y:S01]  /*1080*/  @P1 R2UR UR4, R6 ;  /* 0x00000000060412ca */ /* 0x008fe200000e0000 */
[----:B------:R-:W-:-:S14]  /*1090*/  @P1 BRA `(.L_x_160) ;  /* 0x0000000000341947 */ /* 0x000fdc0003800000 */
[----:B------:R-:W-:Y:S02]  /*10a0*/  ULDC.64 UR6, c[0x0][0xa08] ;  /* 0x0002820000067ab9 */ /* 0x000fe40000000a00 */
[----:B------:R-:W-:-:S04]  /*10b0*/  ISETP.NE.U32.AND P1, PT, RZ, UR6, PT ;  /* 0x00000006ff007c0c */ /* 0x000fc8000bf25070 */
[----:B------:R-:W-:-:S13]  /*10c0*/  ISETP.NE.AND.EX P1, PT, RZ, UR7, PT, P1 ;  /* 0x00000007ff007c0c */ /* 0x000fda000bf25310 */
[----:B------:R-:W-:Y:S05]  /*10d0*/  @!P1 BRA `(.L_x_160) ;  /* 0x0000000000249947 */ /* 0x000fea0003800000 */
[----:B------:R-:W-:Y:S02]  /*10e0*/  ULDC.64 UR4, c[0x0][0xa08] ;  /* 0x0002820000047ab9 */ /* 0x000fe40000000a00 */
[----:B------:R-:W-:-:S06]  /*10f0*/  UIMAD.WIDE UR4, UR42, 0x4, UR4 ;  /* 0x000000042a0478a5 */ /* 0x000fcc000f8e0204 */
[----:B------:R-:W-:Y:S02]  /*1100*/  IMAD.U32 R4, RZ, RZ, UR4 ;  /* 0x00000004ff047e24 */ /* 0x000fe4000f8e00ff */
[----:B------:R-:W-:-:S05]  /*1110*/  IMAD.U32 R5, RZ, RZ, UR5 ;  /* 0x00000005ff057e24 */ /* 0x000fca000f8e00ff */
[----:B------:R-:W2:Y:S04]  /*1120*/  LDG.E R7, desc[UR50][R4.64] ;  /* 0x0000003204077981 */ /* 0x000ea8000c1e1900 */
[----:B------:R-:W3:Y:S01]  /*1130*/  LDG.E R6, desc[UR50][R4.64+0x4] ;  /* 0x0000043204067981 */ /* 0x000ee2000c1e1900 */
[----:B--2---:R-:W-:Y:S02]  /*1140*/  R2UR UR4, R7 ;  /* 0x00000000070472ca */ /* 0x004fe400000e0000 */
[----:B---3--:R-:W-:-:S13]  /*1150*/  R2UR UR5, R6 ;  /* 0x00000000060572ca */ /* 0x008fda00000e0000 */
[----:B------:R-:W-:-:S12]  /*1160*/  UIADD3 UR4, -UR4, UR5, URZ ;  /* 0x0000000504047290 */ /* 0x000fd8000fffe13f */
.L_x_160:
[----:B------:R-:W-:Y:S01]  /*1170*/  UIADD3 UR45, -UR45, UR4, URZ ;  /* 0x000000042d2d7290 */ /* 0x000fe2000fffe13f */
[----:B------:R-:W-:Y:S01]  /*1180*/  CS2R R4, SRZ ;  /* 0x0000000000047805 */ /* 0x000fe2000001ff00 */
[----:B------:R-:W-:Y:S01]  /*1190*/  UMOV UR46, UR40 ;  /* 0x00000028002e7c82 */ /* 0x000fe20008000000 */
[----:B------:R-:W-:Y:S01]  /*11a0*/  CS2R R54, SRZ ;  /* 0x0000000000367805 */ /* 0x000fe2000001ff00 */
[----:B------:R-:W-:Y:S01]  /*11b0*/  UISETP.GE.AND UP0, UPT, UR45, 0x1, UPT ;  /* 0x000000012d00788c */ /* 0x000fe2000bf06270 */
[----:B------:R-:W-:Y:S01]  /*11c0*/  MOV R53, RZ ;  /* 0x000000ff00357202 */ /* 0x000fe20000000f00 */
[----:B------:R-:W-:Y:S01]  /*11d0*/  UIADD3 UR4, UR45, 0x7f, URZ ;  /* 0x0000007f2d047890 */ /* 0x000fe2000fffe03f */
[----:B------:R-:W-:Y:S02]  /*11e0*/  CS2R R56, SRZ ;  /* 0x0000000000387805 */ /* 0x000fe4000001ff00 */
[----:B------:R-:W-:Y:S02]  /*11f0*/  CS2R R58, SRZ ;  /* 0x00000000003a7805 */ /* 0x000fe4000001ff00 */
[----:B------:R-:W-:-:S02]  /*1200*/  CS2R R60, SRZ ;  /* 0x00000000003c7805 */ /* 0x000fc4000001ff00 */
[----:B------:R-:W-:Y:S01]  /*1210*/  PLOP3.LUT P1, PT, PT, PT, UP0, 0x80, 0x0 ;  /* 0x000000000000781c */ /* 0x000fe20003f2f008 */
[----:B------:R-:W-:Y:S01]  /*1220*/  USHF.R.S32.HI UR5, URZ, 0x1f, UR4 ;  /* 0x0000001f3f057899 */ /* 0x000fe20008011404 */
[----:B------:R-:W-:Y:S02]  /*1230*/  IMAD.MOV.U32 R62, RZ, RZ, RZ ;  /* 0x000000ffff3e7224 */ /* 0x000fe400078e00ff */
[----:B------:R-:W-:Y:S01]  /*1240*/  IMAD.MOV.U32 R64, RZ, RZ, RZ ;  /* 0x000000ffff407224 */ /* 0x000fe200078e00ff */
[----:B------:R-:W-:-:S08]  /*1250*/  ULEA.HI UR48, UR5, UR4, URZ, 0x7 ;  /* 0x0000000405307291 */ /* 0x000fd0000f8f383f */
[----:B------:R-:W-:Y:S05]  /*1260*/  @!P1 BRA `(.L_x_161) ;  /* 0x0000005800e89947 */ /* 0x000fea0003800000 */
[----:B------:R-:W0:Y:S01]  /*1270*/  SHFL.IDX PT, R0, R23, RZ, 0x1f ;  /* 0x00001fff17007589 */ /* 0x000e2200000e0000 */
[----:B------:R-:W1:Y:S01]  /*1280*/  S2UR UR47, SR_CgaCtaId ;  /* 0x00000000002f79c3 */ /* 0x000e620000008800 */
[----:B------:R-:W-:Y:S01]  /*1290*/  UMOV UR49, 0x400 ;  /* 0x0000040000317882 */ /* 0x000fe20000000000 */
[----:B------:R-:W-:Y:S01]  /*12a0*/  USHF.R.S32.HI UR48, URZ, 0x7, UR48 ;  /* 0x000000073f307899 */ /* 0x000fe20008011430 */
[----:B0-----:R-:W-:Y:S01]  /*12b0*/  R2UR UR6, R0 ;  /* 0x00000000000672ca */ /* 0x001fe200000e0000 */
[----:B-1----:R-:W-:-:S12]  /*12c0*/  ULEA UR49, UR47, UR49, 0x18 ;  /* 0x000000312f317291 */ /* 0x002fd8000f8ec03f */
[----:B------:R-:W-:Y:S02]  /*12d0*/  UIMAD.WIDE UR4, UR6, 0x55555556, URZ ;  /* 0x55555556060478a5 */ /* 0x000fe4000f8e023f */
[----:B------:R-:W-:Y:S02]  /*12e0*/  UIADD3 UR4, UR49, 0xf000, URZ ;  /* 0x0000f00031047890 */ /* 0x000fe4000fffe03f */
[----:B------:R-:W-:Y:S02]  /*12f0*/  ULEA.HI UR5, UR5, UR5, URZ, 0x1 ;  /* 0x0000000505057291 */ /* 0x000fe4000f8f083f */
[----:B------:R-:W-:Y:S02]  /*1300*/  ULOP3.LUT UP0, URZ, UR4, 0x3ff, URZ, 0xc0, !UPT ;  /* 0x000003ff043f7892 */ /* 0x000fe4000f80c03f */
[----:B------:R-:W-:-:S04]  /*1310*/  UIMAD UR5, UR5, -0x3, UR6 ;  /* 0xfffffffd050578a4 */ /* 0x000fc8000f8e0206 */
[----:B------:R-:W-:Y:S01]  /*1320*/  PLOP3.LUT P0, PT, PT, PT, UP0, 0x80, 0x0 ;  /* 0x000000000000781c */ /* 0x000fe20003f0f008 */
[----:B------:R-:W-:-:S04]  /*1330*/  ULEA UR5, UR5, UR4, 0xb ;  /* 0x0000000405057291 */ /* 0x000fc8000f8e583f */
[----:B------:R-:W-:-:S04]  /*1340*/  USHF.R.U32.HI UR5, URZ, 0x4, UR5 ;  /* 0x000000043f057899 */ /* 0x000fc80008011605 */
[----:B------:R-:W-:-:S04]  /*1350*/  ULOP3.LUT UR52, UR5, 0x3fff, URZ, 0xc0, !UPT ;  /* 0x00003fff05347892 */ /* 0x000fc8000f8ec03f */
[----:B------:R-:W-:Y:S08]  /*1360*/  @!P0 BRA `(.L_x_162) ;  /* 0x0000000000408947 */ /* 0x000ff00003800000 */
[----:B------:R-:W-:Y:S01]  /*1370*/  MOV R0, 0x0 ;  /* 0x0000000000007802 */ /* 0x000fe20000000f00 */
[----:B------:R-:W-:Y:S01]  /*1380*/  ULDC.64 UR4, c[0x4][0x98] ;  /* 0x0100260000047ab9 */ /* 0x000fe20000000a00 */
[----:B------:R-:W-:Y:S01]  /*1390*/  ULDC.64 UR6, c[0x4][0x30] ;  /* 0x01000c0000067ab9 */ /* 0x000fe20000000a00 */
[----:B------:R-:W-:Y:S01]  /*13a0*/  IMAD.U32 R4, RZ, RZ, UR4 ;  /* 0x00000004ff047e24 */ /* 0x000fe2000f8e00ff */
[----:B------:R0:W1:Y:S01]  /*13b0*/  LDC.64 R14, c[0x4][R0] ;  /* 0x01000000000e7b82 */ /* 0x0000620000000a00 */
[----:B------:R-:W-:Y:S01]  /*13c0*/  IMAD.U32 R5, RZ, RZ, UR5 ;  /* 0x00000005ff057e24 */ /* 0x000fe2000f8e00ff */
[----:B------:R-:W-:Y:S01]  /*13d0*/  ULDC.64 UR4, c[0x4][0xa0] ;  /* 0x0100280000047ab9 */ /* 0x000fe20000000a00 */
[----:B------:R-:W-:Y:S01]  /*13e0*/  IMAD.U32 R10, RZ, RZ, UR6 ;  /* 0x00000006ff0a7e24 */ /* 0x000fe2000f8e00ff */
[----:B------:R-:W-:Y:S01]  /*13f0*/  MOV R12, 0x1 ;  /* 0x00000001000c7802 */ /* 0x000fe20000000f00 */
[----:B------:R-:W-:Y:S02]  /*1400*/  IMAD.U32 R6, RZ, RZ, UR4 ;  /* 0x00000004ff067e24 */ /* 0x000fe4000f8e00ff */
[----:B------:R-:W-:-:S02]  /*1410*/  IMAD.U32 R7, RZ, RZ, UR5 ;  /* 0x00000005ff077e24 */ /* 0x000fc4000f8e00ff */
[----:B------:R-:W-:Y:S02]  /*1420*/  IMAD.U32 R11, RZ, RZ, UR7 ;  /* 0x00000007ff0b7e24 */ /* 0x000fe4000f8e00ff */
[----:B------:R-:W-:Y:S02]  /*1430*/  IMAD.MOV.U32 R8, RZ, RZ, 0x70 ;  /* 0x00000070ff087424 */ /* 0x000fe400078e00ff */
[----:B0-----:R-:W-:-:S07]  /*1440*/  IMAD.MOV.U32 R13, RZ, RZ, RZ ;  /* 0x000000ffff0d7224 */ /* 0x001fce00078e00ff */
[----:B------:R-:W-:-:S07]  /*1450*/  LEPC R20, `(.L_x_162) ;  /* 0x000000001014794e */ /* 0x000fce0000000000 */
[----:B-1----:R-:W-:Y:S05]  /*1460*/  CALL.ABS.NOINC R14 ;  /* 0x000000000e007343 */ /* 0x002fea0003c00000 */
.L_x_162:
        /* <DEDUP_REMOVED lines=10> */
[----:B------:R-:W-:Y:S02]  /*1510*/  @UP0 ULDC.64 UR16, c[0x0][0x9a8] ;  /* 0x00026a0000100ab9 */ /* 0x000fe40000000a00 */
[----:B------:R-:W-:Y:S01]  /*1520*/  @UP1 ULDC.64 UR14, c[0x0][0x9b8] ;  /* 0x00026e00000e1ab9 */ /* 0x000fe20000000a00 */
[----:B------:R-:W-:Y:S02]  /*1530*/  @UP0 UIMAD UR8, UR43, UR16, URZ ;  /* 0x000000102b0802a4 */ /* 0x000fe4000f8e023f */
[----:B------:R-:W-:Y:S02]  /*1540*/  @UP1 UIMAD UR10, UR43, UR14, URZ ;  /* 0x0000000e2b0a12a4 */ /* 0x000fe4000f8e023f */
[----:B------:R-:W-:Y:S02]  /*1550*/  @UP0 UIMAD.WIDE.U32 UR12, UR42, UR16, URZ ;  /* 0x000000102a0c02a5 */ /* 0x000fe4000f8e003f */
[----:B------:R-:W-:Y:S02]  /*1560*/  @UP0 UIMAD UR17, UR42, UR17, UR8 ;  /* 0x000000112a1102a4 */ /* 0x000fe4000f8e0208 */
[----:B------:R-:W-:-:S02]  /*1570*/  @UP0 USHF.R.S32.HI UR16, URZ, 0x1f, UR40 ;  /* 0x0000001f3f100899 */ /* 0x000fc40008011428 */
[----:B------:R-:W-:Y:S02]  /*1580*/  @UP1 USHF.R.S32.HI UR19, URZ, 0x1f, UR40 ;  /* 0x0000001f3f131899 */ /* 0x000fe40008011428 */
[----:B------:R-:W-:Y:S02]  /*1590*/  @UP1 UIMAD.WIDE.U32 UR8, UR42, UR14, URZ ;  /* 0x0000000e2a0812a5 */ /* 0x000fe4000f8e003f */
[----:B------:R-:W-:Y:S02]  /*15a0*/  @UP1 UIMAD UR18, UR42, UR15, UR10 ;  /* 0x0000000f2a1212a4 */ /* 0x000fe4000f8e020a */
[----:B------:R-:W-:Y:S01]  /*15b0*/  @UP0 UIADD3 UR13, UR13, UR17, URZ ;  /* 0x000000110d0d0290 */ /* 0x000fe2000fffe03f */
[----:B------:R-:W-:Y:S01]  /*15c0*/  @UP0 ULDC.64 UR14, c[0x0][0x9b0] ;  /* 0x00026c00000e0ab9 */ /* 0x000fe20000000a00 */
[----:B------:R-:W-:Y:S01]  /*15d0*/  @UP1 ULDC.64 UR10, c[0x0][0x9c0] ;  /* 0x00027000000a1ab9 */ /* 0x000fe20000000a00 */
[----:B------:R-:W-:Y:S02]  /*15e0*/  @UP0 UIMAD UR16, UR16, UR14, URZ ;  /* 0x0000000e101002a4 */ /* 0x000fe4000f8e023f */
[----:B------:R-:W-:-:S02]  /*15f0*/  @UP1 UIMAD UR17, UR19, UR10, URZ ;  /* 0x0000000a131112a4 */ /* 0x000fc4000f8e023f */
[----:B------:R-:W-:Y:S02]  /*1600*/  @UP1 UIADD3 UR9, UR9, UR18, URZ ;  /* 0x0000001209091290 */ /* 0x000fe4000fffe03f */
[----:B------:R-:W-:Y:S02]  /*1610*/  @UP0 UIMAD UR16, UR40, UR15, UR16 ;  /* 0x0000000f281002a4 */ /* 0x000fe4000f8e0210 */
[----:B------:R-:W-:Y:S02]  /*1620*/  @UP1 UIMAD UR17, UR40, UR11, UR17 ;  /* 0x0000000b281112a4 */ /* 0x000fe4000f8e0211 */
[----:B------:R-:W-:Y:S02]  /*1630*/  @UP0 UIMAD.WIDE.U32 UR14, UR40, UR14, UR12 ;  /* 0x0000000e280e02a5 */ /* 0x000fe4000f8e000c */
[----:B------:R-:W-:Y:S02]  /*1640*/  @UP1 UIMAD.WIDE.U32 UR10, UR40, UR10, UR8 ;  /* 0x0000000a280a12a5 */ /* 0x000fe4000f8e0008 */
[----:B------:R-:W-:-:S02]  /*1650*/  @UP0 UIADD3 UR9, UR15, UR16, URZ ;  /* 0x000000100f090290 */ /* 0x000fc4000fffe03f */
[----:B------:R-:W-:Y:S02]  /*1660*/  @UP0 ULEA UR4, UP2, UR14, UR4, 0x2 ;  /* 0x000000040e040291 */ /* 0x000fe4000f84103f */
[----:B------:R-:W-:Y:S02]  /*1670*/  @UP1 UIADD3 UR8, UR11, UR17, URZ ;  /* 0x000000110b081290 */ /* 0x000fe4000fffe03f */
[----:B------:R-:W-:Y:S02]  /*1680*/  @UP1 ULEA UR6, UP3, UR10, UR6, 0x2 ;  /* 0x000000060a061291 */ /* 0x000fe4000f86103f */
[----:B------:R-:W-:Y:S01]  /*1690*/  @UP0 ULEA.HI.X UR5, UR14, UR5, UR9, 0x2, UP2 ;  /* 0x000000050e050291 */ /* 0x000fe200090f1409 */
[----:B------:R-:W-:Y:S01]  /*16a0*/  IMAD.U32 R4, RZ, RZ, UR4 ;  /* 0x00000004ff047e24 */ /* 0x000fe2000f8e00ff */
[----:B------:R-:W-:Y:S02]  /*16b0*/  @UP1 ULEA.HI.X UR7, UR10, UR7, UR8, 0x2, UP3 ;  /* 0x000000070a071291 */ /* 0x000fe400098f1408 */
[----:B------:R-:W-:-:S02]  /*16c0*/  IMAD.U32 R6, RZ, RZ, UR6 ;  /* 0x00000006ff067e24 */ /* 0x000fc4000f8e00ff */
[----:B------:R-:W-:Y:S02]  /*16d0*/  IMAD.U32 R5, RZ, RZ, UR5 ;  /* 0x00000005ff057e24 */ /* 0x000fe4000f8e00ff */
[----:B------:R-:W-:-:S03]  /*16e0*/  IMAD.U32 R7, RZ, RZ, UR7 ;  /* 0x00000007ff077e24 */ /* 0x000fc6000f8e00ff */
[----:B------:R-:W2:Y:S04]  /*16f0*/  @P0 LDG.E R3, desc[UR50][R4.64] ;  /* 0x0000003204030981 */ /* 0x000ea8000c1e1900 */
[----:B------:R-:W2:Y:S01]  /*1700*/  @P1 LDG.E R0, desc[UR50][R6.64] ;  /* 0x0000003206001981 */ /* 0x000ea2000c1e1900 */
[----:B------:R-:W-:Y:S01]  /*1710*/  ULEA.HI UR4, UR36, UR36, URZ, 0x1 ;  /* 0x0000002424047291 */ /* 0x000fe2000f8f083f */
[----:B------:R-:W-:-:S03]  /*1720*/  IMAD.U32 R9, RZ, RZ, UR41 ;  /* 0x00000029ff097e24 */ /* 0x000fc6000f8e00ff */
[----:B------:R-:W-:Y:S02]  /*1730*/  ULOP3.LUT UR4, UR4, 0xfffffffe, URZ, 0xc0, !UPT ;  /* 0xfffffffe04047892 */ /* 0x000fe4000f8ec03f */
[----:B------:R-:W-:Y:S02]  /*1740*/  ISETP.NE.AND P0, PT, R9, 0x3, PT ;  /* 0x000000030900780c */ /* 0x000fe40003f05270 */
[----:B------:R-:W-:-:S06]  /*1750*/  UIADD3 UR4, UR36, -UR4, URZ ;  /* 0x8000000424047290 */ /* 0x000fcc000fffe03f */
[----:B------:R-:W-:Y:S01]  /*1760*/  IMAD.U32 R8, RZ, RZ, UR4 ;  /* 0x00000004ff087e24 */ /* 0x000fe2000f8e00ff */
[----:B------:R-:W-:-:S04]  /*1770*/  ULDC UR4, c[0x0][0x9d8] ;  /* 0x0002760000047ab9 */ /* 0x000fc80000000800 */
[----:B------:R-:W-:-:S04]  /*1780*/  SHF.L.U32 R8, R8, 0x1f, RZ ;  /* 0x0000001f08087819 */ /* 0x000fc800000006ff */
[----:B------:R-:W0:Y:S01]  /*1790*/  SYNCS.PHASECHK.TRANS64.TRYWAIT P1, [UR49+0x19c00], R8 ;  /* 0x019c0008ff0075a7 */ /* 0x000e220008020171 */
[----:B--2---:R-:W-:-:S04]  /*17a0*/  FMUL.FTZ R0, R3, R0 ;  /* 0x0000000003007220 */ /* 0x004fc80000410000 */
[----:B------:R-:W-:Y:S01]  /*17b0*/  FMUL.FTZ R0, R0, UR4 ;  /* 0x0000000400007c20 */ /* 0x000fe20008410000 */
[----:B0-----:R-:W-:Y:S06]  /*17c0*/  @!P1 BRA `(.L_x_163) ;  /* 0x000000cc003c9947 */ /* 0x001fec0003800000 */
.L_x_299:
[----:B------:R-:W-:Y:S05]  /*17d0*/  @!P0 BRA `(.L_x_164) ;  /* 0x0000000000048947 */ /* 0x000fea0003800000 */
[----:B------:R-:W-:Y:S01]  /*17e0*/  BPT.TRAP 0x1 ;  /* 0x000000040000795c */ /* 0x000fe20000300000 */
.L_x_164:
[----:B------:R-:W-:Y:S01]  /*17f0*/  IMAD.U32 R4, RZ, RZ, UR37 ;  /* 0x00000025ff047e24 */ /* 0x000fe2000f8e00ff */
[----:B0-----:R-:W-:-:S04]  /*1800*/  MOV R3, UR38 ;  /* 0x0000002600037c02 */ /* 0x001fc80008000f00 */
[----:B------:R-:W-:Y:S02]  /*1810*/  LEA R3, R3, UR49, 0x3 ;  /* 0x0000003103037c11 */ /* 0x000fe4000f8e18ff */
[----:B------:R-:W-:-:S04]  /*1820*/  SHF.L.U32 R4, R4, 0x1f, RZ ;  /* 0x0000001f04047819 */ /* 0x000fc800000006ff */
[----:B------:R0:W1:Y:S01]  /*1830*/  SYNCS.PHASECHK.TRANS64.TRYWAIT P1, [R3+URZ+0x19c30], R4 ;  /* 0x019c3004030075a7 */ /* 0x000062000802017f */
[----:B------:R-:W-:Y:S05]  /*1840*/  @!P0 BRA `(.L_x_165) ;  /* 0x0000000000048947 */ /* 0x000fea0003800000 */
[----:B------:R-:W-:Y:S01]  /*1850*/  BPT.TRAP 0x1 ;  /* 0x000000040000795c */ /* 0x000fe20000300000 */
.L_x_165:
[----:B------:R-:W-:Y:S01]  /*1860*/  IMAD.MOV.U32 R135, RZ, RZ, RZ ;  /* 0x000000ffff877224 */ /* 0x000fe200078e00ff */
[----:B-1----:R-:W-:Y:S06]  /*1870*/  @P1 BRA `(.L_x_166) ;  /* 0x0000000000081947 */ /* 0x002fec0003800000 */
[----:B------:R-:W1:Y:S02]  /*1880*/  SYNCS.PHASECHK.TRANS64.TRYWAIT P1, [R3+URZ+0x19c30], R4 ;  /* 0x019c3004030075a7 */ /* 0x000e64000802017f */
[----:B-1----:R-:W-:Y:S05]  /*1890*/  @!P1 BRA `(.L_x_167) ;  /* 0x000000cc00209947 */ /* 0x002fea0003800000 */
.L_x_166:
        /* <DEDUP_REMOVED lines=28> */
.L_x_168:
[C---:B------:R-:W-:Y:S01]  /*1a60*/  FMUL.FTZ R10, R0.reuse, R26 ;  /* 0x0000001a000a7220 */ /* 0x040fe20000410000 */
[C---:B------:R-:W-:Y:S01]  /*1a70*/  FMUL.FTZ R11, R0.reuse, R27 ;  /* 0x0000001b000b7220 */ /* 0x040fe20000410000 */
[C---:B------:R-:W-:Y:S01]  /*1a80*/  FMUL.FTZ R20, R0.reuse, R30 ;  /* 0x0000001e00147220 */ /* 0x040fe20000410000 */
[C---:B------:R-:W-:Y:S01]  /*1a90*/  FMUL.FTZ R7, R0.reuse, R29 ;  /* 0x0000001d00077220 */ /* 0x040fe20000410000 */
[C---:B------:R-:W-:Y:S01]  /*1aa0*/  FMUL.FTZ R27, R0.reuse, R35 ;  /* 0x00000023001b7220 */ /* 0x040fe20000410000 */
[C---:B------:R-:W-:Y:S01]  /*1ab0*/  FMUL.FTZ R21, R0.reuse, R31 ;  /* 0x0000001f00157220 */ /* 0x040fe20000410000 */
[----:B------:R-:W2:Y:S01]  /*1ac0*/  MUFU.TANH R10, R10 ;  /* 0x0000000a000a7308 */ /* 0x000ea20000002400 */
[C---:B------:R-:W-:Y:S01]  /*1ad0*/  FMUL.FTZ R35, R0.reuse, R43 ;  /* 0x0000002b00237220 */ /* 0x040fe20000410000 */
[C---:B------:R-:W-:Y:S01]  /*1ae0*/  FMUL.FTZ R29, R0.reuse, R49 ;  /* 0x00000031001d7220 */ /* 0x040fe20000410000 */
[C---:B------:R-:W-:Y:S01]  /*1af0*/  FMUL.FTZ R43, R0.reuse, R51 ;  /* 0x00000033002b7220 */ /* 0x040fe20000410000 */
[----:B------:R-:W-:Y:S01]  /*1b00*/  FMUL.FTZ R49, R0, R68 ;  /* 0x0000004400317220 */ /* 0x000fe20000410000 */
[----:B------:R-:W-:-:S02]  /*1b10*/  VIADD R68, R153, UR45 ;  /* 0x0000002d99447c36 */ /* 0x000fc40008000000 */
[C---:B------:R-:W-:Y:S01]  /*1b20*/  FMUL.FTZ R26, R0.reuse, R34 ;  /* 0x00000022001a7220 */ /* 0x040fe20000410000 */
[----:B------:R-:W-:Y:S01]  /*1b30*/  IMAD.U32 R51, RZ, RZ, UR48 ;  /* 0x00000030ff337e24 */ /* 0x000fe2000f8e00ff */
[----:B------:R-:W3:Y:S01]  /*1b40*/  MUFU.TANH R11, R11 ;  /* 0x0000000b000b7308 */ /* 0x000ee20000002400 */
[C---:B01----:R-:W-:Y:S01]  /*1b50*/  FMUL.FTZ R4, R0.reuse, R24 ;  /* 0x0000001800047220 */ /* 0x043fe20000410000 */
[C---:B------:R-:W-:Y:S01]  /*1b60*/  FMUL.FTZ R5, R0.reuse, R25 ;  /* 0x0000001900057220 */ /* 0x040fe20000410000 */
[----:B------:R-:W-:Y:S02]  /*1b70*/  IMAD R68, R51, -0x80, R68 ;  /* 0xffffff8033447824 */ /* 0x000fe400078e0244 */
[C---:B------:R-:W-:Y:S01]  /*1b80*/  FMUL.FTZ R31, R0.reuse, R38 ;  /* 0x00000026001f7220 */ /* 0x040fe20000410000 */
[C---:B------:R-:W-:Y:S01]  /*1b90*/  FMUL.FTZ R8, R0.reuse, R32 ;  /* 0x0000002000087220 */ /* 0x040fe20000410000 */
[C---:B------:R-:W-:Y:S01]  /*1ba0*/  FMUL.FTZ R32, R0.reuse, R52 ;  /* 0x0000003400207220 */ /* 0x040fe20000410000 */
[----:B------:R-:W-:Y:S01]  /*1bb0*/  FMUL.FTZ R6, R0, R28 ;  /* 0x0000001c00067220 */ /* 0x000fe20000410000 */
[----:B------:R-:W0:Y:S01]  /*1bc0*/  MUFU.TANH R20, R20 ;  /* 0x0000001400147308 */ /* 0x000e220000002400 */
[----:B------:R-:W-:Y:S01]  /*1bd0*/  ISETP.GT.AND P2, PT, R68, RZ, PT ;  /* 0x000000ff4400720c */ /* 0x000fe20003f44270 */
[----:B------:R-:W-:Y:S01]  /*1be0*/  FMUL.FTZ R30, R0, R39 ;  /* 0x00000027001e7220 */ /* 0x000fe20000410000 */
[----:B------:R-:W-:Y:S01]  /*1bf0*/  ISETP.GT.AND P1, PT, R68, 0x1, PT ;  /* 0x000000014400780c */ /* 0x000fe20003f24270 */
[----:B------:R-:W-:Y:S01]  /*1c00*/  FMUL.FTZ R39, R0, R46 ;  /* 0x0000002e00277220 */ /* 0x000fe20000410000 */
[----:B------:R-:W-:Y:S01]  /*1c10*/  ISETP.GT.AND P6, PT, R68, 0x8, PT ;  /* 0x000000084400780c */ /* 0x000fe20003fc4270 */
[----:B------:R-:W-:Y:S01]  /*1c20*/  FMUL.FTZ R46, R0, R55 ;  /* 0x00000037002e7220 */ /* 0x000fe20000410000 */
[----:B--2---:R-:W-:Y:S01]  /*1c30*/  FSEL R51, R10, -INF , P2 ;  /* 0xff8000000a337808 */ /* 0x004fe20001000000 */
[----:B------:R-:W1:Y:S01]  /*1c40*/  MUFU.TANH R21, R21 ;  /* 0x0000001500157308 */ /* 0x000e620000002400 */
[----:B---3--:R-:W-:Y:S01]  /*1c50*/  FSEL R52, R11, -INF , P1 ;  /* 0xff8000000b347808 */ /* 0x008fe20000800000 */
[----:B------:R-:W-:Y:S01]  /*1c60*/  FMUL.FTZ R34, R0, R42 ;  /* 0x0000002a00227220 */ /* 0x000fe20000410000 */
[----:B------:R-:W-:Y:S01]  /*1c70*/  ISETP.GT.AND P5, PT, R68, 0x9, PT ;  /* 0x000000094400780c */ /* 0x000fe20003fa4270 */
[C---:B------:R-:W-:Y:S01]  /*1c80*/  FMUL.FTZ R13, R0.reuse, R36 ;  /* 0x00000024000d7220 */ /* 0x040fe20000410000 */
[----:B------:R-:W-:Y:S01]  /*1c90*/  FMNMX.FTZ R10, R51, R52, !PT ;  /* 0x00000034330a7209 */ /* 0x000fe20007810000 */
[----:B------:R-:W-:Y:S01]  /*1ca0*/  FMUL.FTZ R36, R0, R56 ;  /* 0x0000003800247220 */ /* 0x000fe20000410000 */
[----:B------:R-:W-:Y:S01]  /*1cb0*/  ISETP.GT.AND P4, PT, R68, 0x10, PT ;  /* 0x000000104400780c */ /* 0x000fe20003f84270 */
[----:B------:R-:W2:Y:S01]  /*1cc0*/  MUFU.TANH R26, R26 ;  /* 0x0000001a001a7308 */ /* 0x000ea20000002400 */
[----:B0-----:R-:W-:Y:S01]  /*1cd0*/  FSEL R55, R20, -INF , P6 ;  /* 0xff80000014377808 */ /* 0x001fe20003000000 */
[C---:B------:R-:W-:Y:S01]  /*1ce0*/  FMUL.FTZ R42, R0.reuse, R50 ;  /* 0x00000032002a7220 */ /* 0x040fe20000410000 */
[C---:B------:R-:W-:Y:S01]  /*1cf0*/  FMUL.FTZ R50, R0.reuse, R58 ;  /* 0x0000003a00327220 */ /* 0x040fe20000410000 */
[C---:B------:R-:W-:Y:S01]  /*1d00*/  FMUL.FTZ R9, R0.reuse, R33 ;  /* 0x0000002100097220 */ /* 0x040fe20000410000 */
[----:B------:R-:W-:Y:S01]  /*1d10*/  FMNMX.FTZ R11, R55, R10, !PT ;  /* 0x0000000a370b7209 */ /* 0x000fe20007810000 */
[----:B------:R-:W-:Y:S01]  /*1d20*/  FMUL.FTZ R14, R0, R41 ;  /* 0x00000029000e7220 */ /* 0x000fe20000410000 */
[----:B------:R-:W-:Y:S01]  /*1d30*/  ISETP.GT.AND P3, PT, R68, 0x11, PT ;  /* 0x000000114400780c */ /* 0x000fe20003f64270 */
[----:B------:R-:W0:Y:S01]  /*1d40*/  MUFU.TANH R4, R4 ;  /* 0x0000000400047308 */ /* 0x000e220000002400 */
[----:B-1----:R-:W-:Y:S01]  /*1d50*/  FSEL R56, R21, -INF , P5 ;  /* 0xff80000015387808 */ /* 0x002fe20002800000 */
[C---:B------:R-:W-:Y:S01]  /*1d60*/  FMUL.FTZ R41, R0.reuse, R61 ;  /* 0x0000003d00297220 */ /* 0x040fe20000410000 */
[C---:B------:R-:W-:Y:S01]  /*1d70*/  FMUL.FTZ R15, R0.reuse, R40 ;  /* 0x00000028000f7220 */ /* 0x040fe20000410000 */
[----:B------:R-:W-:Y:S01]  /*1d80*/  FMUL.FTZ R38, R0, R47 ;  /* 0x0000002f00267220 */ /* 0x000fe20000410000 */
[----:B------:R-:W-:Y:S01]  /*1d90*/  FMNMX.FTZ R11, R56, R11, !PT ;  /* 0x0000000b380b7209 */ /* 0x000fe20007810000 */
[C---:B------:R-:W-:Y:S01]  /*1da0*/  FMUL.FTZ R40, R0.reuse, R60 ;  /* 0x0000003c00287220 */ /* 0x040fe20000410000 */
[----:B------:R-:W-:Y:S01]  /*1db0*/  FMUL.FTZ R60, R0, R62 ;  /* 0x0000003e003c7220 */ /* 0x000fe20000410000 */
[----:B------:R-:W1:Y:S01]  /*1dc0*/  MUFU.TANH R27, R27 ;  /* 0x0000001b001b7308 */ /* 0x000e620000002400 */
[----:B--2---:R-:W-:Y:S01]  /*1dd0*/  FSEL R58, R26, -INF , P4 ;  /* 0xff8000001a3a7808 */ /* 0x004fe20002000000 */
[C---:B------:R-:W-:Y:S01]  /*1de0*/  FMUL.FTZ R12, R0.reuse, R37 ;  /* 0x00000025000c7220 */ /* 0x040fe20000410000 */
[C---:B------:R-:W-:Y:S01]  /*1df0*/  FMUL.FTZ R33, R0.reuse, R53 ;  /* 0x0000003500217220 */ /* 0x040fe20000410000 */
[----:B------:R-:W-:Y:S01]  /*1e00*/  FMUL.FTZ R53, R0, R59 ;  /* 0x0000003b00357220 */ /* 0x000fe20000410000 */
[----:B------:R-:W-:Y:S01]  /*1e10*/  FMNMX.FTZ R10, R58, R11, !PT ;  /* 0x0000000b3a0a7209 */ /* 0x000fe20007810000 */
[C---:B------:R-:W-:Y:S01]  /*1e20*/  FMUL.FTZ R59, R0.reuse, R63 ;  /* 0x0000003f003b7220 */ /* 0x040fe20000410000 */
[----:B------:R-:W-:Y:S01]  /*1e30*/  FMUL.FTZ R47, R0, R54 ;  /* 0x00000036002f7220 */ /* 0x000fe20000410000 */
[----:B------:R-:W2:Y:S01]  /*1e40*/  MUFU.TANH R5, R5 ;  /* 0x0000000500057308 */ /* 0x000ea20000002400 */
[----:B0-----:R-:W-:Y:S01]  /*1e50*/  FSEL R4, R4, -INF , P2 ;  /* 0xff80000004047808 */ /* 0x001fe20001000000 */
[----:B------:R-:W-:Y:S01]  /*1e60*/  FMUL.FTZ R25, R0, R44 ;  /* 0x0000002c00197220 */ /* 0x000fe20000410000 */
[----:B------:R-:W-:Y:S01]  /*1e70*/  ISETP.GT.AND P2, PT, R68, 0x18, PT ;  /* 0x000000184400780c */ /* 0x000fe20003f44270 */
[C---:B------:R-:W-:Y:S01]  /*1e80*/  FMUL.FTZ R24, R0.reuse, R45 ;  /* 0x0000002d00187220 */ /* 0x040fe20000410000 */
[C---:B------:R-:W-:Y:S01]  /*1e90*/  FMUL.FTZ R28, R0.reuse, R48 ;  /* 0x00000030001c7220 */ /* 0x040fe20000410000 */
[C---:B------:R-:W-:Y:S01]  /*1ea0*/  FMUL.FTZ R45, R0.reuse, R64 ;  /* 0x00000040002d7220 */ /* 0x040fe20000410000 */
[C---:B------:R-:W-:Y:S01]  /*1eb0*/  FMUL.FTZ R64, R0.reuse, R66 ;  /* 0x0000004200407220 */ /* 0x040fe20000410000 */
[----:B------:R-:W0:Y:S01]  /*1ec0*/  MUFU.TANH R31, R31 ;  /* 0x0000001f001f7308 */ /* 0x000e220000002400 */
[----:B-1----:R-:W-:Y:S01]  /*1ed0*/  FSEL R61, R27, -INF , P3 ;  /* 0xff8000001b3d7808 */ /* 0x002fe20001800000 */
[C---:B------:R-:W-:Y:S01]  /*1ee0*/  FMUL.FTZ R44, R0.reuse, R65 ;  /* 0x00000041002c7220 */ /* 0x040fe20000410000 */
[C---:B------:R-:W-:Y:S01]  /*1ef0*/  FMUL.FTZ R65, R0.reuse, R67 ;  /* 0x0000004300417220 */ /* 0x040fe20000410000 */
[C---:B------:R-:W-:Y:S01]  /*1f00*/  FMUL.FTZ R37, R0.reuse, R57 ;  /* 0x0000003900257220 */ /* 0x040fe20000410000 */
[----:B------:R-:W-:Y:S01]  /*1f10*/  FMNMX.FTZ R11, R61, R10, !PT ;  /* 0x0000000a3d0b7209 */ /* 0x000fe20007810000 */
[C---:B------:R-:W-:Y:S01]  /*1f20*/  FMUL.FTZ R66, R0.reuse, R70 ;  /* 0x0000004600427220 */ /* 0x040fe20000410000 */
[C---:B------:R-:W-:Y:S01]  /*1f30*/  FMUL.FTZ R67, R0.reuse, R71 ;  /* 0x0000004700437220 */ /* 0x040fe20000410000 */
[----:B------:R-:W1:Y:S01]  /*1f40*/  MUFU.TANH R6, R6 ;  /* 0x0000000600067308 */ /* 0x000e620000002400 */
[----:B--2---:R-:W-:Y:S01]  /*1f50*/  FSEL R5, R5, -INF , P1 ;  /* 0xff80000005057808 */ /* 0x004fe20000800000 */
[----:B------:R-:W-:Y:S01]  /*1f60*/  FMUL.FTZ R71, R0, R74 ;  /* 0x0000004a00477220 */ /* 0x000fe20000410000 */
        /* <DEDUP_REMOVED lines=9> */
[----:B------:R-:W-:Y:S01]  /*2000*/  FMUL.FTZ R70, R0, R82 ;  /* 0x0000005200467220 */ /* 0x000fe20000410000 */
[----:B------:R-:W-:Y:S01]  /*2010*/  FMNMX.FTZ R10, R62, R11, !PT ;  /* 0x0000000b3e0a7209 */ /* 0x000fe20007810000 */
[C---:B------:R-:W-:Y:S01]  /*2020*/  FMUL.FTZ R74, R0.reuse, R83 ;  /* 0x00000053004a7220 */ /* 0x040fe20000410000 */
[----:B------:R-:W-:Y:S01]  /*2030*/  FMUL.FTZ R75, R0, R86 ;  /* 0x00000056004b7220 */ /* 0x000fe20000410000 */
[----:B------:R-:W0:Y:S01]  /*2040*/  MUFU.TANH R7, R7 ;  /* 0x0000000700077308 */ /* 0x000e220000002400 */
[----:B-1----:R-:W-:Y:S01]  /*2050*/  FSEL R6, R6, -INF , P6 ;  /* 0xff80000006067808 */ /* 0x002fe20003000000 */
[----:B------:R-:W-:Y:S01]  /*2060*/  FMUL.FTZ R78, R0, R87 ;  /* 0x00000057004e7220 */ /* 0x000fe20000410000 */
[----:B------:R-:W-:Y:S01]  /*2070*/  ISETP.GT.AND P6, PT, R68, 0x20, PT ;  /* 0x000000204400780c */ /* 0x000fe20003fc4270 */
[----:B------:R-:W-:Y:S01]  /*2080*/  ULDC UR17, c[0x0][0x988] ;  /* 0x0002620000117ab9 */ /* 0x000fe20000000800 */
[----:B------:R-:W-:Y:S01]  /*2090*/  P2R R88, PR, RZ, 0x1 ;  /* 0x00000001ff587803 */ /* 0x000fe20000000000 */
[C---:B------:R-:W-:Y:S01]  /*20a0*/  FMUL.FTZ R76, R0.reuse, R76 ;  /* 0x0000004c004c7220 */ /* 0x040fe20000410000 */
[----:B------:R-:W-:Y:S01]  /*20b0*/  FMUL.FTZ R77, R0, R77 ;  /* 0x0000004d004d7220 */ /* 0x000fe20000410000 */
[----:B------:R-:W1:Y:S01]  /*20c0*/  MUFU.TANH R34, R34 ;  /* 0x0000002200227308 */ /* 0x000e620000002400 */
[----:B--2---:R-:W-:Y:S01]  /*20d0*/  FSEL R63, R30, -INF , P1 ;  /* 0xff8000001e3f7808 */ /* 0x004fe20000800000 */
[C---:B------:R-:W-:Y:S01]  /*20e0*/  FMUL.FTZ R80, R0.reuse, R80 ;  /* 0x0000005000507220 */ /* 0x040fe20000410000 */
[C---:B------:R-:W-:Y:S01]  /*20f0*/  FMUL.FTZ R81, R0.reuse, R81 ;  /* 0x0000005100517220 */ /* 0x040fe20000410000 */
[C---:B------:R-:W-:Y:S01]  /*2100*/  FMUL.FTZ R84, R0.reuse, R84 ;  /* 0x0000005400547220 */ /* 0x040fe20000410000 */
[----:B------:R-:W-:Y:S01]  /*2110*/  FMNMX.FTZ R11, R63, R10, !PT ;  /* 0x0000000a3f0b7209 */ /* 0x000fe20007810000 */
[----:B------:R-:W-:Y:S01]  /*2120*/  FMUL.FTZ R85, R0, R85 ;  /* 0x0000005500557220 */ /* 0x000fe20000410000 */
[----:B------:R-:W-:Y:S01]  /*2130*/  R2UR UR6, R3 ;  /* 0x00000000030672ca */ /* 0x000fe200000e0000 */
[----:B------:R-:W2:Y:S01]  /*2140*/  MUFU.TANH R8, R8 ;  /* 0x0000000800087308 */ /* 0x000ea20000002400 */
[----:B0-----:R-:W-:Y:S01]  /*2150*/  FSEL R7, R7, -INF , P5 ;  /* 0xff80000007077808 */ /* 0x001fe20002800000 */
[----:B------:R-:W-:Y:S01]  /*2160*/  UISETP.GE.AND UP0, UPT, UR45, 0x81, UPT ;  /* 0x000000812d00788c */ /* 0x000fe2000bf06270 */
[----:B------:R-:W-:Y:S01]  /*2170*/  ISETP.GT.AND P5, PT, R68, 0x21, PT ;  /* 0x000000214400780c */ /* 0x000fe20003fa4270 */
[--C-:B------:R-:W-:Y:S01]  /*2180*/  IMAD.MOV.U32 R134, RZ, RZ, R135.reuse ;  /* 0x000000ffff867224 */ /* 0x100fe200078e0087 */
[-C--:B------:R-:W-:Y:S01]  /*2190*/  MOV R131, R135.reuse ;  /* 0x0000008700837202 */ /* 0x080fe20000000f00 */
[--C-:B------:R-:W-:Y:S01]  /*21a0*/  IMAD.MOV.U32 R133, RZ, RZ, R135.reuse ;  /* 0x000000ffff857224 */ /* 0x100fe200078e0087 */
[-C--:B------:R-:W-:Y:S01]  /*21b0*/  MOV R121, R135.reuse ;  /* 0x0000008700797202 */ /* 0x080fe20000000f00 */
[----:B------:R-:W0:Y:S01]  /*21c0*/  MUFU.TANH R35, R35 ;  /* 0x0000002300237308 */ /* 0x000e220000002400 */
[----:B-1----:R-:W-:Y:S01]  /*21d0*/  FSEL R34, R34, -INF , P6 ;  /* 0xff80000022227808 */ /* 0x002fe20003000000 */
[--C-:B------:R-:W-:Y:S01]  /*21e0*/  IMAD.MOV.U32 R132, RZ, RZ, R135.reuse ;  /* 0x000000ffff847224 */ /* 0x100fe200078e0087 */
[----:B------:R-:W-:Y:S01]  /*21f0*/  MOV R111, R135 ;  /* 0x00000087006f7202 */ /* 0x000fe20000000f00 */
[----:B------:R-:W-:Y:S01]  /*2200*/  UIADD3 UR6, UR6, 0x19c40, URZ ;  /* 0x00019c4006067890 */ /* 0x000fe2000fffe03f */
[----:B------:R-:W-:Y:S01]  /*2210*/  FMNMX.FTZ R10, R34, R11, !PT ;  /* 0x0000000b220a7209 */ /* 0x000fe20007810000 */
[--C-:B------:R-:W-:Y:S01]  /*2220*/  IMAD.MOV.U32 R130, RZ, RZ, R135.reuse ;  /* 0x000000ffff827224 */ /* 0x100fe200078e0087 */
[-C--:B------:R-:W-:Y:S01]  /*2230*/  MOV R101, R135.reuse ;  /* 0x0000008700657202 */ /* 0x080fe20000000f00 */
[----:B------:R-:W1:Y:S01]  /*2240*/  MUFU.TANH R9, R9 ;  /* 0x0000000900097308 */ /* 0x000e620000002400 */
[----:B--2---:R-:W-:Y:S01]  /*2250*/  FSEL R8, R8, -INF , P4 ;  /* 0xff80000008087808 */ /* 0x004fe20002000000 */
[----:B------:R-:W-:Y:S01]  /*2260*/  UPRMT UR6, UR47, 0x654, UR6 ;  /* 0x000006542f067896 */ /* 0x000fe20008000006 */
[----:B------:R-:W-:Y:S01]  /*2270*/  ISETP.GT.AND P4, PT, R68, 0x28, PT ;  /* 0x000000284400780c */ /* 0x000fe20003f84270 */
[--C-:B------:R-:W-:Y:S01]  /*2280*/  IMAD.MOV.U32 R129, RZ, RZ, R135.reuse ;  /* 0x000000ffff817224 */ /* 0x100fe200078e0087 */
[----:B------:R-:W-:Y:S01]  /*2290*/  MOV R91, R135 ;  /* 0x00000087005b7202 */ /* 0x000fe20000000f00 */
[----:B------:R-:W-:-:S02]  /*22a0*/  IMAD.MOV.U32 R128, RZ, RZ, R135 ;  /* 0x000000ffff807224 */ /* 0x000fc400078e0087 */
[----:B------:R-:W2:Y:S01]  /*22b0*/  MUFU.TANH R39, R39 ;  /* 0x0000002700277308 */ /* 0x000ea20000002400 */
[----:B0-----:R-:W-:Y:S01]  /*22c0*/  FSEL R35, R35, -INF , P5 ;  /* 0xff80000023237808 */ /* 0x001fe20002800000 */
[--C-:B------:R-:W-:Y:S01]  /*22d0*/  IMAD.MOV.U32 R127, RZ, RZ, R135.reuse ;  /* 0x000000ffff7f7224 */ /* 0x100fe200078e0087 */
[----:B------:R-:W-:Y:S01]  /*22e0*/  SYNCS.ARRIVE.TRANS64.RED.A1T0 RZ, [UR6], RZ ;  /* 0x000000ffffff79a7 */ /* 0x000fe20008100406 */
        /* <DEDUP_REMOVED lines=12> */
[--C-:B------:R-:W-:Y:S02]  /*23b0*/  IMAD.MOV.U32 R119, RZ, RZ, R135.reuse ;  /* 0x000000ffff777224 */ /* 0x100fe400078e0087 */
[--C-:B------:R-:W-:Y:S02]  /*23c0*/  IMAD.MOV.U32 R118, RZ, RZ, R135.reuse ;  /* 0x000000ffff767224 */ /* 0x100fe400078e0087 */
[----:B------:R-:W2:Y:S01]  /*23d0*/  MUFU.TANH R12, R12 ;  /* 0x0000000c000c7308 */ /* 0x000ea20000002400 */
[----:B0-----:R-:W-:Y:S01]  /*23e0*/  FSEL R10, R13, -INF , P2 ;  /* 0xff8000000d0a7808 */ /* 0x001fe20001000000 */
[--C-:B------:R-:W-:Y:S01]  /*23f0*/  IMAD.MOV.U32 R117, RZ, RZ, R135.reuse ;  /* 0x000000ffff757224 */ /* 0x100fe200078e0087 */
[----:B------:R-:W-:Y:S01]  /*2400*/  ISETP.GT.AND P2, PT, R68, 0x30, PT ;  /* 0x000000304400780c */ /* 0x000fe20003f44270 */
[--C-:B------:R-:W-:Y:S01]  /*2410*/  IMAD.MOV.U32 R116, RZ, RZ, R135.reuse ;  /* 0x000000ffff747224 */ /* 0x100fe200078e0087 */
[----:B------:R-:W-:Y:S01]  /*2420*/  FMNMX.FTZ R13, R39, R20, !PT ;  /* 0x00000014270d7209 */ /* 0x000fe20007810000 */
[----:B------:R-:W-:-:S02]  /*2430*/  IMAD.MOV.U32 R115, RZ, RZ, R135 ;  /* 0x000000ffff737224 */ /* 0x000fc400078e0087 */
        /* <DEDUP_REMOVED lines=46> */
[----:B------:R-:W-:-:S04]  /*2720*/  IMAD.MOV.U32 R89, RZ, RZ, R135 ;  /* 0x000000ffff597224 */ /* 0x000fc800078e0087 */
        /* <DEDUP_REMOVED lines=70> */
[----:B--2---:R-:W-:Y:S01]  /*2b90*/  FSEL R30, R49, -INF , P4 ;  /* 0xff800000311e7808 */ /* 0x004fe20002000000 */
[----:B------:R-:W-:Y:S01]  /*2ba0*/  IMAD.U32 R49, RZ, RZ, UR17 ;  /* 0x00000011ff317e24 */ /* 0x000fe2000f8e00ff */
        /* <DEDUP_REMOVED lines=19> */
[----:B------:R-:W-:Y:S01]  /*2ce0*/  MUFU.TANH R76, R76 ;  /* 0x0000004c004c7308 */ /* 0x000fe20000002400 */
[----:B0-----:R-:W-:-:S04]  /*2cf0*/  FSEL R68, R75, -INF , P2 ;  /* 0xff8000004b447808 */ /* 0x001fc80001000000 */
[----:B------:R-:W-:-:S03]  /*2d00*/  FMNMX.FTZ R37, R68, R37, !PT ;  /* 0x0000002544257209 */ /* 0x000fc60007810000 */
[----:B------:R-:W0:Y:S01]  /*2d10*/  MUFU.TANH R57, R77 ;  /* 0x0000004d00397308 */ /* 0x000e220000002400 */
[----:B-1----:R-:W-:-:S04]  /*2d20*/  FSEL R78, R78, -INF , P1 ;  /* 0xff8000004e4e7808 */ /* 0x002fc80000800000 */
[----:B------:R-:W-:-:S03]  /*2d30*/  FMNMX.FTZ R37, R78, R37, !PT ;  /* 0x000000254e257209 */ /* 0x000fc60007810000 */
[----:B------:R-:W-:Y:S02]  /*2d40*/  MUFU.TANH R80, R80 ;  /* 0x0000005000507308 */ /* 0x000fe40000002400 */
[----:B------:R-:W1:Y:S06]  /*2d50*/  SHFL.BFLY PT, R36, R37, 0x2, 0x1f ;  /* 0x0c401f0025247f89 */ /* 0x000e6c00000e0000 */
[----:B------:R-:W-:Y:S01]  /*2d60*/  MUFU.TANH R81, R81 ;  /* 0x0000005100517308 */ /* 0x000fe20000002400 */
[----:B0-----:R-:W-:-:S07]  /*2d70*/  FSEL R57, R57, -INF , P5 ;  /* 0xff80000039397808 */ /* 0x001fce0002800000 */
[----:B------:R-:W-:Y:S08]  /*2d80*/  MUFU.TANH R84, R84 ;  /* 0x0000005400547308 */ /* 0x000ff00000002400 */
[----:B------:R-:W0:Y:S01]  /*2d90*/  MUFU.TANH R75, R85 ;  /* 0x00000055004b7308 */ /* 0x000e220000002400 */
[----:B-1----:R-:W-:-:S05]  /*2da0*/  FMNMX.FTZ R36, R37, R36, !PT ;  /* 0x0000002425247209 */ /* 0x002fca0007810000 */
[----:B------:R-:W1:Y:S01]  /*2db0*/  SHFL.BFLY PT, R45, R36, 0x1, 0x1f ;  /* 0x0c201f00242d7f89 */ /* 0x000e6200000e0000 */
[----:B0-----:R-:W-:Y:S02]  /*2dc0*/  FSEL R75, R75, -INF , P1 ;  /* 0xff8000004b4b7808 */ /* 0x001fe40000800000 */
[----:B-1----:R-:W-:Y:S02]  /*2dd0*/  FMNMX.FTZ R54, R36, R45, !PT ;  /* 0x0000002d24367209 */ /* 0x002fe40007810000 */
[----:B------:R-:W-:Y:S02]  /*2de0*/  FMNMX.FTZ R45, R4, R5, !PT ;  /* 0x00000005042d7209 */ /* 0x000fe40007810000 */
        /* <DEDUP_REMOVED lines=23> */
[----:B------:R-:W-:Y:S01]  /*2f60*/  FMNMX.FTZ R55, R11, R52, !PT ;  /* 0x000000340b377209 */ /* 0x000fe20007810000 */
[--C-:B------:R-:W-:Y:S01]  /*2f70*/  FFMA.FTZ R52, R62, UR17, -R49.reuse ;  /* 0x000000113e347c23 */ /* 0x100fe20008010831 */
[----:B------:R-:W-:-:S01]  /*2f80*/  FFMA.FTZ R62, R42, UR17, -R49 ;  /* 0x000000112a3e7c23 */ /* 0x000fc20008010831 */
[--C-:B------:R-:W-:Y:S01]  /*2f90*/  FFMA.FTZ R50, R50, UR17, -R49.reuse ;  /* 0x0000001132327c23 */ /* 0x100fe20008010831 */
[----:B0-----:R-:W-:Y:S01]  /*2fa0*/  FMNMX.FTZ R56, R12, R55, !PT ;  /* 0x000000370c387209 */ /* 0x001fe20007810000 */
[--C-:B------:R-:W-:Y:S01]  /*2fb0*/  FFMA.FTZ R53, R53, UR17, -R49.reuse ;  /* 0x0000001135357c23 */ /* 0x100fe20008010831 */
[----:B------:R-:W-:-:S01]  /*2fc0*/  FFMA.FTZ R60, R60, UR17, -R49 ;  /* 0x000000113c3c7c23 */ /* 0x000fc20008010831 */
[----:B------:R-:W-:Y:S01]  /*2fd0*/  MUFU.EX2 R36, R36 ;  /* 0x0000002400247308 */ /* 0x000fe20000000800 */
[----:B------:R-:W-:Y:S01]  /*2fe0*/  FMNMX.FTZ R55, R13, R56, !PT ;  /* 0x000000380d377209 */ /* 0x000fe20007810000 */
[--C-:B------:R-:W-:Y:S01]  /*2ff0*/  FFMA.FTZ R72, R72, UR17, -R49.reuse ;  /* 0x0000001148487c23 */ /* 0x100fe20008010831 */
[----:B------:R-:W-:-:S02]  /*3000*/  FFMA.FTZ R68, R68, UR17, -R49 ;  /* 0x0000001144447c23 */ /* 0x000fc40008010831 */
[----:B------:R-:W-:-:S03]  /*3010*/  FMNMX.FTZ R56, R14, R55, !PT ;  /* 0x000000370e387209 */ /* 0x000fc60007810000 */
[----:B------:R-:W-:Y:S01]  /*3020*/  MUFU.EX2 R55, R63 ;  /* 0x0000003f00377308 */ /* 0x000fe20000000800 */
[----:B------:R-:W-:-:S04]  /*3030*/  FMNMX.FTZ R61, R15, R56, !PT ;  /* 0x000000380f3d7209 */ /* 0x000fc80007810000 */
[----:B------:R-:W-:-:S03]  /*3040*/  FMNMX.FTZ R56, R20, R61, !PT ;  /* 0x0000003d14387209 */ /* 0x000fc60007810000 */
[----:B------:R-:W-:Y:S01]  /*3050*/  MUFU.EX2 R37, R37 ;  /* 0x0000002500257308 */ /* 0x000fe20000000800 */
[----:B------:R-:W-:-:S04]  /*3060*/  FMNMX.FTZ R61, R21, R56, !PT ;  /* 0x00000038153d7209 */ /* 0x000fc80007810000 */
[----:B------:R-:W-:-:S03]  /*3070*/  FMNMX.FTZ R56, R24, R61, !PT ;  /* 0x0000003d18387209 */ /* 0x000fc60007810000 */
[----:B------:R-:W0:Y:S01]  /*3080*/  MUFU.EX2 R40, R40 ;  /* 0x0000002800287308 */ /* 0x000e220000000800 */
[----:B------:R-:W-:-:S04]  /*3090*/  FMNMX.FTZ R61, R25, R56, !PT ;  /* 0x00000038193d7209 */ /* 0x000fc80007810000 */
[----:B------:R-:W-:-:S03]  /*30a0*/  FMNMX.FTZ R56, R26, R61, !PT ;  /* 0x0000003d1a387209 */ /* 0x000fc60007810000 */
[----:B------:R-:W-:Y:S01]  /*30b0*/  MUFU.EX2 R48, R48 ;  /* 0x0000003000307308 */ /* 0x000fe20000000800 */
[----:B------:R-:W-:Y:S01]  /*30c0*/  FMNMX.FTZ R61, R27, R56, !PT ;  /* 0x000000381b3d7209 */ /* 0x000fe20007810000 */
[----:B------:R-:W-:-:S03]  /*30d0*/  FFMA.FTZ R56, R38, UR17, -R49 ;  /* 0x0000001126387c23 */ /* 0x000fc60008010831 */
[----:B------:R-:W-:-:S03]  /*30e0*/  FMNMX.FTZ R38, R28, R61, !PT ;  /* 0x0000003d1c267209 */ /* 0x000fc60007810000 */
[----:B------:R-:W1:Y:S01]  /*30f0*/  MUFU.EX2 R52, R52 ;  /* 0x0000003400347308 */ /* 0x000e620000000800 */
[----:B------:R-:W-:Y:S02]  /*3100*/  FMNMX.FTZ R38, R41, R38, !PT ;  /* 0x0000002629267209 */ /* 0x000fe40007810000 */
[----:B0-----:R-:W-:Y:S02]  /*3110*/  F2FP.SATFINITE.E4M3.F32.PACK_AB_MERGE_C R149, R45, R40, RZ ;  /* 0x000000282d95723e */ /* 0x001fe400048070ff */
[----:B------:R-:W-:Y:S02]  /*3120*/  FMNMX.FTZ R61, R29, R38, !PT ;  /* 0x000000261d3d7209 */ /* 0x000fe40007810000 */
[----:B------:R-:W-:Y:S01]  /*3130*/  F2FP.SATFINITE.E4M3.F32.PACK_AB_MERGE_C R149, R37, R36, R149 ;  /* 0x000000242595723e */ /* 0x000fe20004807095 */
[----:B------:R0:W-:Y:S01]  /*3140*/  MUFU.EX2 R38, R62 ;  /* 0x0000003e00267308 */ /* 0x0001e20000000800 */
[----:B------:R-:W-:-:S04]  /*3150*/  FMNMX.FTZ R61, R44, R61, !PT ;  /* 0x0000003d2c3d7209 */ /* 0x000fc80007810000 */
[----:B------:R-:W-:-:S03]  /*3160*/  FMNMX.FTZ R42, R30, R61, !PT ;  /* 0x0000003d1e2a7209 */ /* 0x000fc60007810000 */
[----:B------:R-:W-:Y:S01]  /*3170*/  MUFU.EX2 R34, R34 ;  /* 0x0000002200227308 */ /* 0x000fe20000000800 */
[----:B------:R-:W-:Y:S01]  /*3180*/  FMNMX.FTZ R61, R31, R42, !PT ;  /* 0x0000002a1f3d7209 */ /* 0x000fe20007810000 */
[--C-:B------:R-:W-:Y:S01]  /*3190*/  FFMA.FTZ R42, R47, UR17, -R49.reuse ;  /* 0x000000112f2a7c23 */ /* 0x100fe20008010831 */
[----:B------:R-:W-:Y:S01]  /*31a0*/  FSEL R47, R76, -INF , P6 ;  /* 0xff8000004c2f7808 */ /* 0x000fe20003000000 */
[--C-:B------:R-:W-:Y:S01]  /*31b0*/  FFMA.FTZ R76, R69, UR17, -R49.reuse ;  /* 0x00000011454c7c23 */ /* 0x100fe20008010831 */
[----:B------:R-:W-:Y:S01]  /*31c0*/  FMNMX.FTZ R58, R32, R61, !PT ;  /* 0x0000003d203a7209 */ /* 0x000fe20007810000 */
[--C-:B------:R-:W-:Y:S01]  /*31d0*/  FFMA.FTZ R61, R46, UR17, -R49.reuse ;  /* 0x000000112e3d7c23 */ /* 0x100fe20008010831 */
[----:B------:R-:W-:Y:S01]  /*31e0*/  FSEL R46, R80, -INF , P4 ;  /* 0xff800000502e7808 */ /* 0x000fe20002000000 */
[--C-:B------:R-:W-:Y:S01]  /*31f0*/  FFMA.FTZ R69, R70, UR17, -R49.reuse ;  /* 0x0000001146457c23 */ /* 0x100fe20008010831 */
[----:B------:R-:W-:Y:S01]  /*3200*/  FMNMX.FTZ R58, R33, R58, !PT ;  /* 0x0000003a213a7209 */ /* 0x000fe20007810000 */
[----:B------:R-:W-:Y:S01]  /*3210*/  FFMA.FTZ R70, R74, UR17, -R49 ;  /* 0x000000114a467c23 */ /* 0x000fe20008010831 */
[----:B------:R-:W-:Y:S01]  /*3220*/  MUFU.EX2 R35, R35 ;  /* 0x0000002300237308 */ /* 0x000fe20000000800 */
[----:B-1----:R-:W-:-:S02]  /*3230*/  F2FP.SATFINITE.E4M3.F32.PACK_AB_MERGE_C R151, R55, R52, RZ ;  /* 0x000000343797723e */ /* 0x002fc400048070ff */
[----:B------:R-:W-:Y:S02]  /*3240*/  FMNMX.FTZ R58, R47, R58, !PT ;  /* 0x0000003a2f3a7209 */ /* 0x000fe40007810000 */
[----:B------:R-:W-:Y:S02]  /*3250*/  F2FP.SATFINITE.E4M3.F32.PACK_AB_MERGE_C R151, R51, R48, R151 ;  /* 0x000000303397723e */ /* 0x000fe40004807097 */
[----:B------:R-:W-:Y:S01]  /*3260*/  FMNMX.FTZ R63, R57, R58, !PT ;  /* 0x0000003a393f7209 */ /* 0x000fe20007810000 */
[----:B------:R-:W-:Y:S01]  /*3270*/  MUFU.EX2 R39, R39 ;  /* 0x0000002700277308 */ /* 0x000fe20000000800 */
[----:B------:R-:W-:Y:S02]  /*3280*/  FSEL R58, R81, -INF , P3 ;  /* 0xff800000513a7808 */ /* 0x000fe40001800000 */
[----:B------:R-:W-:Y:S02]  /*3290*/  FMNMX.FTZ R77, R46, R63, !PT ;  /* 0x0000003f2e4d7209 */ /* 0x000fe40007810000 */
[----:B------:R-:W-:-:S02]  /*32a0*/  FSEL R63, R84, -INF , P2 ;  /* 0xff800000543f7808 */ /* 0x000fc40001000000 */
[----:B0-----:R-:W-:Y:S01]  /*32b0*/  FMNMX.FTZ R62, R58, R77, !PT ;  /* 0x0000004d3a3e7209 */ /* 0x001fe20007810000 */
[----:B------:R-:W-:-:S01]  /*32c0*/  FFMA.FTZ R77, R59, UR17, -R49 ;  /* 0x000000113b4d7c23 */ /* 0x000fc20008010831 */
[--C-:B------:R-:W-:Y:S01]  /*32d0*/  FFMA.FTZ R59, R64, UR17, -R49.reuse ;  /* 0x00000011403b7c23 */ /* 0x100fe20008010831 */
[----:B------:R-:W-:-:S01]  /*32e0*/  FFMA.FTZ R64, R65, UR17, -R49 ;  /* 0x0000001141407c23 */ /* 0x000fc20008010831 */
[----:B------:R-:W-:Y:S01]  /*32f0*/  FMNMX.FTZ R62, R63, R62, !PT ;  /* 0x0000003e3f3e7209 */ /* 0x000fe20007810000 */
[----:B------:R-:W-:-:S01]  /*3300*/  FFMA.FTZ R65, R66, UR17, -R49 ;  /* 0x0000001142417c23 */ /* 0x000fc20008010831 */
[--C-:B------:R-:W-:Y:S01]  /*3310*/  FFMA.FTZ R66, R67, UR17, -R49.reuse ;  /* 0x0000001143427c23 */ /* 0x100fe20008010831 */
[----:B------:R-:W-:-:S01]  /*3320*/  FFMA.FTZ R67, R71, UR17, -R49 ;  /* 0x0000001147437c23 */ /* 0x000fc20008010831 */
[----:B------:R-:W-:Y:S01]  /*3330*/  FMNMX.FTZ R62, R75, R62, !PT ;  /* 0x0000003e4b3e7209 */ /* 0x000fe20007810000 */
[----:B------:R-:W-:-:S01]  /*3340*/  FFMA.FTZ R71, R73, UR17, -R49 ;  /* 0x0000001149477c23 */ /* 0x000fc20008010831 */
[----:B------:R-:W-:-:S02]  /*3350*/  IMAD.U32 R73, RZ, RZ, UR17 ;  /* 0x00000011ff497e24 */ /* 0x000fc4000f8e00ff */
[----:B------:R-:W-:-:S01]  /*3360*/  FFMA.FTZ R49, R78, UR17, -R49 ;  /* 0x000000114e317c23 */ /* 0x000fc20008010831 */
[----:B------:R-:W0:Y:S01]  /*3370*/  MUFU.EX2 R56, R56 ;  /* 0x0000003800387308 */ /* 0x000e220000000800 */
[----:B------:R-:W1:Y:S07]  /*3380*/  SHFL.BFLY PT, R79, R62, 0x2, 0x1f ;  /* 0x0c401f003e4f7f89 */ /* 0x000e6e00000e0000 */
[----:B------:R-:W-:Y:S08]  /*3390*/  MUFU.EX2 R43, R43 ;  /* 0x0000002b002b7308 */ /* 0x000ff00000000800 */
[----:B------:R-:W-:Y:S01]  /*33a0*/  MUFU.EX2 R42, R42 ;  /* 0x0000002a002a7308 */ /* 0x000fe20000000800 */
[----:B0-----:R-:W-:-:S04]  /*33b0*/  F2FP.SATFINITE.E4M3.F32.PACK_AB_MERGE_C R137, R56, R39, RZ ;  /* 0x000000273889723e */ /* 0x001fc800048070ff */
[----:B------:R-:W-:-:S03]  /*33c0*/  F2FP.SATFINITE.E4M3.F32.PACK_AB_MERGE_C R137, R35, R34, R137 ;  /* 0x000000222389723e */ /* 0x000fc60004807089 */
[----:B------:R-:W0:Y:S01]  /*33d0*/  MUFU.EX2 R61, R61 ;  /* 0x0000003d003d7308 */ /* 0x000e220000000800 */
[----:B-1----:R-:W-:-:S05]  /*33e0*/  FMNMX.FTZ R79, R62, R79, !PT ;  /* 0x0000004f3e4f7209 */ /* 0x002fca0007810000 */
[----:B------:R-:W1:Y:S02]  /*33f0*/  SHFL.BFLY PT, R62, R79, 0x1, 0x1f ;  /* 0x0c201f004f3e7f89 */ /* 0x000e6400000e0000 */
[----:B------:R-:W-:Y:S08]  /*3400*/  MUFU.EX2 R50, R50 ;  /* 0x0000003200327308 */ /* 0x000ff00000000800 */
[----:B------:R-:W-:Y:S01]  /*3410*/  MUFU.EX2 R53, R53 ;  /* 0x0000003500357308 */ /* 0x000fe20000000800 */
[----:B0-----:R-:W-:-:S04]  /*3420*/  F2FP.SATFINITE.E4M3.F32.PACK_AB_MERGE_C R139, R61, R42, RZ ;  /* 0x0000002a3d8b723e */ /* 0x001fc800048070ff */
[----:B------:R-:W-:-:S03]  /*3430*/  F2FP.SATFINITE.E4M3.F32.PACK_AB_MERGE_C R139, R43, R38, R139 ;  /* 0x000000262b8b723e */ /* 0x000fc6000480708b */
[----:B------:R-:W-:Y:S01]  /*3440*/  MUFU.EX2 R60, R60 ;  /* 0x0000003c003c7308 */ /* 0x000fe20000000800 */
[----:B-1----:R-:W-:-:S07]  /*3450*/  FMNMX.FTZ R62, R79, R62, !PT ;  /* 0x0000003e4f3e7209 */ /* 0x002fce0007810000 */
        /* <DEDUP_REMOVED lines=18> */
[----:B------:R-:W-:Y:S01]  /*3580*/  FADD.FTZ R21, R36, R37 ;  /* 0x0000002524157221 */ /* 0x000fe20000010000 */
[----:B------:R-:W-:-:S01]  /*3590*/  FFMA.FTZ R11, R11, UR17, -R74 ;  /* 0x000000110b0b7c23 */ /* 0x000fc2000801084a */
[----:B------:R-:W0:Y:S01]  /*35a0*/  MUFU.EX2 R5, R5 ;  /* 0x0000000500057308 */ /* 0x000e220000000800 */
[----:B------:R-:W-:-:S01]  /*35b0*/  FFMA.FTZ R79, R14, UR17, -R74 ;  /* 0x000000110e4f7c23 */ /* 0x000fc2000801084a */
[----:B------:R-:W-:Y:S01]  /*35c0*/  FFMA.FTZ R14, R26, UR17, -R74 ;  /* 0x000000111a0e7c23 */ /* 0x000fe2000801084a */
[----:B------:R-:W-:-:S01]  /*35d0*/  FADD.FTZ R26, R40, R21 ;  /* 0x00000015281a7221 */ /* 0x000fc20000010000 */
[--C-:B------:R-:W-:Y:S01]  /*35e0*/  FFMA.FTZ R80, R15, UR17, -R74.reuse ;  /* 0x000000110f507c23 */ /* 0x100fe2000801084a */
[----:B------:R-:W-:-:S01]  /*35f0*/  FFMA.FTZ R15, R27, UR17, -R74 ;  /* 0x000000111b0f7c23 */ /* 0x000fc2000801084a */
[----:B------:R-:W-:Y:S01]  /*3600*/  FFMA.FTZ R24, R24, UR17, -R74 ;  /* 0x0000001118187c23 */ /* 0x000fe2000801084a */
[----:B------:R-:W-:-:S01]  /*3610*/  FADD.FTZ R27, R45, R26 ;  /* 0x0000001a2d1b7221 */ /* 0x000fc20000010000 */
[----:B------:R-:W1:Y:S01]  /*3620*/  MUFU.EX2 R73, R73 ;  /* 0x0000004900497308 */ /* 0x000e620000000800 */
[----:B------:R-:W-:-:S01]  /*3630*/  FFMA.FTZ R25, R25, UR17, -R74 ;  /* 0x0000001119197c23 */ /* 0x000fc2000801084a */
[----:B------:R-:W-:Y:S01]  /*3640*/  FFMA.FTZ R28, R28, UR17, -R74 ;  /* 0x000000111c1c7c23 */ /* 0x000fe2000801084a */
[----:B------:R-:W-:-:S01]  /*3650*/  FADD.FTZ R82, R48, R27 ;  /* 0x0000001b30527221 */ /* 0x000fc20000010000 */
[--C-:B------:R-:W-:Y:S01]  /*3660*/  FFMA.FTZ R41, R41, UR17, -R74.reuse ;  /* 0x0000001129297c23 */ /* 0x100fe2000801084a */
[----:B------:R-:W-:-:S01]  /*3670*/  FFMA.FTZ R44, R44, UR17, -R74 ;  /* 0x000000112c2c7c23 */ /* 0x000fc2000801084a */
[----:B------:R-:W-:Y:S01]  /*3680*/  FFMA.FTZ R30, R30, UR17, -R74 ;  /* 0x000000111e1e7c23 */ /* 0x000fe2000801084a */
[----:B------:R-:W-:-:S01]  /*3690*/  FADD.FTZ R27, R51, R82 ;  /* 0x00000052331b7221 */ /* 0x000fc20000010000 */
[----:B------:R-:W2:Y:S01]  /*36a0*/  MUFU.EX2 R78, R78 ;  /* 0x0000004e004e7308 */ /* 0x000ea20000000800 */
[----:B0-----:R-:W-:-:S01]  /*36b0*/  FADD.FTZ R20, R4, R5 ;  /* 0x0000000504147221 */ /* 0x001fc20000010000 */
[----:B------:R-:W-:Y:S01]  /*36c0*/  FFMA.FTZ R33, R33, UR17, -R74 ;  /* 0x0000001121217c23 */ /* 0x000fe2000801084a */
[----:B------:R-:W-:-:S01]  /*36d0*/  FADD.FTZ R82, R52, R27 ;  /* 0x0000001b34527221 */ /* 0x000fc20000010000 */
[--C-:B------:R-:W-:Y:S01]  /*36e0*/  FFMA.FTZ R31, R31, UR17, -R74.reuse ;  /* 0x000000111f1f7c23 */ /* 0x100fe2000801084a */
[----:B------:R-:W-:-:S01]  /*36f0*/  FFMA.FTZ R47, R47, UR17, -R74 ;  /* 0x000000112f2f7c23 */ /* 0x000fc2000801084a */
[--C-:B------:R-:W-:Y:S01]  /*3700*/  FFMA.FTZ R57, R57, UR17, -R74.reuse ;  /* 0x0000001139397c23 */ /* 0x100fe2000801084a */
[----:B------:R-:W-:-:S01]  /*3710*/  FFMA.FTZ R46, R46, UR17, -R74 ;  /* 0x000000112e2e7c23 */ /* 0x000fc2000801084a */
[----:B------:R-:W0:Y:S01]  /*3720*/  MUFU.EX2 R6, R6 ;  /* 0x0000000600067308 */ /* 0x000e220000000800 */
[----:B-1----:R-:W-:-:S01]  /*3730*/  FADD.FTZ R21, R73, R20 ;  /* 0x0000001449157221 */ /* 0x002fc20000010000 */
[----:B------:R-:W-:Y:S01]  /*3740*/  FFMA.FTZ R20, R29, UR17, -R74 ;  /* 0x000000111d147c23 */ /* 0x000fe2000801084a */
[----:B------:R-:W-:-:S01]  /*3750*/  FADD.FTZ R29, R55, R82 ;  /* 0x00000052371d7221 */ /* 0x000fc20000010000 */
[--C-:B------:R-:W-:Y:S01]  /*3760*/  FFMA.FTZ R58, R58, UR17, -R74.reuse ;  /* 0x000000113a3a7c23 */ /* 0x100fe2000801084a */
[----:B------:R-:W-:-:S03]  /*3770*/  FFMA.FTZ R63, R63, UR17, -R74 ;  /* 0x000000113f3f7c23 */ /* 0x000fc6000801084a */
[----:B------:R-:W1:Y:S01]  /*3780*/  MUFU.EX2 R7, R7 ;  /* 0x0000000700077308 */ /* 0x000e620000000800 */
[----:B--2---:R-:W-:-:S01]  /*3790*/  FADD.FTZ R21, R78, R21 ;  /* 0x000000154e157221 */ /* 0x004fc20000010000 */
[----:B------:R-:W-:-:S04]  /*37a0*/  F2FP.SATFINITE.E4M3.F32.PACK_AB_MERGE_C R73, R78, R73, RZ ;  /* 0x000000494e49723e */ /* 0x000fc800048070ff */
[----:B------:R-:W-:Y:S02]  /*37b0*/  F2FP.SATFINITE.E4M3.F32.PACK_AB_MERGE_C R148, R5, R4, R73 ;  /* 0x000000040594723e */ /* 0x000fe40004807049 */
[----:B------:R-:W2:Y:S01]  /*37c0*/  MUFU.EX2 R10, R10 ;  /* 0x0000000a000a7308 */ /* 0x000ea20000000800 */
[----:B0-----:R-:W-:-:S07]  /*37d0*/  FADD.FTZ R26, R6, R21 ;  /* 0x00000015061a7221 */ /* 0x001fce0000010000 */
[----:B------:R-:W0:Y:S01]  /*37e0*/  MUFU.EX2 R11, R11 ;  /* 0x0000000b000b7308 */ /* 0x000e220000000800 */
[----:B-1----:R-:W-:-:S07]  /*37f0*/  FADD.FTZ R21, R7, R26 ;  /* 0x0000001a07157221 */ /* 0x002fce0000010000 */
[----:B------:R-:W1:Y:S01]  /*3800*/  MUFU.EX2 R8, R8 ;  /* 0x0000000800087308 */ /* 0x000e620000000800 */
[----:B--2---:R-:W-:-:S01]  /*3810*/  FADD.FTZ R26, R10, R21 ;  /* 0x000000150a1a7221 */ /* 0x004fc20000010000 */
[----:B------:R-:W-:Y:S01]  /*3820*/  FFMA.FTZ R21, R32, UR17, -R74 ;  /* 0x0000001120157c23 */ /* 0x000fe2000801084a */
[----:B------:R-:W-:-:S01]  /*3830*/  FADD.FTZ R32, R34, R29 ;  /* 0x0000001d22207221 */ /* 0x000fc20000010000 */
[----:B------:R-:W-:-:S03]  /*3840*/  FFMA.FTZ R74, R75, UR17, -R74 ;  /* 0x000000114b4a7c23 */ /* 0x000fc6000801084a */
[----:B------:R-:W-:Y:S01]  /*3850*/  FADD.FTZ R32, R35, R32 ;  /* 0x0000002023207221 */ /* 0x000fe20000010000 */
[----:B------:R-:W2:Y:S01]  /*3860*/  MUFU.EX2 R9, R9 ;  /* 0x0000000900097308 */ /* 0x000ea20000000800 */
[----:B0-----:R-:W-:-:S02]  /*3870*/  FADD.FTZ R27, R11, R26 ;  /* 0x0000001a0b1b7221 */ /* 0x001fc40000010000 */
[----:B------:R-:W-:-:S04]  /*3880*/  FADD.FTZ R29, R39, R32 ;  /* 0x00000020271d7221 */ /* 0x000fc80000010000 */
[----:B------:R-:W-:Y:S01]  /*3890*/  FADD.FTZ R29, R56, R29 ;  /* 0x0000001d381d7221 */ /* 0x000fe20000010000 */
[----:B------:R-:W0:Y:S01]  /*38a0*/  MUFU.EX2 R79, R79 ;  /* 0x0000004f004f7308 */ /* 0x000e220000000800 */
[----:B-1----:R-:W-:-:S02]  /*38b0*/  FADD.FTZ R26, R8, R27 ;  /* 0x0000001b081a7221 */ /* 0x002fc40000010000 */
[----:B------:R-:W-:-:S04]  /*38c0*/  FADD.FTZ R32, R38, R29 ;  /* 0x0000001d26207221 */ /* 0x000fc80000010000 */
[----:B------:R-:W-:Y:S01]  /*38d0*/  FADD.FTZ R29, R43, R32 ;  /* 0x000000202b1d7221 */ /* 0x000fe20000010000 */
[----:B------:R-:W1:Y:S01]  /*38e0*/  MUFU.EX2 R80, R80 ;  /* 0x0000005000507308 */ /* 0x000e620000000800 */
[----:B--2---:R-:W-:-:S02]  /*38f0*/  FADD.FTZ R26, R9, R26 ;  /* 0x0000001a091a7221 */ /* 0x004fc40000010000 */
[----:B------:R-:W-:Y:S01]  /*3900*/  FADD.FTZ R40, R42, R29 ;  /* 0x0000001d2a287221 */ /* 0x000fe20000010000 */
[----:B------:R-:W-:-:S03]  /*3910*/  F2FP.SATFINITE.E4M3.F32.PACK_AB_MERGE_C R29, R11, R10, RZ ;  /* 0x0000000a0b1d723e */ /* 0x000fc600048070ff */
[----:B------:R-:W-:Y:S01]  /*3920*/  FADD.FTZ R61, R61, R40 ;  /* 0x000000283d3d7221 */ /* 0x000fe20000010000 */
[----:B------:R-:W2:Y:S01]  /*3930*/  MUFU.EX2 R12, R12 ;  /* 0x0000000c000c7308 */ /* 0x000ea20000000800 */
[----:B0-----:R-:W-:-:S01]  /*3940*/  FADD.FTZ R27, R79, R26 ;  /* 0x0000001a4f1b7221 */ /* 0x001fc20000010000 */
[----:B------:R-:W-:-:S06]  /*3950*/  F2FP.SATFINITE.E4M3.F32.PACK_AB_MERGE_C R150, R7, R6, R29 ;  /* 0x000000060796723e */ /* 0x000fcc000480701d */
[----:B------:R-:W0:Y:S01]  /*3960*/  MUFU.EX2 R13, R13 ;  /* 0x0000000d000d7308 */ /* 0x000e220000000800 */
[----:B-1----:R-:W-:-:S01]  /*3970*/  FADD.FTZ R27, R80, R27 ;  /* 0x0000001b501b7221 */ /* 0x002fc20000010000 */
[----:B------:R-:W-:-:S04]  /*3980*/  F2FP.SATFINITE.E4M3.F32.PACK_AB_MERGE_C R79, R80, R79, RZ ;  /* 0x0000004f504f723e */ /* 0x000fc800048070ff */
[----:B------:R-:W-:Y:S02]  /*3990*/  F2FP.SATFINITE.E4M3.F32.PACK_AB_MERGE_C R136, R9, R8, R79 ;  /* 0x000000080988723e */ /* 0x000fe4000480704f */
[----:B------:R-:W1:Y:S01]  /*39a0*/  MUFU.EX2 R24, R24 ;  /* 0x0000001800187308 */ /* 0x000e620000000800 */
[----:B--2---:R-:W-:-:S07]  /*39b0*/  FADD.FTZ R26, R12, R27 ;  /* 0x0000001b0c1a7221 */ /* 0x004fce0000010000 */
[----:B------:R-:W2:Y:S01]  /*39c0*/  MUFU.EX2 R25, R25 ;  /* 0x0000001900197308 */ /* 0x000ea20000000800 */
[----:B0-----:R-:W-:-:S07]  /*39d0*/  FADD.FTZ R27, R13, R26 ;  /* 0x0000001a0d1b7221 */ /* 0x001fce0000010000 */
[----:B------:R-:W0:Y:S01]  /*39e0*/  MUFU.EX2 R14, R14 ;  /* 0x0000000e000e7308 */ /* 0x000e220000000800 */
[----:B-1----:R-:W-:-:S07]  /*39f0*/  FADD.FTZ R32, R24, R27 ;  /* 0x0000001b18207221 */ /* 0x002fce0000010000 */
[----:B------:R-:W1:Y:S01]  /*3a00*/  MUFU.EX2 R15, R15 ;  /* 0x0000000f000f7308 */ /* 0x000e620000000800 */
[----:B--2---:R-:W-:-:S01]  /*3a10*/  FADD.FTZ R27, R25, R32 ;  /* 0x00000020191b7221 */ /* 0x004fc20000010000 */
[----:B------:R-:W-:-:S06]  /*3a20*/  FADD.FTZ R32, R50, R61 ;  /* 0x0000003d32207221 */ /* 0x000fcc0000010000 */
[----:B------:R-:W-:Y:S01]  /*3a30*/  MUFU.EX2 R28, R28 ;  /* 0x0000001c001c7308 */ /* 0x000fe20000000800 */
[----:B0-----:R-:W-:-:S01]  /*3a40*/  FADD.FTZ R10, R14, R27 ;  /* 0x0000001b0e0a7221 */ /* 0x001fc20000010000 */
[----:B------:R-:W-:-:S04]  /*3a50*/  FADD.FTZ R27, R53, R32 ;  /* 0x00000020351b7221 */ /* 0x000fc80000010000 */
[----:B------:R-:W-:Y:S01]  /*3a60*/  FADD.FTZ R32, R60, R27 ;  /* 0x0000001b3c207221 */ /* 0x000fe20000010000 */
[----:B------:R-:W-:Y:S01]  /*3a70*/  F2FP.SATFINITE.E4M3.F32.PACK_AB_MERGE_C R60, R77, R60, RZ ;  /* 0x0000003c4d3c723e */ /* 0x000fe200048070ff */
[----:B------:R-:W0:Y:S01]  /*3a80*/  MUFU.EX2 R41, R41 ;  /* 0x0000002900297308 */ /* 0x000e220000000800 */
[----:B-1----:R-:W-:-:S01]  /*3a90*/  FADD.FTZ R11, R15, R10 ;  /* 0x0000000a0f0b7221 */ /* 0x002fc20000010000 */
[----:B------:R-:W-:Y:S01]  /*3aa0*/  FADD.FTZ R32, R77, R32 ;  /* 0x000000204d207221 */ /* 0x000fe20000010000 */
[----:B------:R-:W-:-:S05]  /*3ab0*/  F2FP.SATFINITE.E4M3.F32.PACK_AB_MERGE_C R141, R53, R50, R60 ;  /* 0x00000032358d723e */ /* 0x000fca000480703c */
[----:B------:R-:W-:Y:S08]  /*3ac0*/  MUFU.EX2 R20, R20 ;  /* 0x0000001400147308 */ /* 0x000ff00000000800 */
[----:B------:R-:W1:Y:S01]  /*3ad0*/  MUFU.EX2 R64, R64 ;  /* 0x0000004000407308 */ /* 0x000e620000000800 */
[----:B0-----:R-:W-:-:S04]  /*3ae0*/  F2FP.SATFINITE.E4M3.F32.PACK_AB_MERGE_C R36, R41, R28, RZ ;  /* 0x0000001c2924723e */ /* 0x001fc800048070ff */
[----:B------:R-:W-:-:S03]  /*3af0*/  F2FP.SATFINITE.E4M3.F32.PACK_AB_MERGE_C R140, R15, R14, R36 ;  /* 0x0000000e0f8c723e */ /* 0x000fc60004807024 */
[----:B------:R-:W0:Y:S08]  /*3b00*/  MUFU.EX2 R3, R44 ;  /* 0x0000002c00037308 */ /* 0x000e300000000800 */
[----:B------:R2:W-:Y:S08]  /*3b10*/  MUFU.EX2 R26, R33 ;  /* 0x00000021001a7308 */ /* 0x0005f00000000800 */
[----:B------:R-:W3:Y:S01]  /*3b20*/  MUFU.EX2 R65, R65 ;  /* 0x0000004100417308 */ /* 0x000ee20000000800 */
[----:B--2---:R-:W-:Y:S01]  /*3b30*/  F2FP.SATFINITE.E4M3.F32.PACK_AB_MERGE_C R33, R25, R24, RZ ;  /* 0x000000181921723e */ /* 0x004fe200048070ff */
[----:B------:R-:W-:Y:S01]  /*3b40*/  FADD.FTZ R24, R28, R11 ;  /* 0x0000000b1c187221 */ /* 0x000fe20000010000 */
[----:B------:R-:W-:-:S02]  /*3b50*/  FADD.FTZ R11, R59, R32 ;  /* 0x000000203b0b7221 */ /* 0x000fc40000010000 */
[----:B------:R-:W-:Y:S01]  /*3b60*/  F2FP.SATFINITE.E4M3.F32.PACK_AB_MERGE_C R138, R13, R12, R33 ;  /* 0x0000000c0d8a723e */ /* 0x000fe20004807021 */
[----:B------:R-:W-:-:S01]  /*3b70*/  FADD.FTZ R41, R41, R24 ;  /* 0x0000001829297221 */ /* 0x000fc20000010000 */
[----:B-1----:R-:W-:Y:S01]  /*3b80*/  FADD.FTZ R28, R64, R11 ;  /* 0x0000000b401c7221 */ /* 0x002fe20000010000 */
[----:B------:R-:W1:Y:S02]  /*3b90*/  MUFU.EX2 R30, R30 ;  /* 0x0000001e001e7308 */ /* 0x000e640000000800 */
[----:B------:R-:W-:-:S04]  /*3ba0*/  FADD.FTZ R24, R20, R41 ;  /* 0x0000002914187221 */ /* 0x000fc80000010000 */
[----:B0-----:R-:W-:Y:S02]  /*3bb0*/  FADD.FTZ R25, R3, R24 ;  /* 0x0000001803197221 */ /* 0x001fe40000010000 */
[----:B------:R-:W0:Y:S01]  /*3bc0*/  MUFU.EX2 R66, R66 ;  /* 0x0000004200427308 */ /* 0x000e220000000800 */
[----:B---3--:R-:W-:-:S07]  /*3bd0*/  FADD.FTZ R27, R65, R28 ;  /* 0x0000001c411b7221 */ /* 0x008fce0000010000 */
[----:B------:R-:W2:Y:S01]  /*3be0*/  MUFU.EX2 R31, R31 ;  /* 0x0000001f001f7308 */ /* 0x000ea20000000800 */
[----:B-1----:R-:W-:-:S07]  /*3bf0*/  FADD.FTZ R24, R30, R25 ;  /* 0x000000191e187221 */ /* 0x002fce0000010000 */
[----:B------:R-:W-:Y:S01]  /*3c00*/  MUFU.EX2 R71, R71 ;  /* 0x0000004700477308 */ /* 0x000fe20000000800 */
[C---:B0-----:R-:W-:Y:S01]  /*3c10*/  F2FP.SATFINITE.E4M3.F32.PACK_AB_MERGE_C R65, R66.reuse, R65, RZ ;  /* 0x000000414241723e */ /* 0x041fe200048070ff */
[----:B------:R-:W-:-:S03]  /*3c20*/  FADD.FTZ R66, R66, R27 ;  /* 0x0000001b42427221 */ /* 0x000fc60000010000 */
[----:B------:R-:W-:-:S03]  /*3c30*/  F2FP.SATFINITE.E4M3.F32.PACK_AB_MERGE_C R143, R64, R59, R65 ;  /* 0x0000003b408f723e */ /* 0x000fc60004807041 */
[----:B------:R-:W0:Y:S01]  /*3c40*/  MUFU.EX2 R76, R76 ;  /* 0x0000004c004c7308 */ /* 0x000e220000000800 */
[----:B--2---:R-:W-:-:S01]  /*3c50*/  FADD.FTZ R24, R31, R24 ;  /* 0x000000181f187221 */ /* 0x004fc20000010000 */
[----:B------:R-:W-:-:S04]  /*3c60*/  F2FP.SATFINITE.E4M3.F32.PACK_AB_MERGE_C R30, R31, R30, RZ ;  /* 0x0000001e1f1e723e */ /* 0x000fc800048070ff */
[----:B------:R-:W-:Y:S02]  /*3c70*/  F2FP.SATFINITE.E4M3.F32.PACK_AB_MERGE_C R142, R3, R20, R30 ;  /* 0x00000014038e723e */ /* 0x000fe4000480701e */
[----:B------:R-:W1:Y:S08]  /*3c80*/  MUFU.EX2 R67, R67 ;  /* 0x0000004300437308 */ /* 0x000e700000000800 */
[----:B------:R-:W2:Y:S01]  /*3c90*/  MUFU.EX2 R21, R21 ;  /* 0x0000001500157308 */ /* 0x000ea20000000800 */
[----:B0-----:R-:W-:-:S07]  /*3ca0*/  F2FP.SATFINITE.E4M3.F32.PACK_AB_MERGE_C R28, R76, R71, RZ ;  /* 0x000000474c1c723e */ /* 0x001fce00048070ff */
[----:B------:R-:W0:Y:S01]  /*3cb0*/  MUFU.EX2 R72, R72 ;  /* 0x0000004800487308 */ /* 0x000e220000000800 */
[----:B-1----:R-:W-:-:S07]  /*3cc0*/  FADD.FTZ R27, R67, R66 ;  /* 0x00000042431b7221 */ /* 0x002fce0000010000 */
[----:B------:R-:W1:Y:S01]  /*3cd0*/  MUFU.EX2 R47, R47 ;  /* 0x0000002f002f7308 */ /* 0x000e620000000800 */
[----:B--2---:R-:W-:-:S04]  /*3ce0*/  FADD.FTZ R25, R21, R24 ;  /* 0x0000001815197221 */ /* 0x004fc80000010000 */
[----:B------:R-:W-:-:S03]  /*3cf0*/  FADD.FTZ R4, R26, R25 ;  /* 0x000000191a047221 */ /* 0x000fc60000010000 */
        /* <DEDUP_REMOVED lines=8> */
[----:B--2---:R-:W-:-:S01]  /*3d80*/  FADD.FTZ R5, R10, R5 ;  /* 0x000000050a057221 */ /* 0x004fc20000010000 */
[----:B------:R-:W-:-:S04]  /*3d90*/  F2FP.SATFINITE.E4M3.F32.PACK_AB_MERGE_C R47, R10, R47, RZ ;  /* 0x0000002f0a2f723e */ /* 0x000fc800048070ff */
[----:B------:R-:W-:Y:S02]  /*3da0*/  F2FP.SATFINITE.E4M3.F32.PACK_AB_MERGE_C R144, R26, R21, R47 ;  /* 0x000000151a90723e */ /* 0x000fe4000480702f */
[----:B------:R-:W-:Y:S01]  /*3db0*/  MUFU.EX2 R68, R68 ;  /* 0x0000004400447308 */ /* 0x000fe20000000800 */
[----:B0-----:R-:W-:-:S07]  /*3dc0*/  FADD.FTZ R7, R69, R76 ;  /* 0x0000004c45077221 */ /* 0x001fce0000010000 */
[----:B------:R-:W0:Y:S01]  /*3dd0*/  MUFU.EX2 R49, R49 ;  /* 0x0000003100317308 */ /* 0x000e220000000800 */
[----:B-1----:R-:W-:-:S07]  /*3de0*/  FADD.FTZ R4, R46, R5 ;  /* 0x000000052e047221 */ /* 0x002fce0000010000 */
[----:B------:R-:W1:Y:S08]  /*3df0*/  MUFU.EX2 R70, R70 ;  /* 0x0000004600467308 */ /* 0x000e700000000800 */
[----:B------:R-:W2:Y:S01]  /*3e00*/  MUFU.EX2 R11, R58 ;  /* 0x0000003a000b7308 */ /* 0x000ea20000000800 */
[----:B0-----:R-:W-:-:S07]  /*3e10*/  F2FP.SATFINITE.E4M3.F32.PACK_AB_MERGE_C R6, R49, R68, RZ ;  /* 0x000000443106723e */ /* 0x001fce00048070ff */
[----:B------:R-:W-:Y:S01]  /*3e20*/  MUFU.EX2 R63, R63 ;  /* 0x0000003f003f7308 */ /* 0x000fe20000000800 */
[----:B-1----:R-:W-:-:S01]  /*3e30*/  FADD.FTZ R7, R70, R7 ;  /* 0x0000000746077221 */ /* 0x002fc20000010000 */
[----:B------:R-:W-:-:S03]  /*3e40*/  F2FP.SATFINITE.E4M3.F32.PACK_AB_MERGE_C R147, R70, R69, R6 ;  /* 0x000000454693723e */ /* 0x000fc60004807006 */
[----:B------:R-:W-:-:S03]  /*3e50*/  FADD.FTZ R6, R68, R7 ;  /* 0x0000000744067221 */ /* 0x000fc60000010000 */
[----:B------:R-:W0:Y:S01]  /*3e60*/  MUFU.EX2 R74, R74 ;  /* 0x0000004a004a7308 */ /* 0x000e220000000800 */
[----:B--2---:R-:W-:-:S01]  /*3e70*/  FADD.FTZ R4, R11, R4 ;  /* 0x000000040b047221 */ /* 0x004fc20000010000 */
[----:B------:R-:W-:Y:S01]  /*3e80*/  FADD.FTZ R6, R49, R6 ;  /* 0x0000000631067221 */ /* 0x000fe20000010000 */
[C---:B0-----:R-:W-:Y:S02]  /*3e90*/  F2FP.SATFINITE.E4M3.F32.PACK_AB_MERGE_C R3, R74.reuse, R63, RZ ;  /* 0x0000003f4a03723e */ /* 0x041fe400048070ff */
[----:B------:R-:W-:Y:S02]  /*3ea0*/  FADD.FTZ R63, R63, R4 ;  /* 0x000000043f3f7221 */ /* 0x000fe40000010000 */
[----:B------:R-:W-:Y:S02]  /*3eb0*/  F2FP.SATFINITE.E4M3.F32.PACK_AB_MERGE_C R146, R11, R46, R3 ;  /* 0x0000002e0b92723e */ /* 0x000fe40004807003 */
[----:B------:R-:W-:Y:S01]  /*3ec0*/  FADD.FTZ R4, R74, R63 ;  /* 0x0000003f4a047221 */ /* 0x000fe20000010000 */
[----:B------:R-:W-:Y:S06]  /*3ed0*/  @!P1 BRA `(.L_x_169) ;  /* 0x0000002400649947 */ /* 0x000fec0003800000 */
[----:B------:R-:W-:Y:S01]  /*3ee0*/  IMAD.MOV.U32 R5, RZ, RZ, R54 ;  /* 0x000000ffff057224 */ /* 0x000fe200078e0036 */
[----:B------:R-:W-:Y:S01]  /*3ef0*/  CS2R R134, SRZ ;  /* 0x0000000000867805 */ /* 0x000fe2000001ff00 */
        /* <DEDUP_REMOVED lines=23> */
[----:B------:R-:W-:Y:S01]  /*4070*/  CS2R R88, SRZ ;  /* 0x0000000000587805 */ /* 0x000fe2000001ff00 */
[----:B------:R-:W-:Y:S01]  /*4080*/  UIADD3 UR48, UR48, -0x2, URZ ;  /* 0xfffffffe30307890 */ /* 0x000fe2000fffe03f */
[----:B------:R-:W-:Y:S01]  /*4090*/  UMOV UR20, UR37 ;  /* 0x0000002500147c82 */ /* 0x000fe20008000000 */
[----:B------:R-:W-:Y:S01]  /*40a0*/  UMOV UR21, UR38 ;  /* 0x0000002600157c82 */ /* 0x000fe20008000000 */
[----:B------:R-:W-:-:S09]  /*40b0*/  ULDC UR17, c[0x0][0x988] ;  /* 0x0002620000117ab9 */ /* 0x000fd20000000800 */
.L_x_180:
[----:B------:R-:W-:-:S04]  /*40c0*/  UISETP.NE.AND UP0, UPT, UR21, 0x1, UPT ;  /* 0x000000011500788c */ /* 0x000fc8000bf05270 */
[----:B------:R-:W-:-:S04]  /*40d0*/  USEL UR37, URZ, 0x1, UP0 ;  /* 0x000000013f257887 */ /* 0x000fc80008000000 */
[----:B------:R-:W-:Y:S01]  /*40e0*/  ULOP3.LUT UR37, UR20, UR37, URZ, 0x3c, !UPT ;  /* 0x0000002514257292 */ /* 0x000fe2000f8e3c3f */
[----:B------:R-:W-:Y:S11]  /*40f0*/  @!P0 BRA `(.L_x_170) ;  /* 0x0000000000048947 */ /* 0x000ff60003800000 */
[----:B------:R-:W-:Y:S01]  /*4100*/  BPT.TRAP 0x1 ;  /* 0x000000040000795c */ /* 0x000fe20000300000 */
.L_x_170:
        /* <DEDUP_REMOVED lines=12> */
.L_x_171:
[----:B-1----:R-:W-:Y:S05]  /*41d0*/  @P1 BRA `(.L_x_172) ;  /* 0x0000000000081947 */ /* 0x002fea0003800000 */
[----:B------:R-:W1:Y:S02]  /*41e0*/  SYNCS.PHASECHK.TRANS64.TRYWAIT P1, [UR19+0x19c30], R7 ;  /* 0x019c3007ff0075a7 */ /* 0x000e640008020153 */
[----:B-1----:R-:W-:Y:S05]  /*41f0*/  @!P1 BRA `(.L_x_173) ;  /* 0x000000a000dc9947 */ /* 0x002fea0003800000 */
.L_x_172:
        /* <DEDUP_REMOVED lines=17> */
.L_x_174:
[----:B------:R-:W-:Y:S01]  /*4310*/  ULEA UR11, UR21, UR22, 0x3 ;  /* 0x00000016150b7291 */ /* 0x000fe2000f8e183f */
[----:B01----:R-:W-:-:S05]  /*4320*/  IMAD.U32 R7, RZ, RZ, UR20 ;  /* 0x00000014ff077e24 */ /* 0x003fca000f8e00ff */
[----:B------:R-:W-:-:S04]  /*4330*/  SHF.L.U32 R7, R7, 0x1f, RZ ;  /* 0x0000001f07077819 */ /* 0x000fc800000006ff */
[----:B------:R0:W1:Y:S01]  /*4340*/  SYNCS.PHASECHK.TRANS64.TRYWAIT P1, [UR11+0x19c50], R7 ;  /* 0x019c5007ff0075a7 */ /* 0x000062000802014b */
[----:B------:R-:W-:Y:S05]  /*4350*/  @!P0 BRA `(.L_x_175) ;  /* 0x0000000000048947 */ /* 0x000fea0003800000 */
[----:B------:R-:W-:Y:S01]  /*4360*/  BPT.TRAP 0x1 ;  /* 0x000000040000795c */ /* 0x000fe20000300000 */
.L_x_175:
[----:B-1----:R-:W-:Y:S05]  /*4370*/  @P1 BRA `(.L_x_176) ;  /* 0x0000000000081947 */ /* 0x002fea0003800000 */
[----:B------:R-:W1:Y:S02]  /*4380*/  SYNCS.PHASECHK.TRANS64.TRYWAIT P1, [UR11+0x19c50], R7 ;  /* 0x019c5007ff0075a7 */ /* 0x000e64000802014b */
[----:B-1----:R-:W-:Y:S05]  /*4390*/  @!P1 BRA `(.L_x_177) ;  /* 0x000000a0008c9947 */ /* 0x002fea0003800000 */
.L_x_176:
        /* <DEDUP_REMOVED lines=27> */
.L_x_178:
        /* <DEDUP_REMOVED lines=74> */
[----:B------:R-:W-:-:S04]  /*49f0*/  UIADD3 UR19, UR19, 0x19c40, URZ ;  /* 0x00019c4013137890 */ /* 0x000fc8000fffe03f */
        /* <DEDUP_REMOVED lines=332> */
.L_x_179:
        /* <DEDUP_REMOVED lines=91> */
.L_x_169:
[----:B------:R-:W-:Y:S06]  /*6470*/  BAR.ARV 0x8, 0x200 ;  /* 0x0208000000007b1d */ /* 0x000fec0000002000 */
[----:B------:R-:W-:Y:S05]  /*6480*/  @!P0 BRA `(.L_x_181) ;  /* 0x0000000000048947 */ /* 0x000fea0003800000 */
[----:B------:R-:W-:Y:S01]  /*6490*/  BPT.TRAP 0x1 ;  /* 0x000000040000795c */ /* 0x000fe20000300000 */
.L_x_181:
        /* <DEDUP_REMOVED lines=9> */
.L_x_182:
[----:B-1----:R-:W-:Y:S05]  /*6530*/  @P1 BRA `(.L_x_183) ;  /* 0x0000000000081947 */ /* 0x002fea0003800000 */
[----:B------:R-:W1:Y:S02]  /*6540*/  SYNCS.PHASECHK.TRANS64.TRYWAIT P1, [UR14+0x19c50], R0 ;  /* 0x019c5000ff0075a7 */ /* 0x000e64000802014e */
[----:B-1----:R-:W-:Y:S05]  /*6550*/  @!P1 BRA `(.L_x_184) ;  /* 0x0000008000349947 */ /* 0x002fea0003800000 */
.L_x_183:
        /* <DEDUP_REMOVED lines=9> */
[----:B------:R-:W-:-:S04]  /*65f0*/  PLOP3.LUT P1, PT, PT, PT, UP0, 0x80, 0x0 ;  /* 0x000000000000781c */ /* 0x000fc80003f2f008 */
[----:B------:R-:W-:Y:S01]  /*6600*/  @UP0 ULDC.64 UR10, c[0x0][0x9c8] ;  /* 0x00027200000a0ab9 */ /* 0x000fe20000000a00 */
[----:B------:R-:W-:Y:S02]  /*6610*/  @UP0 USHF.R.S32.HI UR18, URZ, 0x1f, UR40 ;  /* 0x0000001f3f120899 */ /* 0x000fe40008011428 */
[----:B------:R-:W-:Y:S02]  /*6620*/  @UP0 UIMAD UR6, UR43, UR10, URZ ;  /* 0x0000000a2b0602a4 */ /* 0x000fe4000f8e023f */
[----:B------:R-:W-:Y:S02]  /*6630*/  @UP0 UIMAD.WIDE.U32 UR8, UR42, UR10, URZ ;  /* 0x0000000a2a0802a5 */ /* 0x000fe4000f8e003f */
[----:B------:R-:W-:Y:S02]  /*6640*/  @UP0 UIMAD UR7, UR42, UR11, UR6 ;  /* 0x0000000b2a0702a4 */ /* 0x000fe4000f8e0206 */
[----:B------:R-:W-:Y:S02]  /*6650*/  UIMAD UR6, UR38, 0x300, UR16 ;  /* 0x00000300260678a4 */ /* 0x000fe4000f8e0210 */
[----:B------:R-:W-:Y:S01]  /*6660*/  @UP0 UIADD3 UR9, UR9, UR7, URZ ;  /* 0x0000000709090290 */ /* 0x000fe2000fffe03f */
[----:B------:R-:W-:-:S02]  /*6670*/  @UP0 ULDC.64 UR12, c[0x0][0x9d0] ;  /* 0x00027400000c0ab9 */ /* 0x000fc40000000a00 */
[----:B------:R-:W-:Y:S01]  /*6680*/  UMOV UR7, 0x40000040 ;  /* 0x4000004000077882 */ /* 0x000fe20000000000 */
[----:B------:R-:W-:Y:S02]  /*6690*/  @UP0 UIMAD UR10, UR18, UR12, URZ ;  /* 0x0000000c120a02a4 */ /* 0x000fe4000f8e023f */
[----:B------:R-:W-:Y:S01]  /*66a0*/  @UP0 UIMAD.WIDE.U32 UR8, UR40, UR12, UR8 ;  /* 0x0000000c280802a5 */ /* 0x000fe2000f8e0008 */
[----:B------:R-:W-:Y:S01]  /*66b0*/  QGMMA.64x96x32.F32.E4M3.E4M3 R88, R148, gdesc[UR4], R88, gsb0 ;  /* 0x0160000494587df3 */ /* 0x000fe20008000858 */
        /* <DEDUP_REMOVED lines=8> */
[----:B------:R-:W-:-:S06]  /*6740*/  UMOV UR11, 0x40000040 ;  /* 0x40000040000b7882 */ /* 0x000fcc0000000000 */
[----:B------:R-:W-:Y:S01]  /*6750*/  UMOV UR10, UR4 ;  /* 0x00000004000a7c82 */ /* 0x000fe20008000000 */
[----:B------:R-:W-:Y:S02]  /*6760*/  WARPGROUP.DEPBAR.LE gsb0, 0x0 ;  /* 0x00008000000079c5 */ /* 0x000fe40000010000 */
[----:B------:R-:W-:-:S06]  /*6770*/  WARPGROUP.ARRIVE ;  /* 0x00000000000079c5 */ /* 0x000fcc0000000000 */
[----:B------:R-:W-:Y:S01]  /*6780*/  QGMMA.64x96x32.F32.E4M3.E4M3 R88, R136, gdesc[UR8], R88, gsb0 ;  /* 0x0160000888587df3 */ /* 0x000fe20008000858 */
[----:B------:R-:W-:Y:S01]  /*6790*/  UIADD3 UR4, UR6, 0x4, URZ ;  /* 0x0000000406047890 */ /* 0x000fe2000fffe03f */
[----:B------:R-:W-:-:S06]  /*67a0*/  UMOV UR11, 0x40000040 ;  /* 0x40000040000b7882 */ /* 0x000fcc0000000000 */
[----:B------:R-:W-:Y:S01]  /*67b0*/  UMOV UR10, UR4 ;  /* 0x00000004000a7c82 */ /* 0x000fe20008000000 */
[----:B-1----:R-:W1:Y:S01]  /*67c0*/  SHFL.BFLY PT, R3, R4, 0x2, 0x1f ;  /* 0x0c401f0004037f89 */ /* 0x002e6200000e0000 */
[----:B------:R-:W-:-:S03]  /*67d0*/  UIADD3 UR6, UR6, 0x6, URZ ;  /* 0x0000000606067890 */ /* 0x000fc6000fffe03f */
[----:B------:R-:W4:Y:S01]  /*67e0*/  SHFL.BFLY PT, R7, R6, 0x2, 0x1f ;  /* 0x0c401f0006077f89 */ /* 0x000f2200000e0000 */
[----:B------:R-:W-:Y:S01]  /*67f0*/  UMOV UR7, 0x40000040 ;  /* 0x4000004000077882 */ /* 0x000fe20000000000 */
[----:B------:R-:W-:Y:S02]  /*6800*/  WARPGROUP.DEPBAR.LE gsb0, 0x0 ;  /* 0x00008000000079c5 */ /* 0x000fe40000010000 */
[----:B------:R-:W-:-:S06]  /*6810*/  WARPGROUP.ARRIVE ;  /* 0x00000000000079c5 */ /* 0x000fcc0000000000 */
[----:B------:R-:W-:Y:S01]  /*6820*/  QGMMA.64x96x32.F32.E4M3.E4M3 R88, R140, gdesc[UR8], R88, gsb0 ;  /* 0x016000088c587df3 */ /* 0x000fe20008000858 */
        /* <DEDUP_REMOVED lines=11> */
[----:B------:R-:W-:-:S05]  /*68e0*/  FSETP.NE.FTZ.AND P3, PT, R13, RZ, PT ;  /* 0x000000ff0d00720b */ /* 0x000fca0003f75000 */
[----:B------:R-:W-:Y:S01]  /*68f0*/  @P1 MUFU.RCP R4, R10 ;  /* 0x0000000a00041308 */ /* 0x000fe20000001000 */
[----:B------:R-:W-:Y:S02]  /*6900*/  WARPGROUP.DEPBAR.LE gsb0, 0x0 ;  /* 0x00008000000079c5 */ /* 0x000fe40000010000 */
[----:B------:R-:W-:-:S06]  /*6910*/  WARPGROUP.ARRIVE ;  /* 0x00000000000079c5 */ /* 0x000fcc0000000000 */
[----:B------:R-:W-:Y:S01]  /*6920*/  QGMMA.64x96x32.F32.E4M3.E4M3 R88, R144, gdesc[UR4], R88, gsb0 ;  /* 0x0160000490587df3 */ /* 0x000fe20008000858 */
[----:B------:R-:W-:Y:S01]  /*6930*/  FSETP.NE.FTZ.AND P1, PT, R11, RZ, PT ;  /* 0x000000ff0b00720b */ /* 0x000fe20003f35000 */
[----:B------:R-:W-:Y:S01]  /*6940*/  IMAD.MOV.U32 R8, RZ, RZ, RZ ;  /* 0x000000ffff087224 */ /* 0x000fe200078e00ff */
[----:B------:R-:W0:Y:S08]  /*6950*/  @P3 MUFU.LG2 R9, R13 ;  /* 0x0000000d00093308 */ /* 0x000e300000000c00 */
[----:B------:R-:W1:Y:S08]  /*6960*/  @P2 MUFU.LG2 R6, R12 ;  /* 0x0000000c00062308 */ /* 0x000e700000000c00 */
[----:B------:R-:W2:Y:S01]  /*6970*/  @P1 MUFU.RCP R8, R11 ;  /* 0x0000000b00081308 */ /* 0x000ea20000001000 */
[----:B------:R-:W-:-:S02]  /*6980*/  IMAD.U32 R14, RZ, RZ, UR17 ;  /* 0x00000011ff0e7e24 */ /* 0x000fc4000f8e00ff */
[----:B------:R-:W-:Y:S02]  /*6990*/  IMAD.U32 R7, RZ, RZ, UR17 ;  /* 0x00000011ff077e24 */ /* 0x000fe4000f8e00ff */
[----:B0-----:R-:W-:Y:S01]  /*69a0*/  @P3 FMUL.FTZ R9, R9, 0.69314718246459960938 ;  /* 0x3f31721809093820 */ /* 0x001fe20000410000 */
[----:B------:R-:W-:Y:S01]  /*69b0*/  @P3 FMUL.FTZ R10, R14, 0.69314718246459960938 ;  /* 0x3f3172180e0a3820 */ /* 0x000fe20000410000 */
[----:B------:R-:W-:Y:S01]  /*69c0*/  @P2 FMUL.FTZ R7, R7, 0.69314718246459960938 ;  /* 0x3f31721807072820 */ /* 0x000fe20000410000 */
[----:B-1----:R-:W-:Y:S01]  /*69d0*/  @P2 FMUL.FTZ R6, R6, 0.69314718246459960938 ;  /* 0x3f31721806062820 */ /* 0x002fe20000410000 */
[----:B------:R-:W-:Y:S01]  /*69e0*/  IMAD.MOV.U32 R3, RZ, RZ, -0x800000 ;  /* 0xff800000ff037424 */ /* 0x000fe200078e00ff */
[----:B------:R-:W-:Y:S01]  /*69f0*/  MOV R0, 0xff800000 ;  /* 0xff80000000007802 */ /* 0x000fe20000000f00 */
[----:B------:R-:W-:-:S01]  /*6a00*/  @P3 FFMA.FTZ R3, R10, R54, R9 ;  /* 0x000000360a033223 */ /* 0x000fc20000010009 */
[----:B------:R-:W-:Y:S01]  /*6a10*/  @P2 FFMA.FTZ R0, R7, R62, R6 ;  /* 0x0000003e07002223 */ /* 0x000fe20000010006 */
[-C--:B---3--:R-:W-:Y:S01]  /*6a20*/  FMUL.FTZ R9, R4, R5.reuse ;  /* 0x0000000504097220 */ /* 0x088fe20000410000 */
[----:B--2---:R-:W-:Y:S01]  /*6a30*/  FMUL.FTZ R8, R8, R5 ;  /* 0x0000000508087220 */ /* 0x004fe20000410000 */
[----:B------:R-:W-:-:S02]  /*6a40*/  WARPGROUP.DEPBAR.LE gsb0, 0x0 ;  /* 0x00008000000079c5 */ /* 0x000fc40000010000 */
[----:B------:R-:W-:Y:S05]  /*6a50*/  @!P0 BRA `(.L_x_185) ;  /* 0x0000000000048947 */ /* 0x000fea0003800000 */
[----:B------:R-:W-:Y:S01]  /*6a60*/  BPT.TRAP 0x1 ;  /* 0x000000040000795c */ /* 0x000fe20000300000 */
.L_x_185:
[----:B------:R-:W-:Y:S01]  /*6a70*/  UIADD3 UR4, UR14, 0x19c60, URZ ;  /* 0x00019c600e047890 */ /* 0x000fe2000fffe03f */
[-C--:B------:R-:W-:Y:S01]  /*6a80*/  FMUL.FTZ R64, R88, R9.reuse ;  /* 0x0000000958407220 */ /* 0x080fe20000410000 */
[----:B------:R-:W-:Y:S01]  /*6a90*/  UIADD3 UR38, UR38, 0x1, URZ ;  /* 0x0000000126267890 */ /* 0x000fe2000fffe03f */
[-C--:B------:R-:W-:Y:S01]  /*6aa0*/  FMUL.FTZ R60, R89, R9.reuse ;  /* 0x00000009593c7220 */ /* 0x080fe20000410000 */
[----:B------:R-:W-:Y:S01]  /*6ab0*/  UPRMT UR4, UR15, 0x654, UR4 ;  /* 0x000006540f047896 */ /* 0x000fe20008000004 */
[-C--:B------:R-:W-:Y:S01]  /*6ac0*/  FMUL.FTZ R61, R92, R9.reuse ;  /* 0x000000095c3d7220 */ /* 0x080fe20000410000 */
[----:B------:R-:W-:Y:S01]  /*6ad0*/  UISETP.NE.AND UP0, UPT, UR38, 0x2, UPT ;  /* 0x000000022600788c */ /* 0x000fe2000bf05270 */
[-C--:B------:R-:W-:Y:S01]  /*6ae0*/  FMUL.FTZ R57, R93, R9.reuse ;  /* 0x000000095d397220 */ /* 0x080fe20000410000 */
[-C--:B------:R-:W-:Y:S01]  /*6af0*/  FMUL.FTZ R56, R96, R9.reuse ;  /* 0x0000000960387220 */ /* 0x080fe20000410000 */
[-C--:B------:R-:W-:Y:S01]  /*6b00*/  FMUL.FTZ R4, R97, R9.reuse ;  /* 0x0000000961047220 */ /* 0x080fe20000410000 */
[-C--:B------:R-:W-:Y:S01]  /*6b10*/  FMUL.FTZ R53, R100, R9.reuse ;  /* 0x0000000964357220 */ /* 0x080fe20000410000 */
[-C--:B------:R-:W-:Y:S01]  /*6b20*/  FMUL.FTZ R51, R101, R9.reuse ;  /* 0x0000000965337220 */ /* 0x080fe20000410000 */
[-C--:B------:R-:W-:Y:S01]  /*6b30*/  FMUL.FTZ R50, R104, R9.reuse ;  /* 0x0000000968327220 */ /* 0x080fe20000410000 */
[----:B------:R-:W-:Y:S01]  /*6b40*/  SYNCS.ARRIVE.TRANS64.RED.A1T0 RZ, [UR4], RZ ;  /* 0x000000ffffff79a7 */ /* 0x000fe20008100404 */
        /* <DEDUP_REMOVED lines=14> */
[----:B------:R-:W-:Y:S01]  /*6c30*/  USEL UR4, URZ, 0x1, UP0 ;  /* 0x000000013f047887 */ /* 0x000fe20008000000 */
        /* <DEDUP_REMOVED lines=20> */
[----:B------:R-:W-:Y:S01]  /*6d80*/  PLOP3.LUT P0, PT, PT, PT, PT, 0x8, 0x0 ;  /* 0x000000000000781c */ /* 0x000fe20003f0e170 */
[-C--:B------:R-:W-:Y:S01]  /*6d90*/  FMUL.FTZ R15, R127, R8.reuse ;  /* 0x000000087f0f7220 */ /* 0x080fe20000410000 */
[-C--:B------:R-:W-:Y:S01]  /*6da0*/  FMUL.FTZ R14, R130, R8.reuse ;  /* 0x00000008820e7220 */ /* 0x080fe20000410000 */
[-C--:B------:R-:W-:Y:S01]  /*6db0*/  FMUL.FTZ R10, R131, R8.reuse ;  /* 0x00000008830a7220 */ /* 0x080fe20000410000 */
[-C--:B------:R-:W-:Y:S01]  /*6dc0*/  FMUL.FTZ R11, R134, R8.reuse ;  /* 0x00000008860b7220 */ /* 0x080fe20000410000 */
[----:B------:R-:W-:Y:S01]  /*6dd0*/  FMUL.FTZ R135, R135, R8 ;  /* 0x0000000887877220 */ /* 0x000fe20000410000 */
[----:B------:R-:W-:-:S02]  /*6de0*/  UIADD3 UR36, UR36, 0x1, URZ ;  /* 0x0000000124247890 */ /* 0x000fc4000fffe03f */
[----:B------:R-:W-:Y:S02]  /*6df0*/  USEL UR38, UR38, URZ, UP0 ;  /* 0x0000003f26267287 */ /* 0x000fe40008000000 */
[----:B------:R-:W-:-:S12]  /*6e00*/  ULOP3.LUT UR37, UR37, UR4, URZ, 0x3c, !UPT ;  /* 0x0000000425257292 */ /* 0x000fd8000f8e3c3f */
.L_x_161:
[----:B------:R-:W0:Y:S01]  /*6e10*/  S2R R7, SR_CgaCtaId ;  /* 0x0000000000077919 */ /* 0x000e220000008800 */
[----:B------:R-:W-:Y:S01]  /*6e20*/  MOV R8, 0x400 ;  /* 0x0000040000087802 */ /* 0x000fe20000000f00 */
[----:B------:R-:W-:Y:S01]  /*6e30*/  BSSY B0, `(.L_x_186) ;  /* 0x0000212000007945 */ /* 0x000fe20003800000 */
[----:B------:R-:W-:Y:S02]  /*6e40*/  BAR.SYNC.DEFER_BLOCKING 0x5, 0x200 ;  /* 0x0148000000007b1d */ /* 0x000fe40000010000 */
[----:B0-----:R-:W-:-:S05]  /*6e50*/  LEA R8, R7, R8, 0x18 ;  /* 0x0000000807087211 */ /* 0x001fca00078ec0ff */
[----:B------:R-:W0:Y:S02]  /*6e60*/  LDS.128 R44, [R8+0x19cd0] ;  /* 0x019cd000082c7984 */ /* 0x000e240000000c00 */
[----:B0-----:R-:W-:Y:S02]  /*6e70*/  R2UR UR5, R45 ;  /* 0x000000002d0572ca */ /* 0x001fe400000e0000 */
[----:B------:R-:W-:Y:S01]  /*6e80*/  R2UR UR40, R46 ;  /* 0x000000002e2872ca */ /* 0x000fe200000e0000 */
[----:B------:R-:W-:Y:S06]  /*6e90*/  BAR.ARV 0x4, 0x200 ;  /* 0x0108000000007b1d */ /* 0x000fec0000002000 */
[----:B------:R-:W-:Y:S08]  /*6ea0*/  @P0 BRA `(.L_x_187) ;  /* 0x0000001400a00947 */ /* 0x000ff00003800000 */
[----:B------:R-:W0:Y:S01]  /*6eb0*/  S2R R63, SR_TID.X ;  /* 0x00000000003f7919 */ /* 0x000e220000002100 */
[----:B------:R-:W-:Y:S01]  /*6ec0*/  ULDC.64 UR6, c[0x4][0x38] ;  /* 0x01000e0000067ab9 */ /* 0x000fe20000000a00 */
[----:B0-----:R-:W-:-:S05]  /*6ed0*/  IMAD.SHL.U32 R6, R63, 0x4, RZ ;  /* 0x000000043f067824 */ /* 0x001fca00078e00ff */
[----:B------:R-:W-:-:S04]  /*6ee0*/  LOP3.LUT R6, R6, 0xc, RZ, 0xc0, !PT ;  /* 0x0000000c06067812 */ /* 0x000fc800078ec0ff */
[----:B------:R-:W-:-:S05]  /*6ef0*/  IADD3 R6, P0, R6, UR6, RZ ;  /* 0x0000000606067c10 */ /* 0x000fca000ff1e0ff */
[----:B------:R-:W-:Y:S01]  /*6f00*/  IMAD.X R7, RZ, RZ, UR7, P0 ;  /* 0x00000007ff077e24 */ /* 0x000fe200080e06ff */
[----:B------:R-:W-:Y:S01]  /*6f10*/  F2FP.BF16.F32.PACK_AB R25, R25, R28 ;  /* 0x0000001c1919723e */ /* 0x000fe200000010ff */
[----:B------:R-:W-:-:S03]  /*6f20*/  ULDC.64 UR6, c[0x0][0xc00] ;  /* 0x0003000000067ab9 */ /* 0x000fc60000000a00 */
[----:B------:R0:W2:Y:S01]  /*6f30*/  LDG.E.CONSTANT R6, desc[UR50][R6.64] ;  /* 0x0000003206067981 */ /* 0x0000a2000c1e9900 */
[----:B------:R-:W-:Y:S01]  /*6f40*/  LOP3.LUT P0, R28, R63, 0x3, RZ, 0xc0, !PT ;  /* 0x000000033f1c7812 */ /* 0x000fe2000780c0ff */
[----:B------:R-:W-:Y:S01]  /*6f50*/  UISETP.NE.U32.AND UP0, UPT, UR6, URZ, UPT ;  /* 0x0000003f0600728c */ /* 0x000fe2000bf05070 */
[----:B------:R-:W-:Y:S01]  /*6f60*/  F2FP.BF16.F32.PACK_AB R5, R5, R54 ;  /* 0x000000360505723e */ /* 0x000fe200000010ff */
[----:B------:R-:W-:Y:S01]  /*6f70*/  USHF.L.U32 UR8, UR42, 0x2, URZ ;  /* 0x000000022a087899 */ /* 0x000fe2000800063f */
[----:B------:R-:W-:Y:S01]  /*6f80*/  F2FP.BF16.F32.PACK_AB R52, R49, R52 ;  /* 0x000000343134723e */ /* 0x000fe200000010ff */
[----:B------:R-:W-:Y:S01]  /*6f90*/  UISETP.NE.AND.EX UP0, UPT, UR7, URZ, UPT, UP0 ;  /* 0x0000003f0700728c */ /* 0x000fe2000bf05300 */
[----:B------:R-:W-:Y:S01]  /*6fa0*/  ISETP.EQ.OR P0, PT, R28, 0x3, !P0 ;  /* 0x000000031c00780c */ /* 0x000fe20004702670 */
[----:B------:R-:W-:Y:S01]  /*6fb0*/  USHF.L.U64.HI UR9, UR42, 0x2, UR43 ;  /* 0x000000022a097899 */ /* 0x000fe2000801022b */
[----:B------:R-:W-:Y:S01]  /*6fc0*/  F2FP.BF16.F32.PACK_AB R53, R53, R56 ;  /* 0x000000383535723e */ /* 0x000fe200000010ff */
[----:B0-----:R-:W0:Y:S01]  /*6fd0*/  S2R R7, SR_SWINHI ;  /* 0x0000000000077919 */ /* 0x001e220000002f00 */
[----:B------:R-:W-:Y:S01]  /*6fe0*/  F2FP.BF16.F32.PACK_AB R4, R51, R4 ;  /* 0x000000043304723e */ /* 0x000fe200000010ff */
[----:B------:R-:W-:Y:S01]  /*6ff0*/  UIADD3 UR4, UP1, UR8, UR6, URZ ;  /* 0x0000000608047290 */ /* 0x000fe2000ff3e03f */
[----:B------:R-:W-:-:S02]  /*7000*/  F2FP.BF16.F32.PACK_AB R32, R29, R32 ;  /* 0x000000201d20723e */ /* 0x000fc400000010ff */
[----:B------:R-:W-:Y:S01]  /*7010*/  SEL R45, R5, R52, P0 ;  /* 0x00000034052d7207 */ /* 0x000fe20000000000 */
[----:B------:R-:W-:Y:S01]  /*7020*/  UIADD3.X UR6, UR9, UR7, URZ, UP1, !UPT ;  /* 0x0000000709067290 */ /* 0x000fe20008ffe43f */
[----:B------:R-:W-:Y:S02]  /*7030*/  SEL R29, R53, R4, P0 ;  /* 0x00000004351d7207 */ /* 0x000fe40000000000 */
[----:B------:R-:W-:Y:S02]  /*7040*/  SEL R28, R4, R53, P0 ;  /* 0x00000035041c7207 */ /* 0x000fe40000000000 */
[----:B------:R-:W-:Y:S02]  /*7050*/  SEL R52, R52, R5, P0 ;  /* 0x0000000534347207 */ /* 0x000fe40000000000 */
[----:B------:R-:W-:Y:S02]  /*7060*/  F2FP.BF16.F32.PACK_AB R14, R11, R14 ;  /* 0x0000000e0b0e723e */ /* 0x000fe400000010ff */
[----:B------:R-:W-:-:S02]  /*7070*/  F2FP.BF16.F32.PACK_AB R135, R135, R10 ;  /* 0x0000000a8787723e */ /* 0x000fc400000010ff */
[----:B------:R-:W-:Y:S02]  /*7080*/  F2FP.BF16.F32.PACK_AB R41, R41, R48 ;  /* 0x000000302929723e */ /* 0x000fe400000010ff */
[----:B------:R-:W-:Y:S02]  /*7090*/  F2FP.BF16.F32.PACK_AB R13, R13, R20 ;  /* 0x000000140d0d723e */ /* 0x000fe400000010ff */
[----:B------:R-:W-:Y:S02]  /*70a0*/  F2FP.BF16.F32.PACK_AB R12, R9, R12 ;  /* 0x0000000c090c723e */ /* 0x000fe400000010ff */
[----:B------:R-:W-:Y:S02]  /*70b0*/  SEL R51, R14, R135, P0 ;  /* 0x000000870e337207 */ /* 0x000fe40000000000 */
[----:B------:R-:W-:Y:S02]  /*70c0*/  SEL R48, R135, R14, P0 ;  /* 0x0000000e87307207 */ /* 0x000fe40000000000 */
[----:B------:R-:W-:-:S02]  /*70d0*/  F2FP.BF16.F32.PACK_AB R42, R39, R42 ;  /* 0x0000002a272a723e */ /* 0x000fc400000010ff */
[----:B------:R-:W-:Y:S02]  /*70e0*/  F2FP.BF16.F32.PACK_AB R33, R33, R36 ;  /* 0x000000242121723e */ /* 0x000fe400000010ff */
[----:B------:R-:W-:Y:S02]  /*70f0*/  SEL R39, R13, R12, P0 ;  /* 0x0000000c0d277207 */ /* 0x000fe40000000000 */
[----:B------:R-:W-:Y:S02]  /*7100*/  MOV R4, R8 ;  /* 0x0000000800047202 */ /* 0x000fe40000000f00 */
[----:B0-----:R-:W-:Y:S02]  /*7110*/  MOV R5, R7 ;  /* 0x0000000700057202 */ /* 0x001fe40000000f00 */
[----:B------:R-:W-:Y:S02]  /*7120*/  SEL R36, R12, R13, P0 ;  /* 0x0000000d0c247207 */ /* 0x000fe40000000000 */
[----:B------:R-:W-:Y:S01]  /*7130*/  F2FP.BF16.F32.PACK_AB R60, R57, R60 ;  /* 0x0000003c393c723e */ /* 0x000fe200000010ff */
[----:B------:R-:W-:Y:S01]  /*7140*/  IMAD.WIDE R10, R155, 0x2, R4 ;  /* 0x000000029b0a7825 */ /* 0x000fe200078e0204 */
[----:B------:R-:W-:-:S02]  /*7150*/  F2FP.BF16.F32.PACK_AB R58, R55, R58 ;  /* 0x0000003a373a723e */ /* 0x000fc400000010ff */
[----:B------:R-:W-:Y:S02]  /*7160*/  F2FP.BF16.F32.PACK_AB R35, R35, R38 ;  /* 0x000000262323723e */ /* 0x000fe400000010ff */
[C---:B------:R-:W-:Y:S02]  /*7170*/  LOP3.LUT R7, R10.reuse, 0x180, RZ, 0xc0, !PT ;  /* 0x000001800a077812 */ /* 0x040fe400078ec0ff */
[----:B------:R-:W-:Y:S02]  /*7180*/  IADD3 R14, P5, R10, 0x20, RZ ;  /* 0x000000200a0e7810 */ /* 0x000fe40007fbe0ff */
[----:B------:R-:W-:Y:S02]  /*7190*/  SHF.R.U64 R7, R7, 0x3, RZ ;  /* 0x0000000307077819 */ /* 0x000fe400000012ff */
[----:B------:R-:W-:Y:S02]  /*71a0*/  LOP3.LUT R12, R14, 0x180, RZ, 0xc0, !PT ;  /* 0x000001800e0c7812 */ /* 0x000fe400078ec0ff */
[----:B------:R-:W-:-:S02]  /*71b0*/  F2FP.BF16.F32.PACK_AB R34, R31, R34 ;  /* 0x000000221f22723e */ /* 0x000fc400000010ff */
[C---:B------:R-:W-:Y:S02]  /*71c0*/  IADD3 R20, P4, R10.reuse, 0x3000, RZ ;  /* 0x000030000a147810 */ /* 0x040fe40007f9e0ff */
[C---:B------:R-:W-:Y:S02]  /*71d0*/  IADD3 R53, P3, R10.reuse, 0x3020, RZ ;  /* 0x000030200a357810 */ /* 0x040fe40007f7e0ff */
[C---:B------:R-:W-:Y:S02]  /*71e0*/  IADD3 R55, P2, R10.reuse, 0x6000, RZ ;  /* 0x000060000a377810 */ /* 0x040fe40007f5e0ff */
[----:B------:R-:W-:Y:S02]  /*71f0*/  IADD3 R57, P1, R10, 0x6020, RZ ;  /* 0x000060200a397810 */ /* 0x000fe40007f3e0ff */
[----:B------:R-:W-:Y:S02]  /*7200*/  F2FP.BF16.F32.PACK_AB R27, R27, R30 ;  /* 0x0000001e1b1b723e */ /* 0x000fe400000010ff */
[----:B------:R-:W-:Y:S01]  /*7210*/  F2FP.BF16.F32.PACK_AB R26, R21, R26 ;  /* 0x0000001a151a723e */ /* 0x000fe200000010ff */
[--C-:B------:R-:W-:Y:S01]  /*7220*/  IMAD.X R21, RZ, RZ, R11.reuse, P3 ;  /* 0x000000ffff157224 */ /* 0x100fe200018e060b */
[----:B------:R-:W-:Y:S01]  /*7230*/  LOP3.LUT R10, R7, R10, RZ, 0x3c, !PT ;  /* 0x0000000a070a7212 */ /* 0x000fe200078e3cff */
[----:B------:R-:W-:Y:S01]  /*7240*/  IMAD.X R13, RZ, RZ, R11, P1 ;  /* 0x000000ffff0d7224 */ /* 0x000fe200008e060b */
[----:B------:R-:W-:-:S02]  /*7250*/  F2FP.BF16.F32.PACK_AB R40, R37, R40 ;  /* 0x000000282528723e */ /* 0x000fc400000010ff */
[----:B------:R-:W-:Y:S02]  /*7260*/  SHF.R.U64 R7, R12, 0x3, RZ ;  /* 0x000000030c077819 */ /* 0x000fe400000012ff */
[----:B------:R-:W-:Y:S02]  /*7270*/  SEL R37, R35, R34, P0 ;  /* 0x0000002223257207 */ /* 0x000fe40000000000 */
[----:B------:R-:W-:Y:S02]  /*7280*/  SEL R34, R34, R35, P0 ;  /* 0x0000002322227207 */ /* 0x000fe40000000000 */
[----:B------:R-:W-:Y:S02]  /*7290*/  SEL R35, R27, R26, P0 ;  /* 0x0000001a1b237207 */ /* 0x000fe40000000000 */
[----:B------:R-:W-:Y:S01]  /*72a0*/  SEL R30, R26, R27, P0 ;  /* 0x0000001b1a1e7207 */ /* 0x000fe20000000000 */
[----:B------:R-:W-:Y:S01]  /*72b0*/  IMAD.X R27, RZ, RZ, R11, P5 ;  /* 0x000000ffff1b7224 */ /* 0x000fe200028e060b */
[----:B------:R-:W-:-:S02]  /*72c0*/  LOP3.LUT R26, R7, R14, RZ, 0x3c, !PT ;  /* 0x0000000e071a7212 */ /* 0x000fc400078e3cff */
[----:B------:R-:W-:Y:S02]  /*72d0*/  LOP3.LUT R7, R20, 0x180, RZ, 0xc0, !PT ;  /* 0x0000018014077812 */ /* 0x000fe400078ec0ff */
[----:B------:R-:W-:Y:S02]  /*72e0*/  F2FP.BF16.F32.PACK_AB R43, R43, R50 ;  /* 0x000000322b2b723e */ /* 0x000fe400000010ff */
[----:B------:R-:W-:Y:S02]  /*72f0*/  LOP3.LUT R12, R53, 0x180, RZ, 0xc0, !PT ;  /* 0x00000180350c7812 */ /* 0x000fe400078ec0ff */
[----:B------:R-:W-:Y:S02]  /*7300*/  F2FP.BF16.F32.PACK_AB R61, R61, R64 ;  /* 0x000000403d3d723e */ /* 0x000fe400000010ff */
[----:B------:R-:W-:Y:S02]  /*7310*/  F2FP.BF16.F32.PACK_AB R59, R59, R62 ;  /* 0x0000003e3b3b723e */ /* 0x000fe400000010ff */
[----:B------:R-:W-:Y:S01]  /*7320*/  F2FP.BF16.F32.PACK_AB R24, R15, R24 ;  /* 0x000000180f18723e */ /* 0x000fe200000010ff */
[----:B------:R-:W-:Y:S01]  /*7330*/  IMAD.X R15, RZ, RZ, R11, P2 ;  /* 0x000000ffff0f7224 */ /* 0x000fe200010e060b */
[----:B------:R-:W-:-:S02]  /*7340*/  SEL R49, R41, R40, P0 ;  /* 0x0000002829317207 */ /* 0x000fc40000000000 */
[----:B------:R-:W-:Y:S02]  /*7350*/  SEL R40, R40, R41, P0 ;  /* 0x0000002928287207 */ /* 0x000fe40000000000 */
[----:B------:R-:W-:Y:S02]  /*7360*/  SHF.R.U64 R7, R7, 0x3, RZ ;  /* 0x0000000307077819 */ /* 0x000fe400000012ff */
[----:B------:R-:W-:Y:S02]  /*7370*/  SEL R31, R43, R42, P0 ;  /* 0x0000002a2b1f7207 */ /* 0x000fe40000000000 */
[----:B------:R-:W-:Y:S02]  /*7380*/  SEL R41, R33, R32, P0 ;  /* 0x0000002021297207 */ /* 0x000fe40000000000 */
[----:B------:R-:W-:Y:S02]  /*7390*/  LOP3.LUT R38, R57, 0x180, RZ, 0xc0, !PT ;  /* 0x0000018039267812 */ /* 0x000fe400078ec0ff */
[----:B------:R-:W-:-:S02]  /*73a0*/  SEL R42, R42, R43, P0 ;  /* 0x0000002b2a2a7207 */ /* 0x000fc40000000000 */
[----:B------:R-:W-:Y:S02]  /*73b0*/  SEL R32, R32, R33, P0 ;  /* 0x0000002120207207 */ /* 0x000fe40000000000 */
[----:B------:R-:W-:Y:S02]  /*73c0*/  SHF.R.U64 R12, R12, 0x3, RZ ;  /* 0x000000030c0c7819 */ /* 0x000fe400000012ff */
[----:B------:R-:W-:Y:S02]  /*73d0*/  SEL R9, R61, R60, P0 ;  /* 0x0000003c3d097207 */ /* 0x000fe40000000000 */
[----:B------:R-:W-:Y:S02]  /*73e0*/  SEL R43, R59, R58, P0 ;  /* 0x0000003a3b2b7207 */ /* 0x000fe40000000000 */
[----:B------:R-:W-:Y:S02]  /*73f0*/  SEL R33, R25, R24, P0 ;  /* 0x0000001819217207 */ /* 0x000fe40000000000 */
[----:B------:R-:W-:Y:S01]  /*7400*/  SEL R46, R24, R25, P0 ;  /* 0x00000019182e7207 */ /* 0x000fe20000000000 */
[----:B------:R-:W-:Y:S01]  /*7410*/  IMAD.X R25, RZ, RZ, R11, P4 ;  /* 0x000000ffff197224 */ /* 0x000fe200020e060b */
[----:B------:R-:W-:-:S02]  /*7420*/  SEL R60, R60, R61, P0 ;  /* 0x0000003d3c3c7207 */ /* 0x000fc40000000000 */
[----:B------:R-:W-:Y:S02]  /*7430*/  SEL R58, R58, R59, P0 ;  /* 0x0000003b3a3a7207 */ /* 0x000fe40000000000 */
[----:B------:R-:W-:Y:S02]  /*7440*/  LOP3.LUT R24, R7, R20, RZ, 0x3c, !PT ;  /* 0x0000001407187212 */ /* 0x000fe400078e3cff */
[----:B------:R-:W-:Y:S02]  /*7450*/  SHF.R.U64 R38, R38, 0x3, RZ ;  /* 0x0000000326267819 */ /* 0x000fe400000012ff */
[----:B------:R-:W-:Y:S02]  /*7460*/  LOP3.LUT R20, R12, R53, RZ, 0x3c, !PT ;  /* 0x000000350c147212 */ /* 0x000fe400078e3cff */
[----:B------:R-:W-:Y:S02]  /*7470*/  LOP3.LUT R12, R38, R57, RZ, 0x3c, !PT ;  /* 0x00000039260c7212 */ /* 0x000fe400078e3cff */
[----:B------:R-:W-:-:S02]  /*7480*/  MOV R53, R20 ;  /* 0x0000001400357202 */ /* 0x000fc40000000f00 */
[----:B------:R-:W-:Y:S02]  /*7490*/  MOV R56, R10 ;  /* 0x0000000a00387202 */ /* 0x000fe40000000f00 */
[----:B------:R-:W-:Y:S02]  /*74a0*/  LOP3.LUT R14, R55, 0x180, RZ, 0xc0, !PT ;  /* 0x00000180370e7812 */ /* 0x000fe400078ec0ff */
[----:B------:R-:W-:Y:S02]  /*74b0*/  MOV R54, R24 ;  /* 0x0000001800367202 */ /* 0x000fe40000000f00 */
[----:B------:R-:W-:Y:S02]  /*74c0*/  SHF.R.U64 R14, R14, 0x3, RZ ;  /* 0x000000030e0e7819 */ /* 0x000fe400000012ff */
[----:B------:R-:W-:Y:S02]  /*74d0*/  MOV R21, R12 ;  /* 0x0000000c00157202 */ /* 0x000fe40000000f00 */
[----:B------:R-:W-:-:S02]  /*74e0*/  LOP3.LUT R14, R14, R55, RZ, 0x3c, !PT ;  /* 0x000000370e0e7212 */ /* 0x000fc400078e3cff */
[----:B------:R-:W-:Y:S02]  /*74f0*/  MOV R55, R26 ;  /* 0x0000001a00377202 */ /* 0x000fe40000000f00 */
[----:B------:R-:W-:Y:S02]  /*7500*/  MOV R50, R14 ;  /* 0x0000000e00327202 */ /* 0x000fe40000000f00 */
[----:B------:R-:W-:Y:S02]  /*7510*/  PLOP3.LUT P2, PT, PT, PT, UP0, 0x80, 0x0 ;  /* 0x000000000000781c */ /* 0x000fe40003f4f008 */
[----:B--2---:R-:W-:Y:S01]  /*7520*/  LOP3.LUT R7, R6, 0x2, RZ, 0x3c, !PT ;  /* 0x0000000206077812 */ /* 0x004fe200078e3cff */
[----:B------:R-:W-:Y:S04]  /*7530*/  SHFL.IDX PT, R9, R9, R6, 0x1c1f ;  /* 0x001c1f0609097589 */ /* 0x000fe800000e0000 */
[----:B------:R-:W-:Y:S04]  /*7540*/  SHFL.IDX PT, R29, R29, R6, 0x1c1f ;  /* 0x001c1f061d1d7589 */ /* 0x000fe800000e0000 */
[----:B------:R-:W0:Y:S04]  /*7550*/  SHFL.IDX PT, R60, R60, R7, 0x1c1f ;  /* 0x001c1f073c3c7589 */ /* 0x000e2800000e0000 */
[----:B------:R-:W1:Y:S04]  /*7560*/  SHFL.IDX PT, R28, R28, R7, 0x1c1f ;  /* 0x001c1f071c1c7589 */ /* 0x000e6800000e0000 */
[----:B------:R-:W-:Y:S04]  /*7570*/  SHFL.IDX PT, R43, R43, R6, 0x1c1f ;  /* 0x001c1f062b2b7589 */ /* 0x000fe800000e0000 */
[----:B------:R-:W2:Y:S04]  /*7580*/  SHFL.IDX PT, R58, R58, R7, 0x1c1f ;  /* 0x001c1f073a3a7589 */ /* 0x000ea800000e0000 */
[----:B------:R-:W-:Y:S04]  /*7590*/  SHFL.IDX PT, R31, R31, R6, 0x1c1f ;  /* 0x001c1f061f1f7589 */ /* 0x000fe800000e0000 */
[----:B------:R-:W-:Y:S04]  /*75a0*/  SHFL.IDX PT, R45, R45, R6, 0x1c1f ;  /* 0x001c1f062d2d7589 */ /* 0x000fe800000e0000 */
[----:B------:R-:W3:Y:S01]  /*75b0*/  SHFL.IDX PT, R52, R52, R7, 0x1c1f ;  /* 0x001c1f0734347589 */ /* 0x000ee200000e0000 */
[----:B0-----:R-:W-:-:S02]  /*75c0*/  SEL R12, R9, R60, P0 ;  /* 0x0000003c090c7207 */ /* 0x001fc40000000000 */
[----:B------:R-:W-:Y:S01]  /*75d0*/  SEL R14, R60, R9, P0 ;  /* 0x000000093c0e7207 */ /* 0x000fe20000000000 */
[----:B------:R-:W-:Y:S01]  /*75e0*/  SHFL.IDX PT, R35, R35, R6, 0x1c1f ;  /* 0x001c1f0623237589 */ /* 0x000fe200000e0000 */
[----:B-1----:R-:W-:Y:S02]  /*75f0*/  SEL R24, R29, R28, P0 ;  /* 0x0000001c1d187207 */ /* 0x002fe40000000000 */
[----:B------:R-:W-:Y:S01]  /*7600*/  SEL R26, R28, R29, P0 ;  /* 0x0000001d1c1a7207 */ /* 0x000fe20000000000 */
[----:B------:R-:W0:Y:S04]  /*7610*/  SHFL.IDX PT, R42, R42, R7, 0x1c1f ;  /* 0x001c1f072a2a7589 */ /* 0x000e2800000e0000 */
[----:B------:R1:W4:Y:S01]  /*7620*/  SHFL.IDX PT, R38, R30, R7, 0x1c1f ;  /* 0x001c1f071e267589 */ /* 0x00032200000e0000 */
[----:B--2---:R-:W-:-:S02]  /*7630*/  SEL R13, R43, R58, P0 ;  /* 0x0000003a2b0d7207 */ /* 0x004fc40000000000 */
[----:B------:R-:W-:Y:S01]  /*7640*/  SEL R15, R58, R43, P0 ;  /* 0x0000002b3a0f7207 */ /* 0x000fe20000000000 */
[----:B------:R-:W-:Y:S04]  /*7650*/  SHFL.IDX PT, R37, R37, R6, 0x1c1f ;  /* 0x001c1f0625257589 */ /* 0x000fe800000e0000 */
[----:B------:R-:W-:Y:S04]  /*7660*/  SHFL.IDX PT, R49, R49, R6, 0x1c1f ;  /* 0x001c1f0631317589 */ /* 0x000fe800000e0000 */
[----:B------:R-:W2:Y:S01]  /*7670*/  SHFL.IDX PT, R34, R34, R7, 0x1c1f ;  /* 0x001c1f0722227589 */ /* 0x000ea200000e0000 */
[----:B---3--:R-:W-:-:S02]  /*7680*/  SEL R25, R45, R52, P0 ;  /* 0x000000342d197207 */ /* 0x008fc40000000000 */
[----:B------:R-:W-:Y:S01]  /*7690*/  SEL R27, R52, R45, P0 ;  /* 0x0000002d341b7207 */ /* 0x000fe20000000000 */
[----:B------:R-:W3:Y:S04]  /*76a0*/  SHFL.IDX PT, R20, R40, R7, 0x1c1f ;  /* 0x001c1f0728147589 */ /* 0x000ee800000e0000 */
[----:B------:R-:W-:Y:S01]  /*76b0*/  SHFL.IDX PT, R39, R39, R6, 0x1c1f ;  /* 0x001c1f0627277589 */ /* 0x000fe200000e0000 */
[----:B0-----:R-:W-:Y:S02]  /*76c0*/  SEL R28, R31, R42, P0 ;  /* 0x0000002a1f1c7207 */ /* 0x001fe40000000000 */
[----:B-1----:R-:W-:Y:S01]  /*76d0*/  SEL R30, R42, R31, P0 ;  /* 0x0000001f2a1e7207 */ /* 0x002fe20000000000 */
[----:B------:R-:W-:Y:S04]  /*76e0*/  SHFL.IDX PT, R41, R41, R6, 0x1c1f ;  /* 0x001c1f0629297589 */ /* 0x000fe800000e0000 */
[----:B------:R4:W0:Y:S04]  /*76f0*/  SHFL.IDX PT, R10, R36, R7, 0x1c1f ;  /* 0x001c1f07240a7589 */ /* 0x00082800000e0000 */
[----:B------:R2:W1:Y:S04]  /*7700*/  SHFL.IDX PT, R44, R32, R7, 0x1c1f ;  /* 0x001c1f07202c7589 */ /* 0x00046800000e0000 */
[----:B------:R-:W-:Y:S01]  /*7710*/  SHFL.IDX PT, R11, R33, R6, 0x1c1f ;  /* 0x001c1f06210b7589 */ /* 0x000fe200000e0000 */
[----:B----4-:R-:W-:-:S03]  /*7720*/  SEL R36, R35, R38, P0 ;  /* 0x0000002623247207 */ /* 0x010fc60000000000 */
[----:B------:R-:W4:Y:S01]  /*7730*/  SHFL.IDX PT, R46, R46, R7, 0x1c1f ;  /* 0x001c1f072e2e7589 */ /* 0x000f2200000e0000 */
[----:B------:R-:W-:Y:S02]  /*7740*/  SEL R38, R38, R35, P0 ;  /* 0x0000002326267207 */ /* 0x000fe40000000000 */
[----:B--2---:R-:W-:Y:S01]  /*7750*/  SEL R32, R37, R34, P0 ;  /* 0x0000002225207207 */ /* 0x004fe20000000000 */
[----:B------:R2:W-:Y:S01]  /*7760*/  SHFL.IDX PT, R51, R51, R6, 0x1c1f ;  /* 0x001c1f0633337589 */ /* 0x0005e200000e0000 */
[----:B---3--:R-:W-:Y:S02]  /*7770*/  SEL R29, R49, R20, P0 ;  /* 0x00000014311d7207 */ /* 0x008fe40000000000 */
[----:B------:R-:W-:Y:S01]  /*7780*/  SEL R31, R20, R49, P0 ;  /* 0x00000031141f7207 */ /* 0x000fe20000000000 */
[----:B------:R3:W4:Y:S01]  /*7790*/  SHFL.IDX PT, R48, R48, R7, 0x1c1f ;  /* 0x001c1f0730307589 */ /* 0x00072200000e0000 */
[----:B------:R-:W-:Y:S01]  /*77a0*/  SEL R34, R34, R37, P0 ;  /* 0x0000002522227207 */ /* 0x000fe20000000000 */
[----:B------:R-:W-:Y:S01]  /*77b0*/  BAR.SYNC.DEFER_BLOCKING 0x1, 0x180 ;  /* 0x0046000000007b1d */ /* 0x000fe20000010000 */
[----:B0-----:R-:W-:Y:S01]  /*77c0*/  SEL R40, R39, R10, P0 ;  /* 0x0000000a27287207 */ /* 0x001fe20000000000 */
[----:B--2---:R-:W-:Y:S01]  /*77d0*/  IMAD.U32 R6, RZ, RZ, UR4 ;  /* 0x00000004ff067e24 */ /* 0x004fe2000f8e00ff */
[----:B------:R-:W-:-:S02]  /*77e0*/  SEL R42, R10, R39, P0 ;  /* 0x000000270a2a7207 */ /* 0x000fc40000000000 */
[----:B-1----:R-:W-:Y:S02]  /*77f0*/  SEL R33, R41, R44, P0 ;  /* 0x0000002c29217207 */ /* 0x002fe40000000000 */
[----:B------:R-:W-:Y:S02]  /*7800*/  SEL R35, R44, R41, P0 ;  /* 0x000000292c237207 */ /* 0x000fe40000000000 */
[----:B---3--:R-:W-:Y:S01]  /*7810*/  MOV R7, UR6 ;  /* 0x0000000600077c02 */ /* 0x008fe20008000f00 */
[----:B------:R-:W-:Y:S01]  /*7820*/  ULDC.64 UR6, c[0x0][0xc08] ;  /* 0x0003020000067ab9 */ /* 0x000fe20000000a00 */
[----:B----4-:R-:W-:Y:S02]  /*7830*/  SEL R37, R11, R46, P0 ;  /* 0x0000002e0b257207 */ /* 0x010fe40000000000 */
[----:B------:R-:W-:Y:S01]  /*7840*/  SEL R43, R48, R51, P0 ;  /* 0x00000033302b7207 */ /* 0x000fe20000000000 */
[----:B------:R0:W-:Y:S01]  /*7850*/  STSM.16.M88.4 [R56], R12 ;  /* 0x0000000c38007844 */ /* 0x0001e20000000200 */
[----:B------:R-:W-:Y:S01]  /*7860*/  SEL R39, R46, R11, P0 ;  /* 0x0000000b2e277207 */ /* 0x000fe20000000000 */
[----:B------:R-:W-:Y:S01]  /*7870*/  UMOV UR4, URZ ;  /* 0x0000003f00047c82 */ /* 0x000fe20008000000 */
[----:B------:R-:W-:Y:S01]  /*7880*/  SEL R41, R51, R48, P0 ;  /* 0x0000003033297207 */ /* 0x000fe20000000000 */
[----:B------:R1:W-:Y:S01]  /*7890*/  STSM.16.M88.4 [R55], R24 ;  /* 0x0000001837007844 */ /* 0x0003e20000000200 */
[----:B------:R-:W2:Y:S03]  /*78a0*/  LDC R44, c[0x0][0xbe8] ;  /* 0x0002fa00ff2c7b82 */ /* 0x000ea60000000800 */
[----:B------:R1:W-:Y:S04]  /*78b0*/  STSM.16.M88.4 [R54], R28 ;  /* 0x0000001c36007844 */ /* 0x0003e80000000200 */
[----:B------:R1:W-:Y:S04]  /*78c0*/  STSM.16.M88.4 [R53], R32 ;  /* 0x0000002035007844 */ /* 0x0003e80000000200 */
[----:B------:R1:W-:Y:S04]  /*78d0*/  STSM.16.M88.4 [R50], R36 ;  /* 0x0000002432007844 */ /* 0x0003e80000000200 */
[----:B------:R1:W-:Y:S01]  /*78e0*/  STSM.16.M88.4 [R21], R40 ;  /* 0x0000002815007844 */ /* 0x0003e20000000200 */
[----:B------:R-:W-:Y:S06]  /*78f0*/  BAR.SYNC.DEFER_BLOCKING 0x1, 0x180 ;  /* 0x0046000000007b1d */ /* 0x000fec0000010000 */
[----:B------:R-:W3:Y:S01]  /*7900*/  @P2 LDG.E R9, desc[UR50][R6.64] ;  /* 0x0000003206092981 */ /* 0x000ee2000c1e1900 */
[----:B------:R-:W-:Y:S01]  /*7910*/  UISETP.NE.U32.AND UP1, UPT, UR6, URZ, UPT ;  /* 0x0000003f0600728c */ /* 0x000fe2000bf25070 */
[----:B--2---:R-:W-:-:S03]  /*7920*/  ISETP.NE.AND P1, PT, R44, 0x1, PT ;  /* 0x000000012c00780c */ /* 0x004fc60003f25270 */
[----:B------:R-:W-:-:S06]  /*7930*/  UISETP.NE.AND.EX UP1, UPT, UR7, URZ, UPT, UP1 ;  /* 0x0000003f0700728c */ /* 0x000fcc000bf25310 */
[----:B------:R-:W-:-:S04]  /*7940*/  PLOP3.LUT P0, PT, PT, PT, UP1, 0x80, 0x0 ;  /* 0x000000000000781c */ /* 0x000fc80003f0f018 */
[----:B------:R-:W2:Y:S01]  /*7950*/  @P1 LDC R10, c[0x0][0xbec] ;  /* 0x0002fb00ff0a1b82 */ /* 0x000ea20000000800 */
[----:B------:R-:W-:-:S03]  /*7960*/  @UP1 UIADD3 UR6, UP2, UR8, UR6, URZ ;  /* 0x0000000608061290 */ /* 0x000fc6000ff5e03f */
[----:B------:R-:W-:Y:S01]  /*7970*/  ULDC UR8, c[0x0][0xa88] ;  /* 0x0002a20000087ab9 */ /* 0x000fe20000000800 */
[----:B------:R-:W-:Y:S02]  /*7980*/  @UP1 UIADD3.X UR7, UR9, UR7, URZ, UP2, !UPT ;  /* 0x0000000709071290 */ /* 0x000fe400097fe43f */
[----:B0-----:R-:W-:Y:S01]  /*7990*/  IMAD.U32 R14, RZ, RZ, UR6 ;  /* 0x00000006ff0e7e24 */ /* 0x001fe2000f8e00ff */
[----:B------:R-:W0:Y:S03]  /*79a0*/  @P1 LDC R12, c[0x0][0xbf0] ;  /* 0x0002fc00ff0c1b82 */ /* 0x000e260000000800 */
[----:B------:R-:W-:Y:S01]  /*79b0*/  IMAD.U32 R15, RZ, RZ, UR7 ;  /* 0x00000007ff0f7e24 */ /* 0x000fe2000f8e00ff */
[----:B---3--:R-:W-:Y:S01]  /*79c0*/  @P2 R2UR UR4, R9 ;  /* 0x00000000090422ca */ /* 0x008fe200000e0000 */
[----:B------:R-:W-:-:S06]  /*79d0*/  IMAD.U32 R9, RZ, RZ, UR8 ;  /* 0x00000008ff097e24 */ /* 0x000fcc000f8e00ff */
[----:B------:R1:W5:Y:S01]  /*79e0*/  @P0 LDG.E R9, desc[UR50][R14.64] ;  /* 0x000000320e090981 */ /* 0x000362000c1e1900 */
[----:B0-2---:R-:W-:Y:S07]  /*79f0*/  @P0 BRA `(.L_x_188) ;  /* 0x0000000000100947 */ /* 0x005fee0003800000 */
[----:B------:R-:W-:Y:S05]  /*7a00*/  @!P2 BRA `(.L_x_188) ;  /* 0x00000000000ca947 */ /* 0x000fea0003800000 */
[----:B-1----:R-:W2:Y:S04]  /*7a10*/  LDG.E R14, desc[UR50][R6.64] ;  /* 0x00000032060e7981 */ /* 0x002ea8000c1e1900 */
[----:B-----5:R-:W2:Y:S02]  /*7a20*/  LDG.E R9, desc[UR50][R6.64+0x4] ;  /* 0x0000043206097981 */ /* 0x020ea4000c1e1900 */
[----:B--2---:R-:W-:-:S07]  /*7a30*/  IMAD.IADD R9, R9, 0x1, -R14 ;  /* 0x0000000109097824 */ /* 0x004fce00078e0a0e */
.L_x_188:
[----:B-1----:R-:W-:Y:S01]  /*7a40*/  IMAD.U32 R15, RZ, RZ, UR44 ;  /* 0x0000002cff0f7e24 */ /* 0x002fe2000f8e00ff */
[----:B------:R-:W-:Y:S01]  /*7a50*/  USHF.R.S32.HI UR14, URZ, 0x1f, UR46 ;  /* 0x0000001f3f0e7899 */ /* 0x000fe2000801142e */
[----:B------:R-:W-:Y:S01]  /*7a60*/  IMAD R11, R19, 0x20, R2 ;  /* 0x00000020130b7824 */ /* 0x000fe200078e0202 */
[----:B------:R-:W-:Y:S01]  /*7a70*/  ULDC.64 UR12, c[0x0][0xb90] ;  /* 0x0002e400000c7ab9 */ /* 0x000fe20000000a00 */
[----:B------:R-:W-:Y:S01]  /*7a80*/  IMAD R15, R15, 0xc0, R154 ;  /* 0x000000c00f0f7824 */ /* 0x000fe200078e029a */
[----:B------:R-:W-:Y:S01]  /*7a90*/  USHF.R.S32.HI UR9, URZ, 0x1f, UR4 ;  /* 0x0000001f3f097899 */ /* 0x000fe20008011404 */
[----:B------:R-:W-:Y:S01]  /*7aa0*/  IMAD.WIDE R4, R11, 0x2, R4 ;  /* 0x000000020b047825 */ /* 0x000fe200078e0204 */
[----:B------:R-:W-:Y:S01]  /*7ab0*/  UIMAD UR10, UR14, UR12, URZ ;  /* 0x0000000c0e0a72a4 */ /* 0x000fe2000f8e023f */
[----:B------:R-:W-:Y:S02]  /*7ac0*/  UMOV UR8, UR4 ;  /* 0x0000000400087c82 */ /* 0x000fe40008000000 */
[----:B------:R-:W-:Y:S01]  /*7ad0*/  @P1 IMAD.HI.U32 R7, R15, R10, RZ ;  /* 0x0000000a0f071227 */ /* 0x000fe200078e00ff */
[----:B------:R-:W-:Y:S01]  /*7ae0*/  USEL UR43, UR43, URZ, !UP0 ;  /* 0x0000003f2b2b7287 */ /* 0x000fe2000c000000 */
[----:B------:R-:W-:Y:S01]  /*7af0*/  IADD3 R13, P2, R4, 0x1800, RZ ;  /* 0x00001800040d7810 */ /* 0x000fe20007f5e0ff */
[----:B------:R-:W-:Y:S01]  /*7b00*/  UIMAD.WIDE.U32 UR6, UR46, UR12, UR8 ;  /* 0x0000000c2e0672a5 */ /* 0x000fe2000f8e0008 */
[----:B------:R-:W-:Y:S01]  /*7b10*/  IMAD.MOV.U32 R6, RZ, RZ, R15 ;  /* 0x000000ffff067224 */ /* 0x000fe200078e000f */
[----:B------:R-:W-:Y:S01]  /*7b20*/  UIMAD UR10, UR46, UR13, UR10 ;  /* 0x0000000d2e0a72a4 */ /* 0x000fe2000f8e020a */
[----:B------:R-:W-:Y:S01]  /*7b30*/  @P1 SHF.R.U32.HI R6, RZ, R12, R7 ;  /* 0x0000000cff061219 */ /* 0x000fe20000011607 */
[----:B------:R-:W-:Y:S01]  /*7b40*/  USEL UR42, UR42, URZ, !UP0 ;  /* 0x0000003f2a2a7287 */ /* 0x000fe2000c000000 */
[----:B------:R-:W-:Y:S01]  /*7b50*/  LOP3.LUT R12, R13, 0x180, RZ, 0xc0, !PT ;  /* 0x000001800d0c7812 */ /* 0x000fe200078ec0ff */
[----:B------:R-:W-:Y:S01]  /*7b60*/  ULDC.64 UR12, c[0x0][0xb98] ;  /* 0x0002e600000c7ab9 */ /* 0x000fe20000000a00 */
[----:B------:R-:W-:Y:S01]  /*7b70*/  UIADD3 UR7, UR7, UR10, URZ ;  /* 0x0000000a07077290 */ /* 0x000fe2000fffe03f */
[--C-:B------:R-:W-:Y:S01]  /*7b80*/  IMAD.MOV R11, RZ, RZ, -R6.reuse ;  /* 0x000000ffff0b7224 */ /* 0x100fe200078e0a06 */
[----:B------:R-:W-:Y:S01]  /*7b90*/  UIMAD UR8, UR43, UR12, URZ ;  /* 0x0000000c2b0872a4 */ /* 0x000fe2000f8e023f */
[----:B------:R-:W-:Y:S01]  /*7ba0*/  SHF.R.S32.HI R7, RZ, 0x1f, R6 ;  /* 0x0000001fff077819 */ /* 0x000fe20000011406 */
[----:B------:R-:W-:Y:S01]  /*7bb0*/  UIMAD.WIDE.U32 UR6, UR42, UR12, UR6 ;  /* 0x0000000c2a0672a5 */ /* 0x000fe2000f8e0006 */
[----:B------:R-:W-:Y:S01]  /*7bc0*/  IMAD R11, R44, R11, R15 ;  /* 0x0000000b2c0b7224 */ /* 0x000fe200078e020f */
[----:B------:R-:W-:Y:S01]  /*7bd0*/  UIMAD UR8, UR42, UR13, UR8 ;  /* 0x0000000d2a0872a4 */ /* 0x000fe2000f8e0208 */
[----:B------:R-:W-:Y:S01]  /*7be0*/  SHF.R.U64 R12, R12, 0x3, RZ ;  /* 0x000000030c0c7819 */ /* 0x000fe200000012ff */
[----:B-----5:R-:W-:Y:S01]  /*7bf0*/  IMAD R43, R9, R44, RZ ;  /* 0x0000002c092b7224 */ /* 0x020fe200078e02ff */
[----:B------:R-:W-:Y:S01]  /*7c00*/  ULDC.64 UR10, c[0x0][0xaa0] ;  /* 0x0002a800000a7ab9 */ /* 0x000fe20000000a00 */
[----:B------:R-:W-:Y:S01]  /*7c10*/  IADD3 R6, P0, R6, UR6, RZ ;  /* 0x0000000606067c10 */ /* 0x000fe2000ff1e0ff */
[----:B------:R-:W0:Y:S01]  /*7c20*/  @P1 LDC R9, c[0x0][0xbec] ;  /* 0x0002fb00ff091b82 */ /* 0x000e220000000800 */
[----:B------:R-:W-:Y:S01]  /*7c30*/  IMAD.U32 R14, RZ, RZ, UR8 ;  /* 0x00000008ff0e7e24 */ /* 0x000fe2000f8e00ff */
[----:B------:R-:W-:-:S02]  /*7c40*/  SHF.R.S32.HI R10, RZ, 0x1f, R11 ;  /* 0x0000001fff0a7819 */ /* 0x000fc4000001140b */
[----:B------:R-:W-:Y:S02]  /*7c50*/  IADD3 R33, P6, R4, 0x3000, RZ ;  /* 0x0000300004217810 */ /* 0x000fe40007fde0ff */
[----:B------:R-:W-:Y:S01]  /*7c60*/  IADD3.X R7, R7, UR7, R14, P0, !PT ;  /* 0x0000000707077c10 */ /* 0x000fe200087fe40e */
[----:B------:R-:W-:Y:S01]  /*7c70*/  ULDC.64 UR6, c[0x0][0xb88] ;  /* 0x0002e20000067ab9 */ /* 0x000fe20000000a00 */
[----:B------:R-:W-:Y:S01]  /*7c80*/  UIMAD UR8, UR9, UR10, URZ ;  /* 0x0000000a090872a4 */ /* 0x000fe2000f8e023f */
[----:B------:R-:W-:Y:S01]  /*7c90*/  IMAD R14, R10, UR6, RZ ;  /* 0x000000060a0e7c24 */ /* 0x000fe2000f8e02ff */
[----:B------:R-:W-:Y:S01]  /*7ca0*/  LOP3.LUT R10, R12, R13, RZ, 0x3c, !PT ;  /* 0x0000000d0c0a7212 */ /* 0x000fe200078e3cff */
[C---:B------:R-:W-:Y:S01]  /*7cb0*/  IMAD.WIDE.U32 R6, R11.reuse, UR6, R6 ;  /* 0x000000060b067c25 */ /* 0x040fe2000f8e0006 */
[C---:B------:R-:W-:Y:S02]  /*7cc0*/  IADD3 R25, P5, R4.reuse, 0x4800, RZ ;  /* 0x0000480004197810 */ /* 0x040fe40007fbe0ff */
[----:B------:R-:W-:Y:S01]  /*7cd0*/  IADD3 R37, P4, R4, 0x6000, RZ ;  /* 0x0000600004257810 */ /* 0x000fe20007f9e0ff */
[----:B------:R-:W-:Y:S01]  /*7ce0*/  IMAD R13, R11, UR7, R14 ;  /* 0x000000070b0d7c24 */ /* 0x000fe2000f8e020e */
[----:B------:R-:W-:Y:S01]  /*7cf0*/  ULDC.64 UR6, c[0x0][0xb50] ;  /* 0x0002d40000067ab9 */ /* 0x000fe20000000a00 */
[----:B------:R-:W-:Y:S01]  /*7d00*/  IMAD.X R11, RZ, RZ, R5, P2 ;  /* 0x000000ffff0b7224 */ /* 0x000fe200010e0605 */
[----:B------:R-:W-:-:S02]  /*7d10*/  LEA R12, P0, R6, UR6, 0x2 ;  /* 0x00000006060c7c11 */ /* 0x000fc4000f8010ff */
[----:B------:R-:W-:Y:S01]  /*7d20*/  IADD3 R7, R7, R13, RZ ;  /* 0x0000000d07077210 */ /* 0x000fe20007ffe0ff */
[----:B------:R-:W-:Y:S01]  /*7d30*/  UIMAD UR8, UR4, UR11, UR8 ;  /* 0x0000000b040872a4 */ /* 0x000fe2000f8e0208 */
[----:B------:R-:W-:Y:S01]  /*7d40*/  LOP3.LUT R13, R4, 0x180, RZ, 0xc0, !PT ;  /* 0x00000180040d7812 */ /* 0x000fe200078ec0ff */
[----:B------:R-:W-:Y:S01]  /*7d50*/  SHFL.IDX PT, R20, R12, RZ, 0x1c1f ;  /* 0x001c1fff0c147589 */ /* 0x000fe200000e0000 */
[----:B------:R-:W-:Y:S01]  /*7d60*/  LEA.HI.X R14, R6, UR7, R7, 0x2, P0 ;  /* 0x00000007060e7c11 */ /* 0x000fe200080f1407 */
[----:B------:R-:W-:Y:S01]  /*7d70*/  IMAD.U32 R7, RZ, RZ, UR44 ;  /* 0x0000002cff077e24 */ /* 0x000fe2000f8e00ff */
[----:B------:R-:W-:Y:S01]  /*7d80*/  LOP3.LUT P0, RZ, R22, 0x3, RZ, 0xc0, !PT ;  /* 0x0000000316ff7812 */ /* 0x000fe2000780c0ff */
[----:B------:R-:W-:Y:S01]  /*7d90*/  SHFL.IDX PT, R40, R12, 0x1, 0x1c1f ;  /* 0x003c1f000c287f89 */ /* 0x000fe200000e0000 */
[----:B------:R-:W-:Y:S01]  /*7da0*/  LOP3.LUT R32, R33, 0x180, RZ, 0xc0, !PT ;  /* 0x0000018021207812 */ /* 0x000fe200078ec0ff */
[----:B------:R-:W-:Y:S01]  /*7db0*/  IMAD R26, R7, 0xc0, R152 ;  /* 0x000000c0071a7824 */ /* 0x000fe200078e0298 */
[----:B------:R-:W-:Y:S01]  /*7dc0*/  UIMAD.WIDE.U32 UR6, UR4, UR10, URZ ;  /* 0x0000000a040672a5 */ /* 0x000fe2000f8e003f */
[----:B------:R-:W1:Y:S01]  /*7dd0*/  SHFL.IDX PT, R21, R14, RZ, 0x1c1f ;  /* 0x001c1fff0e157589 */ /* 0x000e6200000e0000 */
[----:B------:R-:W-:Y:S01]  /*7de0*/  IADD3 R7, P3, R4, 0x7800, RZ ;  /* 0x0000780004077810 */ /* 0x000fe20007f7e0ff */
[C---:B------:R-:W-:Y:S01]  /*7df0*/  VIADD R6, R26.reuse, 0x8 ;  /* 0x000000081a067836 */ /* 0x040fe20000000000 */
[-C--:B------:R-:W-:Y:S01]  /*7e00*/  ISETP.GE.OR P2, PT, R26, R43.reuse, P0 ;  /* 0x0000002b1a00720c */ /* 0x080fe20000746670 */
[----:B------:R-:W2:Y:S01]  /*7e10*/  SHFL.IDX PT, R41, R14, 0x1, 0x1c1f ;  /* 0x003c1f000e297f89 */ /* 0x000ea200000e0000 */
[----:B------:R-:W-:Y:S01]  /*7e20*/  ULDC.64 UR10, c[0x0][0xae8] ;  /* 0x0002ba00000a7ab9 */ /* 0x000fe20000000a00 */
[----:B------:R-:W-:Y:S01]  /*7e30*/  UIADD3 UR7, UR7, UR8, URZ ;  /* 0x0000000807077290 */ /* 0x000fe2000fffe03f */
[----:B------:R-:W-:Y:S01]  /*7e40*/  ISETP.GE.OR P0, PT, R6, R43, P0 ;  /* 0x0000002b0600720c */ /* 0x000fe20000706670 */
[----:B------:R-:W-:Y:S01]  /*7e50*/  IMAD.X R29, RZ, RZ, R5, P3 ;  /* 0x000000ffff1d7224 */ /* 0x000fe200018e0605 */
[----:B------:R-:W-:-:S02]  /*7e60*/  LOP3.LUT R24, R25, 0x180, RZ, 0xc0, !PT ;  /* 0x0000018019187812 */ /* 0x000fc400078ec0ff */
[----:B------:R-:W-:Y:S02]  /*7e70*/  LOP3.LUT R36, R37, 0x180, RZ, 0xc0, !PT ;  /* 0x0000018025247812 */ /* 0x000fe400078ec0ff */
[----:B------:R-:W-:Y:S02]  /*7e80*/  SHF.R.U64 R13, R13, 0x3, RZ ;  /* 0x000000030d0d7819 */ /* 0x000fe400000012ff */
[----:B------:R-:W-:Y:S01]  /*7e90*/  SHF.R.U64 R32, R32, 0x3, RZ ;  /* 0x0000000320207819 */ /* 0x000fe200000012ff */
[----:B-1----:R1:W-:Y:S01]  /*7ea0*/  @!P2 ST.E desc[UR50][R20.64], R0 ;  /* 0x000000001400a985 */ /* 0x0023e2000c101932 */
[----:B------:R-:W-:Y:S01]  /*7eb0*/  UIMAD UR4, UR14, UR10, URZ ;  /* 0x0000000a0e0472a4 */ /* 0x000fe2000f8e023f */
[----:B------:R-:W-:Y:S01]  /*7ec0*/  LOP3.LUT R6, R7, 0x180, RZ, 0xc0, !PT ;  /* 0x0000018007067812 */ /* 0x000fe200078ec0ff */
[----:B------:R-:W-:Y:S01]  /*7ed0*/  ULDC.64 UR8, c[0x0][0xaf0] ;  /* 0x0002bc0000087ab9 */ /* 0x000fe20000000a00 */
[----:B--2---:R2:W-:Y:S01]  /*7ee0*/  @!P0 ST.E desc[UR50][R40.64], R3 ;  /* 0x0000000328008985 */ /* 0x0045e2000c101932 */
[----:B------:R-:W-:Y:S01]  /*7ef0*/  UIMAD.WIDE.U32 UR6, UR46, UR10, UR6 ;  /* 0x0000000a2e0672a5 */ /* 0x000fe2000f8e0006 */
[----:B------:R-:W-:-:S02]  /*7f00*/  SHF.R.U64 R24, R24, 0x3, RZ ;  /* 0x0000000318187819 */ /* 0x000fc400000012ff */
[----:B------:R-:W-:Y:S02]  /*7f10*/  SHF.R.U64 R36, R36, 0x3, RZ ;  /* 0x0000000324247819 */ /* 0x000fe400000012ff */
[----:B------:R-:W-:Y:S01]  /*7f20*/  LOP3.LUT R12, R13, R4, RZ, 0x3c, !PT ;  /* 0x000000040d0c7212 */ /* 0x000fe200078e3cff */
[----:B-1----:R-:W1:Y:S01]  /*7f30*/  @P1 LDC R21, c[0x0][0xbf0] ;  /* 0x0002fc00ff151b82 */ /* 0x002e620000000800 */
[----:B------:R-:W-:Y:S01]  /*7f40*/  IMAD R0, R18, 0x60, R19 ;  /* 0x0000006012007824 */ /* 0x000fe200078e0213 */
[----:B------:R-:W-:Y:S01]  /*7f50*/  UIMAD UR4, UR46, UR11, UR4 ;  /* 0x0000000b2e0472a4 */ /* 0x000fe2000f8e0204 */
[----:B------:R-:W-:Y:S01]  /*7f60*/  SHF.R.U64 R4, R6, 0x3, RZ ;  /* 0x0000000306047819 */ /* 0x000fe200000012ff */
[----:B--2---:R-:W-:Y:S01]  /*7f70*/  IMAD.U32 R3, RZ, RZ, UR44 ;  /* 0x0000002cff037e24 */ /* 0x004fe2000f8e00ff */
[----:B------:R-:W-:Y:S01]  /*7f80*/  LOP3.LUT R32, R32, R33, RZ, 0x3c, !PT ;  /* 0x0000002120207212 */ /* 0x000fe200078e3cff */
[----:B------:R-:W-:Y:S01]  /*7f90*/  UIADD3 UR7, UR7, UR4, URZ ;  /* 0x0000000407077290 */ /* 0x000fe2000fffe03f */
[----:B------:R-:W-:Y:S01]  /*7fa0*/  LOP3.LUT R24, R24, R25, RZ, 0x3c, !PT ;  /* 0x0000001918187212 */ /* 0x000fe200078e3cff */
[----:B------:R-:W-:Y:S01]  /*7fb0*/  IMAD R20, R3, 0xc0, R0 ;  /* 0x000000c003147824 */ /* 0x000fe200078e0200 */
[----:B------:R-:W-:Y:S01]  /*7fc0*/  UIMAD UR4, UR43, UR8, URZ ;  /* 0x000000082b0472a4 */ /* 0x000fe2000f8e023f */
[----:B------:R-:W-:Y:S01]  /*7fd0*/  LOP3.LUT R36, R36, R37, RZ, 0x3c, !PT ;  /* 0x0000002524247212 */ /* 0x000fe200078e3cff */
[----:B------:R-:W-:Y:S01]  /*7fe0*/  UIMAD.WIDE.U32 UR6, UR42, UR8, UR6 ;  /* 0x000000082a0672a5 */ /* 0x000fe2000f8e0006 */
[----:B0-----:R-:W-:Y:S01]  /*7ff0*/  @P1 IMAD.HI.U32 R0, R20, R9, RZ ;  /* 0x0000000914001227 */ /* 0x001fe200078e00ff */
[----:B------:R-:W-:Y:S01]  /*8000*/  MOV R3, R20 ;  /* 0x0000001400037202 */ /* 0x000fe20000000f00 */
[----:B------:R-:W-:Y:S01]  /*8010*/  UIMAD UR4, UR42, UR9, UR4 ;  /* 0x000000092a0472a4 */ /* 0x000fe2000f8e0204 */
[----:B------:R-:W-:Y:S01]  /*8020*/  LOP3.LUT R28, R4, R7, RZ, 0x3c, !PT ;  /* 0x00000007041c7212 */ /* 0x000fe200078e3cff */
[--C-:B------:R-:W-:Y:S01]  /*8030*/  IMAD.X R33, RZ, RZ, R5.reuse, P6 ;  /* 0x000000ffff217224 */ /* 0x100fe200030e0605 */
[----:B------:R-:W-:Y:S01]  /*8040*/  ULDC.64 UR8, c[0x0][0xae0] ;  /* 0x0002b80000087ab9 */ /* 0x000fe20000000a00 */
[----:B------:R-:W-:-:S02]  /*8050*/  IMAD.X R25, RZ, RZ, R5, P5 ;  /* 0x000000ffff197224 */ /* 0x000fc400028e0605 */
[--C-:B------:R-:W-:Y:S02]  /*8060*/  IMAD.X R37, RZ, RZ, R5.reuse, P4 ;  /* 0x000000ffff257224 */ /* 0x100fe400020e0605 */
[----:B------:R-:W-:Y:S01]  /*8070*/  IMAD.MOV.U32 R13, RZ, RZ, R5 ;  /* 0x000000ffff0d7224 */ /* 0x000fe200078e0005 */
[----:B-1----:R-:W-:Y:S01]  /*8080*/  @P1 SHF.R.U32.HI R3, RZ, R21, R0 ;  /* 0x00000015ff031219 */ /* 0x002fe20000011600 */
[----:B------:R-:W-:Y:S01]  /*8090*/  UIADD3 UR4, UR7, UR4, URZ ;  /* 0x0000000407047290 */ /* 0x000fe2000fffe03f */
[----:B------:R0:W5:Y:S02]  /*80a0*/  LD.E.128 R4, desc[UR50][R10.64] ;  /* 0x000000320a047980 */ /* 0x000164000c101d00 */
[--C-:B------:R-:W-:Y:S01]  /*80b0*/  SHF.R.S32.HI R0, RZ, 0x1f, R3.reuse ;  /* 0x0000001fff007819 */ /* 0x100fe20000011403 */
[----:B------:R-:W-:Y:S01]  /*80c0*/  IMAD.MOV R9, RZ, RZ, -R3 ;  /* 0x000000ffff097224 */ /* 0x000fe200078e0a03 */
[----:B------:R-:W5:Y:S03]  /*80d0*/  LD.E.128 R12, desc[UR50][R12.64] ;  /* 0x000000320c0c7980 */ /* 0x000f66000c101d00 */
[----:B------:R-:W-:Y:S01]  /*80e0*/  IMAD R0, R0, UR8, RZ ;  /* 0x0000000800007c24 */ /* 0x000fe2000f8e02ff */
[----:B------:R-:W5:Y:S01]  /*80f0*/  LD.E.128 R32, desc[UR50][R32.64] ;  /* 0x0000003220207980 */ /* 0x000f62000c101d00 */
[----:B------:R-:W-:-:S02]  /*8100*/  IMAD R9, R44, R9, R20 ;  /* 0x000000092c097224 */ /* 0x000fc400078e0214 */
[C---:B------:R-:W-:Y:S01]  /*8110*/  IMAD R21, R3.reuse, UR9, R0 ;  /* 0x0000000903157c24 */ /* 0x040fe2000f8e0200 */
[----:B------:R-:W5:Y:S01]  /*8120*/  LD.E.128 R24, desc[UR50][R24.64] ;  /* 0x0000003218187980 */ /* 0x000f62000c101d00 */
[----:B0-----:R-:W-:Y:S01]  /*8130*/  IMAD.U32 R11, RZ, RZ, UR7 ;  /* 0x00000007ff0b7e24 */ /* 0x001fe2000f8e00ff */
[----:B------:R-:W-:Y:S01]  /*8140*/  SHF.R.S32.HI R0, RZ, 0x1f, R9 ;  /* 0x0000001fff007819 */ /* 0x000fe20000011409 */
[----:B------:R-:W-:Y:S01]  /*8150*/  IMAD.U32 R10, RZ, RZ, UR6 ;  /* 0x00000006ff0a7e24 */ /* 0x000fe2000f8e00ff */
[----:B------:R-:W5:Y:S01]  /*8160*/  LD.E.128 R36, desc[UR50][R36.64] ;  /* 0x0000003224247980 */ /* 0x000f62000c101d00 */
[----:B------:R-:W-:Y:S01]  /*8170*/  IMAD.U32 R11, RZ, RZ, UR4 ;  /* 0x00000004ff0b7e24 */ /* 0x000fe2000f8e00ff */
[----:B------:R-:W-:Y:S02]  /*8180*/  ULDC.64 UR6, c[0x0][0xad8] ;  /* 0x0002b60000067ab9 */ /* 0x000fe40000000a00 */
[----:B------:R-:W5:Y:S01]  /*8190*/  LD.E.128 R28, desc[UR50][R28.64] ;  /* 0x000000321c1c7980 */ /* 0x000f62000c101d00 */
[----:B------:R-:W-:Y:S01]  /*81a0*/  IMAD.WIDE.U32 R10, R3, UR8, R10 ;  /* 0x00000008030a7c25 */ /* 0x000fe2000f8e000a */
[----:B------:R-:W-:Y:S01]  /*81b0*/  @!PT LDS RZ, [RZ] ;  /* 0x00000000fffff984 */ /* 0x000fe20000000800 */
[----:B------:R-:W-:Y:S01]  /*81c0*/  @!PT LDS RZ, [RZ] ;  /* 0x00000000fffff984 */ /* 0x000fe20000000800 */
[----:B------:R-:W-:Y:S01]  /*81d0*/  @!PT LDS RZ, [RZ] ;  /* 0x00000000fffff984 */ /* 0x000fe20000000800 */
[----:B------:R-:W-:Y:S01]  /*81e0*/  @!PT LDS RZ, [RZ] ;  /* 0x00000000fffff984 */ /* 0x000fe20000000800 */
[----:B------:R0:W-:Y:S06]  /*81f0*/  MEMBAR.ALL.CTA ;  /* 0x0000000000007992 */ /* 0x0001ec0000008000 */
[----:B0-----:R-:W0:Y:S01]  /*8200*/  FENCE.VIEW.ASYNC.S ;  /* 0x00000000000073c6 */ /* 0x001e220000000000 */
[----:B------:R-:W-:-:S02]  /*8210*/  IMAD R0, R0, UR6, RZ ;  /* 0x0000000600007c24 */ /* 0x000fc4000f8e02ff */
[----:B------:R-:W-:Y:S02]  /*8220*/  IMAD.U32 R20, RZ, RZ, UR44 ;  /* 0x0000002cff147e24 */ /* 0x000fe4000f8e00ff */
[----:B------:R-:W-:Y:S02]  /*8230*/  IMAD.IADD R11, R11, 0x1, R21 ;  /* 0x000000010b0b7824 */ /* 0x000fe400078e0215 */
[C---:B------:R-:W-:Y:S02]  /*8240*/  IMAD R3, R9.reuse, UR7, R0 ;  /* 0x0000000709037c24 */ /* 0x040fe4000f8e0200 */
[----:B------:R-:W-:Y:S02]  /*8250*/  IMAD R0, R20, 0xc0, R19 ;  /* 0x000000c014007824 */ /* 0x000fe400078e0213 */
[----:B------:R-:W-:Y:S01]  /*8260*/  IMAD.WIDE.U32 R10, R9, UR6, R10 ;  /* 0x00000006090a7c25 */ /* 0x000fe2000f8e000a */
[----:B------:R-:W-:Y:S02]  /*8270*/  ULDC.64 UR6, c[0x0][0xa80] ;  /* 0x0002a00000067ab9 */ /* 0x000fe40000000a00 */
[----:B------:R-:W-:Y:S01]  /*8280*/  ISETP.GE.AND P0, PT, R0, R43, PT ;  /* 0x0000002b0000720c */ /* 0x000fe20003f06270 */
[----:B------:R-:W-:Y:S01]  /*8290*/  IMAD.IADD R3, R11, 0x1, R3 ;  /* 0x000000010b037824 */ /* 0x000fe200078e0203 */
[----:B------:R-:W-:Y:S01]  /*82a0*/  LEA R42, P1, R10, UR6, 0x1 ;  /* 0x000000060a2a7c11 */ /* 0x000fe2000f8208ff */
[----:B------:R-:W-:-:S03]  /*82b0*/  VIADD R8, R8, 0x19c20 ;  /* 0x00019c2008087836 */ /* 0x000fc60000000000 */
[----:B------:R-:W-:Y:S02]  /*82c0*/  LEA.HI.X R3, R10, UR7, R3, 0x1, P1 ;  /* 0x000000070a037c11 */ /* 0x000fe400088f0c03 */
[----:B------:R-:W-:Y:S01]  /*82d0*/  PRMT R8, RZ, 0x654, R8 ;  /* 0x00000654ff087816 */ /* 0x000fe20000000008 */
[----:B0-----:R0:W1:Y:S01]  /*82e0*/  SHFL.IDX PT, R10, R42, RZ, 0x1c1f ;  /* 0x001c1fff2a0a7589 */ /* 0x00106200000e0000 */
[----:B------:R-:W-:Y:S02]  /*82f0*/  BSSY B1, `(.L_x_189) ;  /* 0x0000010000017945 */ /* 0x000fe40003800000 */
[----:B------:R0:W-:Y:S01]  /*8300*/  SYNCS.ARRIVE.TRANS64.RED.A1T0 RZ, [R8+URZ], RZ ;  /* 0x000000ff08ff79a7 */ /* 0x0001e2000810043f */
[----:B------:R0:W2:Y:S01]  /*8310*/  SHFL.IDX PT, R11, R3, RZ, 0x1c1f ;  /* 0x001c1fff030b7589 */ /* 0x0000a200000e0000 */
[----:B------:R-:W-:Y:S05]  /*8320*/  @P0 BRA `(.L_x_190) ;  /* 0x0000000000300947 */ /* 0x000fea0003800000 */
[----:B------:R-:W-:Y:S02]  /*8330*/  ULDC UR4, c[0x0][0xac8] ;  /* 0x0002b20000047ab9 */ /* 0x000fe40000000800 */
[----:B------:R-:W-:Y:S02]  /*8340*/  ISETP.GE.AND P1, PT, R16, UR4, PT ;  /* 0x0000000410007c0c */ /* 0x000fe4000bf26270 */
[----:B------:R-:W-:Y:S02]  /*8350*/  ISETP.GE.AND P2, PT, R17, UR4, PT ;  /* 0x0000000411007c0c */ /* 0x000fe4000bf46270 */
[----:B------:R-:W-:-:S09]  /*8360*/  ISETP.GE.AND P0, PT, R2, UR4, PT ;  /* 0x0000000402007c0c */ /* 0x000fd2000bf06270 */
[-C--:B-1----:R-:W-:Y:S02]  /*8370*/  @!P1 LEA R20, P3, R16, R10.reuse, 0x1 ;  /* 0x0000000a10149211 */ /* 0x082fe400078608ff */
[C---:B------:R-:W-:Y:S02]  /*8380*/  @!P2 LEA R40, P4, R17.reuse, R10, 0x1 ;  /* 0x0000000a1128a211 */ /* 0x040fe400078808ff */
[----:B0-2---:R-:W-:Y:S01]  /*8390*/  @!P0 IMAD.WIDE R8, R2, 0x2, R10 ;  /* 0x0000000202088825 */ /* 0x005fe200078e020a */
[-C--:B------:R-:W-:Y:S02]  /*83a0*/  @!P1 LEA.HI.X R21, R16, R11.reuse, R157, 0x1, P3 ;  /* 0x0000000b10159211 */ /* 0x080fe400018f0c9d */
[----:B------:R-:W-:Y:S02]  /*83b0*/  @!P2 LEA.HI.X R41, R17, R11, R156, 0x1, P4 ;  /* 0x0000000b1129a211 */ /* 0x000fe400020f0c9c */
[----:B-----5:R3:W-:Y:S04]  /*83c0*/  @!P0 ST.E.128 desc[UR50][R8.64], R12 ;  /* 0x0000000c08008985 */ /* 0x0207e8000c101d32 */
[----:B------:R3:W-:Y:S04]  /*83d0*/  @!P1 ST.E.128 desc[UR50][R20.64], R32 ;  /* 0x0000002014009985 */ /* 0x0007e8000c101d32 */
[----:B------:R3:W-:Y:S02]  /*83e0*/  @!P2 ST.E.128 desc[UR50][R40.64], R36 ;  /* 0x000000242800a985 */ /* 0x0007e4000c101d32 */
.L_x_190:
[----:B------:R-:W-:Y:S05]  /*83f0*/  BSYNC B1 ;  /* 0x0000000000017941 */ /* 0x000fea0003800000 */
.L_x_189:
[----:B------:R-:W-:Y:S01]  /*8400*/  VIADD R0, R0, 0x60 ;  /* 0x0000006000007836 */ /* 0x000fe20000000000 */
[----:B--2---:R2:W4:Y:S04]  /*8410*/  SHFL.IDX PT, R11, R3, 0x1, 0x1c1f ;  /* 0x003c1f00030b7f89 */ /* 0x00452800000e0000 */
[----:B------:R-:W-:Y:S01]  /*8420*/  ISETP.GE.AND P0, PT, R0, R43, PT ;  /* 0x0000002b0000720c */ /* 0x000fe20003f06270 */
[----:B-1----:R2:W1:-:S12]  /*8430*/  SHFL.IDX PT, R10, R42, 0x1, 0x1c1f ;  /* 0x003c1f002a0a7f89 */ /* 0x00245800000e0000 */
[----:B--2---:R-:W-:Y:S05]  /*8440*/  @P0 BRA `(.L_x_191) ;  /* 0x0000000800c00947 */ /* 0x004fea0003800000 */
[----:B------:R-:W-:Y:S02]  /*8450*/  ULDC UR4, c[0x0][0xac8] ;  /* 0x0002b20000047ab9 */ /* 0x000fe40000000800 */
[----:B------:R-:W-:Y:S02]  /*8460*/  ISETP.GE.AND P2, PT, R16, UR4, PT ;  /* 0x0000000410007c0c */ /* 0x000fe4000bf46270 */
[----:B------:R-:W-:-:S11]  /*8470*/  ISETP.GE.AND P1, PT, R2, UR4, PT ;  /* 0x0000000402007c0c */ /* 0x000fd6000bf26270 */
[----:B-1-3-5:R-:W-:Y:S02]  /*8480*/  @!P2 LEA R12, P0, R16, R10, 0x1 ;  /* 0x0000000a100ca211 */ /* 0x02afe400078008ff */
[----:B0---4-:R-:W-:Y:S02]  /*8490*/  @!P1 IMAD.WIDE R8, R2, 0x2, R10 ;  /* 0x0000000202089825 */ /* 0x011fe400078e020a */
[----:B------:R-:W-:Y:S02]  /*84a0*/  @!P2 LEA.HI.X R13, R16, R11, R157, 0x1, P0 ;  /* 0x0000000b100da211 */ /* 0x000fe400000f0c9d */
[----:B------:R-:W-:Y:S01]  /*84b0*/  ISETP.GE.AND P0, PT, R17, UR4, PT ;  /* 0x0000000411007c0c */ /* 0x000fe2000bf06270 */
[----:B------:R2:W-:Y:S04]  /*84c0*/  @!P1 ST.E.128 desc[UR50][R8.64], R4 ;  /* 0x0000000408009985 */ /* 0x0005e8000c101d32 */
[----:B------:R2:W-:Y:S08]  /*84d0*/  @!P2 ST.E.128 desc[UR50][R12.64], R24 ;  /* 0x000000180c00a985 */ /* 0x0005f0000c101d32 */
[----:B------:R-:W-:Y:S05]  /*84e0*/  @P0 BRA `(.L_x_191) ;  /* 0x0000000800980947 */ /* 0x000fea0003800000 */
[----:B--2---:R-:W-:-:S04]  /*84f0*/  LEA R4, P0, R17, R10, 0x1 ;  /* 0x0000000a11047211 */ /* 0x004fc800078008ff */
[----:B------:R-:W-:-:S05]  /*8500*/  LEA.HI.X R5, R17, R11, R156, 0x1, P0 ;  /* 0x0000000b11057211 */ /* 0x000fca00000f0c9c */
[----:B------:R0:W-:Y:S01]  /*8510*/  ST.E.128 desc[UR50][R4.64], R28 ;  /* 0x0000001c04007985 */ /* 0x0001e2000c101d32 */
[----:B------:R-:W-:Y:S05]  /*8520*/  BRA `(.L_x_191) ;  /* 0x0000000800887947 */ /* 0x000fea0003800000 */
.L_x_187:
[----:B------:R-:W-:Y:S01]  /*8530*/  ULDC.64 UR6, c[0x0][0xc00] ;  /* 0x0003000000067ab9 */ /* 0x000fe20000000a00 */
[----:B------:R-:W-:Y:S01]  /*8540*/  ULDC UR4, c[0x0][0xa88] ;  /* 0x0002a20000047ab9 */ /* 0x000fe20000000800 */
[----:B------:R-:W-:Y:S01]  /*8550*/  UISETP.NE.U32.AND UP0, UPT, UR6, URZ, UPT ;  /* 0x0000003f0600728c */ /* 0x000fe2000bf05070 */
[----:B------:R-:W0:Y:S03]  /*8560*/  LDC R11, c[0x0][0xbe8] ;  /* 0x0002fa00ff0b7b82 */ /* 0x000e260000000800 */
[----:B------:R-:W-:-:S03]  /*8570*/  UISETP.NE.AND.EX UP0, UPT, UR7, URZ, UPT, UP0 ;  /* 0x0000003f0700728c */ /* 0x000fc6000bf05300 */
[----:B------:R-:W-:Y:S02]  /*8580*/  ULDC.64 UR6, c[0x0][0xc00] ;  /* 0x0003000000067ab9 */ /* 0x000fe40000000a00 */
[----:B------:R-:W-:Y:S01]  /*8590*/  UIMAD.WIDE UR6, UR42, 0x4, UR6 ;  /* 0x000000042a0678a5 */ /* 0x000fe2000f8e0206 */
[----:B------:R-:W-:-:S05]  /*85a0*/  PLOP3.LUT P2, PT, PT, PT, UP0, 0x80, 0x0 ;  /* 0x000000000000781c */ /* 0x000fca0003f4f008 */
[----:B------:R-:W-:Y:S01]  /*85b0*/  MOV R4, UR6 ;  /* 0x0000000600047c02 */ /* 0x000fe20008000f00 */
[----:B------:R-:W-:Y:S01]  /*85c0*/  IMAD.U32 R5, RZ, RZ, UR7 ;  /* 0x00000007ff057e24 */ /* 0x000fe2000f8e00ff */
[----:B------:R-:W-:Y:S02]  /*85d0*/  ULDC.64 UR6, c[0x0][0xc08] ;  /* 0x0003020000067ab9 */ /* 0x000fe40000000a00 */
[----:B------:R-:W-:-:S04]  /*85e0*/  UISETP.NE.U32.AND UP1, UPT, UR6, URZ, UPT ;  /* 0x0000003f0600728c */ /* 0x000fc8000bf25070 */
[----:B------:R-:W-:Y:S01]  /*85f0*/  UISETP.NE.AND.EX UP1, UPT, UR7, URZ, UPT, UP1 ;  /* 0x0000003f0700728c */ /* 0x000fe2000bf25310 */
[----:B------:R-:W2:Y:S01]  /*8600*/  @P2 LDG.E R3, desc[UR50][R4.64] ;  /* 0x0000003204032981 */ /* 0x000ea2000c1e1900 */
[----:B------:R-:W-:-:S04]  /*8610*/  IMAD.U32 R0, RZ, RZ, UR4 ;  /* 0x00000004ff007e24 */ /* 0x000fc8000f8e00ff */
[----:B------:R-:W-:-:S05]  /*8620*/  PLOP3.LUT P3, PT, PT, PT, UP1, 0x80, 0x0 ;  /* 0x000000000000781c */ /* 0x000fca0003f6f018 */
[----:B------:R-:W-:Y:S02]  /*8630*/  @UP1 ULDC.64 UR6, c[0x0][0xc08] ;  /* 0x0003020000061ab9 */ /* 0x000fe40000000a00 */
[----:B------:R-:W-:-:S06]  /*8640*/  @UP1 UIMAD.WIDE UR6, UR42, 0x4, UR6 ;  /* 0x000000042a0618a5 */ /* 0x000fcc000f8e0206 */
[----:B------:R-:W-:Y:S02]  /*8650*/  IMAD.U32 R6, RZ, RZ, UR6 ;  /* 0x00000006ff067e24 */ /* 0x000fe4000f8e00ff */
[----:B------:R-:W-:-:S05]  /*8660*/  IMAD.U32 R7, RZ, RZ, UR7 ;  /* 0x00000007ff077e24 */ /* 0x000fca000f8e00ff */
[----:B------:R1:W5:Y:S01]  /*8670*/  @P3 LDG.E R0, desc[UR50][R6.64] ;  /* 0x0000003206003981 */ /* 0x000362000c1e1900 */
[----:B0-----:R-:W-:Y:S01]  /*8680*/  ISETP.NE.AND P0, PT, R11, 0x1, PT ;  /* 0x000000010b00780c */ /* 0x001fe20003f05270 */
[----:B------:R-:W-:Y:S01]  /*8690*/  UMOV UR4, URZ ;  /* 0x0000003f00047c82 */ /* 0x000fe20008000000 */
[----:B------:R-:W-:Y:S01]  /*86a0*/  USHF.R.S32.HI UR10, URZ, 0x1f, UR46 ;  /* 0x0000001f3f0a7899 */ /* 0x000fe2000801142e */
[----:B------:R-:W0:Y:S10]  /*86b0*/  S2R R8, SR_TID.X ;  /* 0x0000000000087919 */ /* 0x000e340000002100 */
[----:B------:R-:W3:Y:S01]  /*86c0*/  @P0 LDC R9, c[0x0][0xbec] ;  /* 0x0002fb00ff090b82 */ /* 0x000ee20000000800 */
[----:B0-----:R-:W-:-:S05]  /*86d0*/  VIADD R8, R8, 0xffffff80 ;  /* 0xffffff8008087836 */ /* 0x001fca0000000000 */
[----:B------:R-:W-:Y:S02]  /*86e0*/  ISETP.GE.AND P1, PT, R8, 0xc0, PT ;  /* 0x000000c00800780c */ /* 0x000fe40003f26270 */
[----:B--2---:R-:W-:-:S13]  /*86f0*/  @P2 R2UR UR4, R3 ;  /* 0x00000000030422ca */ /* 0x004fda00000e0000 */
[----:B------:R-:W-:Y:S01]  /*8700*/  USHF.R.S32.HI UR9, URZ, 0x1f, UR4 ;  /* 0x0000001f3f097899 */ /* 0x000fe20008011404 */
[----:B-1-3--:R-:W-:Y:S11]  /*8710*/  @P3 BRA `(.L_x_192) ;  /* 0x0000000000103947 */ /* 0x00aff60003800000 */
[----:B------:R-:W-:Y:S05]  /*8720*/  @!P2 BRA `(.L_x_192) ;  /* 0x00000000000ca947 */ /* 0x000fea0003800000 */
[----:B------:R-:W2:Y:S04]  /*8730*/  LDG.E R3, desc[UR50][R4.64] ;  /* 0x0000003204037981 */ /* 0x000ea8000c1e1900 */
[----:B-----5:R-:W2:Y:S02]  /*8740*/  LDG.E R0, desc[UR50][R4.64+0x4] ;  /* 0x0000043204007981 */ /* 0x020ea4000c1e1900 */
[----:B--2---:R-:W-:-:S07]  /*8750*/  IMAD.IADD R0, R0, 0x1, -R3 ;  /* 0x0000000100007824 */ /* 0x004fce00078e0a03 */
.L_x_192:
[----:B------:R-:W-:Y:S01]  /*8760*/  USEL UR42, UR42, URZ, !UP0 ;  /* 0x0000003f2a2a7287 */ /* 0x000fe2000c000000 */
[----:B------:R-:W-:Y:S01]  /*8770*/  BSSY B1, `(.L_x_193) ;  /* 0x000002d000017945 */ /* 0x000fe20003800000 */
[----:B------:R-:W-:-:S03]  /*8780*/  USEL UR43, UR43, URZ, !UP0 ;  /* 0x0000003f2b2b7287 */ /* 0x000fc6000c000000 */
[----:B------:R-:W-:Y:S09]  /*8790*/  @P1 BRA `(.L_x_194) ;  /* 0x0000000000a81947 */ /* 0x000ff20003800000 */
[----:B------:R-:W0:Y:S01]  /*87a0*/  S2R R4, SR_TID.X ;  /* 0x0000000000047919 */ /* 0x000e220000002100 */
[----:B------:R-:W1:Y:S01]  /*87b0*/  LDC R6, c[0x0][0xbe8] ;  /* 0x0002fa00ff067b82 */ /* 0x000e620000000800 */
[----:B------:R-:W-:-:S04]  /*87c0*/  IMAD.U32 R3, RZ, RZ, UR44 ;  /* 0x0000002cff037e24 */ /* 0x000fc8000f8e00ff */
[----:B0-----:R-:W-:Y:S02]  /*87d0*/  IMAD R3, R3, 0xc0, R4 ;  /* 0x000000c003037824 */ /* 0x001fe400078e0204 */
[----:B-1---5:R-:W-:Y:S02]  /*87e0*/  IMAD R4, R0, R6, RZ ;  /* 0x0000000600047224 */ /* 0x022fe400078e02ff */
[----:B------:R-:W-:-:S05]  /*87f0*/  VIADD R5, R3, 0xffffff80 ;  /* 0xffffff8003057836 */ /* 0x000fca0000000000 */
[----:B------:R-:W-:-:S13]  /*8800*/  ISETP.GE.AND P1, PT, R5, R4, PT ;  /* 0x000000040500720c */ /* 0x000fda0003f26270 */
[----:B------:R-:W-:Y:S05]  /*8810*/  @P1 BRA `(.L_x_194) ;  /* 0x0000000000881947 */ /* 0x000fea0003800000 */
[----:B------:R-:W-:Y:S01]  /*8820*/  ISETP.NE.AND P1, PT, R6, 0x1, PT ;  /* 0x000000010600780c */ /* 0x000fe20003f25270 */
[----:B------:R-:W-:Y:S01]  /*8830*/  ULDC.64 UR12, c[0x0][0xb90] ;  /* 0x0002e400000c7ab9 */ /* 0x000fe20000000a00 */
[----:B------:R-:W-:Y:S01]  /*8840*/  UMOV UR6, UR4 ;  /* 0x0000000400067c82 */ /* 0x000fe20008000000 */
[----:B------:R-:W-:Y:S01]  /*8850*/  UIMAD UR8, UR10, UR12, URZ ;  /* 0x0000000c0a0872a4 */ /* 0x000fe2000f8e023f */
[----:B------:R-:W-:Y:S02]  /*8860*/  UMOV UR7, UR9 ;  /* 0x0000000900077c82 */ /* 0x000fe40008000000 */
[----:B------:R-:W-:Y:S02]  /*8870*/  UIMAD.WIDE.U32 UR6, UR46, UR12, UR6 ;  /* 0x0000000c2e0672a5 */ /* 0x000fe4000f8e0006 */
[----:B------:R-:W-:-:S03]  /*8880*/  UIMAD UR8, UR46, UR13, UR8 ;  /* 0x0000000d2e0872a4 */ /* 0x000fc6000f8e0208 */
[----:B------:R-:W-:Y:S02]  /*8890*/  ULDC.64 UR12, c[0x0][0xb98] ;  /* 0x0002e600000c7ab9 */ /* 0x000fe40000000a00 */
[----:B------:R-:W0:Y:S01]  /*88a0*/  @P1 LDC R4, c[0x0][0xbec] ;  /* 0x0002fb00ff041b82 */ /* 0x000e220000000800 */
[----:B------:R-:W-:Y:S02]  /*88b0*/  UIADD3 UR7, UR7, UR8, URZ ;  /* 0x0000000807077290 */ /* 0x000fe4000fffe03f */
[----:B------:R-:W-:Y:S02]  /*88c0*/  UIMAD UR8, UR43, UR12, URZ ;  /* 0x0000000c2b0872a4 */ /* 0x000fe4000f8e023f */
[----:B------:R-:W-:Y:S02]  /*88d0*/  UIMAD.WIDE.U32 UR6, UR42, UR12, UR6 ;  /* 0x0000000c2a0672a5 */ /* 0x000fe4000f8e0006 */
[----:B------:R-:W-:Y:S01]  /*88e0*/  UIMAD UR8, UR42, UR13, UR8 ;  /* 0x0000000d2a0872a4 */ /* 0x000fe2000f8e0208 */
[----:B------:R-:W1:Y:S02]  /*88f0*/  @P1 LDC R8, c[0x0][0xbf0] ;  /* 0x0002fc00ff081b82 */ /* 0x000e640000000800 */
[----:B------:R-:W-:Y:S01]  /*8900*/  ULDC.64 UR12, c[0x0][0xb88] ;  /* 0x0002e200000c7ab9 */ /* 0x000fe20000000a00 */
[----:B0-----:R-:W-:-:S04]  /*8910*/  @P1 IMAD.HI.U32 R3, R5, R4, RZ ;  /* 0x0000000405031227 */ /* 0x001fc800078e00ff */
[----:B------:R-:W-:Y:S01]  /*8920*/  IMAD.MOV.U32 R4, RZ, RZ, R5 ;  /* 0x000000ffff047224 */ /* 0x000fe200078e0005 */
[----:B-1----:R-:W-:Y:S01]  /*8930*/  @P1 SHF.R.U32.HI R4, RZ, R8, R3 ;  /* 0x00000008ff041219 */ /* 0x002fe20000011603 */
[----:B------:R-:W-:-:S03]  /*8940*/  IMAD.U32 R8, RZ, RZ, UR8 ;  /* 0x00000008ff087e24 */ /* 0x000fc6000f8e00ff */
[----:B------:R-:W-:-:S05]  /*8950*/  IADD3 R3, -R4, RZ, RZ ;  /* 0x000000ff04037210 */ /* 0x000fca0007ffe1ff */
[----:B------:R-:W-:Y:S01]  /*8960*/  IMAD R3, R6, R3, R5 ;  /* 0x0000000306037224 */ /* 0x000fe200078e0205 */
[----:B------:R-:W-:Y:S02]  /*8970*/  SHF.R.S32.HI R5, RZ, 0x1f, R4 ;  /* 0x0000001fff057819 */ /* 0x000fe40000011404 */
[----:B------:R-:W-:Y:S02]  /*8980*/  IADD3 R4, P1, R4, UR6, RZ ;  /* 0x0000000604047c10 */ /* 0x000fe4000ff3e0ff */
[----:B------:R-:W-:Y:S02]  /*8990*/  SHF.R.S32.HI R6, RZ, 0x1f, R3 ;  /* 0x0000001fff067819 */ /* 0x000fe40000011403 */
[----:B------:R-:W-:Y:S01]  /*89a0*/  IADD3.X R5, R5, UR7, R8, P1, !PT ;  /* 0x0000000705057c10 */ /* 0x000fe20008ffe408 */
[----:B------:R-:W-:Y:S02]  /*89b0*/  ULDC.64 UR6, c[0x0][0xb50] ;  /* 0x0002d40000067ab9 */ /* 0x000fe40000000a00 */
[----:B------:R-:W-:-:S02]  /*89c0*/  IMAD R6, R6, UR12, RZ ;  /* 0x0000000c06067c24 */ /* 0x000fc4000f8e02ff */
[----:B------:R-:W-:-:S04]  /*89d0*/  IMAD.WIDE.U32 R4, R3, UR12, R4 ;  /* 0x0000000c03047c25 */ /* 0x000fc8000f8e0004 */
[----:B------:R-:W-:Y:S01]  /*89e0*/  IMAD R7, R3, UR13, R6 ;  /* 0x0000000d03077c24 */ /* 0x000fe2000f8e0206 */
[----:B------:R-:W-:-:S03]  /*89f0*/  LEA R6, P1, R4, UR6, 0x2 ;  /* 0x0000000604067c11 */ /* 0x000fc6000f8210ff */
[----:B------:R-:W-:-:S05]  /*8a00*/  IMAD.IADD R3, R5, 0x1, R7 ;  /* 0x0000000105037824 */ /* 0x000fca00078e0207 */
[----:B------:R-:W-:Y:S01]  /*8a10*/  LEA.HI.X R7, R4, UR7, R3, 0x2, P1 ;  /* 0x0000000704077c11 */ /* 0x000fe200088f1403 */
[----:B------:R-:W-:-:S05]  /*8a20*/  IMAD.MOV.U32 R3, RZ, RZ, -0x800000 ;  /* 0xff800000ff037424 */ /* 0x000fca00078e00ff */
[----:B------:R0:W-:Y:S02]  /*8a30*/  STG.E desc[UR50][R6.64], R3 ;  /* 0x0000000306007986 */ /* 0x0001e4000c101932 */
.L_x_194:
[----:B------:R-:W-:Y:S05]  /*8a40*/  BSYNC B1 ;  /* 0x0000000000017941 */ /* 0x000fea0003800000 */
.L_x_193:
[----:B------:R-:W1:Y:S01]  /*8a50*/  @P0 LDC R5, c[0x0][0xbf0] ;  /* 0x0002fc00ff050b82 */ /* 0x000e620000000800 */
[----:B------:R-:W-:Y:S01]  /*8a60*/  ULDC.64 UR12, c[0x0][0xaa0] ;  /* 0x0002a800000c7ab9 */ /* 0x000fe20000000a00 */
[----:B0-----:R-:W-:Y:S01]  /*8a70*/  IMAD.U32 R6, RZ, RZ, UR44 ;  /* 0x0000002cff067e24 */ /* 0x001fe2000f8e00ff */
[----:B------:R-:W-:Y:S01]  /*8a80*/  UIMAD UR8, UR9, UR12, URZ ;  /* 0x0000000c090872a4 */ /* 0x000fe2000f8e023f */
[----:B------:R-:W-:Y:S01]  /*8a90*/  IMAD R3, R18, 0x60, R19 ;  /* 0x0000006012037824 */ /* 0x000fe200078e0213 */
[----:B------:R-:W-:Y:S01]  /*8aa0*/  UIMAD.WIDE.U32 UR6, UR4, UR12, URZ ;  /* 0x0000000c040672a5 */ /* 0x000fe2000f8e003f */
[----:B------:R-:W-:Y:S01]  /*8ab0*/  BSSY B1, `(.L_x_195) ;  /* 0x0000038000017945 */ /* 0x000fe20003800000 */
[----:B------:R-:W-:Y:S01]  /*8ac0*/  UIMAD UR8, UR4, UR13, UR8 ;  /* 0x0000000d040872a4 */ /* 0x000fe2000f8e0208 */
[----:B------:R-:W-:Y:S02]  /*8ad0*/  IMAD R6, R6, 0xc0, R3 ;  /* 0x000000c006067824 */ /* 0x000fe400078e0203 */
[----:B------:R-:W-:Y:S01]  /*8ae0*/  ULDC.64 UR12, c[0x0][0xae8] ;  /* 0x0002ba00000c7ab9 */ /* 0x000fe20000000a00 */
[----:B------:R-:W-:Y:S01]  /*8af0*/  UIADD3 UR7, UR7, UR8, URZ ;  /* 0x0000000807077290 */ /* 0x000fe2000fffe03f */
[----:B------:R-:W-:Y:S01]  /*8b00*/  @P0 IMAD.HI.U32 R4, R6, R9, RZ ;  /* 0x0000000906040227 */ /* 0x000fe200078e00ff */
[----:B------:R-:W-:-:S02]  /*8b10*/  UIMAD UR4, UR10, UR12, URZ ;  /* 0x0000000c0a0472a4 */ /* 0x000fc4000f8e023f */
[----:B------:R-:W-:Y:S01]  /*8b20*/  UIMAD.WIDE.U32 UR6, UR46, UR12, UR6 ;  /* 0x0000000c2e0672a5 */ /* 0x000fe2000f8e0006 */
[----:B------:R-:W-:Y:S01]  /*8b30*/  IMAD.MOV.U32 R3, RZ, RZ, R6 ;  /* 0x000000ffff037224 */ /* 0x000fe200078e0006 */
[----:B------:R-:W-:Y:S01]  /*8b40*/  UIMAD UR4, UR46, UR13, UR4 ;  /* 0x0000000d2e0472a4 */ /* 0x000fe2000f8e0204 */
[----:B------:R-:W-:-:S03]  /*8b50*/  ULDC.64 UR8, c[0x0][0xaf0] ;  /* 0x0002bc0000087ab9 */ /* 0x000fc60000000a00 */
[----:B------:R-:W-:Y:S02]  /*8b60*/  UIADD3 UR7, UR7, UR4, URZ ;  /* 0x0000000407077290 */ /* 0x000fe4000fffe03f */
[----:B------:R-:W-:Y:S01]  /*8b70*/  UIMAD UR4, UR43, UR8, URZ ;  /* 0x000000082b0472a4 */ /* 0x000fe2000f8e023f */
[----:B-1----:R-:W-:Y:S01]  /*8b80*/  @P0 SHF.R.U32.HI R3, RZ, R5, R4 ;  /* 0x00000005ff030219 */ /* 0x002fe20000011604 */
[----:B------:R-:W-:Y:S02]  /*8b90*/  UIMAD.WIDE.U32 UR6, UR42, UR8, UR6 ;  /* 0x000000082a0672a5 */ /* 0x000fe4000f8e0006 */
[----:B------:R-:W-:Y:S01]  /*8ba0*/  UIMAD UR4, UR42, UR9, UR4 ;  /* 0x000000092a0472a4 */ /* 0x000fe2000f8e0204 */
[--C-:B------:R-:W-:Y:S01]  /*8bb0*/  SHF.R.S32.HI R4, RZ, 0x1f, R3.reuse ;  /* 0x0000001fff047819 */ /* 0x100fe20000011403 */
[----:B------:R-:W-:Y:S01]  /*8bc0*/  IMAD.MOV R7, RZ, RZ, -R3 ;  /* 0x000000ffff077224 */ /* 0x000fe200078e0a03 */
[----:B------:R-:W-:Y:S01]  /*8bd0*/  ULDC.64 UR8, c[0x0][0xae0] ;  /* 0x0002b80000087ab9 */ /* 0x000fe20000000a00 */
[----:B------:R-:W-:-:S02]  /*8be0*/  UIADD3 UR4, UR7, UR4, URZ ;  /* 0x0000000407047290 */ /* 0x000fc4000fffe03f */
[----:B------:R-:W-:Y:S02]  /*8bf0*/  IMAD.U32 R5, RZ, RZ, UR7 ;  /* 0x00000007ff057e24 */ /* 0x000fe4000f8e00ff */
[----:B------:R-:W-:Y:S02]  /*8c00*/  IMAD R8, R4, UR8, RZ ;  /* 0x0000000804087c24 */ /* 0x000fe4000f8e02ff */
[----:B------:R-:W-:Y:S02]  /*8c10*/  IMAD R7, R11, R7, R6 ;  /* 0x000000070b077224 */ /* 0x000fe400078e0206 */
[----:B------:R-:W-:Y:S01]  /*8c20*/  IMAD.U32 R4, RZ, RZ, UR6 ;  /* 0x00000006ff047e24 */ /* 0x000fe2000f8e00ff */
[----:B------:R-:W-:Y:S01]  /*8c30*/  ULDC.64 UR6, c[0x0][0xad8] ;  /* 0x0002b60000067ab9 */ /* 0x000fe20000000a00 */
[----:B------:R-:W-:Y:S01]  /*8c40*/  IMAD.U32 R5, RZ, RZ, UR4 ;  /* 0x00000004ff057e24 */ /* 0x000fe2000f8e00ff */
[----:B------:R-:W-:Y:S01]  /*8c50*/  SHF.R.S32.HI R6, RZ, 0x1f, R7 ;  /* 0x0000001fff067819 */ /* 0x000fe20000011407 */
[----:B------:R-:W-:-:S02]  /*8c60*/  IMAD R9, R3, UR9, R8 ;  /* 0x0000000903097c24 */ /* 0x000fc4000f8e0208 */
[----:B------:R-:W-:-:S04]  /*8c70*/  IMAD.WIDE.U32 R4, R3, UR8, R4 ;  /* 0x0000000803047c25 */ /* 0x000fc8000f8e0004 */
[----:B------:R-:W-:Y:S01]  /*8c80*/  IMAD.U32 R8, RZ, RZ, UR44 ;  /* 0x0000002cff087e24 */ /* 0x000fe2000f8e00ff */
[----:B------:R-:W-:Y:S01]  /*8c90*/  IADD3 R5, R5, R9, RZ ;  /* 0x0000000905057210 */ /* 0x000fe20007ffe0ff */
[----:B------:R-:W-:Y:S02]  /*8ca0*/  IMAD R6, R6, UR6, RZ ;  /* 0x0000000606067c24 */ /* 0x000fe4000f8e02ff */
[----:B-----5:R-:W-:Y:S02]  /*8cb0*/  IMAD R11, R0, R11, RZ ;  /* 0x0000000b000b7224 */ /* 0x020fe400078e02ff */
[----:B------:R-:W-:Y:S02]  /*8cc0*/  IMAD R0, R8, 0xc0, R19 ;  /* 0x000000c008007824 */ /* 0x000fe400078e0213 */
[C---:B------:R-:W-:Y:S02]  /*8cd0*/  IMAD R3, R7.reuse, UR7, R6 ;  /* 0x0000000707037c24 */ /* 0x040fe4000f8e0206 */
[----:B------:R-:W-:Y:S01]  /*8ce0*/  IMAD.WIDE.U32 R4, R7, UR6, R4 ;  /* 0x0000000607047c25 */ /* 0x000fe2000f8e0004 */
[----:B------:R-:W-:Y:S01]  /*8cf0*/  ISETP.GE.AND P0, PT, R0, R11, PT ;  /* 0x0000000b0000720c */ /* 0x000fe20003f06270 */
[----:B------:R-:W-:-:S02]  /*8d00*/  ULDC.64 UR6, c[0x0][0xa80] ;  /* 0x0002a00000067ab9 */ /* 0x000fc40000000a00 */
[----:B------:R-:W-:Y:S01]  /*8d10*/  IMAD.IADD R3, R5, 0x1, R3 ;  /* 0x0000000105037824 */ /* 0x000fe200078e0203 */
[----:B------:R-:W-:-:S04]  /*8d20*/  LEA R6, P1, R4, UR6, 0x1 ;  /* 0x0000000604067c11 */ /* 0x000fc8000f8208ff */
[----:B------:R-:W-:Y:S02]  /*8d30*/  LEA.HI.X R3, R4, UR7, R3, 0x1, P1 ;  /* 0x0000000704037c11 */ /* 0x000fe400088f0c03 */
[----:B------:R0:W1:Y:S04]  /*8d40*/  SHFL.IDX PT, R4, R6, RZ, 0x1c1f ;  /* 0x001c1fff06047589 */ /* 0x00006800000e0000 */
        /* <DEDUP_REMOVED lines=8> */
[----:B--2---:R-:W-:Y:S01]  /*8dd0*/  @!P2 IMAD.WIDE R8, R2, 0x2, R4 ;  /* 0x000000020208a825 */ /* 0x004fe200078e0204 */
[-C--:B------:R-:W-:Y:S02]  /*8de0*/  @!P3 LEA.HI.X R13, R16, R5.reuse, R157, 0x1, P0 ;  /* 0x00000005100db211 */ /* 0x080fe400000f0c9d */
[----:B------:R-:W-:Y:S02]  /*8df0*/  @!P4 LEA.HI.X R15, R17, R5, R156, 0x1, P1 ;  /* 0x00000005110fc211 */ /* 0x000fe400008f0c9c */
[----:B------:R3:W-:Y:S04]  /*8e00*/  @!P2 ST.E.128 desc[UR50][R8.64], RZ ;  /* 0x000000ff0800a985 */ /* 0x0007e8000c101d32 */
[----:B------:R3:W-:Y:S04]  /*8e10*/  @!P3 ST.E.128 desc[UR50][R12.64], RZ ;  /* 0x000000ff0c00b985 */ /* 0x0007e8000c101d32 */
[----:B------:R3:W-:Y:S02]  /*8e20*/  @!P4 ST.E.128 desc[UR50][R14.64], RZ ;  /* 0x000000ff0e00c985 */ /* 0x0007e4000c101d32 */
.L_x_196:
[----:B------:R-:W-:Y:S05]  /*8e30*/  BSYNC B1 ;  /* 0x0000000000017941 */ /* 0x000fea0003800000 */
.L_x_195:
[----:B------:R-:W-:Y:S01]  /*8e40*/  VIADD R0, R0, 0x60 ;  /* 0x0000006000007836 */ /* 0x000fe20000000000 */
[----:B--2---:R2:W4:Y:S04]  /*8e50*/  SHFL.IDX PT, R5, R3, 0x1, 0x1c1f ;  /* 0x003c1f0003057f89 */ /* 0x00452800000e0000 */
[----:B------:R-:W-:Y:S01]  /*8e60*/  ISETP.GE.AND P0, PT, R0, R11, PT ;  /* 0x0000000b0000720c */ /* 0x000fe20003f06270 */
[----:B-1----:R2:W1:-:S12]  /*8e70*/  SHFL.IDX PT, R4, R6, 0x1, 0x1c1f ;  /* 0x003c1f0006047f89 */ /* 0x00245800000e0000 */
[----:B--2---:R-:W-:Y:S05]  /*8e80*/  @P0 BRA `(.L_x_191) ;  /* 0x0000000000300947 */ /* 0x004fea0003800000 */
[----:B------:R-:W-:Y:S02]  /*8e90*/  ULDC UR4, c[0x0][0xac8] ;  /* 0x0002b20000047ab9 */ /* 0x000fe40000000800 */
[----:B------:R-:W-:Y:S02]  /*8ea0*/  ISETP.GE.AND P3, PT, R16, UR4, PT ;  /* 0x0000000410007c0c */ /* 0x000fe4000bf66270 */
[----:B------:R-:W-:Y:S02]  /*8eb0*/  ISETP.GE.AND P4, PT, R17, UR4, PT ;  /* 0x0000000411007c0c */ /* 0x000fe4000bf86270 */
[----:B------:R-:W-:-:S09]  /*8ec0*/  ISETP.GE.AND P2, PT, R2, UR4, PT ;  /* 0x0000000402007c0c */ /* 0x000fd2000bf46270 */
[-C--:B-1-3--:R-:W-:Y:S02]  /*8ed0*/  @!P3 LEA R8, P0, R16, R4.reuse, 0x1 ;  /* 0x000000041008b211 */ /* 0x08afe400078008ff */
[C---:B------:R-:W-:Y:S02]  /*8ee0*/  @!P4 LEA R10, P1, R17.reuse, R4, 0x1 ;  /* 0x00000004110ac211 */ /* 0x040fe400078208ff */
[----:B0---4-:R-:W-:Y:S01]  /*8ef0*/  @!P2 IMAD.WIDE R6, R2, 0x2, R4 ;  /* 0x000000020206a825 */ /* 0x011fe200078e0204 */
[-C--:B------:R-:W-:Y:S02]  /*8f00*/  @!P3 LEA.HI.X R9, R16, R5.reuse, R157, 0x1, P0 ;  /* 0x000000051009b211 */ /* 0x080fe400000f0c9d */
[----:B------:R-:W-:Y:S02]  /*8f10*/  @!P4 LEA.HI.X R11, R17, R5, R156, 0x1, P1 ;  /* 0x00000005110bc211 */ /* 0x000fe400008f0c9c */
[----:B------:R0:W-:Y:S04]  /*8f20*/  @!P2 ST.E.128 desc[UR50][R6.64], RZ ;  /* 0x000000ff0600a985 */ /* 0x0001e8000c101d32 */
[----:B------:R0:W-:Y:S04]  /*8f30*/  @!P3 ST.E.128 desc[UR50][R8.64], RZ ;  /* 0x000000ff0800b985 */ /* 0x0001e8000c101d32 */
[----:B------:R0:W-:Y:S02]  /*8f40*/  @!P4 ST.E.128 desc[UR50][R10.64], RZ ;  /* 0x000000ff0a00c985 */ /* 0x0001e4000c101d32 */
.L_x_191:
[----:B------:R-:W-:Y:S05]  /*8f50*/  BSYNC B0 ;  /* 0x0000000000007941 */ /* 0x000fea0003800000 */
.L_x_186:
[----:B------:R-:W-:Y:S02]  /*8f60*/  ULDC UR4, c[0x0][0xc3c] ;  /* 0x00030f0000047ab9 */ /* 0x000fe40000000800 */
[----:B------:R-:W-:-:S13]  /*8f70*/  ISETP.GE.AND P0, PT, R47, UR4, PT ;  /* 0x000000042f007c0c */ /* 0x000fda000bf06270 */
[----:B------:R-:W-:Y:S05]  /*8f80*/  @!P0 BRA `(.L_x_197) ;  /* 0xffffff7c00608947 */ /* 0x000fea000383ffff */
[----:B------:R-:W-:Y:S05]  /*8f90*/  EXIT ;  /* 0x000000000000794d */ /* 0x000fea0003800000 */
.L_x_158:
[----:B------:R-:W-:-:S08]  /*8fa0*/  NOP ;  /* 0x0000000000007918 */ /* 0x000fd00000000000 */
[----:B------:R-:W0:-:S00]  /*8fb0*/  USETMAXREG.DEALLOC.CTAPOOL 0x20 ;  /* 0x00000020000079c8 */ /* 0x000e0000080e0500 */
[----:B0-----:R-:W-:Y:S02]  /*8fc0*/  LOP3.LUT R3, R0, 0x3, RZ, 0xc0, !PT ;  /* 0x0000000300037812 */ /* 0x001fe400078ec0ff */
[----:B------:R-:W-:-:S04]  /*8fd0*/  LOP3.LUT R27, R27, 0xffffffdf, RZ, 0xc0, !PT ;  /* 0xffffffdf1b1b7812 */ /* 0x000fc800078ec0ff */
[----:B------:R-:W0:Y:S02]  /*8fe0*/  SHFL.IDX PT, R3, R3, RZ, 0x1f ;  /* 0x00001fff03037589 */ /* 0x000e2400000e0000 */
[----:B0-----:R-:W-:-:S13]  /*8ff0*/  ISETP.NE.AND P0, PT, R3, RZ, PT ;  /* 0x000000ff0300720c */ /* 0x001fda0003f05270 */
[----:B------:R-:W-:Y:S01]  /*9000*/  @P0 BAR.SYNC.DEFER_BLOCKING 0x5, 0x200 ;  /* 0x0148000000000b1d */ /* 0x000fe20000010000 */
[----:B------:R-:W-:Y:S02]  /*9010*/  @P0 MOV R3, 0x400 ;  /* 0x0000040000030802 */ /* 0x000fe40000000f00 */
[----:B------:R-:W-:Y:S02]  /*9020*/  @P0 LOP3.LUT R27, R27, 0x20, RZ, 0xfc, !PT ;  /* 0x000000201b1b0812 */ /* 0x000fe400078efcff */
[----:B------:R-:W-:-:S05]  /*9030*/  @P0 LEA R2, R2, R3, 0x18 ;  /* 0x0000000302020211 */ /* 0x000fca00078ec0ff */
[----:B------:R-:W0:Y:S02]  /*9040*/  @P0 LDS.128 R16, [R2+0x19cd0] ;  /* 0x019cd00002100984 */ /* 0x000e240000000c00 */
[----:B0-----:R-:W-:Y:S01]  /*9050*/  @P0 R2UR UR40, R19 ;  /* 0x00000000132802ca */ /* 0x001fe200000e0000 */
[----:B------:R-:W-:Y:S06]  /*9060*/  @P0 BAR.ARV 0x4, 0x200 ;  /* 0x0108000000000b1d */ /* 0x000fec0000002000 */
[----:B------:R-:W-:Y:S08]  /*9070*/  @P0 BRA `(.L_x_198) ;  /* 0x0000000800100947 */ /* 0x000ff00003800000 */
[----:B------:R-:W0:Y:S01]  /*9080*/  S2R R4, SR_TID.X ;  /* 0x0000000000047919 */ /* 0x000e220000002100 */
[----:B------:R-:W-:Y:S01]  /*9090*/  ULDC UR4, c[0x0][0xc3c] ;  /* 0x00030f0000047ab9 */ /* 0x000fe20000000800 */
[----:B------:R-:W1:Y:S01]  /*90a0*/  LDC R11, c[0x0][0xc38] ;  /* 0x00030e00ff0b7b82 */ /* 0x000e620000000800 */
[----:B0-----:R-:W-:Y:S01]  /*90b0*/  LOP3.LUT R5, R4, 0x1f, RZ, 0xc0, !PT ;  /* 0x0000001f04057812 */ /* 0x001fe200078ec0ff */
[----:B------:R-:W-:-:S03]  /*90c0*/  IMAD.MOV.U32 R4, RZ, RZ, RZ ;  /* 0x000000ffff047224 */ /* 0x000fc600078e00ff */
[----:B------:R-:W-:-:S04]  /*90d0*/  ISETP.NE.AND P0, PT, R5, 0x1f, PT ;  /* 0x0000001f0500780c */ /* 0x000fc80003f05270 */
[----:B------:R-:W-:-:S13]  /*90e0*/  ISETP.GE.OR P1, PT, R5, UR4, !P0 ;  /* 0x0000000405007c0c */ /* 0x000fda000c726670 */
[----:B------:R-:W0:Y:S02]  /*90f0*/  @!P1 LDC.64 R2, c[0x0][0xc80] ;  /* 0x00032000ff029b82 */ /* 0x000e240000000a00 */
[----:B0-----:R-:W-:-:S05]  /*9100*/  @!P1 IMAD.WIDE.U32 R2, R5, 0x4, R2 ;  /* 0x0000000405029825 */ /* 0x001fca00078e0002 */
[----:B------:R-:W2:Y:S01]  /*9110*/  @!P1 LDG.E R4, desc[UR50][R2.64] ;  /* 0x0000003202049981 */ /* 0x000ea2000c1e1900 */
[C---:B------:R-:W-:Y:S01]  /*9120*/  ISETP.NE.AND P1, PT, R5.reuse, RZ, PT ;  /* 0x000000ff0500720c */ /* 0x040fe20003f25270 */
[----:B------:R-:W-:Y:S01]  /*9130*/  UMOV UR4, URZ ;  /* 0x0000003f00047c82 */ /* 0x000fe20008000000 */
[C---:B------:R-:W-:Y:S02]  /*9140*/  ISETP.GE.U32.AND P2, PT, R5.reuse, 0x2, PT ;  /* 0x000000020500780c */ /* 0x040fe40003f46070 */
[C---:B------:R-:W-:Y:S02]  /*9150*/  ISETP.GE.U32.AND P3, PT, R5.reuse, 0x4, PT ;  /* 0x000000040500780c */ /* 0x040fe40003f66070 */
[C---:B------:R-:W-:Y:S02]  /*9160*/  ISETP.GE.U32.AND P4, PT, R5.reuse, 0x8, PT ;  /* 0x000000080500780c */ /* 0x040fe40003f86070 */
[----:B------:R-:W-:Y:S02]  /*9170*/  ISETP.GE.U32.AND P5, PT, R5, 0x10, PT ;  /* 0x000000100500780c */ /* 0x000fe40003fa6070 */
[----:B------:R-:W-:Y:S01]  /*9180*/  MOV R16, RZ ;  /* 0x000000ff00107202 */ /* 0x000fe20000000f00 */
[----:B--2---:R-:W0:Y:S02]  /*9190*/  SHFL.UP PT, R6, R4, 0x1, RZ ;  /* 0x0420000004067989 */ /* 0x004e2400000e00ff */
[----:B0-----:R-:W-:-:S05]  /*91a0*/  SEL R7, R6, RZ, P1 ;  /* 0x000000ff06077207 */ /* 0x001fca0000800000 */
[----:B------:R-:W-:-:S05]  /*91b0*/  IMAD.IADD R7, R4, 0x1, R7 ;  /* 0x0000000104077824 */ /* 0x000fca00078e0207 */
[----:B------:R-:W0:Y:S02]  /*91c0*/  SHFL.UP PT, R6, R7, 0x2, RZ ;  /* 0x0440000007067989 */ /* 0x000e2400000e00ff */
        /* <DEDUP_REMOVED lines=10> */
[----:B------:R-:W-:Y:S02]  /*9270*/  IMAD.IADD R8, R2, 0x1, R7 ;  /* 0x0000000102087824 */ /* 0x000fe400078e0207 */
[----:B------:R-:W0:Y:S03]  /*9280*/  S2R R7, SR_CTAID.X ;  /* 0x0000000000077919 */ /* 0x000e260000002500 */
[----:B------:R-:W1:Y:S02]  /*9290*/  SHFL.IDX PT, R6, R8, 0x1f, 0x1f ;  /* 0x03e01f0008067f89 */ /* 0x000e6400000e0000 */
[----:B-1----:R-:W-:-:S04]  /*92a0*/  IMAD R6, R6, R11, RZ ;  /* 0x0000000b06067224 */ /* 0x002fc800078e02ff */
[----:B------:R-:W-:Y:S01]  /*92b0*/  IMAD.MOV.U32 R3, RZ, RZ, R6 ;  /* 0x000000ffff037224 */ /* 0x000fe200078e0006 */
[----:B0-----:R-:W-:-:S13]  /*92c0*/  ISETP.GT.AND P6, PT, R6, R7, PT ;  /* 0x000000070600720c */ /* 0x001fda0003fc4270 */
[----:B------:R-:W-:Y:S05]  /*92d0*/  @P6 BRA `(.L_x_199) ;  /* 0x0000000000946947 */ /* 0x000fea0003800000 */
[----:B------:R-:W-:Y:S01]  /*92e0*/  IMAD.MOV.U32 R6, RZ, RZ, R3 ;  /* 0x000000ffff067224 */ /* 0x000fe200078e0003 */
[----:B------:R-:W-:Y:S01]  /*92f0*/  UMOV UR4, URZ ;  /* 0x0000003f00047c82 */ /* 0x000fe20008000000 */
[----:B------:R-:W-:-:S05]  /*9300*/  ULDC UR5, c[0x0][0xc3c] ;  /* 0x00030f0000057ab9 */ /* 0x000fca0000000800 */
.L_x_203:
[----:B------:R-:W-:-:S04]  /*9310*/  UIADD3 UR4, UR4, 0x1f, URZ ;  /* 0x0000001f04047890 */ /* 0x000fc8000fffe03f */
[----:B------:R-:W-:-:S06]  /*9320*/  UISETP.GE.AND UP0, UPT, UR4, UR5, UPT ;  /* 0x000000050400728c */ /* 0x000fcc000bf06270 */
[----:B------:R-:W-:-:S13]  /*9330*/  PLOP3.LUT P6, PT, PT, PT, UP0, 0x40, 0x0 ;  /* 0x000000000000781c */ /* 0x000fda0003fce808 */
[----:B------:R-:W-:Y:S05]  /*9340*/  @!P6 BRA `(.L_x_200) ;  /* 0x000000040030e947 */ /* 0x000fea0003800000 */
[----:B------:R-:W-:Y:S01]  /*9350*/  VIADD R9, R5, UR4 ;  /* 0x0000000405097c36 */ /* 0x000fe20008000000 */
[----:B------:R-:W-:Y:S01]  /*9360*/  BSSY B0, `(.L_x_201) ;  /* 0x0000007000007945 */ /* 0x000fe20003800000 */
[----:B------:R-:W-:-:S03]  /*9370*/  IMAD.MOV.U32 R4, RZ, RZ, RZ ;  /* 0x000000ffff047224 */ /* 0x000fc600078e00ff */
[----:B------:R-:W-:-:S13]  /*9380*/  ISETP.GE.OR P6, PT, R9, UR5, !P0 ;  /* 0x0000000509007c0c */ /* 0x000fda000c7c6670 */
[----:B------:R-:W-:Y:S05]  /*9390*/  @P6 BRA `(.L_x_202) ;  /* 0x00000000000c6947 */ /* 0x000fea0003800000 */
[----:B------:R-:W0:Y:S02]  /*93a0*/  LDC.64 R2, c[0x0][0xc80] ;  /* 0x00032000ff027b82 */ /* 0x000e240000000a00 */
[----:B0-----:R-:W-:-:S05]  /*93b0*/  IMAD.WIDE R2, R9, 0x4, R2 ;  /* 0x0000000409027825 */ /* 0x001fca00078e0202 */
[----:B------:R0:W5:Y:S02]  /*93c0*/  LDG.E R4, desc[UR50][R2.64] ;  /* 0x0000003202047981 */ /* 0x000164000c1e1900 */
.L_x_202:
[----:B------:R-:W-:Y:S05]  /*93d0*/  BSYNC B0 ;  /* 0x0000000000007941 */ /* 0x000fea0003800000 */
.L_x_201:
[----:B0----5:R-:W0:Y:S02]  /*93e0*/  SHFL.UP PT, R2, R4, 0x1, RZ ;  /* 0x0420000004027989 */ /* 0x021e2400000e00ff */
        /* <DEDUP_REMOVED lines=14> */
[----:B------:R-:W0:Y:S03]  /*94d0*/  LDC R11, c[0x0][0xc38] ;  /* 0x00030e00ff0b7b82 */ /* 0x000e260000000800 */
[----:B------:R-:W0:Y:S02]  /*94e0*/  SHFL.IDX PT, R3, R8, 0x1f, 0x1f ;  /* 0x03e01f0008037f89 */ /* 0x000e2400000e0000 */
[----:B0-----:R-:W-:-:S05]  /*94f0*/  IMAD R3, R3, R11, RZ ;  /* 0x0000000b03037224 */ /* 0x001fca00078e02ff */
[----:B------:R-:W-:-:S04]  /*9500*/  IADD3 R6, R3, R6, RZ ;  /* 0x0000000603067210 */ /* 0x000fc80007ffe0ff */
[----:B------:R-:W-:-:S13]  /*9510*/  ISETP.GT.AND P6, PT, R6, R7, PT ;  /* 0x000000070600720c */ /* 0x000fda0003fc4270 */
[----:B------:R-:W-:Y:S05]  /*9520*/  @!P6 BRA `(.L_x_203) ;  /* 0xfffffffc0078e947 */ /* 0x000fea000383ffff */
.L_x_199:
[----:B------:R-:W-:-:S04]  /*9530*/  IMAD.IADD R10, R6, 0x1, -R3 ;  /* 0x00000001060a7824 */ /* 0x000fc800078e0a03 */
[----:B------:R-:W-:-:S05]  /*9540*/  IMAD R2, R8, R11, R10 ;  /* 0x0000000b08027224 */ /* 0x000fca00078e020a */
[----:B------:R-:W-:-:S13]  /*9550*/  ISETP.GT.AND P0, PT, R2, R7, PT ;  /* 0x000000070200720c */ /* 0x000fda0003f04270 */
[----:B------:R-:W-:Y:S02]  /*9560*/  VOTEU.ANY UR5, UPT, !P0 ;  /* 0x0000000000057886 */ /* 0x000fe400040e0100 */
[----:B------:R-:W-:Y:S02]  /*9570*/  UPOPC UR40, UR5 ;  /* 0x00000005002872bf */ /* 0x000fe40008000000 */
[----:B------:R-:W-:-:S04]  /*9580*/  ISETP.NE.AND P0, PT, RZ, UR5, PT ;  /* 0x00000005ff007c0c */ /* 0x000fc8000bf05270 */
[----:B------:R-:W-:-:S05]  /*9590*/  IMAD.U32 R13, RZ, RZ, UR40 ;  /* 0x00000028ff0d7e24 */ /* 0x000fca000f8e00ff */
[----:B------:R-:W0:Y:S02]  /*95a0*/  SHFL.IDX PT, R4, R4, R13, 0x1f ;  /* 0x00001f0d04047589 */ /* 0x000e2400000e0000 */
[----:B0-----:R-:W-:-:S04]  /*95b0*/  IABS R6, R4 ;  /* 0x0000000400067213 */ /* 0x001fc80000000000 */
[----:B------:R-:W0:Y:S08]  /*95c0*/  I2F.RP R9, R6 ;  /* 0x0000000600097306 */ /* 0x000e300000209400 */
[----:B0-----:R-:W0:Y:S02]  /*95d0*/  MUFU.RCP R9, R9 ;  /* 0x0000000900097308 */ /* 0x001e240000001000 */
[----:B0-----:R-:W-:-:S06]  /*95e0*/  VIADD R2, R9, 0xffffffe ;  /* 0x0ffffffe09027836 */ /* 0x001fcc0000000000 */
[----:B------:R0:W1:Y:S01]  /*95f0*/  F2I.FTZ.U32.TRUNC.NTZ R3, R2 ;  /* 0x0000000200037305 */ /* 0x000062000021f000 */
[----:B------:R-:W-:Y:S05]  /*9600*/  @!P0 BRA `(.L_x_204) ;  /* 0x00000000000c8947 */ /* 0x000fea0003800000 */
[----:B------:R-:W-:-:S06]  /*9610*/  UIADD3 UR5, UR40, -0x1, URZ ;  /* 0xffffffff28057890 */ /* 0x000fcc000fffe03f */
[----:B------:R-:W-:-:S05]  /*9620*/  IMAD.U32 R9, RZ, RZ, UR5 ;  /* 0x00000005ff097e24 */ /* 0x000fca000f8e00ff */
[----:B------:R2:W3:Y:S02]  /*9630*/  SHFL.IDX PT, R16, R8, R9, 0x1f ;  /* 0x00001f0908107589 */ /* 0x0004e400000e0000 */
.L_x_204:
[----:B01----:R-:W-:Y:S01]  /*9640*/  IMAD.MOV R2, RZ, RZ, -R3 ;  /* 0x000000ffff027224 */ /* 0x003fe200078e0a03 */
[----:B------:R-:W-:Y:S01]  /*9650*/  UIADD3 UR40, UR40, UR4, URZ ;  /* 0x0000000428287290 */ /* 0x000fe2000fffe03f */
[----:B---3--:R-:W-:Y:S02]  /*9660*/  IMAD R16, R16, R11, R10 ;  /* 0x0000000b10107224 */ /* 0x008fe400078e020a */
[----:B------:R-:W-:Y:S01]  /*9670*/  IMAD.MOV.U32 R11, RZ, RZ, R2 ;  /* 0x000000ffff0b7224 */ /* 0x000fe200078e0002 */
[----:B------:R-:W-:Y:S01]  /*9680*/  IABS R2, R4 ;  /* 0x0000000400027213 */ /* 0x000fe20000000000 */
[----:B--2---:R-:W-:Y:S02]  /*9690*/  IMAD.IADD R9, R7, 0x1, -R16 ;  /* 0x0000000107097824 */ /* 0x004fe400078e0a10 */
[----:B------:R-:W-:Y:S02]  /*96a0*/  IMAD R7, R11, R6, RZ ;  /* 0x000000060b077224 */ /* 0x000fe400078e02ff */
[----:B------:R-:W-:Y:S01]  /*96b0*/  IMAD.MOV R10, RZ, RZ, -R2 ;  /* 0x000000ffff0a7224 */ /* 0x000fe200078e0a02 */
[----:B------:R-:W-:Y:S01]  /*96c0*/  IABS R8, R9 ;  /* 0x0000000900087213 */ /* 0x000fe20000000000 */
[----:B------:R-:W-:-:S04]  /*96d0*/  IMAD.MOV.U32 R2, RZ, RZ, RZ ;  /* 0x000000ffff027224 */ /* 0x000fc800078e00ff */
[----:B------:R-:W-:Y:S01]  /*96e0*/  IMAD.HI.U32 R2, R3, R7, R2 ;  /* 0x0000000703027227 */ /* 0x000fe200078e0002 */
[----:B------:R-:W-:-:S03]  /*96f0*/  MOV R3, R8 ;  /* 0x0000000800037202 */ /* 0x000fc60000000f00 */
[----:B------:R-:W-:Y:S02]  /*9700*/  IMAD.MOV.U32 R7, RZ, RZ, R10 ;  /* 0x000000ffff077224 */ /* 0x000fe400078e000a */
[----:B------:R-:W-:-:S04]  /*9710*/  IMAD.HI.U32 R2, R2, R3, RZ ;  /* 0x0000000302027227 */ /* 0x000fc800078e00ff */
[----:B------:R-:W-:-:S05]  /*9720*/  IMAD R3, R2, R7, R3 ;  /* 0x0000000702037224 */ /* 0x000fca00078e0203 */
[----:B------:R-:W-:-:S13]  /*9730*/  ISETP.GT.U32.AND P1, PT, R6, R3, PT ;  /* 0x000000030600720c */ /* 0x000fda0003f24070 */
[----:B------:R-:W-:Y:S02]  /*9740*/  @!P1 IMAD.IADD R3, R3, 0x1, -R6 ;  /* 0x0000000103039824 */ /* 0x000fe400078e0a06 */
[----:B------:R-:W-:Y:S01]  /*9750*/  @!P1 VIADD R2, R2, 0x1 ;  /* 0x0000000102029836 */ /* 0x000fe20000000000 */
[----:B------:R-:W-:Y:S02]  /*9760*/  ISETP.NE.AND P1, PT, R4, RZ, PT ;  /* 0x000000ff0400720c */ /* 0x000fe40003f25270 */
[----:B------:R-:W-:Y:S02]  /*9770*/  ISETP.GE.U32.AND P0, PT, R3, R6, PT ;  /* 0x000000060300720c */ /* 0x000fe40003f06070 */
[----:B------:R-:W-:-:S04]  /*9780*/  LOP3.LUT R3, R9, R4, RZ, 0x3c, !PT ;  /* 0x0000000409037212 */ /* 0x000fc800078e3cff */
[----:B------:R-:W-:-:S07]  /*9790*/  ISETP.GE.AND P2, PT, R3, RZ, PT ;  /* 0x000000ff0300720c */ /* 0x000fce0003f46270 */
[----:B------:R-:W-:-:S06]  /*97a0*/  @P0 VIADD R2, R2, 0x1 ;  /* 0x0000000102020836 */ /* 0x000fcc0000000000 */
[----:B------:R-:W-:Y:S01]  /*97b0*/  @!P2 IMAD.MOV R2, RZ, RZ, -R2 ;  /* 0x000000ffff02a224 */ /* 0x000fe200078e0a02 */
[----:B------:R-:W-:-:S05]  /*97c0*/  @!P1 LOP3.LUT R2, RZ, R4, RZ, 0x33, !PT ;  /* 0x00000004ff029212 */ /* 0x000fca00078e33ff */
[--C-:B------:R-:W-:Y:S02]  /*97d0*/  IMAD.MOV R17, RZ, RZ, -R2.reuse ;  /* 0x000000ffff117224 */ /* 0x100fe400078e0a02 */
[----:B------:R-:W-:Y:S02]  /*97e0*/  IMAD.MOV.U32 R18, RZ, RZ, R2 ;  /* 0x000000ffff127224 */ /* 0x000fe400078e0002 */
[----:B------:R-:W-:Y:S01]  /*97f0*/  IMAD R17, R4, R17, R9 ;  /* 0x0000001104117224 */ /* 0x000fe200078e0209 */
[----:B------:R-:W-:Y:S06]  /*9800*/  BRA `(.L_x_205) ;  /* 0x0000000000107947 */ /* 0x000fec0003800000 */
.L_x_200:
[----:B------:R-:W-:Y:S01]  /*9810*/  IMAD.MOV.U32 R16, RZ, RZ, R7 ;  /* 0x000000ffff107224 */ /* 0x000fe200078e0007 */
[----:B------:R-:W-:Y:S01]  /*9820*/  MOV R18, RZ ;  /* 0x000000ff00127202 */ /* 0x000fe20000000f00 */
[----:B------:R-:W-:Y:S01]  /*9830*/  IMAD.MOV.U32 R17, RZ, RZ, RZ ;  /* 0x000000ffff117224 */ /* 0x000fe200078e00ff */
[----:B------:R-:W-:-:S06]  /*9840*/  ULDC UR40, c[0x0][0xc3c] ;  /* 0x00030f0000287ab9 */ /* 0x000fcc0000000800 */
.L_x_205:
[----:B------:R-:W-:Y:S01]  /*9850*/  ISETP.NE.AND P0, PT, R5, RZ, PT ;  /* 0x000000ff0500720c */ /* 0x000fe20003f05270 */
[----:B------:R-:W-:-:S12]  /*9860*/  IMAD.U32 R19, RZ, RZ, UR40 ;  /* 0x00000028ff137e24 */ /* 0x000fd8000f8e00ff */
[----:B------:R-:W0:Y:S01]  /*9870*/  @!P0 S2R R3, SR_CgaCtaId ;  /* 0x0000000000038919 */ /* 0x000e220000008800 */
[----:B------:R-:W-:-:S04]  /*9880*/  @!P0 MOV R2, 0x400 ;  /* 0x0000040000028802 */ /* 0x000fc80000000f00 */
[----:B0-----:R-:W-:-:S05]  /*9890*/  @!P0 LEA R2, R3, R2, 0x18 ;  /* 0x0000000203028211 */ /* 0x001fca00078ec0ff */
[----:B------:R0:W-:Y:S01]  /*98a0*/  @!P0 STS.128 [R2+0x19cd0], R16 ;  /* 0x019cd01002008388 */ /* 0x0001e20000000c00 */
[----:B------:R-:W-:Y:S06]  /*98b0*/  BAR.ARV 0x5, 0x200 ;  /* 0x0148000000007b1d */ /* 0x000fec0000002000 */
.L_x_198:
[----:B------:R-:W-:Y:S01]  /*98c0*/  ULDC UR4, c[0x0][0xc3c] ;  /* 0x00030f0000047ab9 */ /* 0x000fe20000000800 */
[----:B------:R1:W-:Y:S01]  /*98d0*/  STL [R1+0x1c], RZ ;  /* 0x00001cff01007387 */ /* 0x0003e20000100800 */
[----:B------:R-:W-:Y:S01]  /*98e0*/  UISETP.GE.AND UP0, UPT, UR40, UR4, UPT ;  /* 0x000000042800728c */ /* 0x000fe2000bf06270 */
[----:B------:R-:W-:Y:S02]  /*98f0*/  IMAD.MOV.U32 R24, RZ, RZ, 0x1 ;  /* 0x00000001ff187424 */ /* 0x000fe400078e00ff */
[----:B------:R-:W-:-:S03]  /*9900*/  IMAD.MOV.U32 R23, RZ, RZ, RZ ;  /* 0x000000ffff177224 */ /* 0x000fc600078e00ff */
[----:B------:R-:W-:-:S13]  /*9910*/  PLOP3.LUT P0, PT, PT, PT, UP0, 0x80, 0x0 ;  /* 0x000000000000781c */ /* 0x000fda0003f0f008 */
[----:B-1----:R-:W-:Y:S05]  /*9920*/  @P0 BRA `(.L_x_206) ;  /* 0x0000004400dc0947 */ /* 0x002fea0003800000 */
[----:B------:R-:W0:Y:S01]  /*9930*/  S2R R10, SR_TID.X ;  /* 0x00000000000a7919 */ /* 0x000e220000002100 */
[----:B------:R-:W1:Y:S01]  /*9940*/  S2UR UR4, SR_CgaCtaId ;  /* 0x00000000000479c3 */ /* 0x000e620000008800 */
[----:B------:R-:W-:Y:S01]  /*9950*/  IMAD.SHL.U32 R5, R0, 0x800, RZ ;  /* 0x0000080000057824 */ /* 0x000fe200078e00ff */
[----:B------:R-:W-:Y:S01]  /*9960*/  MOV R22, 0x400 ;  /* 0x0000040000167802 */ /* 0x000fe20000000f00 */
[----:B------:R-:W-:Y:S01]  /*9970*/  IMAD.MOV.U32 R24, RZ, RZ, 0x1 ;  /* 0x00000001ff187424 */ /* 0x000fe200078e00ff */
[----:B------:R-:W-:Y:S01]  /*9980*/  ULOP3.LUT UR46, UR39, 0x2, URZ, 0xfc, !UPT ;  /* 0x00000002272e7892 */ /* 0x000fe2000f8efc3f */
[----:B------:R-:W-:Y:S01]  /*9990*/  IMAD.MOV.U32 R23, RZ, RZ, RZ ;  /* 0x000000ffff177224 */ /* 0x000fe200078e00ff */
[----:B------:R-:W-:Y:S01]  /*99a0*/  ULOP3.LUT UR48, UR39, 0x1, URZ, 0xfc, !UPT ;  /* 0x0000000127307892 */ /* 0x000fe2000f8efc3f */
[----:B------:R-:W-:Y:S01]  /*99b0*/  ULDC UR49, c[0x0][0xc] ;  /* 0x0000030000317ab9 */ /* 0x000fe20000000800 */
[C---:B0-----:R-:W-:Y:S01]  /*99c0*/  IMAD.SHL.U32 R2, R10.reuse, 0x20, RZ ;  /* 0x000000200a027824 */ /* 0x041fe200078e00ff */
[----:B------:R-:W-:Y:S01]  /*99d0*/  SHF.R.U32.HI R4, RZ, 0x1, R10 ;  /* 0x00000001ff047819 */ /* 0x000fe2000001160a */
[C---:B------:R-:W-:Y:S01]  /*99e0*/  IMAD.SHL.U32 R6, R10.reuse, 0x80, RZ ;  /* 0x000000800a067824 */ /* 0x040fe200078e00ff */
[C---:B------:R-:W-:Y:S01]  /*99f0*/  LOP3.LUT P0, RZ, R10.reuse, 0x4, RZ, 0xc0, !PT ;  /* 0x000000040aff7812 */ /* 0x040fe2000780c0ff */
[----:B------:R-:W-:Y:S01]  /*9a00*/  IMAD.SHL.U32 R8, R10, 0x4, RZ ;  /* 0x000000040a087824 */ /* 0x000fe200078e00ff */
[----:B------:R-:W-:Y:S01]  /*9a10*/  LOP3.LUT R3, R2, 0x80, RZ, 0xc0, !PT ;  /* 0x0000008002037812 */ /* 0x000fe200078ec0ff */
[----:B------:R-:W-:Y:S01]  /*9a20*/  IMAD.SHL.U32 R9, R10, 0x2, RZ ;  /* 0x000000020a097824 */ /* 0x000fe200078e00ff */
[----:B------:R-:W-:-:S02]  /*9a30*/  LOP3.LUT R0, R6, 0x400, RZ, 0xc0, !PT ;  /* 0x0000040006007812 */ /* 0x000fc400078ec0ff */
[----:B------:R-:W-:Y:S02]  /*9a40*/  LOP3.LUT R3, R3, 0x10, R4, 0xf8, !PT ;  /* 0x0000001003037812 */ /* 0x000fe400078ef804 */
[----:B------:R-:W-:Y:S02]  /*9a50*/  LOP3.LUT R4, R4, 0x20, RZ, 0xc0, !PT ;  /* 0x0000002004047812 */ /* 0x000fe400078ec0ff */
[----:B------:R-:W-:Y:S02]  /*9a60*/  LOP3.LUT R0, R0, 0x800, R5, 0xf8, !PT ;  /* 0x0000080000007812 */ /* 0x000fe400078ef805 */
[----:B------:R-:W-:Y:S02]  /*9a70*/  LOP3.LUT R7, R4, 0x10, R10, 0xf8, !PT ;  /* 0x0000001004077812 */ /* 0x000fe400078ef80a */
[----:B------:R-:W-:Y:S01]  /*9a80*/  LOP3.LUT R5, R3, 0x10, R8, 0x78, !PT ;  /* 0x0000001003057812 */ /* 0x000fe200078e7808 */
[----:B------:R-:W-:Y:S01]  /*9a90*/  IMAD.SHL.U32 R3, R10, 0x10, RZ ;  /* 0x000000100a037824 */ /* 0x000fe200078e00ff */
[----:B------:R-:W-:-:S02]  /*9aa0*/  LOP3.LUT R2, R2, 0x360, RZ, 0xc0, !PT ;  /* 0x0000036002027812 */ /* 0x000fc400078ec0ff */
[----:B------:R-:W-:Y:S02]  /*9ab0*/  LOP3.LUT R6, R7, 0x380, R6, 0xf8, !PT ;  /* 0x0000038007067812 */ /* 0x000fe400078ef806 */
[--C-:B------:R-:W-:Y:S02]  /*9ac0*/  LOP3.LUT R2, R2, 0x400, R3.reuse, 0xf8, !PT ;  /* 0x0000040002027812 */ /* 0x100fe400078ef803 */
[----:B------:R-:W-:Y:S01]  /*9ad0*/  LOP3.LUT R7, R6, 0x70, R3, 0x78, !PT ;  /* 0x0000007006077812 */ /* 0x000fe200078e7803 */
[----:B-1----:R-:W-:Y:S01]  /*9ae0*/  IMAD.U32 R6, RZ, RZ, UR4 ;  /* 0x00000004ff067e24 */ /* 0x002fe2000f8e00ff */
[----:B------:R-:W-:Y:S02]  /*9af0*/  LOP3.LUT R2, R2, R5, RZ, 0xfc, !PT ;  /* 0x0000000502027212 */ /* 0x000fe400078efcff */
[----:B------:R-:W-:Y:S02]  /*9b00*/  LOP3.LUT R0, R0, R7, RZ, 0xfc, !PT ;  /* 0x0000000700007212 */ /* 0x000fe400078efcff */
[----:B------:R-:W-:Y:S01]  /*9b10*/  LOP3.LUT R4, R3, 0x90, RZ, 0xc0, !PT ;  /* 0x0000009003047812 */ /* 0x000fe200078ec0ff */
[----:B------:R0:W-:Y:S01]  /*9b20*/  STL [R1+0x10], R2 ;  /* 0x0000100201007387 */ /* 0x0001e20000100800 */
[----:B------:R-:W-:-:S02]  /*9b30*/  LOP3.LUT R8, R10, 0x7f, RZ, 0xc0, !PT ;  /* 0x0000007f0a087812 */ /* 0x000fc400078ec0ff */
[----:B------:R-:W-:Y:S01]  /*9b40*/  LOP3.LUT R4, R4, 0x10, R9, 0x78, !PT ;  /* 0x0000001004047812 */ /* 0x000fe200078e7809 */
[----:B------:R1:W-:Y:S01]  /*9b50*/  STL [R1+0x8], R0 ;  /* 0x0000080001007387 */ /* 0x0003e20000100800 */
[----:B------:R-:W-:Y:S02]  /*9b60*/  LEA R22, R6, R22, 0x18 ;  /* 0x0000001606167211 */ /* 0x000fe400078ec0ff */
[----:B------:R-:W-:Y:S02]  /*9b70*/  LOP3.LUT R4, R4, 0x760, R3, 0xf8, !PT ;  /* 0x0000076004047812 */ /* 0x000fe400078ef803 */
[----:B------:R-:W-:Y:S01]  /*9b80*/  LOP3.LUT R28, R3, 0x10, RZ, 0xc0, !PT ;  /* 0x00000010031c7812 */ /* 0x000fe200078ec0ff */
[----:B0-----:R-:W-:Y:S02]  /*9b90*/  IMAD.MOV.U32 R2, RZ, RZ, 0x40 ;  /* 0x00000040ff027424 */ /* 0x001fe400078e00ff */
[----:B------:R-:W-:Y:S01]  /*9ba0*/  STL [R1+0x4], R4 ;  /* 0x0000040401007387 */ /* 0x000fe20000100800 */
[----:B------:R-:W-:-:S02]  /*9bb0*/  LOP3.LUT R3, R28, 0x20, RZ, 0xfc, !PT ;  /* 0x000000201c037812 */ /* 0x000fc400078efcff */
[----:B-1----:R-:W-:Y:S01]  /*9bc0*/  SHF.L.U32 R0, R10, 0x6, RZ ;  /* 0x000000060a007819 */ /* 0x002fe200000006ff */
[----:B------:R-:W-:Y:S01]  /*9bd0*/  STL [R1], R6 ;  /* 0x0000000601007387 */ /* 0x000fe20000100800 */
[----:B------:R-:W-:Y:S02]  /*9be0*/  SEL R2, R2, 0xffffffc0, !P0 ;  /* 0xffffffc002027807 */ /* 0x000fe40004000000 */
[----:B------:R-:W-:Y:S02]  /*9bf0*/  LOP3.LUT R5, R0, 0x40, RZ, 0xc0, !PT ;  /* 0x0000004000057812 */ /* 0x000fe400078ec0ff */
[----:B------:R-:W-:Y:S01]  /*9c00*/  SHF.R.U32.HI R0, RZ, 0x1, R8 ;  /* 0x00000001ff007819 */ /* 0x000fe20000011608 */
[----:B------:R0:W-:Y:S03]  /*9c10*/  STL [R1+0xc], R2 ;  /* 0x00000c0201007387 */ /* 0x0001e60000100800 */
[----:B------:R-:W-:Y:S01]  /*9c20*/  LOP3.LUT R0, R0, R5, RZ, 0xfc, !PT ;  /* 0x0000000500007212 */ /* 0x000fe200078efcff */
[----:B------:R-:W-:Y:S01]  /*9c30*/  IMAD.IADD R0, R22, 0x1, R4 ;  /* 0x0000000116007824 */ /* 0x000fe200078e0204 */
[----:B------:R1:W-:Y:S04]  /*9c40*/  STL [R1+0x1c], RZ ;  /* 0x00001cff01007387 */ /* 0x0003e80000100800 */
[----:B------:R1:W-:Y:S01]  /*9c50*/  STL [R1+0x14], R0 ;  /* 0x0000140001007387 */ /* 0x0003e20000100800 */
[----:B0-----:R-:W-:-:S07]  /*9c60*/  LOP3.LUT R2, R28, 0x40, RZ, 0xfc, !PT ;  /* 0x000000401c027812 */ /* 0x001fce00078efcff */
.L_x_281:
[----:B------:R-:W-:Y:S01]  /*9c70*/  ULDC.64 UR4, c[0x0][0xc88] ;  /* 0x0003220000047ab9 */ /* 0x000fe20000000a00 */
[----:B------:R-:W-:Y:S01]  /*9c80*/  ULDC.64 UR6, c[0x0][0xa18] ;  /* 0x0002860000067ab9 */ /* 0x000fe20000000a00 */
[----:B------:R-:W-:Y:S01]  /*9c90*/  UIMAD.WIDE UR4, UR40, 0x4, UR4 ;  /* 0x00000004280478a5 */ /* 0x000fe2000f8e0204 */
[----:B------:R-:W-:-:S05]  /*9ca0*/  ULDC.64 UR8, c[0x0][0xa00] ;  /* 0x0002800000087ab9 */ /* 0x000fca0000000a00 */
[----:B01----:R-:W-:Y:S02]  /*9cb0*/  IMAD.U32 R2, RZ, RZ, UR4 ;  /* 0x00000004ff027e24 */ /* 0x003fe4000f8e00ff */
[----:B------:R-:W-:Y:S01]  /*9cc0*/  IMAD.U32 R3, RZ, RZ, UR5 ;  /* 0x00000005ff037e24 */ /* 0x000fe2000f8e00ff */
[----:B------:R-:W-:-:S04]  /*9cd0*/  ULDC.64 UR4, c[0x0][0xa28] ;  /* 0x00028a0000047ab9 */ /* 0x000fc80000000a00 */
[----:B------:R-:W2:Y:S01]  /*9ce0*/  LDG.E R2, desc[UR50][R2.64] ;  /* 0x0000003202027981 */ /* 0x000ea2000c1e1900 */
[----:B------:R-:W-:Y:S02]  /*9cf0*/  UISETP.NE.U32.AND UP1, UPT, UR4, URZ, UPT ;  /* 0x0000003f0400728c */ /* 0x000fe4000bf25070 */
[----:B------:R-:W-:Y:S02]  /*9d00*/  UISETP.NE.U32.AND UP0, UPT, UR6, URZ, UPT ;  /* 0x0000003f0600728c */ /* 0x000fe4000bf05070 */
[----:B------:R-:W-:Y:S02]  /*9d10*/  UISETP.NE.AND.EX UP1, UPT, UR5, URZ, UPT, UP1 ;  /* 0x0000003f0500728c */ /* 0x000fe4000bf25310 */
[----:B------:R-:W-:Y:S02]  /*9d20*/  UISETP.NE.AND.EX UP0, UPT, UR7, URZ, UPT, UP0 ;  /* 0x0000003f0700728c */ /* 0x000fe4000bf05300 */
[----:B------:R-:W-:Y:S02]  /*9d30*/  UISETP.NE.U32.AND UP2, UPT, UR8, URZ, UPT ;  /* 0x0000003f0800728c */ /* 0x000fe4000bf45070 */
[----:B------:R-:W-:-:S02]  /*9d40*/  PLOP3.LUT P0, PT, PT, PT, UP1, 0x80, 0x0 ;  /* 0x000000000000781c */ /* 0x000fc40003f0f018 */
[----:B------:R-:W-:Y:S01]  /*9d50*/  PLOP3.LUT P1, PT, PT, PT, UP0, 0x80, 0x0 ;  /* 0x000000000000781c */ /* 0x000fe20003f2f008 */
[----:B------:R-:W-:Y:S01]  /*9d60*/  UISETP.NE.AND.EX UP5, UPT, UR9, URZ, UPT, UP2 ;  /* 0x0000003f0900728c */ /* 0x000fe2000bfa5320 */
[----:B------:R-:W-:Y:S01]  /*9d70*/  IMAD.MOV.U32 R19, RZ, RZ, RZ ;  /* 0x000000ffff137224 */ /* 0x000fe200078e00ff */
[----:B------:R-:W-:Y:S02]  /*9d80*/  UMOV UR38, URZ ;  /* 0x0000003f00267c82 */ /* 0x000fe40008000000 */
[----:B------:R-:W-:Y:S02]  /*9d90*/  UP2UR UR47, UPR, URZ, 0x20 ;  /* 0x000000203f2f7883 */ /* 0x000fe40008000000 */
[----:B------:R-:W-:Y:S02]  /*9da0*/  PLOP3.LUT P2, PT, PT, PT, UP5, 0x80, 0x0 ;  /* 0x000000000000781c */ /* 0x000fe40003f4f058 */
[----:B--2---:R-:W-:-:S13]  /*9db0*/  R2UR UR44, R2 ;  /* 0x00000000022c72ca */ /* 0x004fda00000e0000 */
[----:B------:R-:W-:Y:S02]  /*9dc0*/  USHF.R.S32.HI UR45, URZ, 0x1f, UR44 ;  /* 0x0000001f3f2d7899 */ /* 0x000fe4000801142c */
[----:B------:R-:W-:Y:S02]  /*9dd0*/  @UP1 ULEA UR4, UP3, UR44, UR4, 0x2 ;  /* 0x000000042c041291 */ /* 0x000fe4000f86103f */
[----:B------:R-:W-:Y:S02]  /*9de0*/  USHF.L.U32 UR36, UR44, 0x2, URZ ;  /* 0x000000022c247899 */ /* 0x000fe4000800063f */
[----:B------:R-:W-:Y:S02]  /*9df0*/  @UP1 ULEA.HI.X UR5, UR44, UR5, UR45, 0x2, UP3 ;  /* 0x000000052c051291 */ /* 0x000fe400098f142d */
[----:B------:R-:W-:Y:S01]  /*9e00*/  USHF.L.U64.HI UR37, UR44, 0x2, UR45 ;  /* 0x000000022c257899 */ /* 0x000fe2000801022d */
[----:B------:R-:W-:Y:S01]  /*9e10*/  IMAD.U32 R2, RZ, RZ, UR4 ;  /* 0x00000004ff027e24 */ /* 0x000fe2000f8e00ff */
[----:B------:R-:W-:-:S02]  /*9e20*/  @UP0 UIADD3 UR6, UP4, UR36, UR6, URZ ;  /* 0x0000000624060290 */ /* 0x000fc4000ff9e03f */
[----:B------:R-:W-:Y:S02]  /*9e30*/  IMAD.U32 R3, RZ, RZ, UR5 ;  /* 0x00000005ff037e24 */ /* 0x000fe4000f8e00ff */
[----:B------:R-:W-:Y:S02]  /*9e40*/  @UP0 UIADD3.X UR7, UR37, UR7, URZ, UP4, !UPT ;  /* 0x0000000725070290 */ /* 0x000fe4000a7fe43f */
[----:B------:R-:W-:Y:S01]  /*9e50*/  UIADD3 UR8, UP0, UR36, UR8, URZ ;  /* 0x0000000824087290 */ /* 0x000fe2000ff1e03f */
[----:B-1----:R0:W2:Y:S03]  /*9e60*/  @P0 LDG.E R0, desc[UR50][R2.64] ;  /* 0x0000003202000981 */ /* 0x0020a6000c1e1900 */
[----:B------:R-:W-:Y:S01]  /*9e70*/  UIADD3.X UR4, UR37, UR9, URZ, UP0, !UPT ;  /* 0x0000000925047290 */ /* 0x000fe200087fe43f */
[----:B0-----:R-:W-:Y:S01]  /*9e80*/  MOV R2, UR6 ;  /* 0x0000000600027c02 */ /* 0x001fe20008000f00 */
[----:B------:R-:W-:-:S05]  /*9e90*/  IMAD.U32 R3, RZ, RZ, UR7 ;  /* 0x00000007ff037e24 */ /* 0x000fca000f8e00ff */
[----:B------:R0:W3:Y:S02]  /*9ea0*/  @P1 LDG.E R4, desc[UR50][R2.64] ;  /* 0x0000003202041981 */ /* 0x0000e4000c1e1900 */
[----:B0-----:R-:W-:Y:S02]  /*9eb0*/  IMAD.U32 R2, RZ, RZ, UR8 ;  /* 0x00000008ff027e24 */ /* 0x001fe4000f8e00ff */
[----:B------:R-:W-:-:S05]  /*9ec0*/  IMAD.U32 R3, RZ, RZ, UR4 ;  /* 0x00000004ff037e24 */ /* 0x000fca000f8e00ff */
[----:B------:R0:W5:Y:S01]  /*9ed0*/  @P2 LDG.E R19, desc[UR50][R2.64] ;  /* 0x0000003202132981 */ /* 0x000162000c1e1900 */
[----:B--2---:R-:W-:Y:S02]  /*9ee0*/  @P0 R2UR UR38, R0 ;  /* 0x00000000002602ca */ /* 0x004fe400000e0000 */
[----:B---3--:R-:W-:Y:S01]  /*9ef0*/  @P1 R2UR UR41, R4 ;  /* 0x00000000042912ca */ /* 0x008fe200000e0000 */
[----:B0-----:R-:W-:-:S14]  /*9f00*/  @P1 BRA `(.L_x_207) ;  /* 0x0000000000241947 */ /* 0x001fdc0003800000 */
[----:B------:R-:W-:Y:S01]  /*9f10*/  UISETP.NE.AND UP0, UPT, UR47, URZ, UPT ;  /* 0x0000003f2f00728c */ /* 0x000fe2000bf05270 */
[----:B------:R-:W-:-:S05]  /*9f20*/  ULDC UR41, c[0x0][0x288] ;  /* 0x0000a20000297ab9 */ /* 0x000fca0000000800 */
[----:B------:R-:W-:-:S13]  /*9f30*/  PLOP3.LUT P0, PT, PT, PT, UP0, 0x40, 0x0 ;  /* 0x000000000000781c */ /* 0x000fda0003f0e808 */
[----:B------:R-:W-:Y:S05]  /*9f40*/  @P0 BRA `(.L_x_207) ;  /* 0x0000000000140947 */ /* 0x000fea0003800000 */
[----:B------:R-:W2:Y:S04]  /*9f50*/  LDG.E R4, desc[UR50][R2.64] ;  /* 0x0000003202047981 */ /* 0x000ea8000c1e1900 */
[----:B------:R-:W3:Y:S01]  /*9f60*/  LDG.E R0, desc[UR50][R2.64+0x4] ;  /* 0x0000043202007981 */ /* 0x000ee2000c1e1900 */
[----:B--2---:R-:W-:Y:S02]  /*9f70*/  R2UR UR4, R4 ;  /* 0x00000000040472ca */ /* 0x004fe400000e0000 */
[----:B---3--:R-:W-:-:S13]  /*9f80*/  R2UR UR41, R0 ;  /* 0x00000000002972ca */ /* 0x008fda00000e0000 */
[----:B------:R-:W-:-:S12]  /*9f90*/  UIADD3 UR41, -UR4, UR41, URZ ;  /* 0x0000002904297290 */ /* 0x000fd8000fffe13f */
.L_x_207:
[----:B------:R-:W-:Y:S01]  /*9fa0*/  ULDC.64 UR6, c[0x0][0xa20] ;  /* 0x0002880000067ab9 */ /* 0x000fe20000000a00 */
[----:B------:R-:W-:Y:S01]  /*9fb0*/  ULDC.64 UR4, c[0x0][0x418] ;  /* 0x0001060000047ab9 */ /* 0x000fe20000000a00 */
[----:B------:R-:W-:Y:S01]  /*9fc0*/  ISETP.NE.U32.AND P0, PT, RZ, UR6, PT ;  /* 0x00000006ff007c0c */ /* 0x000fe2000bf05070 */
[----:B------:R-:W-:Y:S01]  /*9fd0*/  UISETP.NE.U32.AND UP0, UPT, UR4, URZ, UPT ;  /* 0x0000003f0400728c */ /* 0x000fe2000bf05070 */
[----:B------:R-:W-:Y:S01]  /*9fe0*/  IMAD.U32 R25, RZ, RZ, UR44 ;  /* 0x0000002cff197e24 */ /* 0x000fe2000f8e00ff */
[----:B------:R-:W-:Y:S01]  /*9ff0*/  ULDC UR42, c[0x0][0x2f0] ;  /* 0x0000bc00002a7ab9 */ /* 0x000fe20000000800 */
[----:B------:R-:W-:Y:S01]  /*a000*/  ISETP.NE.AND.EX P0, PT, RZ, UR7, PT, P0 ;  /* 0x00000007ff007c0c */ /* 0x000fe2000bf05300 */
[----:B------:R-:W-:Y:S01]  /*a010*/  UISETP.NE.AND.EX UP0, UPT, UR5, URZ, UPT, UP0 ;  /* 0x0000003f0500728c */ /* 0x000fe2000bf05300 */
[----:B------:R-:W-:-:S03]  /*a020*/  ULDC UR4, c[0x0][0x424] ;  /* 0x0001090000047ab9 */ /* 0x000fc60000000800 */
[----:B------:R-:W-:-:S04]  /*a030*/  USEL UR4, UR4, 0x1, UP0 ;  /* 0x0000000104047887 */ /* 0x000fc80008000000 */
[----:B------:R-:W-:-:S04]  /*a040*/  UIMAD UR42, UR4, UR42, URZ ;  /* 0x0000002a042a72a4 */ /* 0x000fc8000f8e023f */
[----:B------:R-:W-:Y:S08]  /*a050*/  @!P0 BRA `(.L_x_208) ;  /* 0x00000000001c8947 */ /* 0x000ff00003800000 */
[----:B------:R-:W-:-:S04]  /*a060*/  UIADD3 UR4, UP0, UR36, UR6, URZ ;  /* 0x0000000624047290 */ /* 0x000fc8000ff1e03f */
[----:B------:R-:W-:Y:S02]  /*a070*/  UIADD3.X UR5, UR37, UR7, URZ, UP0, !UPT ;  /* 0x0000000725057290 */ /* 0x000fe400087fe43f */
[----:B------:R-:W-:-:S04]  /*a080*/  IMAD.U32 R2, RZ, RZ, UR4 ;  /* 0x00000004ff027e24 */ /* 0x000fc8000f8e00ff */
[----:B------:R-:W-:-:S05]  /*a090*/  IMAD.U32 R3, RZ, RZ, UR5 ;  /* 0x00000005ff037e24 */ /* 0x000fca000f8e00ff */
[----:B------:R-:W2:Y:S02]  /*a0a0*/  LDG.E R2, desc[UR50][R2.64] ;  /* 0x0000003202027981 */ /* 0x000ea4000c1e1900 */
[----:B--2---:R-:W-:Y:S01]  /*a0b0*/  R2UR UR42, R2 ;  /* 0x00000000022a72ca */ /* 0x004fe200000e0000 */
[----:B------:R-:W-:-:S14]  /*a0c0*/  BRA `(.L_x_209) ;  /* 0x00000000002c7947 */ /* 0x000fdc0003800000 */
.L_x_208:
[----:B------:R-:W-:Y:S02]  /*a0d0*/  ULDC.64 UR4, c[0x0][0xa08] ;  /* 0x0002820000047ab9 */ /* 0x000fe40000000a00 */
[----:B------:R-:W-:-:S04]  /*a0e0*/  ISETP.NE.U32.AND P0, PT, RZ, UR4, PT ;  /* 0x00000004ff007c0c */ /* 0x000fc8000bf05070 */
[----:B------:R-:W-:-:S13]  /*a0f0*/  ISETP.NE.AND.EX P0, PT, RZ, UR5, PT, P0 ;  /* 0x00000005ff007c0c */ /* 0x000fda000bf05300 */
[----:B------:R-:W-:Y:S05]  /*a100*/  @!P0 BRA `(.L_x_209) ;  /* 0x00000000001c8947 */ /* 0x000fea0003800000 */
[----:B------:R-:W0:Y:S02]  /*a110*/  LDC.64 R2, c[0x0][0xa08] ;  /* 0x00028200ff027b82 */ /* 0x000e240000000a00 */
[----:B0-----:R-:W-:-:S05]  /*a120*/  IMAD.WIDE R2, R25, 0x4, R2 ;  /* 0x0000000419027825 */ /* 0x001fca00078e0202 */
[----:B------:R-:W2:Y:S04]  /*a130*/  LDG.E R4, desc[UR50][R2.64] ;  /* 0x0000003202047981 */ /* 0x000ea8000c1e1900 */
[----:B------:R-:W3:Y:S01]  /*a140*/  LDG.E R0, desc[UR50][R2.64+0x4] ;  /* 0x0000043202007981 */ /* 0x000ee2000c1e1900 */
[----:B--2---:R-:W-:Y:S02]  /*a150*/  R2UR UR42, R4 ;  /* 0x00000000042a72ca */ /* 0x004fe400000e0000 */
[----:B---3--:R-:W-:-:S13]  /*a160*/  R2UR UR4, R0 ;  /* 0x00000000000472ca */ /* 0x008fda00000e0000 */
[----:B------:R-:W-:-:S12]  /*a170*/  UIADD3 UR42, -UR42, UR4, URZ ;  /* 0x000000042a2a7290 */ /* 0x000fd8000fffe13f */
.L_x_209:
[----:B------:R-:W-:Y:S01]  /*a180*/  UIADD3 UR42, -UR38, UR42, URZ ;  /* 0x0000002a262a7290 */ /* 0x000fe2000fffe13f */
[----:B------:R-:W-:Y:S03]  /*a190*/  BSSY B7, `(.L_x_210) ;  /* 0x0000357000077945 */ /* 0x000fe60003800000 */
[----:B------:R-:W-:Y:S02]  /*a1a0*/  UIADD3 UR4, UR42, 0x7f, URZ ;  /* 0x0000007f2a047890 */ /* 0x000fe4000fffe03f */
[----:B------:R-:W-:Y:S02]  /*a1b0*/  ISETP.LT.AND P0, PT, RZ, UR42, PT ;  /* 0x0000002aff007c0c */ /* 0x000fe4000bf01270 */
[----:B------:R-:W-:-:S04]  /*a1c0*/  USHF.R.S32.HI UR5, URZ, 0x1f, UR4 ;  /* 0x0000001f3f057899 */ /* 0x000fc80008011404 */
[----:B------:R-:W-:-:S04]  /*a1d0*/  ULEA.HI UR5, UR5, UR4, URZ, 0x7 ;  /* 0x0000000405057291 */ /* 0x000fc8000f8f383f */
[----:B------:R-:W-:-:S03]  /*a1e0*/  USHF.R.S32.HI UR43, URZ, 0x7, UR5 ;  /* 0x000000073f2b7899 */ /* 0x000fc60008011405 */
[----:B------:R-:W-:Y:S09]  /*a1f0*/  @P0 BRA `(.L_x_211) ;  /* 0x0000000000440947 */ /* 0x000ff20003800000 */
[----:B------:R-:W0:Y:S02]  /*a200*/  S2R R0, SR_TID.X ;  /* 0x0000000000007919 */ /* 0x000e240000002100 */
[----:B0-----:R-:W-:-:S04]  /*a210*/  LOP3.LUT R0, R0, 0x7f, RZ, 0xc0, !PT ;  /* 0x0000007f00007812 */ /* 0x001fc800078ec0ff */
[----:B------:R-:W-:-:S13]  /*a220*/  ISETP.NE.AND P0, PT, R0, RZ, PT ;  /* 0x000000ff0000720c */ /* 0x000fda0003f05270 */
[----:B------:R-:W-:Y:S05]  /*a230*/  @P0 BRA `(.L_x_212) ;  /* 0x0000003400300947 */ /* 0x000fea0003800000 */
[----:B------:R-:W0:Y:S01]  /*a240*/  S2R R5, SR_LANEID ;  /* 0x0000000000057919 */ /* 0x000e220000000000 */
[----:B------:R-:W-:Y:S01]  /*a250*/  VOTEU.ANY UR4, UPT, PT ;  /* 0x0000000000047886 */ /* 0x000fe200038e0100 */
[----:B------:R-:W1:Y:S01]  /*a260*/  LDC.64 R2, c[0x0][0xc60] ;  /* 0x00031800ff027b82 */ /* 0x000e620000000a00 */
[----:B------:R-:W0:Y:S02]  /*a270*/  FLO.U32 R0, UR4 ;  /* 0x0000000400007d00 */ /* 0x000e2400080e0000 */
[----:B0-----:R-:W-:-:S06]  /*a280*/  ISETP.EQ.U32.AND P0, PT, R0, R5, PT ;  /* 0x000000050000720c */ /* 0x001fcc0003f02070 */
[----:B------:R-:W1:Y:S07]  /*a290*/  POPC R5, UR4 ;  /* 0x0000000400057d09 */ /* 0x000e6e0008000000 */
[----:B-1----:R-:W2:Y:S01]  /*a2a0*/  @P0 ATOMG.E.ADD.STRONG.GPU PT, R3, desc[UR50][R2.64], R5 ;  /* 0x00000005020309a8 */ /* 0x002ea200081ee1f2 */
[----:B------:R-:W0:Y:S02]  /*a2b0*/  S2R R4, SR_LTMASK ;  /* 0x0000000000047919 */ /* 0x000e240000003900 */
[----:B0-----:R-:W-:-:S04]  /*a2c0*/  LOP3.LUT R4, R4, UR4, RZ, 0xc0, !PT ;  /* 0x0000000404047c12 */ /* 0x001fc8000f8ec0ff */
[----:B------:R-:W0:Y:S01]  /*a2d0*/  POPC R7, R4 ;  /* 0x0000000400077309 */ /* 0x000e220000000000 */
[----:B--2---:R-:W0:Y:S02]  /*a2e0*/  SHFL.IDX PT, R0, R3, R0, 0x1f ;  /* 0x00001f0003007589 */ /* 0x004e2400000e0000 */
[----:B0-----:R-:W-:Y:S01]  /*a2f0*/  IADD3 R16, R0, UR49, R7 ;  /* 0x0000003100107c10 */ /* 0x001fe2000fffe007 */
[----:B------:R-:W-:Y:S06]  /*a300*/  BRA `(.L_x_212) ;  /* 0x0000003000fc7947 */ /* 0x000fec0003800000 */
.L_x_211:
[----:B------:R-:W-:Y:S01]  /*a310*/  VIADD R0, R22, 0x13800 ;  /* 0x0001380016007836 */ /* 0x000fe20000000000 */
[----:B------:R-:W-:Y:S04]  /*a320*/  BSSY B6, `(.L_x_213) ;  /* 0x0000013000067945 */ /* 0x000fe80003800000 */
[----:B------:R-:W-:-:S13]  /*a330*/  LOP3.LUT P0, RZ, R0, 0x9f, RZ, 0xc0, !PT ;  /* 0x0000009f00ff7812 */ /* 0x000fda000780c0ff */
[----:B------:R-:W-:Y:S05]  /*a340*/  @!P0 BRA `(.L_x_214) ;  /* 0x0000000000408947 */ /* 0x000fea0003800000 */
[----:B------:R-:W-:Y:S01]  /*a350*/  MOV R2, 0x0 ;  /* 0x0000000000027802 */ /* 0x000fe20000000f00 */
        /* <DEDUP_REMOVED lines=15> */
.L_x_214:
[----:B------:R-:W-:Y:S05]  /*a450*/  BSYNC B6 ;  /* 0x0000000000067941 */ /* 0x000fea0003800000 */
.L_x_213:
[----:B------:R-:W-:Y:S01]  /*a460*/  VIADD R0, R22, 0x9000 ;  /* 0x0000900016007836 */ /* 0x000fe20000000000 */
[----:B------:R-:W-:Y:S01]  /*a470*/  LOP3.LUT R27, R27, 0xfffffffe, RZ, 0xc0, !PT ;  /* 0xfffffffe1b1b7812 */ /* 0x000fe200078ec0ff */
[----:B------:R-:W-:Y:S03]  /*a480*/  BSSY B6, `(.L_x_215) ;  /* 0x0000014000067945 */ /* 0x000fe60003800000 */
[----:B------:R-:W-:-:S13]  /*a490*/  LOP3.LUT P0, RZ, R0, 0x9f, RZ, 0xc0, !PT ;  /* 0x0000009f00ff7812 */ /* 0x000fda000780c0ff */
[----:B------:R-:W-:Y:S01]  /*a4a0*/  @P0 LOP3.LUT R27, R27, 0x1, RZ, 0xfc, !PT ;  /* 0x000000011b1b0812 */ /* 0x000fe200078efcff */
[----:B------:R-:W-:Y:S06]  /*a4b0*/  @!P0 BRA `(.L_x_216) ;  /* 0x0000000000408947 */ /* 0x000fec0003800000 */
        /* <DEDUP_REMOVED lines=16> */
.L_x_216:
[----:B------:R-:W-:Y:S05]  /*a5c0*/  BSYNC B6 ;  /* 0x0000000000067941 */ /* 0x000fea0003800000 */
.L_x_215:
        /* <DEDUP_REMOVED lines=20> */
.L_x_218:
[----:B------:R-:W-:Y:S05]  /*a710*/  BSYNC B6 ;  /* 0x0000000000067941 */ /* 0x000fea0003800000 */
.L_x_217:
[----:B------:R-:W-:Y:S01]  /*a720*/  LOP3.LUT P6, RZ, R27, 0x1, RZ, 0xc0, !PT ;  /* 0x000000011bff7812 */ /* 0x000fe200078cc0ff */
[----:B------:R-:W-:-:S12]  /*a730*/  BSSY B6, `(.L_x_219) ;  /* 0x0000012000067945 */ /* 0x000fd80003800000 */
        /* <DEDUP_REMOVED lines=17> */
.L_x_220:
[----:B------:R-:W-:Y:S05]  /*a850*/  BSYNC B6 ;  /* 0x0000000000067941 */ /* 0x000fea0003800000 */
.L_x_219:
[----:B------:R-:W-:Y:S01]  /*a860*/  ULDC.64 UR4, c[0x0][0x9f8] ;  /* 0x00027e0000047ab9 */ /* 0x000fe20000000a00 */
[----:B------:R-:W0:Y:S01]  /*a870*/  LDC R5, c[0x0][0x430] ;  /* 0x00010c00ff057b82 */ /* 0x000e220000000800 */
[----:B------:R-:W-:-:S04]  /*a880*/  UISETP.NE.U32.AND UP0, UPT, UR4, URZ, UPT ;  /* 0x0000003f0400728c */ /* 0x000fc8000bf05070 */
[----:B------:R-:W-:-:S06]  /*a890*/  UISETP.NE.AND.EX UP0, UPT, UR5, URZ, UPT, UP0 ;  /* 0x0000003f0500728c */ /* 0x000fcc000bf05300 */
[----:B------:R-:W-:-:S05]  /*a8a0*/  PLOP3.LUT P0, PT, PT, PT, UP0, 0x80, 0x0 ;  /* 0x000000000000781c */ /* 0x000fca0003f0f008 */
[----:B------:R-:W-:-:S04]  /*a8b0*/  @UP0 UIADD3 UR4, UP1, UR36, UR4, URZ ;  /* 0x0000000424040290 */ /* 0x000fc8000ff3e03f */
[----:B------:R-:W-:Y:S02]  /*a8c0*/  @UP0 UIADD3.X UR5, UR37, UR5, URZ, UP1, !UPT ;  /* 0x0000000525050290 */ /* 0x000fe40008ffe43f */
[----:B------:R-:W-:-:S04]  /*a8d0*/  IMAD.U32 R2, RZ, RZ, UR4 ;  /* 0x00000004ff027e24 */ /* 0x000fc8000f8e00ff */
[----:B------:R-:W-:-:S05]  /*a8e0*/  IMAD.U32 R3, RZ, RZ, UR5 ;  /* 0x00000005ff037e24 */ /* 0x000fca000f8e00ff */
[----:B------:R1:W2:Y:S01]  /*a8f0*/  @P0 LDG.E R25, desc[UR50][R2.64] ;  /* 0x0000003202190981 */ /* 0x0002a2000c1e1900 */
[----:B0-----:R-:W-:Y:S02]  /*a900*/  ISETP.NE.AND P1, PT, R5, 0x1, PT ;  /* 0x000000010500780c */ /* 0x001fe40003f25270 */
[----:B------:R-:W-:Y:S01]  /*a910*/  MOV R7, UR43 ;  /* 0x0000002b00077c02 */ /* 0x000fe20008000f00 */
[----:B------:R-:W0:Y:S01]  /*a920*/  S2R R21, SR_TID.X ;  /* 0x0000000000157919 */ /* 0x000e220000002100 */
[----:B------:R-:W-:Y:S02]  /*a930*/  LOP3.LUT R27, R27, 0xffffffef, RZ, 0xc0, !PT ;  /* 0xffffffef1b1b7812 */ /* 0x000fe400078ec0ff */
[----:B------:R-:W-:Y:S01]  /*a940*/  LEA R7, R7, 0xffffff80, 0x7 ;  /* 0xffffff8007077811 */ /* 0x000fe200078e38ff */
[----:B------:R-:W3:Y:S06]  /*a950*/  S2R R20, SR_TID.X ;  /* 0x0000000000147919 */ /* 0x000eec0000002100 */
[----:B-1----:R-:W1:Y:S01]  /*a960*/  @P1 LDC R3, c[0x0][0x434] ;  /* 0x00010d00ff031b82 */ /* 0x002e620000000800 */
[----:B------:R-:W-:-:S07]  /*a970*/  @P1 LOP3.LUT R27, R27, 0x10, RZ, 0xfc, !PT ;  /* 0x000000101b1b1812 */ /* 0x000fce00078efcff */
[----:B------:R-:W4:Y:S01]  /*a980*/  @P1 LDC R0, c[0x0][0x438] ;  /* 0x00010e00ff001b82 */ /* 0x000f220000000800 */
[----:B0-----:R-:W-:Y:S01]  /*a990*/  IMAD.SHL.U32 R21, R21, 0x40, RZ ;  /* 0x0000004015157824 */ /* 0x001fe200078e00ff */
[----:B---3--:R-:W-:-:S04]  /*a9a0*/  LOP3.LUT R20, R20, 0x7f, RZ, 0xc0, !PT ;  /* 0x0000007f14147812 */ /* 0x008fc800078ec0ff */
[----:B------:R-:W-:Y:S02]  /*a9b0*/  LOP3.LUT R21, R21, 0x40, RZ, 0xc0, !PT ;  /* 0x0000004015157812 */ /* 0x000fe400078ec0ff */
[----:B------:R-:W-:-:S04]  /*a9c0*/  SHF.R.U32.HI R20, RZ, 0x1, R20 ;  /* 0x00000001ff147819 */ /* 0x000fc80000011614 */
[----:B------:R-:W-:-:S04]  /*a9d0*/  LOP3.LUT R4, R7, R20, R21, 0xfe, !PT ;  /* 0x0000001407047212 */ /* 0x000fc800078efe15 */
[C---:B------:R-:W-:Y:S01]  /*a9e0*/  ISETP.GE.AND P0, PT, R4.reuse, UR42, PT ;  /* 0x0000002a04007c0c */ /* 0x040fe2000bf06270 */
[----:B------:R-:W-:-:S04]  /*a9f0*/  VIADD R2, R4, UR38 ;  /* 0x0000002604027c36 */ /* 0x000fc80008000000 */
[----:B-1----:R-:W-:-:S04]  /*aa00*/  @P1 IMAD.HI.U32 R3, R2, R3, RZ ;  /* 0x0000000302031227 */ /* 0x002fc800078e00ff */
[----:B------:R-:W-:Y:S01]  /*aa10*/  IMAD.MOV.U32 R8, RZ, RZ, R2 ;  /* 0x000000ffff087224 */ /* 0x000fe200078e0002 */
[----:B----4-:R-:W-:Y:S02]  /*aa20*/  @P1 SHF.R.U32.HI R8, RZ, R0, R3 ;  /* 0x00000000ff081219 */ /* 0x010fe40000011603 */
[----:B------:R-:W0:Y:S02]  /*aa30*/  LDC R0, c[0x0][0x2f4] ;  /* 0x0000bd00ff007b82 */ /* 0x000e240000000800 */
[--C-:B------:R-:W-:Y:S01]  /*aa40*/  @!P0 SHF.R.S32.HI R9, RZ, 0x1f, R8.reuse ;  /* 0x0000001fff098819 */ /* 0x100fe20000011408 */
[----:B------:R-:W-:-:S04]  /*aa50*/  IMAD.MOV R6, RZ, RZ, -R8 ;  /* 0x000000ffff067224 */ /* 0x000fc800078e0a08 */
[----:B------:R-:W-:Y:S02]  /*aa60*/  IMAD R6, R5, R6, R2 ;  /* 0x0000000605067224 */ /* 0x000fe400078e0202 */
[----:B------:R-:W1:Y:S08]  /*aa70*/  @!P0 LDC.64 R2, c[0x0][0x428] ;  /* 0x00010a00ff028b82 */ /* 0x000e700000000a00 */
[----:B------:R-:W3:Y:S01]  /*aa80*/  @!P0 LDC.64 R4, c[0x0][0x418] ;  /* 0x00010600ff048b82 */ /* 0x000ee20000000a00 */
[----:B0-----:R-:W-:-:S02]  /*aa90*/  ISETP.GE.AND P3, PT, R28, R0, PT ;  /* 0x000000001c00720c */ /* 0x001fc40003f66270 */
[C---:B------:R-:W-:Y:S02]  /*aaa0*/  LOP3.LUT R11, R28.reuse, 0x20, RZ, 0xfc, !PT ;  /* 0x000000201c0b7812 */ /* 0x040fe400078efcff */
[----:B------:R-:W-:Y:S01]  /*aab0*/  LOP3.LUT R27, R27, 0xfffffff7, RZ, 0xc0, !PT ;  /* 0xfffffff71b1b7812 */ /* 0x000fe200078ec0ff */
[----:B------:R-:W-:Y:S01]  /*aac0*/  IMAD.U32 R12, RZ, RZ, UR46 ;  /* 0x0000002eff0c7e24 */ /* 0x000fe2000f8e00ff */
[----:B------:R-:W-:-:S04]  /*aad0*/  LOP3.LUT R10, R28, 0x40, RZ, 0xfc, !PT ;  /* 0x000000401c0a7812 */ /* 0x000fc800078efcff */
[----:B------:R-:W-:-:S03]  /*aae0*/  ISETP.NE.AND P2, PT, R12, 0x3, PT ;  /* 0x000000030c00780c */ /* 0x000fc60003f45270 */
[----:B------:R-:W-:-:S04]  /*aaf0*/  @P3 LOP3.LUT R27, R27, 0x8, RZ, 0xfc, !PT ;  /* 0x000000081b1b3812 */ /* 0x000fc800078efcff */
[----:B------:R-:W-:-:S04]  /*ab00*/  LOP3.LUT R27, R27, 0xfffffffe, RZ, 0xc0, !PT ;  /* 0xfffffffe1b1b7812 */ /* 0x000fc800078ec0ff */
[----:B------:R-:W-:Y:S01]  /*ab10*/  LOP3.LUT R27, R27, 0xfffffffb, RZ, 0xc0, !PT ;  /* 0xfffffffb1b1b7812 */ /* 0x000fe200078ec0ff */
[----:B------:R-:W-:Y:S01]  /*ab20*/  UMOV UR4, 0xffffffff ;  /* 0xffffffff00047882 */ /* 0x000fe20000000000 */
[----:B--2---:R-:W-:Y:S01]  /*ab30*/  SHF.R.S32.HI R29, RZ, 0x1f, R25 ;  /* 0x0000001fff1d7819 */ /* 0x004fe20000011419 */
[----:B-1----:R-:W-:-:S04]  /*ab40*/  @!P0 IMAD.WIDE.U32 R8, R25, R2, R8 ;  /* 0x0000000219088225 */ /* 0x002fc800078e0008 */
[----:B------:R-:W-:-:S04]  /*ab50*/  @!P0 IMAD R2, R29, R2, RZ ;  /* 0x000000021d028224 */ /* 0x000fc800078e02ff */
[----:B------:R-:W-:Y:S01]  /*ab60*/  @!P0 IMAD R3, R25, R3, R2 ;  /* 0x0000000319038224 */ /* 0x000fe200078e0202 */
[----:B---3--:R-:W-:-:S03]  /*ab70*/  @!P0 LEA R2, P1, R8, R4, 0x2 ;  /* 0x0000000408028211 */ /* 0x008fc600078210ff */
[----:B------:R-:W-:-:S05]  /*ab80*/  @!P0 IMAD.IADD R3, R9, 0x1, R3 ;  /* 0x0000000109038824 */ /* 0x000fca00078e0203 */
[----:B------:R-:W-:Y:S01]  /*ab90*/  @!P0 LEA.HI.X R3, R8, R5, R3, 0x2, P1 ;  /* 0x0000000508038211 */ /* 0x000fe200008f1403 */
[----:B------:R-:W-:Y:S01]  /*aba0*/  IMAD.MOV.U32 R5, RZ, RZ, RZ ;  /* 0x000000ffff057224 */ /* 0x000fe200078e00ff */
[----:B------:R-:W-:-:S05]  /*abb0*/  ISETP.GE.AND P1, PT, R11, R0, PT ;  /* 0x000000000b00720c */ /* 0x000fca0003f26270 */
[----:B------:R0:W5:Y:S01]  /*abc0*/  @!P0 LDG.E R5, desc[UR50][R2.64] ;  /* 0x0000003202058981 */ /* 0x000162000c1e1900 */
[----:B------:R-:W-:-:S07]  /*abd0*/  ISETP.GE.AND P0, PT, R10, R0, PT ;  /* 0x000000000a00720c */ /* 0x000fce0003f06270 */
[----:B------:R-:W-:-:S04]  /*abe0*/  @P1 LOP3.LUT R27, R27, 0x4, RZ, 0xfc, !PT ;  /* 0x000000041b1b1812 */ /* 0x000fc800078efcff */
[----:B------:R-:W-:-:S04]  /*abf0*/  @P2 LOP3.LUT R27, R27, 0x1, RZ, 0xfc, !PT ;  /* 0x000000011b1b2812 */ /* 0x000fc800078efcff */
[----:B------:R-:W-:-:S04]  /*ac00*/  LOP3.LUT R27, R27, 0xfffffffd, RZ, 0xc0, !PT ;  /* 0xfffffffd1b1b7812 */ /* 0x000fc800078ec0ff */
[----:B------:R-:W-:Y:S01]  /*ac10*/  @P0 LOP3.LUT R27, R27, 0x2, RZ, 0xfc, !PT ;  /* 0x000000021b1b0812 */ /* 0x000fe200078efcff */
[----:B0-----:R-:W-:Y:S06]  /*ac20*/  BRA.DIV UR4, `(.L_x_221) ;  /* 0x0000003a04987947 */ /* 0x001fec000b800000 */
.L_x_301:
[----:B------:R-:W-:Y:S01]  /*ac30*/  SHF.R.S32.HI R26, RZ, 0x1f, R18 ;  /* 0x0000001fff1a7819 */ /* 0x000fe20000011412 */
[----:B------:R-:W-:Y:S06]  /*ac40*/  @!P2 BRA `(.L_x_222) ;  /* 0x000000000004a947 */ /* 0x000fec0003800000 */
[----:B------:R-:W-:Y:S01]  /*ac50*/  BPT.TRAP 0x1 ;  /* 0x000000040000795c */ /* 0x000fe20000300000 */
.L_x_222:
[----:B------:R-:W-:Y:S01]  /*ac60*/  IMAD R4, R23, 0x8, R22 ;  /* 0x0000000817047824 */ /* 0x000fe200078e0216 */
[----:B------:R-:W-:Y:S01]  /*ac70*/  SHF.L.U32 R0, R24, 0x1f, RZ ;  /* 0x0000001f18007819 */ /* 0x000fe200000006ff */
[----:B------:R-:W-:Y:S01]  /*ac80*/  BSSY B0, `(.L_x_223) ;  /* 0x0000005000007945 */ /* 0x000fe20003800000 */
[----:B------:R-:W-:Y:S02]  /*ac90*/  SHF.R.S32.HI R20, RZ, 0x1f, R6 ;  /* 0x0000001fff147819 */ /* 0x000fe40000011406 */
[----:B------:R-:W0:Y:S01]  /*aca0*/  SYNCS.PHASECHK.TRANS64.TRYWAIT P0, [R4+URZ+0x19c80], R0 ;  /* 0x019c8000040075a7 */ /* 0x000e22000800017f */
[----:B------:R1:W-:Y:S02]  /*acb0*/  STL [R1+0x18], R0 ;  /* 0x0000180001007387 */ /* 0x0003e40000100800 */
[----:B01----:R-:W-:Y:S05]  /*acc0*/  @!P0 BRA `(.L_x_224) ;  /* 0x00000038009c8947 */ /* 0x003fea0003800000 */
.L_x_302:
[----:B------:R-:W-:Y:S05]  /*acd0*/  BSYNC B0 ;  /* 0x0000000000007941 */ /* 0x000fea0003800000 */
.L_x_223:
[----:B------:R-:W2:Y:S01]  /*ace0*/  LDL R10, [R1+0x4] ;  /* 0x00000400010a7983 */ /* 0x000ea20000100800 */
[----:B------:R-:W-:Y:S01]  /*acf0*/  ULDC.64 UR4, c[0x0][0x328] ;  /* 0x0000ca0000047ab9 */ /* 0x000fe20000000a00 */
[----:B-----5:R-:W-:Y:S01]  /*ad00*/  SHF.R.S32.HI R21, RZ, 0x1f, R5 ;  /* 0x0000001fff157819 */ /* 0x020fe20000011405 */
[----:B0-----:R-:W-:Y:S01]  /*ad10*/  IMAD R0, R20, UR4, RZ ;  /* 0x0000000414007c24 */ /* 0x001fe2000f8e02ff */
[----:B------:R-:W0:Y:S01]  /*ad20*/  S2R R8, SR_TID.X ;  /* 0x0000000000087919 */ /* 0x000e220000002100 */
[----:B------:R-:W-:Y:S01]  /*ad30*/  IMAD.WIDE.U32 R2, R6, UR4, RZ ;  /* 0x0000000406027c25 */ /* 0x000fe2000f8e00ff */
[----:B------:R-:W-:-:S03]  /*ad40*/  ULDC.64 UR6, c[0x0][0x318] ;  /* 0x0000c60000067ab9 */ /* 0x000fc60000000a00 */
[----:B------:R-:W-:Y:S01]  /*ad50*/  IMAD R0, R6, UR5, R0 ;  /* 0x0000000506007c24 */ /* 0x000fe2000f8e0200 */
        /* <DEDUP_REMOVED lines=10> */
[----:B------:R-:W-:Y:S01]  /*ae00*/  UMOV UR4, 0xffffffff ;  /* 0xffffffff00047882 */ /* 0x000fe20000000000 */
[----:B0-----:R-:W-:-:S04]  /*ae10*/  LOP3.LUT R8, R8, 0x7f, RZ, 0xc0, !PT ;  /* 0x0000007f08087812 */ /* 0x001fc800078ec0ff */
[----:B------:R-:W-:Y:S02]  /*ae20*/  SHF.R.U32.HI R11, RZ, 0x1, R8 ;  /* 0x00000001ff0b7819 */ /* 0x000fe40000011608 */
[----:B------:R-:W-:Y:S02]  /*ae30*/  IADD3 R8, P0, R2, UR6, RZ ;  /* 0x0000000602087c10 */ /* 0x000fe4000ff1e0ff */
[----:B------:R-:W-:Y:S02]  /*ae40*/  IADD3 R7, -R11, UR42, -R7 ;  /* 0x0000002a0b077c10 */ /* 0x000fe4000fffe907 */
[----:B------:R-:W-:Y:S02]  /*ae50*/  IADD3.X R9, R3, UR7, R9, P0, !PT ;  /* 0x0000000703097c10 */ /* 0x000fe400087fe409 */
[----:B------:R-:W-:Y:S01]  /*ae60*/  ISETP.GE.AND P0, PT, R7, 0x1, PT ;  /* 0x000000010700780c */ /* 0x000fe20003f06270 */
[----:B--2---:R-:W-:Y:S01]  /*ae70*/  IMAD R10, R23, 0x3000, R10 ;  /* 0x00003000170a7824 */ /* 0x004fe200078e020a */
[----:B------:R-:W-:Y:S11]  /*ae80*/  BRA.DIV UR4, `(.L_x_225) ;  /* 0x0000003a04447947 */ /* 0x000ff6000b800000 */
[----:B------:R-:W0:Y:S01]  /*ae90*/  SHFL.IDX PT, R2, R8, RZ, 0x1e1f ;  /* 0x001e1fff08027589 */ /* 0x000e2200000e0000 */
[----:B------:R-:W1:Y:S01]  /*aea0*/  LDC R12, c[0x0][0x2f4] ;  /* 0x0000bd00ff0c7b82 */ /* 0x000e620000000800 */
[C---:B------:R-:W-:Y:S02]  /*aeb0*/  LOP3.LUT R13, R28.reuse, 0x20, RZ, 0xfc, !PT ;  /* 0x000000201c0d7812 */ /* 0x040fe400078efcff */
[----:B------:R-:W2:Y:S01]  /*aec0*/  SHFL.IDX PT, R0, R9, RZ, 0x1e1f ;  /* 0x001e1fff09007589 */ /* 0x000ea200000e0000 */
[----:B------:R-:W-:-:S03]  /*aed0*/  LOP3.LUT R11, R28, 0x40, RZ, 0xfc, !PT ;  /* 0x000000401c0b7812 */ /* 0x000fc600078efcff */
[----:B------:R-:W3:Y:S01]  /*aee0*/  SHFL.IDX PT, R9, R9, 0x1, 0x1e1f ;  /* 0x003e1f0009097f89 */ /* 0x000ee200000e0000 */
[C---:B0-----:R-:W-:Y:S02]  /*aef0*/  IADD3 R2, P1, R28.reuse, R2, RZ ;  /* 0x000000021c027210 */ /* 0x041fe40007f3e0ff */
[----:B-1----:R-:W-:Y:S02]  /*af00*/  ISETP.GE.AND P3, PT, R28, R12, PT ;  /* 0x0000000c1c00720c */ /* 0x002fe40003f66270 */
[----:B--2---:R-:W-:Y:S01]  /*af10*/  IADD3.X R3, RZ, R0, RZ, P1, !PT ;  /* 0x00000000ff037210 */ /* 0x004fe20000ffe4ff */
[----:B------:R-:W-:Y:S01]  /*af20*/  IMAD.IADD R0, R22, 0x1, R10 ;  /* 0x0000000116007824 */ /* 0x000fe200078e020a */
[----:B------:R-:W-:Y:S02]  /*af30*/  ISETP.LT.OR P1, PT, R7, 0x1, P3 ;  /* 0x000000010700780c */ /* 0x000fe40001f21670 */
[----:B------:R-:W-:-:S11]  /*af40*/  ISETP.GE.AND P2, PT, R13, R12, PT ;  /* 0x0000000c0d00720c */ /* 0x000fd60003f46270 */
[----:B------:R-:W-:Y:S01]  /*af50*/  LDGSTS.E.BYPASS.LTC128B.128 [R0+0x9000], desc[UR50][R2.64], !P1 ;  /* 0x0900000002007fae */ /* 0x000fe2000c901d72 */
[----:B------:R-:W-:-:S13]  /*af60*/  ISETP.LT.OR P1, PT, R7, 0x1, P2 ;  /* 0x000000010700780c */ /* 0x000fda0001721670 */
[----:B------:R-:W-:Y:S01]  /*af70*/  LDGSTS.E.BYPASS.LTC128B.128 [R0+0xa000], desc[UR50][R2.64+0x20], !P1 ;  /* 0x0a00002002007fae */ /* 0x000fe2000c901d72 */
[----:B------:R-:W-:-:S04]  /*af80*/  ISETP.GE.AND P1, PT, R11, R12, PT ;  /* 0x0000000c0b00720c */ /* 0x000fc80003f26270 */
[----:B------:R-:W-:-:S13]  /*af90*/  ISETP.LT.OR P4, PT, R7, 0x1, P1 ;  /* 0x000000010700780c */ /* 0x000fda0000f81670 */
[----:B------:R0:W-:Y:S01]  /*afa0*/  LDGSTS.E.BYPASS.LTC128B.128 [R0+0xb000], desc[UR50][R2.64+0x40], !P4 ;  /* 0x0b00004002007fae */ /* 0x0001e2000e101d72 */
[----:B------:R-:W-:-:S03]  /*afb0*/  ISETP.GE.AND P4, PT, R7, 0x41, PT ;  /* 0x000000410700780c */ /* 0x000fc60003f86270 */
[----:B0--3--:R0:W1:Y:S10]  /*afc0*/  SHFL.IDX PT, R2, R8, 0x1, 0x1e1f ;  /* 0x003e1f0008027f89 */ /* 0x00907400000e0000 */
.L_x_308:
[C---:B------:R-:W-:Y:S02]  /*afd0*/  ISETP.LT.OR P3, PT, R7.reuse, 0x41, P3 ;  /* 0x000000410700780c */ /* 0x040fe40001f61670 */
[C---:B------:R-:W-:Y:S02]  /*afe0*/  ISETP.LT.OR P2, PT, R7.reuse, 0x41, P2 ;  /* 0x000000410700780c */ /* 0x040fe40001741670 */
[----:B------:R-:W-:Y:S02]  /*aff0*/  ISETP.LT.OR P1, PT, R7, 0x41, P1 ;  /* 0x000000410700780c */ /* 0x000fe40000f21670 */
[----:B-1----:R-:W-:-:S05]  /*b000*/  IADD3 R2, P5, R28, R2, RZ ;  /* 0x000000021c027210 */ /* 0x002fca0007fbe0ff */
[----:B------:R-:W-:-:S05]  /*b010*/  IMAD.X R3, RZ, RZ, R9, P5 ;  /* 0x000000ffff037224 */ /* 0x000fca00028e0609 */
[----:B------:R-:W-:Y:S01]  /*b020*/  @!PT LDS RZ, [RZ] ;  /* 0x00000000fffff984 */ /* 0x000fe20000000800 */
[----:B------:R-:W-:Y:S01]  /*b030*/  @!PT LDS RZ, [RZ] ;  /* 0x00000000fffff984 */ /* 0x000fe20000000800 */
[----:B------:R-:W-:Y:S01]  /*b040*/  @!PT LDS RZ, [RZ] ;  /* 0x00000000fffff984 */ /* 0x000fe20000000800 */
[----:B------:R1:W-:Y:S04]  /*b050*/  LDGSTS.E.BYPASS.LTC128B.128 [R0+0x9800], desc[UR50][R2.64], !P3 ;  /* 0x0980000002007fae */ /* 0x0003e8000d901d72 */
[----:B------:R1:W-:Y:S04]  /*b060*/  LDGSTS.E.BYPASS.LTC128B.128 [R0+0xa800], desc[UR50][R2.64+0x20], !P2 ;  /* 0x0a80002002007fae */ /* 0x0003e8000d101d72 */
[----:B------:R1:W-:Y:S01]  /*b070*/  LDGSTS.E.BYPASS.LTC128B.128 [R0+0xb800], desc[UR50][R2.64+0x40], !P1 ;  /* 0x0b80004002007fae */ /* 0x0003e2000c901d72 */
[----:B------:R-:W-:Y:S01]  /*b080*/  PLOP3.LUT P1, PT, PT, PT, PT, 0x80, 0x0 ;  /* 0x000000000000781c */ /* 0x000fe20003f2f070 */
[----:B------:R-:W-:-:S12]  /*b090*/  NOP ;  /* 0x0000000000007918 */ /* 0x000fd80000000000 */
.L_x_226:
[----:B------:R-:W-:Y:S02]  /*b0a0*/  PLOP3.LUT P2, PT, P2, P1, PT, 0xa2, 0x0 ;  /* 0x000000000000781c */ /* 0x000fe40001743472 */
[----:B------:R-:W-:-:S08]  /*b0b0*/  @P1 R2UR P2, UR4, R4 ;  /* 0x00000000040412ca */ /* 0x000fd00000040000 */
[----:B------:R-:W-:-:S05]  /*b0c0*/  @P1 PLOP3.LUT P1, PT, P2, PT, PT, 0x80, 0x0 ;  /* 0x000000000000181c */ /* 0x000fca000172f070 */
[----:B------:R-:W-:Y:S01]  /*b0d0*/  @!P2 SYNCS.ARRIVE.TRANS64.RED.A0T1 RZ, [UR4+0x19c70], RZ ;  /* 0x019c70ffffffa9a7 */ /* 0x000fe20008200404 */
[----:B------:R-:W-:Y:S07]  /*b0e0*/  @!P2 ARRIVES.LDGSTSBAR.64.TRANSCNT [UR4+0x19c70] ;  /* 0x019c7000ff00a9b0 */ /* 0x000fee0008000a84 */
[----:B------:R-:W-:Y:S05]  /*b0f0*/  @P1 BRA.U.ANY `(.L_x_226) ;  /* 0xfffffffd00e81947 */ /* 0x000fea000393ffff */
[----:B------:R-:W-:Y:S01]  /*b100*/  NOP ;  /* 0x0000000000007918 */ /* 0x000fe20000000000 */
[----:B-1----:R-:W-:-:S05]  /*b110*/  IMAD.U32 R2, RZ, RZ, UR46 ;  /* 0x0000002eff027e24 */ /* 0x002fca000f8e00ff */
[----:B------:R-:W-:-:S13]  /*b120*/  ISETP.NE.AND P3, PT, R2, 0x3, PT ;  /* 0x000000030200780c */ /* 0x000fda0003f65270 */
[----:B------:R-:W-:Y:S05]  /*b130*/  @!P3 BRA `(.L_x_227) ;  /* 0x000000000004b947 */ /* 0x000fea0003800000 */
[----:B------:R-:W-:Y:S01]  /*b140*/  BPT.TRAP 0x1 ;  /* 0x000000040000795c */ /* 0x000fe20000300000 */
.L_x_227:
[----:B------:R1:W-:Y:S01]  /*b150*/  SYNCS.ARRIVE.TRANS64.A1T0 RZ, [R4+URZ+0x19c70], RZ ;  /* 0x019c70ff04ff79a7 */ /* 0x0003e2000810003f */
[----:B------:R-:W-:Y:S05]  /*b160*/  @!P3 BRA `(.L_x_228) ;  /* 0x000000000004b947 */ /* 0x000fea0003800000 */
[----:B------:R-:W-:Y:S01]  /*b170*/  BPT.TRAP 0x1 ;  /* 0x000000040000795c */ /* 0x000fe20000300000 */
.L_x_228:
[----:B------:R-:W2:Y:S01]  /*b180*/  LDL R2, [R1+0x18] ;  /* 0x0000180001027983 */ /* 0x000ea20000100800 */
[----:B------:R-:W-:Y:S01]  /*b190*/  BSSY B0, `(.L_x_229) ;  /* 0x0000003000007945 */ /* 0x000fe20003800000 */
[----:B--2---:R-:W2:Y:S03]  /*b1a0*/  SYNCS.PHASECHK.TRANS64.TRYWAIT P1, [R4+URZ+0x19c40], R2 ;  /* 0x019c4002040075a7 */ /* 0x004ea6000802017f */
[----:B--2---:R-:W-:Y:S05]  /*b1b0*/  @!P1 BRA `(.L_x_230) ;  /* 0x0000003800509947 */ /* 0x004fea0003800000 */
.L_x_309:
[----:B------:R-:W-:Y:S05]  /*b1c0*/  BSYNC B0 ;  /* 0x0000000000007941 */ /* 0x000fea0003800000 */
.L_x_229:
[----:B------:R-:W-:Y:S01]  /*b1d0*/  ULDC.64 UR4, c[0x0][0x300] ;  /* 0x0000c00000047ab9 */ /* 0x000fe20000000a00 */
[----:B0-----:R-:W0:Y:S01]  /*b1e0*/  LDC R8, c[0x0][0x2f4] ;  /* 0x0000bd00ff087b82 */ /* 0x001e220000000800 */
[----:B------:R-:W-:Y:S01]  /*b1f0*/  IMAD R7, R20, UR4, RZ ;  /* 0x0000000414077c24 */ /* 0x000fe2000f8e02ff */
[----:B------:R-:W-:Y:S01]  /*b200*/  ULDC.64 UR6, c[0x0][0x2e8] ;  /* 0x0000ba0000067ab9 */ /* 0x000fe20000000a00 */
[----:B--2---:R-:W-:Y:S01]  /*b210*/  IMAD.WIDE.U32 R2, R6, UR4, RZ ;  /* 0x0000000406027c25 */ /* 0x004fe2000f8e00ff */
[C---:B------:R-:W-:Y:S02]  /*b220*/  LOP3.LUT R10, R28.reuse, 0x40, RZ, 0xfc, !PT ;  /* 0x000000401c0a7812 */ /* 0x040fe400078efcff */
[----:B------:R-:W-:Y:S01]  /*b230*/  LOP3.LUT R9, R28, 0x20, RZ, 0xfc, !PT ;  /* 0x000000201c097812 */ /* 0x000fe200078efcff */
[----:B------:R-:W-:Y:S01]  /*b240*/  IMAD R7, R6, UR5, R7 ;  /* 0x0000000506077c24 */ /* 0x000fe2000f8e0207 */
[----:B------:R-:W-:Y:S02]  /*b250*/  ULDC.64 UR4, c[0x0][0x310] ;  /* 0x0000c40000047ab9 */ /* 0x000fe40000000a00 */
        /* <DEDUP_REMOVED lines=8> */
[----:B------:R-:W-:Y:S01]  /*b2e0*/  UMOV UR4, 0xffffffff ;  /* 0xffffffff00047882 */ /* 0x000fe20000000000 */
[-C--:B0-----:R-:W-:Y:S02]  /*b2f0*/  ISETP.GE.AND P2, PT, R10, R8.reuse, PT ;  /* 0x000000080a00720c */ /* 0x081fe40003f46270 */
[----:B------:R-:W-:Y:S01]  /*b300*/  IMAD R6, R18, UR5, R6 ;  /* 0x0000000512067c24 */ /* 0x000fe2000f8e0206 */
[----:B------:R-:W-:Y:S02]  /*b310*/  IADD3 R5, P1, R2, UR6, RZ ;  /* 0x0000000602057c10 */ /* 0x000fe4000ff3e0ff */
[----:B------:R-:W-:-:S02]  /*b320*/  ISETP.GE.AND P3, PT, R9, R8, PT ;  /* 0x000000080900720c */ /* 0x000fc40003f66270 */
[----:B------:R-:W-:Y:S02]  /*b330*/  IADD3.X R6, R3, UR7, R6, P1, !PT ;  /* 0x0000000703067c10 */ /* 0x000fe40008ffe406 */
[----:B------:R-:W-:Y:S01]  /*b340*/  ISETP.GE.AND P5, PT, R28, R8, PT ;  /* 0x000000081c00720c */ /* 0x000fe20003fa6270 */
[----:B------:R-:W-:-:S12]  /*b350*/  BRA.DIV UR4, `(.L_x_231) ;  /* 0x0000003a04007947 */ /* 0x000fd8000b800000 */
[----:B------:R-:W0:Y:S04]  /*b360*/  SHFL.IDX PT, R3, R5, RZ, 0x1e1f ;  /* 0x001e1fff05037589 */ /* 0x000e2800000e0000 */
[----:B------:R-:W2:Y:S04]  /*b370*/  SHFL.IDX PT, R2, R6, RZ, 0x1e1f ;  /* 0x001e1fff06027589 */ /* 0x000ea800000e0000 */
[----:B------:R-:W3:Y:S04]  /*b380*/  SHFL.IDX PT, R5, R5, 0x1, 0x1e1f ;  /* 0x003e1f0005057f89 */ /* 0x000ee800000e0000 */
[----:B------:R-:W4:Y:S01]  /*b390*/  SHFL.IDX PT, R6, R6, 0x1, 0x1e1f ;  /* 0x003e1f0006067f89 */ /* 0x000f2200000e0000 */
[----:B0-----:R-:W-:-:S05]  /*b3a0*/  @P0 IADD3 R3, P1, R28, R3, RZ ;  /* 0x000000031c030210 */ /* 0x001fca0007f3e0ff */
[----:B--2---:R-:W-:-:S05]  /*b3b0*/  @P0 IMAD.X R2, RZ, RZ, R2, P1 ;  /* 0x000000ffff020224 */ /* 0x004fca00008e0602 */
[----:B------:R-:W-:-:S04]  /*b3c0*/  @P0 LOP3.LUT R3, R3, R2, RZ, 0x3c, !PT ;  /* 0x0000000203030212 */ /* 0x000fc800078e3cff */
[----:B------:R-:W-:-:S04]  /*b3d0*/  @P0 LOP3.LUT R2, R3, R2, RZ, 0x3c, !PT ;  /* 0x0000000203020212 */ /* 0x000fc800078e3cff */
[----:B------:R-:W-:-:S05]  /*b3e0*/  @P0 LOP3.LUT R3, R3, R2, RZ, 0x3c, !PT ;  /* 0x0000000203030212 */ /* 0x000fca00078e3cff */
[----:B------:R0:W-:Y:S04]  /*b3f0*/  @P0 LDGSTS.E.BYPASS.LTC128B.128 [R0+0x13800], desc[UR50][R2.64], !P5 ;  /* 0x1380000002000fae */ /* 0x0001e8000e901d72 */
[----:B------:R0:W-:Y:S04]  /*b400*/  @P0 LDGSTS.E.BYPASS.LTC128B.128 [R0+0x14800], desc[UR50][R2.64+0x20], !P3 ;  /* 0x1480002002000fae */ /* 0x0001e8000d901d72 */
[----:B---34-:R0:W-:Y:S02]  /*b410*/  @P0 LDGSTS.E.BYPASS.LTC128B.128 [R0+0x15800], desc[UR50][R2.64+0x40], !P2 ;  /* 0x1580004002000fae */ /* 0x0181e4000d101d72 */
.L_x_315:
[----:B0-2---:R-:W-:-:S05]  /*b420*/  @P4 IADD3 R2, P0, R28, R5, RZ ;  /* 0x000000051c024210 */ /* 0x005fca0007f1e0ff */
        /* <DEDUP_REMOVED lines=9> */
.L_x_232:
        /* <DEDUP_REMOVED lines=11> */
.L_x_233:
[----:B------:R0:W-:Y:S02]  /*b570*/  SYNCS.ARRIVE.TRANS64.A1T0 RZ, [R4+URZ+0x19c30], RZ ;  /* 0x019c30ff04ff79a7 */ /* 0x0001e4000810003f */
[----:B------:R-:W-:Y:S05]  /*b580*/  WARPSYNC.ALL ;  /* 0x0000000000007948 */ /* 0x000fea0003800000 */
[C---:B------:R-:W-:Y:S01]  /*b590*/  R2UR UR5, R19.reuse ;  /* 0x00000000130572ca */ /* 0x040fe200000e0000 */
[----:B------:R-:W-:Y:S01]  /*b5a0*/  VIADD R0, R22, 0xf000 ;  /* 0x0000f00016007836 */ /* 0x000fe20000000000 */
[----:B------:R-:W-:Y:S01]  /*b5b0*/  R2UR UR36, R19 ;  /* 0x00000000132472ca */ /* 0x000fe200000e0000 */
[----:B------:R-:W-:Y:S01]  /*b5c0*/  ULDC.64 UR6, c[0x0][0x298] ;  /* 0x0000a60000067ab9 */ /* 0x000fe20000000a00 */
[----:B------:R-:W-:Y:S01]  /*b5d0*/  UISETP.NE.AND UP0, UPT, UR47, URZ, UPT ;  /* 0x0000003f2f00728c */ /* 0x000fe2000bf05270 */
[----:B------:R-:W-:Y:S01]  /*b5e0*/  BSSY B6, `(.L_x_234) ;  /* 0x000001b000067945 */ /* 0x000fe20003800000 */
[----:B------:R-:W-:Y:S01]  /*b5f0*/  BAR.SYNC.DEFER_BLOCKING 0x8, 0x200 ;  /* 0x0208000000007b1d */ /* 0x000fe20000010000 */
[----:B------:R-:W-:Y:S01]  /*b600*/  LOP3.LUT P0, RZ, R0, 0x9f, RZ, 0xc0, !PT ;  /* 0x0000009f00ff7812 */ /* 0x000fe2000780c0ff */
[----:B------:R-:W-:-:S02]  /*b610*/  USEL UR44, UR44, URZ, !UP0 ;  /* 0x0000003f2c2c7287 */ /* 0x000fc4000c000000 */
[----:B------:R-:W-:-:S03]  /*b620*/  USEL UR45, UR45, URZ, !UP0 ;  /* 0x0000003f2d2d7287 */ /* 0x000fc6000c000000 */
[----:B------:R-:W-:Y:S02]  /*b630*/  USHF.R.S32.HI UR4, URZ, 0x1f, UR5 ;  /* 0x0000001f3f047899 */ /* 0x000fe40008011405 */
[----:B------:R-:W-:Y:S02]  /*b640*/  UIMAD.WIDE.U32 UR36, UR36, UR6, URZ ;  /* 0x00000006242472a5 */ /* 0x000fe4000f8e003f */
[----:B------:R-:W-:-:S04]  /*b650*/  UIMAD UR4, UR4, UR6, URZ ;  /* 0x00000006040472a4 */ /* 0x000fc8000f8e023f */
[----:B------:R-:W-:-:S04]  /*b660*/  UIMAD UR4, UR5, UR7, UR4 ;  /* 0x00000007050472a4 */ /* 0x000fc8000f8e0204 */
[----:B------:R-:W-:Y:S01]  /*b670*/  UIADD3 UR47, UR37, UR4, URZ ;  /* 0x00000004252f7290 */ /* 0x000fe2000fffe03f */
[----:B------:R-:W-:Y:S11]  /*b680*/  @!P0 BRA `(.L_x_235) ;  /* 0x0000000000408947 */ /* 0x000ff60003800000 */
[----:B------:R-:W-:Y:S01]  /*b690*/  MOV R2, 0x0 ;  /* 0x0000000000027802 */ /* 0x000fe20000000f00 */
[----:B------:R-:W-:Y:S01]  /*b6a0*/  ULDC.64 UR6, c[0x4][0x98] ;  /* 0x0100260000067ab9 */ /* 0x000fe20000000a00 */
[----:B------:R-:W-:Y:S01]  /*b6b0*/  ULDC.64 UR8, c[0x4][0xa0] ;  /* 0x0100280000087ab9 */ /* 0x000fe20000000a00 */
[----:B------:R-:W-:Y:S01]  /*b6c0*/  ULDC.64 UR4, c[0x4][0x28] ;  /* 0x01000a0000047ab9 */ /* 0x000fe20000000a00 */
[----:B01----:R-:W-:Y:S01]  /*b6d0*/  MOV R4, UR6 ;  /* 0x0000000600047c02 */ /* 0x003fe20008000f00 */
[----:B------:R-:W-:Y:S01]  /*b6e0*/  IMAD.U32 R5, RZ, RZ, UR7 ;  /* 0x00000007ff057e24 */ /* 0x000fe2000f8e00ff */
        /* <DEDUP_REMOVED lines=9> */
[----:B0-----:R-:W-:Y:S05]  /*b780*/  CALL.ABS.NOINC R2 ;  /* 0x0000000002007343 */ /* 0x001fea0003c00000 */
.L_x_235:
[----:B------:R-:W-:Y:S05]  /*b790*/  BSYNC B6 ;  /* 0x0000000000067941 */ /* 0x000fea0003800000 */
.L_x_234:
[----:B------:R2:W5:Y:S01]  /*b7a0*/  LDL R9, [R1+0x14] ;  /* 0x0000140001097983 */ /* 0x0005620000100800 */
[----:B------:R-:W3:Y:S01]  /*b7b0*/  LDC R8, c[0x0][0x448] ;  /* 0x00011200ff087b82 */ /* 0x000ee20000000800 */
[----:B------:R-:W-:Y:S01]  /*b7c0*/  R2UR UR6, R26 ;  /* 0x000000001a0672ca */ /* 0x000fe200000e0000 */
[----:B------:R-:W-:Y:S01]  /*b7d0*/  ULDC.64 UR8, c[0x0][0x2d8] ;  /* 0x0000b60000087ab9 */ /* 0x000fe20000000a00 */
[----:B------:R-:W4:Y:S01]  /*b7e0*/  S2R R19, SR_TID.X ;  /* 0x0000000000137919 */ /* 0x000f220000002100 */
[----:B------:R-:W-:Y:S02]  /*b7f0*/  R2UR UR7, R18 ;  /* 0x00000000120772ca */ /* 0x000fe400000e0000 */
[----:B---3--:R-:W-:Y:S02]  /*b800*/  ISETP.NE.AND P0, PT, R8, 0x1, PT ;  /* 0x000000010800780c */ /* 0x008fe40003f05270 */
[----:B------:R-:W-:Y:S02]  /*b810*/  R2UR UR10, R18 ;  /* 0x00000000120a72ca */ /* 0x000fe400000e0000 */
[C---:B----4-:R-:W-:Y:S01]  /*b820*/  LOP3.LUT R2, R19.reuse, 0x7f, RZ, 0xc0, !PT ;  /* 0x0000007f13027812 */ /* 0x050fe200078ec0ff */
[----:B------:R-:W-:-:S08]  /*b830*/  IMAD.SHL.U32 R19, R19, 0x40, RZ ;  /* 0x0000004013137824 */ /* 0x000fd000078e00ff */
[----:B------:R-:W3:Y:S01]  /*b840*/  @P0 LDC R3, c[0x0][0x44c] ;  /* 0x00011300ff030b82 */ /* 0x000ee20000000800 */
[----:B------:R-:W-:Y:S02]  /*b850*/  SHF.R.U32.HI R2, RZ, 0x1, R2 ;  /* 0x00000001ff027819 */ /* 0x000fe40000011602 */
[----:B------:R-:W-:-:S05]  /*b860*/  LOP3.LUT R19, R19, 0x40, RZ, 0xc0, !PT ;  /* 0x0000004013137812 */ /* 0x000fca00078ec0ff */
[----:B------:R-:W4:Y:S01]  /*b870*/  @P0 LDC R0, c[0x0][0x450] ;  /* 0x00011400ff000b82 */ /* 0x000f220000000800 */
[----:B------:R-:W-:Y:S01]  /*b880*/  LOP3.LUT R2, R2, R19, RZ, 0xfc, !PT ;  /* 0x0000001302027212 */ /* 0x000fe200078efcff */
[----:B------:R-:W-:Y:S01]  /*b890*/  UIMAD UR6, UR6, UR8, URZ ;  /* 0x00000008060672a4 */ /* 0x000fe2000f8e023f */
[----:B------:R-:W-:Y:S01]  /*b8a0*/  UMOV UR4, UR36 ;  /* 0x0000002400047c82 */ /* 0x000fe20008000000 */
[----:B------:R-:W-:Y:S02]  /*b8b0*/  UMOV UR5, UR47 ;  /* 0x0000002f00057c82 */ /* 0x000fe40008000000 */
[----:B------:R-:W-:Y:S01]  /*b8c0*/  IMAD R6, R17, 0xc0, R2 ;  /* 0x000000c011067824 */ /* 0x000fe200078e0202 */
[----:B------:R-:W-:Y:S02]  /*b8d0*/  UIMAD.WIDE.U32 UR4, UR7, UR8, UR4 ;  /* 0x00000008070472a5 */ /* 0x000fe4000f8e0004 */
[----:B------:R-:W-:-:S03]  /*b8e0*/  UIMAD UR6, UR10, UR9, UR6 ;  /* 0x000000090a0672a4 */ /* 0x000fc6000f8e0206 */
[----:B------:R-:W-:Y:S01]  /*b8f0*/  ULDC.64 UR8, c[0x0][0x2e0] ;  /* 0x0000b80000087ab9 */ /* 0x000fe20000000a00 */
[----:B------:R-:W-:Y:S02]  /*b900*/  UIADD3 UR5, UR5, UR6, URZ ;  /* 0x0000000605057290 */ /* 0x000fe4000fffe03f */
[----:B------:R-:W-:Y:S01]  /*b910*/  UIMAD UR6, UR45, UR8, URZ ;  /* 0x000000082d0672a4 */ /* 0x000fe2000f8e023f */
[----:B---3--:R-:W-:Y:S01]  /*b920*/  @P0 IMAD.HI.U32 R3, R6, R3, RZ ;  /* 0x0000000306030227 */ /* 0x008fe200078e00ff */
[----:B------:R-:W-:Y:S01]  /*b930*/  MOV R2, R6 ;  /* 0x0000000600027202 */ /* 0x000fe20000000f00 */
[----:B------:R-:W-:Y:S01]  /*b940*/  ULDC.64 UR10, c[0x0][0x280] ;  /* 0x0000a000000a7ab9 */ /* 0x000fe20000000a00 */
[----:B------:R-:W-:Y:S02]  /*b950*/  UIMAD UR6, UR44, UR9, UR6 ;  /* 0x000000092c0672a4 */ /* 0x000fe4000f8e0206 */
[----:B------:R-:W-:Y:S01]  /*b960*/  UIMAD.WIDE.U32 UR4, UR44, UR8, UR4 ;  /* 0x000000082c0472a5 */ /* 0x000fe2000f8e0004 */
[----:B----4-:R-:W-:-:S03]  /*b970*/  @P0 SHF.R.U32.HI R2, RZ, R0, R3 ;  /* 0x00000000ff020219 */ /* 0x010fc60000011603 */
[----:B------:R-:W-:Y:S01]  /*b980*/  UIADD3 UR5, UR5, UR6, URZ ;  /* 0x0000000605057290 */ /* 0x000fe2000fffe03f */
[----:B------:R-:W-:Y:S01]  /*b990*/  ULDC.64 UR8, c[0x0][0x2c8] ;  /* 0x0000b20000087ab9 */ /* 0x000fe20000000a00 */
[--C-:B01----:R-:W-:Y:S01]  /*b9a0*/  SHF.R.S32.HI R4, RZ, 0x1f, R2.reuse ;  /* 0x0000001fff047819 */ /* 0x103fe20000011402 */
[----:B------:R-:W-:Y:S01]  /*b9b0*/  ULDC.64 UR6, c[0x0][0x2d0] ;  /* 0x0000b40000067ab9 */ /* 0x000fe20000000a00 */
[----:B------:R-:W-:Y:S02]  /*b9c0*/  IMAD.MOV R0, RZ, RZ, -R2 ;  /* 0x000000ffff007224 */ /* 0x000fe400078e0a02 */
[----:B------:R-:W-:Y:S02]  /*b9d0*/  IMAD.U32 R5, RZ, RZ, UR6 ;  /* 0x00000006ff057e24 */ /* 0x000fe4000f8e00ff */
[----:B------:R-:W-:Y:S02]  /*b9e0*/  IMAD R4, R4, UR6, RZ ;  /* 0x0000000604047c24 */ /* 0x000fe4000f8e02ff */
[----:B------:R-:W-:-:S02]  /*b9f0*/  IMAD R0, R8, R0, R6 ;  /* 0x0000000008007224 */ /* 0x000fc400078e0206 */
[C---:B------:R-:W-:Y:S02]  /*ba00*/  IMAD R4, R2.reuse, UR7, R4 ;  /* 0x0000000702047c24 */ /* 0x040fe4000f8e0204 */
[----:B------:R-:W-:-:S04]  /*ba10*/  IMAD.WIDE.U32 R2, R2, R5, UR4 ;  /* 0x0000000402027e25 */ /* 0x000fc8000f8e0005 */
[----:B------:R-:W-:Y:S01]  /*ba20*/  IMAD.IADD R3, R3, 0x1, R4 ;  /* 0x0000000103037824 */ /* 0x000fe200078e0204 */
[----:B------:R-:W-:Y:S01]  /*ba30*/  SHF.R.S32.HI R4, RZ, 0x1f, R0 ;  /* 0x0000001fff047819 */ /* 0x000fe20000011400 */
[----:B------:R-:W-:-:S04]  /*ba40*/  IMAD.WIDE.U32 R2, R0, UR8, R2 ;  /* 0x0000000800027c25 */ /* 0x000fc8000f8e0002 */
[----:B------:R-:W-:-:S04]  /*ba50*/  IMAD R4, R4, UR8, RZ ;  /* 0x0000000804047c24 */ /* 0x000fc8000f8e02ff */
[----:B------:R-:W-:Y:S01]  /*ba60*/  IMAD R0, R0, UR9, R4 ;  /* 0x0000000900007c24 */ /* 0x000fe2000f8e0204 */
[----:B------:R-:W-:Y:S02]  /*ba70*/  IADD3 R4, P1, R2, UR10, RZ ;  /* 0x0000000a02047c10 */ /* 0x000fe4000ff3e0ff */
[----:B------:R-:W0:Y:S02]  /*ba80*/  @P0 LDC R2, c[0x0][0x44c] ;  /* 0x00011300ff020b82 */ /* 0x000e240000000800 */
[----:B------:R-:W-:-:S06]  /*ba90*/  IADD3.X R0, R3, UR11, R0, P1, !PT ;  /* 0x0000000b03007c10 */ /* 0x000fcc0008ffe400 */
[----:B------:R-:W1:Y:S01]  /*baa0*/  @P0 LDC R3, c[0x0][0x450] ;  /* 0x00011400ff030b82 */ /* 0x000e620000000800 */
[----:B------:R-:W-:Y:S01]  /*bab0*/  VIADD R6, R6, 0x80 ;  /* 0x0000008006067836 */ /* 0x000fe20000000000 */
[----:B------:R-:W3:Y:S03]  /*bac0*/  S2R R19, SR_TID.X ;  /* 0x0000000000137919 */ /* 0x000ee60000002100 */
[----:B0-----:R-:W-:-:S04]  /*bad0*/  @P0 IMAD.HI.U32 R7, R6, R2, RZ ;  /* 0x0000000206070227 */ /* 0x001fc800078e00ff */
[----:B------:R-:W-:Y:S01]  /*bae0*/  IMAD.MOV.U32 R2, RZ, RZ, R6 ;  /* 0x000000ffff027224 */ /* 0x000fe200078e0006 */
[----:B-1----:R-:W-:-:S05]  /*baf0*/  @P0 SHF.R.U32.HI R2, RZ, R3, R7 ;  /* 0x00000003ff020219 */ /* 0x002fca0000011607 */
[----:B------:R-:W-:-:S04]  /*bb00*/  IMAD.MOV R3, RZ, RZ, -R2 ;  /* 0x000000ffff037224 */ /* 0x000fc800078e0a02 */
[----:B------:R-:W-:Y:S01]  /*bb10*/  IMAD R6, R8, R3, R6 ;  /* 0x0000000308067224 */ /* 0x000fe200078e0206 */
[----:B------:R-:W-:-:S05]  /*bb20*/  SHF.R.S32.HI R3, RZ, 0x1f, R2 ;  /* 0x0000001fff037819 */ /* 0x000fca0000011402 */
[----:B------:R-:W-:-:S04]  /*bb30*/  IMAD R3, R3, UR6, RZ ;  /* 0x0000000603037c24 */ /* 0x000fc8000f8e02ff */
[C---:B------:R-:W-:Y:S02]  /*bb40*/  IMAD R7, R2.reuse, UR7, R3 ;  /* 0x0000000702077c24 */ /* 0x040fe4000f8e0203 */
[----:B------:R-:W-:Y:S01]  /*bb50*/  IMAD.WIDE.U32 R2, R2, R5, UR4 ;  /* 0x0000000402027e25 */ /* 0x000fe2000f8e0005 */
[----:B------:R-:W-:Y:S01]  /*bb60*/  SHF.R.S32.HI R5, RZ, 0x1f, R6 ;  /* 0x0000001fff057819 */ /* 0x000fe20000011406 */
[----:B------:R-:W-:Y:S02]  /*bb70*/  ULDC UR4, c[0x0][0x2b8] ;  /* 0x0000ae0000047ab9 */ /* 0x000fe40000000800 */
[----:B------:R-:W-:Y:S02]  /*bb80*/  IMAD.IADD R3, R3, 0x1, R7 ;  /* 0x0000000103037824 */ /* 0x000fe400078e0207 */
[----:B------:R-:W-:Y:S02]  /*bb90*/  IMAD R5, R5, UR8, RZ ;  /* 0x0000000805057c24 */ /* 0x000fe4000f8e02ff */
[----:B------:R-:W-:Y:S01]  /*bba0*/  IMAD.WIDE.U32 R2, R6, UR8, R2 ;  /* 0x0000000806027c25 */ /* 0x000fe2000f8e0002 */
[----:B------:R-:W-:-:S03]  /*bbb0*/  LOP3.LUT R10, R28, 0x20, RZ, 0xfc, !PT ;  /* 0x000000201c0a7812 */ /* 0x000fc600078efcff */
[----:B------:R-:W-:Y:S01]  /*bbc0*/  IMAD R6, R6, UR9, R5 ;  /* 0x0000000906067c24 */ /* 0x000fe2000f8e0205 */
[----:B------:R-:W-:Y:S02]  /*bbd0*/  IADD3 R7, P0, R2, UR10, RZ ;  /* 0x0000000a02077c10 */ /* 0x000fe4000ff1e0ff */
[C---:B------:R-:W-:Y:S01]  /*bbe0*/  LOP3.LUT R11, R28.reuse, 0x40, RZ, 0xfc, !PT ;  /* 0x000000401c0b7812 */ /* 0x040fe200078efcff */
[----:B------:R-:W-:Y:S01]  /*bbf0*/  UMOV UR5, 0xffffffff ;  /* 0xffffffff00057882 */ /* 0x000fe20000000000 */
[----:B------:R-:W-:Y:S02]  /*bc00*/  IADD3.X R6, R3, UR11, R6, P0, !PT ;  /* 0x0000000b03067c10 */ /* 0x000fe400087fe406 */
[----:B---3--:R-:W-:Y:S02]  /*bc10*/  LOP3.LUT R19, R19, 0x7f, RZ, 0xc0, !PT ;  /* 0x0000007f13137812 */ /* 0x008fe400078ec0ff */
[----:B------:R-:W-:Y:S02]  /*bc20*/  ISETP.GE.AND P3, PT, R28, UR4, PT ;  /* 0x000000041c007c0c */ /* 0x000fe4000bf66270 */
[----:B------:R-:W-:-:S02]  /*bc30*/  ISETP.GE.AND P2, PT, R10, UR4, PT ;  /* 0x000000040a007c0c */ /* 0x000fc4000bf46270 */
[----:B------:R-:W-:Y:S02]  /*bc40*/  ISETP.GE.AND P0, PT, R11, UR4, PT ;  /* 0x000000040b007c0c */ /* 0x000fe4000bf06270 */
[----:B------:R-:W-:Y:S01]  /*bc50*/  SHF.R.U32.HI R10, RZ, 0x1, R19 ;  /* 0x00000001ff0a7819 */ /* 0x000fe20000011613 */
[----:B--2---:R-:W-:Y:S10]  /*bc60*/  BRA.DIV UR5, `(.L_x_236) ;  /* 0x0000003205607947 */ /* 0x004ff4000b800000 */
[----:B------:R-:W0:Y:S01]  /*bc70*/  SHFL.IDX PT, R3, R4, RZ, 0x1e1f ;  /* 0x001e1fff04037589 */ /* 0x000e2200000e0000 */
[----:B------:R-:W-:Y:S02]  /*bc80*/  IMAD R17, R17, 0xc0, R10 ;  /* 0x000000c011117824 */ /* 0x000fe400078e020a */
[----:B------:R-:W-:Y:S01]  /*bc90*/  IMAD R5, R8, UR41, RZ ;  /* 0x0000002908057c24 */ /* 0x000fe2000f8e02ff */
[----:B------:R-:W1:Y:S04]  /*bca0*/  SHFL.IDX PT, R2, R0, RZ, 0x1e1f ;  /* 0x001e1fff00027589 */ /* 0x000e6800000e0000 */
[----:B------:R-:W-:Y:S01]  /*bcb0*/  ISETP.GE.AND P1, PT, R17, R5, PT ;  /* 0x000000051100720c */ /* 0x000fe20003f26270 */
[----:B------:R-:W2:Y:S04]  /*bcc0*/  SHFL.IDX PT, R4, R4, 0x1, 0x1e1f ;  /* 0x003e1f0004047f89 */ /* 0x000ea800000e0000 */
[----:B------:R-:W3:Y:S04]  /*bcd0*/  SHFL.IDX PT, R0, R0, 0x1, 0x1e1f ;  /* 0x003e1f0000007f89 */ /* 0x000ee800000e0000 */
[----:B------:R-:W4:Y:S04]  /*bce0*/  SHFL.IDX PT, R6, R6, RZ, 0x1e1f ;  /* 0x001e1fff06067589 */ /* 0x000f2800000e0000 */
[----:B0-----:R-:W-:-:S05]  /*bcf0*/  @!P1 IADD3 R3, P4, R28, R3, RZ ;  /* 0x000000031c039210 */ /* 0x001fca0007f9e0ff */
[----:B-1----:R-:W-:-:S05]  /*bd00*/  @!P1 IMAD.X R2, RZ, RZ, R2, P4 ;  /* 0x000000ffff029224 */ /* 0x002fca00020e0602 */
[----:B------:R-:W-:-:S04]  /*bd10*/  @!P1 LOP3.LUT R3, R3, R2, RZ, 0x3c, !PT ;  /* 0x0000000203039212 */ /* 0x000fc800078e3cff */
[----:B------:R-:W-:-:S04]  /*bd20*/  @!P1 LOP3.LUT R2, R3, R2, RZ, 0x3c, !PT ;  /* 0x0000000203029212 */ /* 0x000fc800078e3cff */
[----:B------:R-:W-:-:S05]  /*bd30*/  @!P1 LOP3.LUT R3, R3, R2, RZ, 0x3c, !PT ;  /* 0x0000000203039212 */ /* 0x000fca00078e3cff */
[----:B-----5:R-:W-:Y:S04]  /*bd40*/  @!P1 LDGSTS.E.BYPASS.LTC128B.128 [R9+0xf000], desc[UR50][R2.64], !P3 ;  /* 0x0f00000002099fae */ /* 0x020fe8000d901d72 */
[----:B------:R-:W-:Y:S04]  /*bd50*/  @!P1 LDGSTS.E.BYPASS.LTC128B.128 [R9+0x10800], desc[UR50][R2.64+0x20], !P2 ;  /* 0x1080002002099fae */ /* 0x000fe8000d101d72 */
[----:B------:R0:W-:Y:S02]  /*bd60*/  @!P1 LDGSTS.E.BYPASS.LTC128B.128 [R9+0x12000], desc[UR50][R2.64+0x40], !P0 ;  /* 0x1200004002099fae */ /* 0x0001e4000c101d72 */
[----:B0-----:R-:W-:-:S05]  /*bd70*/  VIADD R2, R17, 0x40 ;  /* 0x0000004011027836 */ /* 0x001fca0000000000 */
[----:B------:R-:W-:-:S13]  /*bd80*/  ISETP.GE.AND P1, PT, R2, R5, PT ;  /* 0x000000050200720c */ /* 0x000fda0003f26270 */
[----:B--2---:R-:W-:-:S04]  /*bd90*/  @!P1 IADD3 R2, P4, R28, R4, RZ ;  /* 0x000000041c029210 */ /* 0x004fc80007f9e0ff */
[----:B---3--:R-:W-:-:S05]  /*bda0*/  @!P1 IADD3.X R0, RZ, R0, RZ, P4, !PT ;  /* 0x00000000ff009210 */ /* 0x008fca00027fe4ff */
[----:B------:R-:W-:-:S05]  /*bdb0*/  @!P1 IMAD.MOV.U32 R3, RZ, RZ, R0 ;  /* 0x000000ffff039224 */ /* 0x000fca00078e0000 */
[----:B------:R-:W-:Y:S04]  /*bdc0*/  @!P1 LDGSTS.E.BYPASS.LTC128B.128 [R9+0xf800], desc[UR50][R2.64], !P3 ;  /* 0x0f80000002099fae */ /* 0x000fe8000d901d72 */
[----:B------:R-:W-:Y:S04]  /*bdd0*/  @!P1 LDGSTS.E.BYPASS.LTC128B.128 [R9+0x11000], desc[UR50][R2.64+0x20], !P2 ;  /* 0x1100002002099fae */ /* 0x000fe8000d101d72 */
[----:B------:R0:W-:Y:S04]  /*bde0*/  @!P1 LDGSTS.E.BYPASS.LTC128B.128 [R9+0x12800], desc[UR50][R2.64+0x40], !P0 ;  /* 0x1280004002099fae */ /* 0x0001e8000c101d72 */
[----:B0---4-:R0:W1:Y:S02]  /*bdf0*/  SHFL.IDX PT, R2, R7, RZ, 0x1e1f ;  /* 0x001e1fff07027589 */ /* 0x01106400000e0000 */
.L_x_322:
[----:B------:R-:W-:Y:S01]  /*be00*/  VIADD R17, R17, 0x80 ;  /* 0x0000008011117836 */ /* 0x000fe20000000000 */
[----:B------:R-:W-:Y:S04]  /*be10*/  BSSY B0, `(.L_x_237) ;  /* 0x000000b000007945 */ /* 0x000fe80003800000 */
[----:B------:R-:W-:-:S13]  /*be20*/  ISETP.GE.AND P1, PT, R17, R5, PT ;  /* 0x000000051100720c */ /* 0x000fda0003f26270 */
[----:B------:R-:W-:Y:S05]  /*be30*/  @P1 BRA `(.L_x_238) ;  /* 0x0000000000201947 */ /* 0x000fea0003800000 */
[----:B-1----:R-:W-:-:S05]  /*be40*/  IADD3 R2, P1, R28, R2, RZ ;  /* 0x000000021c027210 */ /* 0x002fca0007f3e0ff */
[----:B------:R-:W-:-:S05]  /*be50*/  IMAD.X R3, RZ, RZ, R6, P1 ;  /* 0x000000ffff037224 */ /* 0x000fca00008e0606 */
[----:B------:R-:W-:Y:S01]  /*be60*/  @!PT LDS RZ, [RZ] ;  /* 0x00000000fffff984 */ /* 0x000fe20000000800 */
[----:B------:R-:W-:Y:S01]  /*be70*/  @!PT LDS RZ, [RZ] ;  /* 0x00000000fffff984 */ /* 0x000fe20000000800 */
[----:B------:R-:W-:Y:S01]  /*be80*/  @!PT LDS RZ, [RZ] ;  /* 0x00000000fffff984 */ /* 0x000fe20000000800 */
[----:B------:R2:W-:Y:S04]  /*be90*/  LDGSTS.E.BYPASS.LTC128B.128 [R9+0x10000], desc[UR50][R2.64], !P3 ;  /* 0x1000000002097fae */ /* 0x0005e8000d901d72 */
[----:B------:R2:W-:Y:S04]  /*bea0*/  LDGSTS.E.BYPASS.LTC128B.128 [R9+0x11800], desc[UR50][R2.64+0x20], !P2 ;  /* 0x1180002002097fae */ /* 0x0005e8000d101d72 */
[----:B------:R2:W-:Y:S02]  /*beb0*/  LDGSTS.E.BYPASS.LTC128B.128 [R9+0x13000], desc[UR50][R2.64+0x40], !P0 ;  /* 0x1300004002097fae */ /* 0x0005e4000c101d72 */
.L_x_238:
[----:B------:R-:W-:Y:S05]  /*bec0*/  BSYNC B0 ;  /* 0x0000000000007941 */ /* 0x000fea0003800000 */
.L_x_237:
[----:B------:R-:W-:Y:S01]  /*bed0*/  NOP ;  /* 0x0000000000007918 */ /* 0x000fe20000000000 */
[----:B------:R-:W-:-:S13]  /*bee0*/  PLOP3.LUT P0, PT, PT, PT, PT, 0x80, 0x0 ;  /* 0x000000000000781c */ /* 0x000fda0003f0f070 */
.L_x_239:
[----:B------:R-:W-:Y:S02]  /*bef0*/  PLOP3.LUT P1, PT, P1, P0, PT, 0xa2, 0x0 ;  /* 0x000000000000781c */ /* 0x000fe40000f21472 */
[----:B------:R-:W-:-:S08]  /*bf00*/  @P0 R2UR P1, UR4, R22 ;  /* 0x00000000160402ca */ /* 0x000fd00000020000 */
[----:B------:R-:W-:-:S05]  /*bf10*/  @P0 PLOP3.LUT P0, PT, P1, PT, PT, 0x80, 0x0 ;  /* 0x000000000000081c */ /* 0x000fca0000f0f070 */
[----:B------:R-:W-:Y:S01]  /*bf20*/  @!P1 SYNCS.ARRIVE.TRANS64.RED.A0T1 RZ, [UR4+0x19c00], RZ ;  /* 0x019c00ffffff99a7 */ /* 0x000fe20008200404 */
[----:B------:R-:W-:Y:S07]  /*bf30*/  @!P1 ARRIVES.LDGSTSBAR.64.TRANSCNT [UR4+0x19c00] ;  /* 0x019c0000ff0099b0 */ /* 0x000fee0008000a84 */
[----:B------:R-:W-:Y:S05]  /*bf40*/  @P0 BRA.U.ANY `(.L_x_239) ;  /* 0xfffffffd00e80947 */ /* 0x000fea000393ffff */
[----:B-12---:R-:W2:Y:S02]  /*bf50*/  LDL.LU R2, [R1+0x1c] ;  /* 0x00001c0001027983 */ /* 0x006ea40000300800 */
[----:B--2---:R-:W-:-:S05]  /*bf60*/  VIADD R2, R2, 0x1 ;  /* 0x0000000102027836 */ /* 0x004fca0000000000 */
[----:B------:R1:W-:Y:S01]  /*bf70*/  STL [R1+0x1c], R2 ;  /* 0x00001c0201007387 */ /* 0x0003e20000100800 */
[----:B------:R-:W-:-:S04]  /*bf80*/  LEA.HI R0, R2, R2, RZ, 0x1 ;  /* 0x0000000202007211 */ /* 0x000fc800078f08ff */
[----:B------:R-:W-:-:S05]  /*bf90*/  LOP3.LUT R0, R0, 0xfffffffe, RZ, 0xc0, !PT ;  /* 0xfffffffe00007812 */ /* 0x000fca00078ec0ff */
[----:B------:R-:W-:-:S05]  /*bfa0*/  IMAD.IADD R0, R2, 0x1, -R0 ;  /* 0x0000000102007824 */ /* 0x000fca00078e0a00 */
[----:B------:R-:W-:Y:S01]  /*bfb0*/  SHF.L.U32 R3, R0, 0x1f, RZ ;  /* 0x0000001f00037819 */ /* 0x000fe200000006ff */
[----:B------:R-:W-:Y:S01]  /*bfc0*/  NOP ;  /* 0x0000000000007918 */ /* 0x000fe20000000000 */
[----:B------:R1:W-:Y:S01]  /*bfd0*/  SYNCS.ARRIVE.TRANS64.A1T0 RZ, [R22+URZ+0x19c00], RZ ;  /* 0x019c00ff16ff79a7 */ /* 0x0003e2000810003f */
[----:B------:R-:W-:Y:S01]  /*bfe0*/  BSSY B0, `(.L_x_240) ;  /* 0x0000003000007945 */ /* 0x000fe20003800000 */
[----:B------:R-:W2:Y:S03]  /*bff0*/  SYNCS.PHASECHK.TRANS64.TRYWAIT P0, [R22+URZ+0x19c20], R3 ;  /* 0x019c2003160075a7 */ /* 0x000ea6000800017f */
[----:B-12---:R-:W-:Y:S05]  /*c000*/  @!P0 BRA `(.L_x_241) ;  /* 0x0000003000788947 */ /* 0x006fea0003800000 */
.L_x_323:
[----:B------:R-:W-:Y:S05]  /*c010*/  BSYNC B0 ;  /* 0x0000000000007941 */ /* 0x000fea0003800000 */
.L_x_240:
[----:B------:R-:W-:-:S06]  /*c020*/  UISETP.GE.AND UP0, UPT, UR42, 0x81, UPT ;  /* 0x000000812a00788c */ /* 0x000fcc000bf06270 */
[----:B------:R-:W-:-:S13]  /*c030*/  PLOP3.LUT P0, PT, PT, PT, UP0, 0x80, 0x0 ;  /* 0x000000000000781c */ /* 0x000fda0003f0f008 */
[----:B------:R-:W-:Y:S05]  /*c040*/  @!P0 BRA `(.L_x_242) ;  /* 0x0000001000088947 */ /* 0x000fea0003800000 */
[----:B------:R-:W-:Y:S01]  /*c050*/  UIADD3 UR4, UR43, -0x2, URZ ;  /* 0xfffffffe2b047890 */ /* 0x000fe2000fffe03f */
[----:B------:R-:W-:Y:S02]  /*c060*/  IMAD.MOV.U32 R5, RZ, RZ, R24 ;  /* 0x000000ffff057224 */ /* 0x000fe400078e0018 */
[----:B------:R-:W-:-:S03]  /*c070*/  IMAD.MOV.U32 R4, RZ, RZ, R23 ;  /* 0x000000ffff047224 */ /* 0x000fc600078e0017 */
[----:B------:R-:W-:-:S07]  /*c080*/  IMAD.U32 R19, RZ, RZ, UR4 ;  /* 0x00000004ff137e24 */ /* 0x000fce000f8e00ff */
.L_x_262:
[----:B01----:R-:W1:Y:S01]  /*c090*/  LDC R3, c[0x0][0x430] ;  /* 0x00010c00ff037b82 */ /* 0x003e620000000800 */
[----:B--2---:R-:W2:Y:S01]  /*c0a0*/  S2R R2, SR_TID.X ;  /* 0x0000000000027919 */ /* 0x004ea20000002100 */
[----:B------:R-:W-:Y:S05]  /*c0b0*/  YIELD ;  /* 0x0000000000007946 */ /* 0x000fea0003800000 */
[----:B------:R-:W-:Y:S01]  /*c0c0*/  ULDC UR4, c[0x0][0x430] ;  /* 0x00010c0000047ab9 */ /* 0x000fe20000000800 */
[----:B-1----:R-:W-:Y:S02]  /*c0d0*/  ISETP.NE.AND P0, PT, R3, 0x1, PT ;  /* 0x000000010300780c */ /* 0x002fe40003f05270 */
[C---:B--2---:R-:W-:Y:S01]  /*c0e0*/  LOP3.LUT R0, R2.reuse, 0x7f, RZ, 0xc0, !PT ;  /* 0x0000007f02007812 */ /* 0x044fe200078ec0ff */
[----:B------:R-:W-:-:S10]  /*c0f0*/  IMAD.SHL.U32 R2, R2, 0x40, RZ ;  /* 0x0000004002027824 */ /* 0x000fd400078e00ff */
[----:B------:R-:W1:Y:S01]  /*c100*/  @P0 LDC R6, c[0x0][0x434] ;  /* 0x00010d00ff060b82 */ /* 0x000e620000000800 */
[----:B------:R-:W-:Y:S02]  /*c110*/  SHF.R.U32.HI R3, RZ, 0x1, R0 ;  /* 0x00000001ff037819 */ /* 0x000fe40000011600 */
[----:B------:R-:W-:Y:S02]  /*c120*/  LOP3.LUT R2, R2, 0x40, RZ, 0xc0, !PT ;  /* 0x0000004002027812 */ /* 0x000fe400078ec0ff */
[----:B------:R-:W-:-:S03]  /*c130*/  LEA R3, R19, R3, 0x7 ;  /* 0x0000000313037211 */ /* 0x000fc600078e38ff */
[----:B------:R-:W2:Y:S01]  /*c140*/  @P0 LDC R0, c[0x0][0x438] ;  /* 0x00010e00ff000b82 */ /* 0x000ea20000000800 */
[----:B------:R-:W-:-:S05]  /*c150*/  IADD3 R3, R2, UR38, R3 ;  /* 0x0000002602037c10 */ /* 0x000fca000fffe003 */
[----:B------:R-:W-:Y:S02]  /*c160*/  IMAD.MOV.U32 R2, RZ, RZ, R3 ;  /* 0x000000ffff027224 */ /* 0x000fe400078e0003 */
[----:B-1----:R-:W-:-:S05]  /*c170*/  @P0 IMAD.HI.U32 R6, R3, R6, RZ ;  /* 0x0000000603060227 */ /* 0x002fca00078e00ff */
[----:B--2---:R-:W-:-:S05]  /*c180*/  @P0 SHF.R.U32.HI R2, RZ, R0, R6 ;  /* 0x00000000ff020219 */ /* 0x004fca0000011606 */
[----:B------:R-:W-:-:S04]  /*c190*/  IMAD.MOV R8, RZ, RZ, -R2 ;  /* 0x000000ffff087224 */ /* 0x000fc800078e0a02 */
[----:B------:R-:W-:Y:S01]  /*c1a0*/  IMAD R8, R8, UR4, R3 ;  /* 0x0000000408087c24 */ /* 0x000fe2000f8e0203 */
[----:B------:R-:W-:Y:S01]  /*c1b0*/  ULDC.64 UR4, c[0x0][0x428] ;  /* 0x00010a0000047ab9 */ /* 0x000fe20000000a00 */
[----:B------:R-:W-:Y:S01]  /*c1c0*/  SHF.R.S32.HI R3, RZ, 0x1f, R2 ;  /* 0x0000001fff037819 */ /* 0x000fe20000011402 */
[----:B------:R-:W-:-:S04]  /*c1d0*/  IMAD R0, R29, UR4, RZ ;  /* 0x000000041d007c24 */ /* 0x000fc8000f8e02ff */
[C---:B------:R-:W-:Y:S02]  /*c1e0*/  IMAD R0, R25.reuse, UR5, R0 ;  /* 0x0000000519007c24 */ /* 0x040fe4000f8e0200 */
[----:B------:R-:W-:Y:S01]  /*c1f0*/  IMAD.WIDE.U32 R2, R25, UR4, R2 ;  /* 0x0000000419027c25 */ /* 0x000fe2000f8e0002 */
[----:B------:R-:W-:-:S03]  /*c200*/  ULDC.64 UR4, c[0x0][0x418] ;  /* 0x0001060000047ab9 */ /* 0x000fc60000000a00 */
[----:B------:R-:W-:Y:S01]  /*c210*/  IMAD.IADD R0, R0, 0x1, R3 ;  /* 0x0000000100007824 */ /* 0x000fe200078e0203 */
[----:B------:R-:W-:-:S04]  /*c220*/  LEA R6, P0, R2, UR4, 0x2 ;  /* 0x0000000402067c11 */ /* 0x000fc8000f8010ff */
[----:B0-----:R-:W-:-:S06]  /*c230*/  LEA.HI.X R7, R2, UR5, R0, 0x2, P0 ;  /* 0x0000000502077c11 */ /* 0x001fcc00080f1400 */
[----:B------:R-:W2:Y:S01]  /*c240*/  LDG.E R7, desc[UR50][R6.64] ;  /* 0x0000003206077981 */ /* 0x000ea2000c1e1900 */
[----:B------:R-:W-:Y:S02]  /*c250*/  IMAD.U32 R9, RZ, RZ, UR46 ;  /* 0x0000002eff097e24 */ /* 0x000fe4000f8e00ff */
[----:B------:R-:W-:Y:S02]  /*c260*/  VIADD R23, R4, 0x1 ;  /* 0x0000000104177836 */ /* 0x000fe40000000000 */
[----:B------:R-:W-:Y:S01]  /*c270*/  IMAD.MOV.U32 R0, RZ, RZ, R19 ;  /* 0x000000ffff007224 */ /* 0x000fe200078e0013 */
[----:B------:R-:W-:Y:S01]  /*c280*/  ISETP.NE.AND P2, PT, R9, 0x3, PT ;  /* 0x000000030900780c */ /* 0x000fe20003f45270 */
[----:B------:R-:W-:Y:S01]  /*c290*/  VIADD R19, R19, 0xffffffff ;  /* 0xffffffff13137836 */ /* 0x000fe20000000000 */
[----:B------:R-:W-:Y:S02]  /*c2a0*/  ISETP.NE.AND P0, PT, R23, 0x2, PT ;  /* 0x000000021700780c */ /* 0x000fe40003f05270 */
[----:B------:R-:W-:-:S02]  /*c2b0*/  ISETP.GT.AND P1, PT, R0, RZ, PT ;  /* 0x000000ff0000720c */ /* 0x000fc40003f24270 */
[----:B------:R-:W-:Y:S02]  /*c2c0*/  SEL R24, RZ, 0x1, P0 ;  /* 0x00000001ff187807 */ /* 0x000fe40000000000 */
[----:B------:R-:W-:Y:S02]  /*c2d0*/  SEL R23, R23, RZ, P0 ;  /* 0x000000ff17177207 */ /* 0x000fe40000000000 */
[----:B------:R-:W-:Y:S02]  /*c2e0*/  LOP3.LUT R24, R5, R24, RZ, 0x3c, !PT ;  /* 0x0000001805187212 */ /* 0x000fe400078e3cff */
[----:B--2---:R-:W-:Y:S01]  /*c2f0*/  SHF.R.S32.HI R17, RZ, 0x1f, R7 ;  /* 0x0000001fff117819 */ /* 0x004fe20000011407 */
[----:B------:R-:W-:Y:S06]  /*c300*/  @!P2 BRA `(.L_x_243) ;  /* 0x000000000004a947 */ /* 0x000fec0003800000 */
[----:B------:R-:W-:Y:S01]  /*c310*/  BPT.TRAP 0x1 ;  /* 0x000000040000795c */ /* 0x000fe20000300000 */
.L_x_243:
[----:B------:R-:W-:Y:S01]  /*c320*/  IMAD R0, R23, 0x8, R22 ;  /* 0x0000000817007824 */ /* 0x000fe200078e0216 */
[----:B------:R-:W-:Y:S01]  /*c330*/  SHF.L.U32 R10, R24, 0x1f, RZ ;  /* 0x0000001f180a7819 */ /* 0x000fe200000006ff */
[----:B------:R-:W-:Y:S01]  /*c340*/  BSSY B0, `(.L_x_244) ;  /* 0x0000004000007945 */ /* 0x000fe20003800000 */
[----:B------:R-:W-:Y:S02]  /*c350*/  SHF.R.S32.HI R9, RZ, 0x1f, R8 ;  /* 0x0000001fff097819 */ /* 0x000fe40000011408 */
[----:B------:R-:W0:Y:S02]  /*c360*/  SYNCS.PHASECHK.TRANS64.TRYWAIT P0, [R0+URZ+0x19c80], R10 ;  /* 0x019c800a000075a7 */ /* 0x000e24000800017f */
[----:B0-----:R-:W-:Y:S05]  /*c370*/  @!P0 BRA `(.L_x_245) ;  /* 0x0000002c00b08947 */ /* 0x001fea0003800000 */
.L_x_324:
[----:B------:R-:W-:Y:S05]  /*c380*/  BSYNC B0 ;  /* 0x0000000000007941 */ /* 0x000fea0003800000 */
.L_x_244:
[----:B------:R-:W2:Y:S01]  /*c390*/  LDL R14, [R1+0x4] ;  /* 0x00000400010e7983 */ /* 0x000ea20000100800 */
[----:B------:R-:W-:Y:S01]  /*c3a0*/  ULDC.64 UR4, c[0x0][0x328] ;  /* 0x0000ca0000047ab9 */ /* 0x000fe20000000a00 */
[----:B------:R-:W1:Y:S01]  /*c3b0*/  LDC R11, c[0x0][0x2f4] ;  /* 0x0000bd00ff0b7b82 */ /* 0x000e620000000800 */
[----:B------:R-:W-:Y:S01]  /*c3c0*/  IMAD R6, R9, UR4, RZ ;  /* 0x0000000409067c24 */ /* 0x000fe2000f8e02ff */
[----:B------:R-:W-:Y:S01]  /*c3d0*/  ULDC.64 UR6, c[0x0][0x318] ;  /* 0x0000c60000067ab9 */ /* 0x000fe20000000a00 */
[----:B------:R-:W-:Y:S01]  /*c3e0*/  IMAD.WIDE.U32 R2, R8, UR4, RZ ;  /* 0x0000000408027c25 */ /* 0x000fe2000f8e00ff */
[C---:B------:R-:W-:Y:S02]  /*c3f0*/  LOP3.LUT R13, R28.reuse, 0x40, RZ, 0xfc, !PT ;  /* 0x000000401c0d7812 */ /* 0x040fe400078efcff */
[----:B------:R-:W-:Y:S01]  /*c400*/  LOP3.LUT R12, R28, 0x20, RZ, 0xfc, !PT ;  /* 0x000000201c0c7812 */ /* 0x000fe200078efcff */
        /* <DEDUP_REMOVED lines=8> */
[----:B------:R-:W-:Y:S02]  /*c490*/  IADD3 R3, R3, R6, RZ ;  /* 0x0000000603037210 */ /* 0x000fe40007ffe0ff */
[C---:B------:R-:W-:Y:S01]  /*c4a0*/  IMAD R21, R18.reuse, UR5, R21 ;  /* 0x0000000512157c24 */ /* 0x040fe2000f8e0215 */
[-C--:B-1----:R-:W-:Y:S01]  /*c4b0*/  ISETP.GE.AND P2, PT, R13, R11.reuse, PT ;  /* 0x0000000b0d00720c */ /* 0x082fe20003f46270 */
[----:B------:R-:W-:Y:S01]  /*c4c0*/  IMAD.WIDE.U32 R2, R18, UR4, R2 ;  /* 0x0000000412027c25 */ /* 0x000fe2000f8e0002 */
[----:B------:R-:W-:Y:S01]  /*c4d0*/  UMOV UR4, 0xffffffff ;  /* 0xffffffff00047882 */ /* 0x000fe20000000000 */
[----:B------:R-:W-:-:S02]  /*c4e0*/  ISETP.GE.AND P3, PT, R12, R11, PT ;  /* 0x0000000b0c00720c */ /* 0x000fc40003f66270 */
[----:B------:R-:W-:Y:S02]  /*c4f0*/  ISETP.GE.AND P4, PT, R28, R11, PT ;  /* 0x0000000b1c00720c */ /* 0x000fe40003f86270 */
[----:B------:R-:W-:-:S04]  /*c500*/  IADD3 R20, P0, R2, UR6, RZ ;  /* 0x0000000602147c10 */ /* 0x000fc8000ff1e0ff */
[----:B------:R-:W-:Y:S01]  /*c510*/  IADD3.X R21, R21, UR7, R3, P0, !PT ;  /* 0x0000000715157c10 */ /* 0x000fe200087fe403 */
[----:B--2---:R-:W-:Y:S01]  /*c520*/  IMAD R6, R23, 0x3000, R14 ;  /* 0x0000300017067824 */ /* 0x004fe200078e020e */
[----:B------:R-:W-:Y:S07]  /*c530*/  BRA.DIV UR4, `(.L_x_246) ;  /* 0x0000002e04547947 */ /* 0x000fee000b800000 */
[----:B------:R-:W1:Y:S01]  /*c540*/  SHFL.IDX PT, R2, R20, RZ, 0x1e1f ;  /* 0x001e1fff14027589 */ /* 0x000e6200000e0000 */
[----:B------:R-:W-:-:S03]  /*c550*/  IMAD.IADD R6, R22, 0x1, R6 ;  /* 0x0000000116067824 */ /* 0x000fc600078e0206 */
[----:B------:R-:W2:Y:S04]  /*c560*/  SHFL.IDX PT, R3, R21, RZ, 0x1e1f ;  /* 0x001e1fff15037589 */ /* 0x000ea800000e0000 */
[----:B------:R-:W3:Y:S01]  /*c570*/  SHFL.IDX PT, R21, R21, 0x1, 0x1e1f ;  /* 0x003e1f0015157f89 */ /* 0x000ee200000e0000 */
[----:B-1----:R-:W-:-:S05]  /*c580*/  IADD3 R2, P0, R28, R2, RZ ;  /* 0x000000021c027210 */ /* 0x002fca0007f1e0ff */
[----:B--2---:R-:W-:-:S05]  /*c590*/  IMAD.X R3, RZ, RZ, R3, P0 ;  /* 0x000000ffff037224 */ /* 0x004fca00000e0603 */
[----:B------:R-:W-:Y:S04]  /*c5a0*/  LDGSTS.E.BYPASS.LTC128B.128 [R6+0x9000], desc[UR50][R2.64], !P4 ;  /* 0x0900000002067fae */ /* 0x000fe8000e101d72 */
[----:B------:R-:W-:Y:S04]  /*c5b0*/  LDGSTS.E.BYPASS.LTC128B.128 [R6+0xa000], desc[UR50][R2.64+0x20], !P3 ;  /* 0x0a00002002067fae */ /* 0x000fe8000d901d72 */
[----:B------:R1:W-:Y:S04]  /*c5c0*/  LDGSTS.E.BYPASS.LTC128B.128 [R6+0xb000], desc[UR50][R2.64+0x40], !P2 ;  /* 0x0b00004002067fae */ /* 0x0003e8000d101d72 */
[----:B-1-3--:R1:W2:Y:S02]  /*c5d0*/  SHFL.IDX PT, R2, R20, 0x1, 0x1e1f ;  /* 0x003e1f0014027f89 */ /* 0x00a2a400000e0000 */
.L_x_330:
        /* <DEDUP_REMOVED lines=10> */
.L_x_247:
        /* <DEDUP_REMOVED lines=11> */
.L_x_248:
[----:B------:R2:W-:Y:S01]  /*c730*/  SYNCS.ARRIVE.TRANS64.A1T0 RZ, [R0+URZ+0x19c70], RZ ;  /* 0x019c70ff00ff79a7 */ /* 0x0005e2000810003f */
[----:B------:R-:W-:Y:S05]  /*c740*/  @!P3 BRA `(.L_x_249) ;  /* 0x000000000004b947 */ /* 0x000fea0003800000 */
[----:B------:R-:W-:Y:S01]  /*c750*/  BPT.TRAP 0x1 ;  /* 0x000000040000795c */ /* 0x000fe20000300000 */
.L_x_249:
[----:B------:R-:W3:Y:S01]  /*c760*/  SYNCS.PHASECHK.TRANS64.TRYWAIT P0, [R0+URZ+0x19c40], R10 ;  /* 0x019c400a000075a7 */ /* 0x000ee2000800017f */
[----:B------:R-:W-:Y:S04]  /*c770*/  BSSY B0, `(.L_x_250) ;  /* 0x0000002000007945 */ /* 0x000fe80003800000 */
[----:B---3--:R-:W-:Y:S05]  /*c780*/  @!P0 BRA `(.L_x_251) ;  /* 0x0000002c005c8947 */ /* 0x008fea0003800000 */
.L_x_331:
[----:B------:R-:W-:Y:S05]  /*c790*/  BSYNC B0 ;  /* 0x0000000000007941 */ /* 0x000fea0003800000 */
.L_x_250:
[----:B------:R-:W-:Y:S01]  /*c7a0*/  ULDC.64 UR4, c[0x0][0x300] ;  /* 0x0000c00000047ab9 */ /* 0x000fe20000000a00 */
[----:B------:R-:W4:Y:S01]  /*c7b0*/  LDC R11, c[0x0][0x2f4] ;  /* 0x0000bd00ff0b7b82 */ /* 0x000f220000000800 */
[----:B------:R-:W-:Y:S01]  /*c7c0*/  IMAD R9, R9, UR4, RZ ;  /* 0x0000000409097c24 */ /* 0x000fe2000f8e02ff */
[----:B------:R-:W-:Y:S01]  /*c7d0*/  ULDC.64 UR6, c[0x0][0x2e8] ;  /* 0x0000ba0000067ab9 */ /* 0x000fe20000000a00 */
[----:B------:R-:W-:Y:S01]  /*c7e0*/  IMAD.WIDE.U32 R2, R8, UR4, RZ ;  /* 0x0000000408027c25 */ /* 0x000fe2000f8e00ff */
        /* <DEDUP_REMOVED lines=11> */
[C---:B------:R-:W-:Y:S01]  /*c8a0*/  IMAD.WIDE.U32 R2, R18.reuse, UR4, R2 ;  /* 0x0000000412027c25 */ /* 0x040fe2000f8e0002 */
[----:B------:R-:W-:Y:S01]  /*c8b0*/  UMOV UR4, 0xffffffff ;  /* 0xffffffff00047882 */ /* 0x000fe20000000000 */
[-C--:B----4-:R-:W-:Y:S02]  /*c8c0*/  ISETP.GE.AND P2, PT, R13, R11.reuse, PT ;  /* 0x0000000b0d00720c */ /* 0x090fe40003f46270 */
[----:B------:R-:W-:Y:S01]  /*c8d0*/  IMAD R8, R18, UR5, R8 ;  /* 0x0000000512087c24 */ /* 0x000fe2000f8e0208 */
[----:B------:R-:W-:Y:S02]  /*c8e0*/  IADD3 R7, P0, R2, UR6, RZ ;  /* 0x0000000602077c10 */ /* 0x000fe4000ff1e0ff */
[----:B------:R-:W-:-:S02]  /*c8f0*/  ISETP.GE.AND P3, PT, R12, R11, PT ;  /* 0x0000000b0c00720c */ /* 0x000fc40003f66270 */
[----:B------:R-:W-:Y:S02]  /*c900*/  IADD3.X R8, R8, UR7, R3, P0, !PT ;  /* 0x0000000708087c10 */ /* 0x000fe400087fe403 */
[----:B------:R-:W-:Y:S01]  /*c910*/  ISETP.GE.AND P4, PT, R28, R11, PT ;  /* 0x0000000b1c00720c */ /* 0x000fe20003f86270 */
[----:B------:R-:W-:-:S12]  /*c920*/  BRA.DIV UR4, `(.L_x_252) ;  /* 0x0000002e04087947 */ /* 0x000fd8000b800000 */
[----:B------:R-:W4:Y:S04]  /*c930*/  SHFL.IDX PT, R2, R7, RZ, 0x1e1f ;  /* 0x001e1fff07027589 */ /* 0x000f2800000e0000 */
[----:B------:R-:W5:Y:S04]  /*c940*/  SHFL.IDX PT, R3, R8, RZ, 0x1e1f ;  /* 0x001e1fff08037589 */ /* 0x000f6800000e0000 */
[----:B------:R-:W0:Y:S01]  /*c950*/  SHFL.IDX PT, R8, R8, 0x1, 0x1e1f ;  /* 0x003e1f0008087f89 */ /* 0x000e2200000e0000 */
[----:B----4-:R-:W-:-:S05]  /*c960*/  IADD3 R2, P0, R28, R2, RZ ;  /* 0x000000021c027210 */ /* 0x010fca0007f1e0ff */
[----:B-----5:R-:W-:-:S05]  /*c970*/  IMAD.X R3, RZ, RZ, R3, P0 ;  /* 0x000000ffff037224 */ /* 0x020fca00000e0603 */
[----:B------:R-:W-:Y:S04]  /*c980*/  LDGSTS.E.BYPASS.LTC128B.128 [R6+0x13800], desc[UR50][R2.64], !P4 ;  /* 0x1380000002067fae */ /* 0x000fe8000e101d72 */
[----:B------:R-:W-:Y:S04]  /*c990*/  LDGSTS.E.BYPASS.LTC128B.128 [R6+0x14800], desc[UR50][R2.64+0x20], !P3 ;  /* 0x1480002002067fae */ /* 0x000fe8000d901d72 */
[----:B------:R4:W-:Y:S04]  /*c9a0*/  LDGSTS.E.BYPASS.LTC128B.128 [R6+0x15800], desc[UR50][R2.64+0x40], !P2 ;  /* 0x1580004002067fae */ /* 0x0009e8000d101d72 */
[----:B----4-:R4:W0:Y:S02]  /*c9b0*/  SHFL.IDX PT, R2, R7, 0x1, 0x1e1f ;  /* 0x003e1f0007027f89 */ /* 0x01082400000e0000 */
.L_x_337:
[----:B0-----:R-:W-:-:S05]  /*c9c0*/  IADD3 R2, P0, R28, R2, RZ ;  /* 0x000000021c027210 */ /* 0x001fca0007f1e0ff */
        /* <DEDUP_REMOVED lines=9> */
.L_x_253:
        /* <DEDUP_REMOVED lines=11> */
.L_x_254:
[----:B------:R2:W-:Y:S02]  /*cb10*/  SYNCS.ARRIVE.TRANS64.A1T0 RZ, [R0+URZ+0x19c30], RZ ;  /* 0x019c30ff00ff79a7 */ /* 0x0005e4000810003f */
[----:B--23--:R-:W-:-:S04]  /*cb20*/  MOV R0, UR48 ;  /* 0x0000003000007c02 */ /* 0x00cfc80008000f00 */
[----:B------:R-:W-:-:S13]  /*cb30*/  ISETP.NE.AND P0, PT, R0, 0x3, PT ;  /* 0x000000030000780c */ /* 0x000fda0003f05270 */
[----:B------:R-:W-:Y:S05]  /*cb40*/  @!P0 BRA `(.L_x_255) ;  /* 0x0000000000048947 */ /* 0x000fea0003800000 */
[----:B------:R-:W-:Y:S01]  /*cb50*/  BPT.TRAP 0x1 ;  /* 0x000000040000795c */ /* 0x000fe20000300000 */
.L_x_255:
[----:B------:R-:W-:Y:S01]  /*cb60*/  LOP3.LUT R0, R5, 0x1, RZ, 0x3c, !PT ;  /* 0x0000000105007812 */ /* 0x000fe200078e3cff */
[----:B------:R-:W-:Y:S01]  /*cb70*/  IMAD R2, R4, 0x8, R22 ;  /* 0x0000000804027824 */ /* 0x000fe200078e0216 */
[----:B------:R-:W-:Y:S02]  /*cb80*/  BSSY B0, `(.L_x_256) ;  /* 0x0000004000007945 */ /* 0x000fe40003800000 */
[----:B------:R-:W-:-:S04]  /*cb90*/  SHF.L.U32 R0, R0, 0x1f, RZ ;  /* 0x0000001f00007819 */ /* 0x000fc800000006ff */
[----:B------:R-:W0:Y:S02]  /*cba0*/  SYNCS.PHASECHK.TRANS64.TRYWAIT P2, [R2+URZ+0x19c70], R0 ;  /* 0x019c7000020075a7 */ /* 0x000e24000804017f */
[----:B0-----:R-:W-:Y:S05]  /*cbb0*/  @!P2 BRA `(.L_x_257) ;  /* 0x0000002800fca947 */ /* 0x001fea0003800000 */
.L_x_338:
[----:B------:R-:W-:Y:S05]  /*cbc0*/  BSYNC B0 ;  /* 0x0000000000007941 */ /* 0x000fea0003800000 */
.L_x_256:
[----:B------:R-:W-:-:S05]  /*cbd0*/  IMAD.U32 R3, RZ, RZ, UR46 ;  /* 0x0000002eff037e24 */ /* 0x000fca000f8e00ff */
[----:B------:R-:W-:-:S13]  /*cbe0*/  ISETP.NE.AND P2, PT, R3, 0x3, PT ;  /* 0x000000030300780c */ /* 0x000fda0003f45270 */
[----:B------:R-:W-:Y:S05]  /*cbf0*/  @!P2 BRA `(.L_x_258) ;  /* 0x000000000004a947 */ /* 0x000fea0003800000 */
[----:B------:R-:W-:Y:S01]  /*cc00*/  BPT.TRAP 0x1 ;  /* 0x000000040000795c */ /* 0x000fe20000300000 */
.L_x_258:
[----:B0-----:R-:W-:Y:S01]  /*cc10*/  SHF.L.U32 R0, R5, 0x1f, RZ ;  /* 0x0000001f05007819 */ /* 0x001fe200000006ff */
[----:B------:R-:W-:-:S03]  /*cc20*/  IMAD R3, R4, 0x3000, RZ ;  /* 0x0000300004037824 */ /* 0x000fc600078e02ff */
[----:B------:R-:W0:Y:S02]  /*cc30*/  SYNCS.PHASECHK.TRANS64.TRYWAIT P2, [R2+URZ+0x19c60], R0 ;  /* 0x019c6000020075a7 */ /* 0x000e24000804017f */
[----:B0-----:R-:W-:Y:S05]  /*cc40*/  @!P2 BRA `(.L_x_259) ;  /* 0x0000002800eca947 */ /* 0x001fea0003800000 */
.L_x_339:
[----:B------:R-:W0:Y:S04]  /*cc50*/  LDL R4, [R1+0x10] ;  /* 0x0000100001047983 */ /* 0x000e280000100800 */
[----:B------:R-:W2:Y:S04]  /*cc60*/  LDL R10, [R1+0x8] ;  /* 0x00000800010a7983 */ /* 0x000ea80000100800 */
[----:B------:R-:W3:Y:S01]  /*cc70*/  LDL R12, [R1+0xc] ;  /* 0x00000c00010c7983 */ /* 0x000ee20000100800 */
[----:B------:R-:W-:Y:S05]  /*cc80*/  WARPSYNC.ALL ;  /* 0x0000000000007948 */ /* 0x000fea0003800000 */
[----:B0-----:R-:W-:-:S02]  /*cc90*/  LOP3.LUT R0, R3, R4, RZ, 0xfc, !PT ;  /* 0x0000000403007212 */ /* 0x001fc400078efcff */
[----:B--2---:R-:W-:-:S03]  /*cca0*/  LOP3.LUT R3, R3, R10, RZ, 0xfc, !PT ;  /* 0x0000000a03037212 */ /* 0x004fc600078efcff */
[C---:B------:R-:W-:Y:S02]  /*ccb0*/  IMAD.IADD R0, R22.reuse, 0x1, R0 ;  /* 0x0000000116007824 */ /* 0x040fe400078e0200 */
[----:B------:R-:W-:-:S03]  /*ccc0*/  IMAD.IADD R3, R22, 0x1, R3 ;  /* 0x0000000116037824 */ /* 0x000fc600078e0203 */
[----:B----4-:R-:W0:Y:S02]  /*ccd0*/  LDSM.16.MT88.4 R4, [R0+0x9000] ;  /* 0x009000000004783b */ /* 0x010e240000004200 */
[C-C-:B0-----:R-:W-:Y:S02]  /*cce0*/  PRMT R8, R4.reuse, 0x6420, R5.reuse ;  /* 0x0000642004087816 */ /* 0x141fe40000000005 */
[----:B------:R-:W-:Y:S02]  /*ccf0*/  PRMT R9, R4, 0x7531, R5 ;  /* 0x0000753104097816 */ /* 0x000fe40000000005 */
[C-C-:B------:R-:W-:Y:S02]  /*cd00*/  PRMT R10, R6.reuse, 0x6420, R7.reuse ;  /* 0x00006420060a7816 */ /* 0x140fe40000000007 */
[----:B------:R-:W-:-:S05]  /*cd10*/  PRMT R11, R6, 0x7531, R7 ;  /* 0x00007531060b7816 */ /* 0x000fca0000000007 */
[----:B------:R-:W-:Y:S04]  /*cd20*/  STSM.16.M88.4 [R3+0x3000], R8 ;  /* 0x0030000803007844 */ /* 0x000fe80000000200 */
[----:B------:R-:W0:Y:S02]  /*cd30*/  LDSM.16.MT88.4 R4, [R0+0xa000] ;  /* 0x00a000000004783b */ /* 0x000e240000004200 */
[C-C-:B0-----:R-:W-:Y:S02]  /*cd40*/  PRMT R8, R4.reuse, 0x6420, R5.reuse ;  /* 0x0000642004087816 */ /* 0x141fe40000000005 */
[----:B------:R-:W-:Y:S02]  /*cd50*/  PRMT R9, R4, 0x7531, R5 ;  /* 0x0000753104097816 */ /* 0x000fe40000000005 */
[----:B------:R-:W-:-:S02]  /*cd60*/  PRMT R10, R6, 0x6420, R7 ;  /* 0x00006420060a7816 */ /* 0x000fc40000000007 */
[----:B------:R-:W-:-:S05]  /*cd70*/  PRMT R11, R6, 0x7531, R7 ;  /* 0x00007531060b7816 */ /* 0x000fca0000000007 */
[----:B------:R-:W-:Y:S04]  /*cd80*/  STSM.16.M88.4 [R3+0x4000], R8 ;  /* 0x0040000803007844 */ /* 0x000fe80000000200 */
[----:B------:R-:W0:Y:S02]  /*cd90*/  LDSM.16.MT88.4 R4, [R0+0xb000] ;  /* 0x00b000000004783b */ /* 0x000e240000004200 */
[C-C-:B0-----:R-:W-:Y:S02]  /*cda0*/  PRMT R8, R4.reuse, 0x6420, R5.reuse ;  /* 0x0000642004087816 */ /* 0x141fe40000000005 */
[----:B------:R-:W-:Y:S02]  /*cdb0*/  PRMT R9, R4, 0x7531, R5 ;  /* 0x0000753104097816 */ /* 0x000fe40000000005 */
[----:B------:R-:W-:-:S02]  /*cdc0*/  PRMT R10, R6, 0x6420, R7 ;  /* 0x00006420060a7816 */ /* 0x000fc40000000007 */
[----:B------:R-:W-:-:S05]  /*cdd0*/  PRMT R11, R6, 0x7531, R7 ;  /* 0x00007531060b7816 */ /* 0x000fca0000000007 */
[----:B------:R3:W-:Y:S04]  /*cde0*/  STSM.16.M88.4 [R3+0x5000], R8 ;  /* 0x0050000803007844 */ /* 0x0007e80000000200 */
[----:B------:R-:W0:Y:S01]  /*cdf0*/  LDSM.16.MT88.4 R4, [R0+0x9800] ;  /* 0x009800000004783b */ /* 0x000e220000004200 */
        /* <DEDUP_REMOVED lines=28> */
.L_x_260:
[----:B--2---:R2:W-:Y:S01]  /*cfc0*/  SYNCS.ARRIVE.TRANS64.A1T0 RZ, [R2+URZ+0x19c50], RZ ;  /* 0x019c50ff02ff79a7 */ /* 0x0045e2000810003f */
[----:B------:R-:W-:Y:S06]  /*cfd0*/  BAR.SYNC.DEFER_BLOCKING 0x2, 0x80 ;  /* 0x0082000000007b1d */ /* 0x000fec0000010000 */
[----:B------:R-:W-:Y:S05]  /*cfe0*/  @!P0 BRA `(.L_x_261) ;  /* 0x0000000000048947 */ /* 0x000fea0003800000 */
[----:B------:R-:W-:Y:S01]  /*cff0*/  BPT.TRAP 0x1 ;  /* 0x000000040000795c */ /* 0x000fe20000300000 */
.L_x_261:
[----:B------:R-:W3:Y:S01]  /*d000*/  LDL R0, [R1] ;  /* 0x0000000001007983 */ /* 0x000ee20000100800 */
[----:B--2---:R-:W-:Y:S02]  /*d010*/  VIADD R2, R2, 0x19c80 ;  /* 0x00019c8002027836 */ /* 0x004fe40000000000 */
[----:B------:R-:W-:Y:S02]  /*d020*/  IMAD.MOV.U32 R5, RZ, RZ, R24 ;  /* 0x000000ffff057224 */ /* 0x000fe400078e0018 */
[----:B------:R-:W-:Y:S01]  /*d030*/  IMAD.MOV.U32 R4, RZ, RZ, R23 ;  /* 0x000000ffff047224 */ /* 0x000fe200078e0017 */
[----:B---3--:R-:W-:-:S04]  /*d040*/  PRMT R2, R0, 0x654, R2 ;  /* 0x0000065400027816 */ /* 0x008fc80000000002 */
[----:B------:R2:W-:Y:S01]  /*d050*/  SYNCS.ARRIVE.TRANS64.RED.A1T0 RZ, [R2+URZ], RZ ;  /* 0x000000ff02ff79a7 */ /* 0x0005e2000810043f */
[----:B------:R-:W-:Y:S05]  /*d060*/  @P1 BRA `(.L_x_262) ;  /* 0xfffffff000081947 */ /* 0x000fea000383ffff */
.L_x_242:
[----:B------:R-:W2:Y:S01]  /*d070*/  S2R R0, SR_TID.X ;  /* 0x0000000000007919 */ /* 0x000ea20000002100 */
[----:B------:R-:W-:Y:S01]  /*d080*/  BSSY B0, `(.L_x_263) ;  /* 0x0000012000007945 */ /* 0x000fe20003800000 */
[----:B--2---:R-:W-:Y:S01]  /*d090*/  LOP3.LUT R2, R0, 0x7f, RZ, 0xc0, !PT ;  /* 0x0000007f00027812 */ /* 0x004fe200078ec0ff */
[----:B------:R-:W-:-:S03]  /*d0a0*/  IMAD.U32 R0, RZ, RZ, UR48 ;  /* 0x00000030ff007e24 */ /* 0x000fc6000f8e00ff */
[----:B------:R-:W-:Y:S02]  /*d0b0*/  ISETP.NE.AND P1, PT, R2, RZ, PT ;  /* 0x000000ff0200720c */ /* 0x000fe40003f25270 */
[----:B------:R-:W-:-:S11]  /*d0c0*/  ISETP.NE.AND P0, PT, R0, 0x3, PT ;  /* 0x000000030000780c */ /* 0x000fd60003f05270 */
[----:B------:R-:W-:Y:S05]  /*d0d0*/  @P1 BRA `(.L_x_264) ;  /* 0x0000000000301947 */ /* 0x000fea0003800000 */
[----:B------:R-:W2:Y:S01]  /*d0e0*/  S2R R5, SR_LANEID ;  /* 0x0000000000057919 */ /* 0x000ea20000000000 */
[----:B------:R-:W-:Y:S01]  /*d0f0*/  VOTEU.ANY UR4, UPT, PT ;  /* 0x0000000000047886 */ /* 0x000fe200038e0100 */
[----:B01----:R-:W0:Y:S01]  /*d100*/  LDC.64 R2, c[0x0][0xc60] ;  /* 0x00031800ff027b82 */ /* 0x003e220000000a00 */
[----:B------:R-:W2:Y:S02]  /*d110*/  FLO.U32 R0, UR4 ;  /* 0x0000000400007d00 */ /* 0x000ea400080e0000 */
[----:B--2---:R-:W-:-:S06]  /*d120*/  ISETP.EQ.U32.AND P1, PT, R0, R5, PT ;  /* 0x000000050000720c */ /* 0x004fcc0003f22070 */
[----:B------:R-:W0:Y:S07]  /*d130*/  POPC R5, UR4 ;  /* 0x0000000400057d09 */ /* 0x000e2e0008000000 */
[----:B0-----:R-:W2:Y:S01]  /*d140*/  @P1 ATOMG.E.ADD.STRONG.GPU PT, R3, desc[UR50][R2.64], R5 ;  /* 0x00000005020319a8 */ /* 0x001ea200081ee1f2 */
[----:B------:R-:W0:Y:S02]  /*d150*/  S2R R4, SR_LTMASK ;  /* 0x0000000000047919 */ /* 0x000e240000003900 */
[----:B0-----:R-:W-:-:S04]  /*d160*/  LOP3.LUT R4, R4, UR4, RZ, 0xc0, !PT ;  /* 0x0000000404047c12 */ /* 0x001fc8000f8ec0ff */
[----:B------:R-:W0:Y:S01]  /*d170*/  POPC R7, R4 ;  /* 0x0000000400077309 */ /* 0x000e220000000000 */
[----:B--2---:R-:W0:Y:S02]  /*d180*/  SHFL.IDX PT, R0, R3, R0, 0x1f ;  /* 0x00001f0003007589 */ /* 0x004e2400000e0000 */
[----:B0-----:R-:W-:-:S07]  /*d190*/  IADD3 R16, R0, UR49, R7 ;  /* 0x0000003100107c10 */ /* 0x001fce000fffe007 */
.L_x_264:
[----:B------:R-:W-:Y:S05]  /*d1a0*/  BSYNC B0 ;  /* 0x0000000000007941 */ /* 0x000fea0003800000 */
.L_x_263:
[----:B------:R-:W-:Y:S05]  /*d1b0*/  @!P0 BRA `(.L_x_265) ;  /* 0x0000000000048947 */ /* 0x000fea0003800000 */
[----:B------:R-:W-:Y:S01]  /*d1c0*/  BPT.TRAP 0x1 ;  /* 0x000000040000795c */ /* 0x000fe20000300000 */
.L_x_265:
[----:B------:R-:W-:Y:S01]  /*d1d0*/  LOP3.LUT R0, R24, 0x1, RZ, 0x3c, !PT ;  /* 0x0000000118007812 */ /* 0x000fe200078e3cff */
[----:B------:R-:W-:Y:S01]  /*d1e0*/  BSSY B0, `(.L_x_266) ;  /* 0x0000005000007945 */ /* 0x000fe20003800000 */
[----:B01----:R-:W-:Y:S02]  /*d1f0*/  LEA R3, R23, R22, 0x3 ;  /* 0x0000001617037211 */ /* 0x003fe400078e18ff */
[----:B------:R-:W-:-:S04]  /*d200*/  SHF.L.U32 R0, R0, 0x1f, RZ ;  /* 0x0000001f00007819 */ /* 0x000fc800000006ff */
[----:B------:R-:W0:Y:S02]  /*d210*/  SYNCS.PHASECHK.TRANS64.TRYWAIT P1, [R3+URZ+0x19c70], R0 ;  /* 0x019c7000030075a7 */ /* 0x000e24000802017f */
[----:B0-----:R-:W-:Y:S05]  /*d220*/  @!P1 BRA `(.L_x_267) ;  /* 0x0000002400889947 */ /* 0x001fea0003800000 */
.L_x_340:
[----:B------:R-:W-:Y:S05]  /*d230*/  BSYNC B0 ;  /* 0x0000000000007941 */ /* 0x000fea0003800000 */
.L_x_266:
[----:B------:R-:W-:-:S05]  /*d240*/  IMAD.U32 R2, RZ, RZ, UR46 ;  /* 0x0000002eff027e24 */ /* 0x000fca000f8e00ff */
[----:B------:R-:W-:-:S13]  /*d250*/  ISETP.NE.AND P1, PT, R2, 0x3, PT ;  /* 0x000000030200780c */ /* 0x000fda0003f25270 */
[----:B------:R-:W-:Y:S05]  /*d260*/  @!P1 BRA `(.L_x_268) ;  /* 0x0000000000049947 */ /* 0x000fea0003800000 */
[----:B------:R-:W-:Y:S01]  /*d270*/  BPT.TRAP 0x1 ;  /* 0x000000040000795c */ /* 0x000fe20000300000 */
.L_x_268:
[----:B0-----:R-:W-:-:S04]  /*d280*/  SHF.L.U32 R0, R24, 0x1f, RZ ;  /* 0x0000001f18007819 */ /* 0x001fc800000006ff */
[----:B------:R-:W0:Y:S02]  /*d290*/  SYNCS.PHASECHK.TRANS64.TRYWAIT P1, [R3+URZ+0x19c60], R0 ;  /* 0x019c6000030075a7 */ /* 0x000e24000802017f */
[----:B0-----:R-:W-:Y:S05]  /*d2a0*/  @!P1 BRA `(.L_x_269) ;  /* 0x00000024007c9947 */ /* 0x001fea0003800000 */
.L_x_341:
[----:B------:R-:W2:Y:S04]  /*d2b0*/  LDL R4, [R1+0x10] ;  /* 0x0000100001047983 */ /* 0x000ea80000100800 */
[----:B------:R-:W3:Y:S04]  /*d2c0*/  LDL R10, [R1+0x8] ;  /* 0x00000800010a7983 */ /* 0x000ee80000100800 */
[----:B------:R-:W4:Y:S01]  /*d2d0*/  LDL R12, [R1+0xc] ;  /* 0x00000c00010c7983 */ /* 0x000f220000100800 */
[----:B------:R-:W-:Y:S01]  /*d2e0*/  IMAD R2, R23, 0x3000, RZ ;  /* 0x0000300017027824 */ /* 0x000fe200078e02ff */
[----:B------:R-:W-:Y:S05]  /*d2f0*/  WARPSYNC.ALL ;  /* 0x0000000000007948 */ /* 0x000fea0003800000 */
[----:B--2---:R-:W-:-:S02]  /*d300*/  LOP3.LUT R5, R2, R4, RZ, 0xfc, !PT ;  /* 0x0000000402057212 */ /* 0x004fc400078efcff */
[----:B---3--:R-:W-:-:S03]  /*d310*/  LOP3.LUT R2, R2, R10, RZ, 0xfc, !PT ;  /* 0x0000000a02027212 */ /* 0x008fc600078efcff */
[C---:B0-----:R-:W-:Y:S02]  /*d320*/  IMAD.IADD R0, R22.reuse, 0x1, R5 ;  /* 0x0000000116007824 */ /* 0x041fe400078e0205 */
[----:B------:R-:W-:-:S03]  /*d330*/  IMAD.IADD R2, R22, 0x1, R2 ;  /* 0x0000000116027824 */ /* 0x000fc600078e0202 */
[----:B------:R-:W0:Y:S02]  /*d340*/  LDSM.16.MT88.4 R4, [R0+0x9000] ;  /* 0x009000000004783b */ /* 0x000e240000004200 */
        /* <DEDUP_REMOVED lines=43> */
[----:B-1----:R-:W1:Y:S01]  /*d600*/  FENCE.VIEW.ASYNC.S ;  /* 0x00000000000073c6 */ /* 0x002e620000000000 */
[----:B------:R-:W-:Y:S05]  /*d610*/  @!P1 BRA `(.L_x_270) ;  /* 0x0000000000049947 */ /* 0x000fea0003800000 */
[----:B------:R-:W-:Y:S01]  /*d620*/  BPT.TRAP 0x1 ;  /* 0x000000040000795c */ /* 0x000fe20000300000 */
.L_x_270:
[----:B-1----:R1:W-:Y:S01]  /*d630*/  SYNCS.ARRIVE.TRANS64.A1T0 RZ, [R3+URZ+0x19c50], RZ ;  /* 0x019c50ff03ff79a7 */ /* 0x0023e2000810003f */
[----:B------:R-:W-:Y:S06]  /*d640*/  BAR.SYNC.DEFER_BLOCKING 0x2, 0x80 ;  /* 0x0082000000007b1d */ /* 0x000fec0000010000 */
[----:B------:R-:W-:Y:S05]  /*d650*/  @!P0 BRA `(.L_x_271) ;  /* 0x0000000000048947 */ /* 0x000fea0003800000 */
[----:B------:R-:W-:Y:S01]  /*d660*/  BPT.TRAP 0x1 ;  /* 0x000000040000795c */ /* 0x000fe20000300000 */
.L_x_271:
[----:B------:R-:W2:Y:S01]  /*d670*/  LDL R0, [R1] ;  /* 0x0000000001007983 */ /* 0x000ea20000100800 */
[----:B-1----:R-:W-:Y:S02]  /*d680*/  VIADD R3, R3, 0x19c80 ;  /* 0x00019c8003037836 */ /* 0x002fe40000000000 */
[----:B------:R-:W-:-:S05]  /*d690*/  VIADD R23, R23, 0x1 ;  /* 0x0000000117177836 */ /* 0x000fca0000000000 */
[----:B------:R-:W-:-:S04]  /*d6a0*/  ISETP.NE.AND P0, PT, R23, 0x2, PT ;  /* 0x000000021700780c */ /* 0x000fc80003f05270 */
[----:B------:R-:W-:Y:S02]  /*d6b0*/  SEL R23, R23, RZ, P0 ;  /* 0x000000ff17177207 */ /* 0x000fe40000000000 */
[----:B--2---:R-:W-:-:S04]  /*d6c0*/  PRMT R3, R0, 0x654, R3 ;  /* 0x0000065400037816 */ /* 0x004fc80000000003 */
[----:B------:R1:W-:Y:S02]  /*d6d0*/  SYNCS.ARRIVE.TRANS64.RED.A1T0 RZ, [R3+URZ], RZ ;  /* 0x000000ff03ff79a7 */ /* 0x0003e4000810043f */
[----:B-1----:R-:W-:-:S04]  /*d6e0*/  SEL R3, RZ, 0x1, P0 ;  /* 0x00000001ff037807 */ /* 0x002fc80000000000 */
[----:B------:R-:W-:-:S07]  /*d6f0*/  LOP3.LUT R24, R24, R3, RZ, 0x3c, !PT ;  /* 0x0000000318187212 */ /* 0x000fce00078e3cff */
.L_x_212:
[----:B------:R-:W-:Y:S05]  /*d700*/  BSYNC B7 ;  /* 0x0000000000077941 */ /* 0x000fea0003800000 */
.L_x_210:
[----:B------:R-:W-:-:S13]  /*d710*/  LOP3.LUT P0, RZ, R27, 0x20, RZ, 0xc0, !PT ;  /* 0x000000201bff7812 */ /* 0x000fda000780c0ff */
[----:B------:R-:W-:Y:S05]  /*d720*/  @!P0 BRA `(.L_x_272) ;  /* 0x0000000000288947 */ /* 0x000fea0003800000 */
[----:B------:R-:W1:Y:S08]  /*d730*/  S2UR UR4, SR_CgaCtaId ;  /* 0x00000000000479c3 */ /* 0x000e700000008800 */
[----:B------:R-:W-:Y:S01]  /*d740*/  BAR.SYNC.DEFER_BLOCKING 0x5, 0x200 ;  /* 0x0148000000007b1d */ /* 0x000fe20000010000 */
[----:B------:R-:W-:Y:S01]  /*d750*/  MOV R22, 0x400 ;  /* 0x0000040000167802 */ /* 0x000fe20000000f00 */
[----:B-1----:R-:W-:-:S05]  /*d760*/  IMAD.U32 R0, RZ, RZ, UR4 ;  /* 0x00000004ff007e24 */ /* 0x002fca000f8e00ff */
[----:B------:R-:W-:Y:S01]  /*d770*/  LEA R22, R0, R22, 0x18 ;  /* 0x0000001600167211 */ /* 0x000fe200078ec0ff */
[----:B------:R-:W-:Y:S04]  /*d780*/  STL [R1], R0 ;  /* 0x0000000001007387 */ /* 0x000fe80000100800 */
[----:B-----5:R-:W1:Y:S02]  /*d790*/  LDS.128 R16, [R22+0x19cd0] ;  /* 0x019cd00016107984 */ /* 0x020e640000000c00 */
[----:B-1----:R-:W-:Y:S01]  /*d7a0*/  R2UR UR40, R19 ;  /* 0x00000000132872ca */ /* 0x002fe200000e0000 */
[----:B------:R-:W-:Y:S06]  /*d7b0*/  BAR.ARV 0x4, 0x200 ;  /* 0x0108000000007b1d */ /* 0x000fec0000002000 */
[----:B------:R-:W-:Y:S08]  /*d7c0*/  BRA `(.L_x_273) ;  /* 0x0000000800247947 */ /* 0x000ff00003800000 */
.L_x_272:
[----:B------:R-:W1:Y:S01]  /*d7d0*/  S2R R0, SR_TID.X ;  /* 0x0000000000007919 */ /* 0x000e620000002100 */
[----:B------:R-:W-:Y:S01]  /*d7e0*/  ULDC UR4, c[0x0][0xc3c] ;  /* 0x00030f0000047ab9 */ /* 0x000fe20000000800 */
[----:B------:R-:W-:Y:S01]  /*d7f0*/  IMAD.MOV.U32 R17, RZ, RZ, RZ ;  /* 0x000000ffff117224 */ /* 0x000fe200078e00ff */
[----:B-1----:R-:W-:-:S04]  /*d800*/  LOP3.LUT R6, R0, 0x1f, RZ, 0xc0, !PT ;  /* 0x0000001f00067812 */ /* 0x002fc800078ec0ff */
[C---:B------:R-:W-:Y:S01]  /*d810*/  ISETP.NE.AND P0, PT, R6.reuse, 0x1f, PT ;  /* 0x0000001f0600780c */ /* 0x040fe20003f05270 */
[----:B------:R-:W-:-:S05]  /*d820*/  VIADD R5, R6, UR40 ;  /* 0x0000002806057c36 */ /* 0x000fca0008000000 */
[----:B------:R-:W-:Y:S01]  /*d830*/  ISETP.GE.OR P1, PT, R5, UR4, !P0 ;  /* 0x0000000405007c0c */ /* 0x000fe2000c726670 */
[----:B------:R-:W-:-:S12]  /*d840*/  ULDC UR4, c[0x0][0xc3c] ;  /* 0x00030f0000047ab9 */ /* 0x000fd80000000800 */
[----:B0-----:R-:W0:Y:S02]  /*d850*/  @!P1 LDC.64 R2, c[0x0][0xc80] ;  /* 0x00032000ff029b82 */ /* 0x001e240000000a00 */
[----:B0-----:R-:W-:-:S05]  /*d860*/  @!P1 IMAD.WIDE R2, R5, 0x4, R2 ;  /* 0x0000000405029825 */ /* 0x001fca00078e0202 */
[----:B------:R-:W2:Y:S01]  /*d870*/  @!P1 LDG.E R17, desc[UR50][R2.64] ;  /* 0x0000003202119981 */ /* 0x000ea2000c1e1900 */
[C---:B------:R-:W-:Y:S02]  /*d880*/  ISETP.NE.AND P1, PT, R6.reuse, RZ, PT ;  /* 0x000000ff0600720c */ /* 0x040fe40003f25270 */
[C---:B------:R-:W-:Y:S02]  /*d890*/  ISETP.GE.U32.AND P2, PT, R6.reuse, 0x2, PT ;  /* 0x000000020600780c */ /* 0x040fe40003f46070 */
[C---:B------:R-:W-:Y:S02]  /*d8a0*/  ISETP.GE.U32.AND P3, PT, R6.reuse, 0x4, PT ;  /* 0x000000040600780c */ /* 0x040fe40003f66070 */
[C---:B------:R-:W-:Y:S02]  /*d8b0*/  ISETP.GE.U32.AND P4, PT, R6.reuse, 0x8, PT ;  /* 0x000000080600780c */ /* 0x040fe40003f86070 */
[----:B------:R-:W-:Y:S02]  /*d8c0*/  ISETP.GE.U32.AND P5, PT, R6, 0x10, PT ;  /* 0x000000100600780c */ /* 0x000fe40003fa6070 */
[----:B------:R-:W-:Y:S04]  /*d8d0*/  SHFL.IDX PT, R6, R16, 0x1, 0x1f ;  /* 0x00201f0010067f89 */ /* 0x000fe800000e0000 */
[----:B--2---:R-:W0:Y:S02]  /*d8e0*/  SHFL.UP PT, R0, R17, 0x1, RZ ;  /* 0x0420000011007989 */ /* 0x004e2400000e00ff */
[----:B0-----:R-:W-:-:S04]  /*d8f0*/  SEL R0, R0, RZ, P1 ;  /* 0x000000ff00007207 */ /* 0x001fc80000800000 */
[----:B------:R-:W-:-:S05]  /*d900*/  IADD3 R0, R17, R0, RZ ;  /* 0x0000000011007210 */ /* 0x000fca0007ffe0ff */
[----:B------:R-:W0:Y:S02]  /*d910*/  SHFL.UP PT, R4, R0, 0x2, RZ ;  /* 0x0440000000047989 */ /* 0x000e2400000e00ff */
[----:B0-----:R-:W-:-:S05]  /*d920*/  SEL R5, R4, RZ, P2 ;  /* 0x000000ff04057207 */ /* 0x001fca0001000000 */
[----:B------:R-:W-:-:S05]  /*d930*/  IMAD.IADD R5, R0, 0x1, R5 ;  /* 0x0000000100057824 */ /* 0x000fca00078e0205 */
[----:B------:R-:W0:Y:S02]  /*d940*/  SHFL.UP PT, R4, R5, 0x4, RZ ;  /* 0x0480000005047989 */ /* 0x000e2400000e00ff */
[----:B0-----:R-:W-:-:S05]  /*d950*/  SEL R4, R4, RZ, P3 ;  /* 0x000000ff04047207 */ /* 0x001fca0001800000 */
[----:B------:R-:W-:Y:S02]  /*d960*/  IMAD.IADD R4, R5, 0x1, R4 ;  /* 0x0000000105047824 */ /* 0x000fe400078e0204 */
[----:B------:R-:W-:Y:S04]  /*d970*/  SHFL.IDX PT, R5, R16, RZ, 0x1f ;  /* 0x00001fff10057589 */ /* 0x000fe800000e0000 */
        /* <DEDUP_REMOVED lines=8> */
[----:B0-----:R-:W-:-:S04]  /*da00*/  IMAD R7, R7, R0, RZ ;  /* 0x0000000007077224 */ /* 0x001fc800078e02ff */
[----:B------:R-:W-:-:S05]  /*da10*/  IMAD.IADD R4, R6, 0x1, R7 ;  /* 0x0000000106047824 */ /* 0x000fca00078e0207 */
[----:B------:R-:W-:-:S13]  /*da20*/  ISETP.GT.AND P6, PT, R4, R5, PT ;  /* 0x000000050400720c */ /* 0x000fda0003fc4270 */
[----:B------:R-:W-:Y:S05]  /*da30*/  @P6 BRA `(.L_x_274) ;  /* 0x0000000000986947 */ /* 0x000fea0003800000 */
.L_x_278:
[----:B------:R-:W-:-:S04]  /*da40*/  UIADD3 UR40, UR40, 0x1f, URZ ;  /* 0x0000001f28287890 */ /* 0x000fc8000fffe03f */
[----:B------:R-:W-:-:S06]  /*da50*/  UISETP.GE.AND UP0, UPT, UR40, UR4, UPT ;  /* 0x000000042800728c */ /* 0x000fcc000bf06270 */
[----:B------:R-:W-:-:S13]  /*da60*/  PLOP3.LUT P6, PT, PT, PT, UP0, 0x40, 0x0 ;  /* 0x000000000000781c */ /* 0x000fda0003fce808 */
[----:B------:R-:W-:Y:S05]  /*da70*/  @!P6 BRA `(.L_x_275) ;  /* 0x000000040038e947 */ /* 0x000fea0003800000 */
[----:B------:R-:W0:Y:S01]  /*da80*/  S2R R0, SR_TID.X ;  /* 0x0000000000007919 */ /* 0x000e220000002100 */
[----:B------:R-:W-:Y:S01]  /*da90*/  BSSY B0, `(.L_x_276) ;  /* 0x0000009000007945 */ /* 0x000fe20003800000 */
[----:B------:R-:W-:Y:S01]  /*daa0*/  IMAD.MOV.U32 R17, RZ, RZ, RZ ;  /* 0x000000ffff117224 */ /* 0x000fe200078e00ff */
[----:B0-----:R-:W-:-:S05]  /*dab0*/  LOP3.LUT R0, R0, 0x1f, RZ, 0xc0, !PT ;  /* 0x0000001f00007812 */ /* 0x001fca00078ec0ff */
[----:B------:R-:W-:-:S05]  /*dac0*/  VIADD R7, R0, UR40 ;  /* 0x0000002800077c36 */ /* 0x000fca0008000000 */
[----:B------:R-:W-:-:S13]  /*dad0*/  ISETP.GE.OR P6, PT, R7, UR4, !P0 ;  /* 0x0000000407007c0c */ /* 0x000fda000c7c6670 */
[----:B------:R-:W-:Y:S05]  /*dae0*/  @P6 BRA `(.L_x_277) ;  /* 0x00000000000c6947 */ /* 0x000fea0003800000 */
[----:B------:R-:W0:Y:S02]  /*daf0*/  LDC.64 R2, c[0x0][0xc80] ;  /* 0x00032000ff027b82 */ /* 0x000e240000000a00 */
[----:B0-----:R-:W-:-:S05]  /*db00*/  IMAD.WIDE R2, R7, 0x4, R2 ;  /* 0x0000000407027825 */ /* 0x001fca00078e0202 */
[----:B------:R0:W5:Y:S02]  /*db10*/  LDG.E R17, desc[UR50][R2.64] ;  /* 0x0000003202117981 */ /* 0x000164000c1e1900 */
.L_x_277:
[----:B------:R-:W-:Y:S05]  /*db20*/  BSYNC B0 ;  /* 0x0000000000007941 */ /* 0x000fea0003800000 */
.L_x_276:
[----:B-----5:R-:W1:Y:S02]  /*db30*/  SHFL.UP PT, R0, R17, 0x1, RZ ;  /* 0x0420000011007989 */ /* 0x020e6400000e00ff */
[----:B-1----:R-:W-:-:S05]  /*db40*/  SEL R0, R0, RZ, P1 ;  /* 0x000000ff00007207 */ /* 0x002fca0000800000 */
[----:B------:R-:W-:-:S05]  /*db50*/  IMAD.IADD R0, R17, 0x1, R0 ;  /* 0x0000000111007824 */ /* 0x000fca00078e0200 */
[----:B0-----:R-:W0:Y:S02]  /*db60*/  SHFL.UP PT, R2, R0, 0x2, RZ ;  /* 0x0440000000027989 */ /* 0x001e2400000e00ff */
[----:B0-----:R-:W-:-:S05]  /*db70*/  SEL R3, R2, RZ, P2 ;  /* 0x000000ff02037207 */ /* 0x001fca0001000000 */
[----:B------:R-:W-:Y:S02]  /*db80*/  IMAD.IADD R3, R0, 0x1, R3 ;  /* 0x0000000100037824 */ /* 0x000fe400078e0203 */
[----:B------:R-:W0:Y:S03]  /*db90*/  LDC R0, c[0x0][0xc38] ;  /* 0x00030e00ff007b82 */ /* 0x000e260000000800 */
[----:B------:R-:W1:Y:S02]  /*dba0*/  SHFL.UP PT, R2, R3, 0x4, RZ ;  /* 0x0480000003027989 */ /* 0x000e6400000e00ff */
[----:B-1----:R-:W-:-:S04]  /*dbb0*/  SEL R2, R2, RZ, P3 ;  /* 0x000000ff02027207 */ /* 0x002fc80001800000 */
[----:B------:R-:W-:-:S05]  /*dbc0*/  IADD3 R2, R3, R2, RZ ;  /* 0x0000000203027210 */ /* 0x000fca0007ffe0ff */
[----:B------:R-:W1:Y:S02]  /*dbd0*/  SHFL.UP PT, R6, R2, 0x8, RZ ;  /* 0x0500000002067989 */ /* 0x000e6400000e00ff */
[----:B-1----:R-:W-:-:S05]  /*dbe0*/  SEL R7, R6, RZ, P4 ;  /* 0x000000ff06077207 */ /* 0x002fca0002000000 */
[----:B------:R-:W-:-:S05]  /*dbf0*/  IMAD.IADD R7, R2, 0x1, R7 ;  /* 0x0000000102077824 */ /* 0x000fca00078e0207 */
[----:B------:R-:W1:Y:S02]  /*dc00*/  SHFL.UP PT, R6, R7, 0x10, RZ ;  /* 0x0600000007067989 */ /* 0x000e6400000e00ff */
[----:B-1----:R-:W-:-:S05]  /*dc10*/  SEL R6, R6, RZ, P5 ;  /* 0x000000ff06067207 */ /* 0x002fca0002800000 */
[----:B------:R-:W-:-:S05]  /*dc20*/  IMAD.IADD R6, R7, 0x1, R6 ;  /* 0x0000000107067824 */ /* 0x000fca00078e0206 */
[----:B------:R-:W0:Y:S02]  /*dc30*/  SHFL.IDX PT, R9, R6, 0x1f, 0x1f ;  /* 0x03e01f0006097f89 */ /* 0x000e2400000e0000 */
[----:B0-----:R-:W-:-:S04]  /*dc40*/  IMAD R9, R9, R0, RZ ;  /* 0x0000000009097224 */ /* 0x001fc800078e02ff */
[----:B------:R-:W-:-:S05]  /*dc50*/  IMAD.IADD R4, R9, 0x1, R4 ;  /* 0x0000000109047824 */ /* 0x000fca00078e0204 */
[----:B------:R-:W-:-:S13]  /*dc60*/  ISETP.GT.AND P6, PT, R4, R5, PT ;  /* 0x000000050400720c */ /* 0x000fda0003fc4270 */
[----:B------:R-:W-:Y:S05]  /*dc70*/  @!P6 BRA `(.L_x_278) ;  /* 0xfffffffc0070e947 */ /* 0x000fea000383ffff */
[----:B------:R-:W-:Y:S02]  /*dc80*/  IMAD.MOV.U32 R2, RZ, RZ, R6 ;  /* 0x000000ffff027224 */ /* 0x000fe400078e0006 */
[----:B------:R-:W-:-:S07]  /*dc90*/  IMAD.MOV.U32 R7, RZ, RZ, R9 ;  /* 0x000000ffff077224 */ /* 0x000fce00078e0009 */
.L_x_274:
[----:B------:R-:W-:Y:S02]  /*dca0*/  IMAD.IADD R7, R4, 0x1, -R7 ;  /* 0x0000000104077824 */ /* 0x000fe400078e0a07 */
[----:B------:R-:W-:Y:S02]  /*dcb0*/  IMAD.MOV.U32 R16, RZ, RZ, RZ ;  /* 0x000000ffff107224 */ /* 0x000fe400078e00ff */
[----:B------:R-:W-:-:S05]  /*dcc0*/  IMAD R4, R2, R0, R7 ;  /* 0x0000000002047224 */ /* 0x000fca00078e0207 */
[----:B------:R-:W-:-:S13]  /*dcd0*/  ISETP.GT.AND P0, PT, R4, R5, PT ;  /* 0x000000050400720c */ /* 0x000fda0003f04270 */
[----:B------:R-:W-:Y:S02]  /*dce0*/  VOTEU.ANY UR5, UPT, !P0 ;  /* 0x0000000000057886 */ /* 0x000fe400040e0100 */
[----:B------:R-:W-:Y:S02]  /*dcf0*/  UPOPC UR4, UR5 ;  /* 0x00000005000472bf */ /* 0x000fe40008000000 */
[----:B------:R-:W-:-:S04]  /*dd00*/  ISETP.NE.AND P0, PT, RZ, UR5, PT ;  /* 0x00000005ff007c0c */ /* 0x000fc8000bf05270 */
[----:B------:R-:W-:-:S05]  /*dd10*/  IMAD.U32 R6, RZ, RZ, UR4 ;  /* 0x00000004ff067e24 */ /* 0x000fca000f8e00ff */
[----:B------:R-:W0:Y:S02]  /*dd20*/  SHFL.IDX PT, R17, R17, R6, 0x1f ;  /* 0x00001f0611117589 */ /* 0x000e2400000e0000 */
[----:B0-----:R-:W-:Y:S02]  /*dd30*/  IABS R4, R17 ;  /* 0x0000001100047213 */ /* 0x001fe40000000000 */
[----:B------:R-:W-:Y:S05]  /*dd40*/  @!P0 BRA `(.L_x_279) ;  /* 0x00000000000c8947 */ /* 0x000fea0003800000 */
[----:B------:R-:W-:-:S06]  /*dd50*/  UIADD3 UR5, UR4, -0x1, URZ ;  /* 0xffffffff04057890 */ /* 0x000fcc000fffe03f */
[----:B------:R-:W-:-:S05]  /*dd60*/  IMAD.U32 R3, RZ, RZ, UR5 ;  /* 0x00000005ff037e24 */ /* 0x000fca000f8e00ff */
[----:B------:R0:W1:Y:S02]  /*dd70*/  SHFL.IDX PT, R16, R2, R3, 0x1f ;  /* 0x00001f0302107589 */ /* 0x00006400000e0000 */
.L_x_279:
[----:B------:R-:W2:Y:S01]  /*dd80*/  I2F.RP R6, R4 ;  /* 0x0000000400067306 */ /* 0x000ea20000209400 */
[----:B-1----:R-:W-:Y:S01]  /*dd90*/  IMAD R16, R16, R0, R7 ;  /* 0x0000000010107224 */ /* 0x002fe200078e0207 */
[----:B------:R-:W-:Y:S01]  /*dda0*/  UIADD3 UR40, UR4, UR40, URZ ;  /* 0x0000002804287290 */ /* 0x000fe2000fffe03f */
[----:B0-----:R-:W-:Y:S02]  /*ddb0*/  IMAD.MOV.U32 R2, RZ, RZ, RZ ;  /* 0x000000ffff027224 */ /* 0x001fe400078e00ff */
[----:B------:R-:W-:Y:S01]  /*ddc0*/  IMAD.IADD R0, R5, 0x1, -R16 ;  /* 0x0000000105007824 */ /* 0x000fe200078e0a10 */
[----:B------:R-:W-:-:S05]  /*ddd0*/  IABS R5, R17 ;  /* 0x0000001100057213 */ /* 0x000fca0000000000 */
[----:B------:R-:W-:Y:S01]  /*dde0*/  IMAD.MOV R5, RZ, RZ, -R5 ;  /* 0x000000ffff057224 */ /* 0x000fe200078e0a05 */
[----:B--2---:R-:W0:Y:S02]  /*ddf0*/  MUFU.RCP R6, R6 ;  /* 0x0000000600067308 */ /* 0x004e240000001000 */
[----:B0-----:R-:W-:-:S06]  /*de00*/  IADD3 R3, R6, 0xffffffe, RZ ;  /* 0x0ffffffe06037810 */ /* 0x001fcc0007ffe0ff */
[----:B------:R-:W0:Y:S02]  /*de10*/  F2I.FTZ.U32.TRUNC.NTZ R3, R3 ;  /* 0x0000000300037305 */ /* 0x000e24000021f000 */
[----:B0-----:R-:W-:-:S04]  /*de20*/  IMAD.MOV R7, RZ, RZ, -R3 ;  /* 0x000000ffff077224 */ /* 0x001fc800078e0a03 */
[----:B------:R-:W-:-:S04]  /*de30*/  IMAD R7, R7, R4, RZ ;  /* 0x0000000407077224 */ /* 0x000fc800078e02ff */
[----:B------:R-:W-:Y:S01]  /*de40*/  IMAD.HI.U32 R2, R3, R7, R2 ;  /* 0x0000000703027227 */ /* 0x000fe200078e0002 */
[----:B------:R-:W-:-:S05]  /*de50*/  IABS R3, R0 ;  /* 0x0000000000037213 */ /* 0x000fca0000000000 */
        /* <DEDUP_REMOVED lines=11> */
[----:B------:R-:W-:-:S04]  /*df10*/  @!P1 LOP3.LUT R2, RZ, R17, RZ, 0x33, !PT ;  /* 0x00000011ff029212 */ /* 0x000fc800078e33ff */
[----:B------:R-:W-:Y:S01]  /*df20*/  MOV R18, R2 ;  /* 0x0000000200127202 */ /* 0x000fe20000000f00 */
[----:B------:R-:W-:-:S04]  /*df30*/  IMAD.MOV R3, RZ, RZ, -R2 ;  /* 0x000000ffff037224 */ /* 0x000fc800078e0a02 */
[----:B------:R-:W-:Y:S01]  /*df40*/  IMAD R17, R17, R3, R0 ;  /* 0x0000000311117224 */ /* 0x000fe200078e0200 */
[----:B------:R-:W-:Y:S06]  /*df50*/  BRA `(.L_x_280) ;  /* 0x0000000000107947 */ /* 0x000fec0003800000 */
.L_x_275:
[----:B------:R-:W-:Y:S01]  /*df60*/  IMAD.MOV.U32 R16, RZ, RZ, R5 ;  /* 0x000000ffff107224 */ /* 0x000fe200078e0005 */
[----:B------:R-:W-:Y:S01]  /*df70*/  ULDC UR40, c[0x0][0xc3c] ;  /* 0x00030f0000287ab9 */ /* 0x000fe20000000800 */
[----:B------:R-:W-:Y:S02]  /*df80*/  IMAD.MOV.U32 R17, RZ, RZ, RZ ;  /* 0x000000ffff117224 */ /* 0x000fe400078e00ff */
[----:B------:R-:W-:-:S07]  /*df90*/  IMAD.MOV.U32 R18, RZ, RZ, RZ ;  /* 0x000000ffff127224 */ /* 0x000fce00078e00ff */
.L_x_280:
[----:B------:R1:W2:Y:S01]  /*dfa0*/  LDL R2, [R1] ;  /* 0x0000000001027983 */ /* 0x0002a20000100800 */
[----:B------:R-:W0:Y:S02]  /*dfb0*/  S2R R0, SR_TID.X ;  /* 0x0000000000007919 */ /* 0x000e240000002100 */
[----:B0-----:R-:W-:Y:S01]  /*dfc0*/  LOP3.LUT R0, R0, 0x1f, RZ, 0xc0, !PT ;  /* 0x0000001f00007812 */ /* 0x001fe200078ec0ff */
[----:B------:R-:W-:Y:S03]  /*dfd0*/  BAR.SYNC.DEFER_BLOCKING 0x4, 0x200 ;  /* 0x0108000000007b1d */ /* 0x000fe60000010000 */
[----:B------:R-:W-:Y:S01]  /*dfe0*/  ISETP.NE.AND P0, PT, R0, RZ, PT ;  /* 0x000000ff0000720c */ /* 0x000fe20003f05270 */
[----:B-----5:R-:W-:-:S12]  /*dff0*/  IMAD.U32 R19, RZ, RZ, UR40 ;  /* 0x00000028ff137e24 */ /* 0x020fd8000f8e00ff */
[----:B------:R-:W-:Y:S01]  /*e000*/  @!P0 MOV R0, 0x400 ;  /* 0x0000040000008802 */ /* 0x000fe20000000f00 */
[----:B--2---:R-:W0:Y:S03]  /*e010*/  @!P0 S2R R2, SR_CgaCtaId ;  /* 0x0000000000028919 */ /* 0x004e260000008800 */
[----:B0-----:R-:W-:Y:S01]  /*e020*/  @!P0 LEA R22, R2, R0, 0x18 ;  /* 0x0000000002168211 */ /* 0x001fe200078ec0ff */
[----:B------:R1:W-:Y:S04]  /*e030*/  @!P0 STL [R1], R2 ;  /* 0x0000000201008387 */ /* 0x0003e80000100800 */
[----:B------:R1:W-:Y:S01]  /*e040*/  @!P0 STS.128 [R22+0x19cd0], R16 ;  /* 0x019cd01016008388 */ /* 0x0003e20000000c00 */
[----:B------:R-:W-:Y:S06]  /*e050*/  BAR.ARV 0x5, 0x200 ;  /* 0x0148000000007b1d */ /* 0x000fec0000002000 */
.L_x_273:
[----:B------:R-:W-:Y:S02]  /*e060*/  ULDC UR4, c[0x0][0xc3c] ;  /* 0x00030f0000047ab9 */ /* 0x000fe40000000800 */
[----:B------:R-:W-:-:S06]  /*e070*/  UISETP.GE.AND UP0, UPT, UR40, UR4, UPT ;  /* 0x000000042800728c */ /* 0x000fcc000bf06270 */
[----:B------:R-:W-:-:S13]  /*e080*/  PLOP3.LUT P0, PT, PT, PT, UP0, 0x80, 0x0 ;  /* 0x000000000000781c */ /* 0x000fda0003f0f008 */
[----:B------:R-:W-:Y:S05]  /*e090*/  @!P0 BRA `(.L_x_281) ;  /* 0xffffffb800f48947 */ /* 0x000fea000383ffff */
.L_x_206:
[----:B------:R-:W2:Y:S01]  /*e0a0*/  LDL.LU R0, [R1+0x1c] ;  /* 0x00001c0001007983 */ /* 0x000ea20000300800 */
[----:B------:R-:W-:Y:S01]  /*e0b0*/  BSSY B0, `(.L_x_282) ;  /* 0x000000b000007945 */ /* 0x000fe20003800000 */
[----:B------:R-:W3:Y:S01]  /*e0c0*/  S2R R5, SR_CgaCtaId ;  /* 0x0000000000057919 */ /* 0x000ee20000008800 */
[----:B--2---:R-:W-:-:S05]  /*e0d0*/  VIADD R0, R0, 0x1 ;  /* 0x0000000100007836 */ /* 0x004fca0000000000 */
[----:B01----:R-:W-:-:S04]  /*e0e0*/  LEA.HI R2, R0, R0, RZ, 0x1 ;  /* 0x0000000000027211 */ /* 0x003fc800078f08ff */
[----:B------:R-:W-:Y:S02]  /*e0f0*/  LOP3.LUT R3, R2, 0xfffffffe, RZ, 0xc0, !PT ;  /* 0xfffffffe02037812 */ /* 0x000fe400078ec0ff */
[----:B------:R-:W-:-:S03]  /*e100*/  MOV R2, 0x400 ;  /* 0x0000040000027802 */ /* 0x000fc60000000f00 */
[----:B------:R-:W-:Y:S01]  /*e110*/  IMAD.IADD R0, R0, 0x1, -R3 ;  /* 0x0000000100007824 */ /* 0x000fe200078e0a03 */
[----:B---3--:R-:W-:-:S04]  /*e120*/  LEA R4, R5, R2, 0x18 ;  /* 0x0000000205047211 */ /* 0x008fc800078ec0ff */
[----:B------:R-:W-:-:S04]  /*e130*/  SHF.L.U32 R0, R0, 0x1f, RZ ;  /* 0x0000001f00007819 */ /* 0x000fc800000006ff */
[----:B------:R-:W0:Y:S02]  /*e140*/  SYNCS.PHASECHK.TRANS64.TRYWAIT P0, [R4+URZ+0x19c20], R0 ;  /* 0x019c2000040075a7 */ /* 0x000e24000800017f */
[----:B0-----:R-:W-:Y:S05]  /*e150*/  @!P0 BRA `(.L_x_283) ;  /* 0x0000001400e48947 */ /* 0x001fea0003800000 */
.L_x_342:
[----:B------:R-:W-:Y:S05]  /*e160*/  BSYNC B0 ;  /* 0x0000000000007941 */ /* 0x000fea0003800000 */
.L_x_282:
[----:B------:R-:W-:-:S03]  /*e170*/  UMOV UR4, 0xffffffff ;  /* 0xffffffff00047882 */ /* 0x000fc60000000000 */
[----:B------:R-:W-:Y:S05]  /*e180*/  BRA.DIV UR4, `(.L_x_284) ;  /* 0x0000001604ec7947 */ /* 0x000fea000b800000 */
[----:B0-----:R-:W0:Y:S02]  /*e190*/  S2R R0, SR_TID.X ;  /* 0x0000000000007919 */ /* 0x001e240000002100 */
[----:B0-----:R-:W-:-:S04]  /*e1a0*/  SHF.R.U32.HI R0, RZ, 0x5, R0 ;  /* 0x00000005ff007819 */ /* 0x001fc80000011600 */
[----:B------:R-:W-:-:S05]  /*e1b0*/  LOP3.LUT R0, R0, 0x3, RZ, 0xc0, !PT ;  /* 0x0000000300007812 */ /* 0x000fca00078ec0ff */
[----:B------:R0:W1:Y:S02]  /*e1c0*/  SHFL.IDX PT, R14, R0, RZ, 0x1f ;  /* 0x00001fff000e7589 */ /* 0x00006400000e0000 */
.L_x_345:
[----:B-1----:R-:W-:Y:S01]  /*e1d0*/  ISETP.NE.AND P0, PT, R14, RZ, PT ;  /* 0x000000ff0e00720c */ /* 0x002fe20003f05270 */
[----:B------:R-:W-:-:S12]  /*e1e0*/  BSSY B0, `(.L_x_285) ;  /* 0x000002c000007945 */ /* 0x000fd80003800000 */
[----:B------:R-:W-:Y:S05]  /*e1f0*/  @P0 BRA `(.L_x_286) ;  /* 0x0000000000a80947 */ /* 0x000fea0003800000 */
[----:B------:R-:W-:-:S03]  /*e200*/  UMOV UR4, 0xffffffff ;  /* 0xffffffff00047882 */ /* 0x000fc60000000000 */
[----:B------:R-:W-:Y:S05]  /*e210*/  BRA.DIV UR4, `(.L_x_287) ;  /* 0x0000001604fc7947 */ /* 0x000fea000b800000 */
[----:B------:R-:W-:-:S13]  /*e220*/  ELECT P6, URZ, PT ;  /* 0x00000000003f782f */ /* 0x000fda00038c0000 */
.L_x_348:
[----:B------:R-:W-:Y:S05]  /*e230*/  @!P6 BRA `(.L_x_286) ;  /* 0x000000000098e947 */ /* 0x000fea0003800000 */
[----:B------:R-:W-:-:S06]  /*e240*/  ULOP3.LUT UR4, UR39, 0x2, URZ, 0xfc, !UPT ;  /* 0x0000000227047892 */ /* 0x000fcc000f8efc3f */
[----:B0-----:R-:W-:-:S05]  /*e250*/  IMAD.U32 R0, RZ, RZ, UR4 ;  /* 0x00000004ff007e24 */ /* 0x001fca000f8e00ff */
[----:B------:R-:W-:-:S13]  /*e260*/  ISETP.NE.AND P0, PT, R0, 0x3, PT ;  /* 0x000000030000780c */ /* 0x000fda0003f05270 */
[----:B------:R-:W-:Y:S05]  /*e270*/  @!P0 BRA `(.L_x_288) ;  /* 0x0000000000048947 */ /* 0x000fea0003800000 */
[----:B------:R-:W-:Y:S01]  /*e280*/  BPT.TRAP 0x1 ;  /* 0x000000040000795c */ /* 0x000fe20000300000 */
.L_x_288:
[C---:B------:R-:W-:Y:S01]  /*e290*/  IMAD R5, R23.reuse, 0x8, R4 ;  /* 0x0000000817057824 */ /* 0x040fe200078e0204 */
[----:B------:R-:W-:Y:S01]  /*e2a0*/  SHF.L.U32 R0, R24, 0x1f, RZ ;  /* 0x0000001f18007819 */ /* 0x000fe200000006ff */
[----:B------:R-:W-:-:S03]  /*e2b0*/  VIADD R23, R23, 0x1 ;  /* 0x0000000117177836 */ /* 0x000fc60000000000 */
[----:B------:R-:W0:Y:S02]  /*e2c0*/  SYNCS.PHASECHK.TRANS64.TRYWAIT P1, [R5+URZ+0x19c40], R0 ;  /* 0x019c4000050075a7 */ /* 0x000e24000802017f */
[----:B------:R-:W-:-:S04]  /*e2d0*/  ISETP.NE.AND P2, PT, R23, 0x2, PT ;  /* 0x000000021700780c */ /* 0x000fc80003f45270 */
[----:B------:R-:W-:Y:S01]  /*e2e0*/  SEL R3, RZ, 0x1, P2 ;  /* 0x00000001ff037807 */ /* 0x000fe20001000000 */
[----:B0-----:R-:W-:Y:S08]  /*e2f0*/  @!P1 BRA `(.L_x_289) ;  /* 0x0000001400e49947 */ /* 0x001ff00003800000 */
.L_x_349:
[----:B------:R-:W-:Y:S02]  /*e300*/  SEL R23, R23, RZ, P2 ;  /* 0x000000ff17177207 */ /* 0x000fe40001000000 */
[----:B------:R-:W-:Y:S01]  /*e310*/  LOP3.LUT R2, R24, R3, RZ, 0x3c, !PT ;  /* 0x0000000318027212 */ /* 0x000fe200078e3cff */
[----:B------:R-:W-:Y:S06]  /*e320*/  @!P0 BRA `(.L_x_290) ;  /* 0x0000000000048947 */ /* 0x000fec0003800000 */
[----:B------:R-:W-:Y:S01]  /*e330*/  BPT.TRAP 0x1 ;  /* 0x000000040000795c */ /* 0x000fe20000300000 */
.L_x_290:
[----:B------:R-:W-:Y:S02]  /*e340*/  LEA R23, R23, R4, 0x3 ;  /* 0x0000000417177211 */ /* 0x000fe400078e18ff */
[----:B------:R-:W-:-:S04]  /*e350*/  SHF.L.U32 R2, R2, 0x1f, RZ ;  /* 0x0000001f02027819 */ /* 0x000fc800000006ff */
[----:B------:R-:W1:Y:S02]  /*e360*/  SYNCS.PHASECHK.TRANS64.TRYWAIT P1, [R23+URZ+0x19c40], R2 ;  /* 0x019c4002170075a7 */ /* 0x000e64000802017f */
[----:B-1----:R-:W-:Y:S05]  /*e370*/  @!P1 BRA `(.L_x_291) ;  /* 0x0000001400d89947 */ /* 0x002fea0003800000 */
.L_x_350:
[----:B------:R-:W-:Y:S05]  /*e380*/  @!P0 BRA `(.L_x_292) ;  /* 0x0000000000048947 */ /* 0x000fea0003800000 */
[----:B------:R-:W-:Y:S01]  /*e390*/  BPT.TRAP 0x1 ;  /* 0x000000040000795c */ /* 0x000fe20000300000 */
.L_x_292:
[----:B------:R-:W2:Y:S02]  /*e3a0*/  SYNCS.PHASECHK.TRANS64.TRYWAIT P1, [R5+URZ+0x19c60], R0 ;  /* 0x019c6000050075a7 */ /* 0x000ea4000802017f */
[----:B--2---:R-:W-:Y:S05]  /*e3b0*/  @!P1 BRA `(.L_x_293) ;  /* 0x0000001400dc9947 */ /* 0x004fea0003800000 */
.L_x_351:
[----:B------:R-:W-:Y:S05]  /*e3c0*/  @!P0 BRA `(.L_x_294) ;  /* 0x0000000000048947 */ /* 0x000fea0003800000 */
[----:B------:R-:W-:Y:S01]  /*e3d0*/  BPT.TRAP 0x1 ;  /* 0x000000040000795c */ /* 0x000fe20000300000 */
.L_x_294:
[----:B------:R-:W3:Y:S02]  /*e3e0*/  SYNCS.PHASECHK.TRANS64.TRYWAIT P1, [R23+URZ+0x19c60], R2 ;  /* 0x019c6002170075a7 */ /* 0x000ee4000802017f */
[----:B---3--:R-:W-:Y:S05]  /*e3f0*/  @!P1 BRA `(.L_x_295) ;  /* 0x0000001400e09947 */ /* 0x008fea0003800000 */
.L_x_352:
[----:B------:R-:W-:Y:S05]  /*e400*/  @!P0 BRA `(.L_x_296) ;  /* 0x0000000000048947 */ /* 0x000fea0003800000 */
[----:B------:R-:W-:Y:S01]  /*e410*/  BPT.TRAP 0x1 ;  /* 0x000000040000795c */ /* 0x000fe20000300000 */
.L_x_296:
[----:B------:R-:W4:Y:S02]  /*e420*/  SYNCS.PHASECHK.TRANS64.TRYWAIT P1, [R5+URZ+0x19c80], R0 ;  /* 0x019c8000050075a7 */ /* 0x000f24000802017f */
[----:B----4-:R-:W-:Y:S05]  /*e430*/  @!P1 BRA `(.L_x_297) ;  /* 0x0000001400e49947 */ /* 0x010fea0003800000 */
.L_x_353:
[----:B------:R-:W-:Y:S05]  /*e440*/  @!P0 BRA `(.L_x_298) ;  /* 0x0000000000048947 */ /* 0x000fea0003800000 */
[----:B------:R-:W-:Y:S01]  /*e450*/  BPT.TRAP 0x1 ;  /* 0x000000040000795c */ /* 0x000fe20000300000 */
.L_x_298:
[----:B------:R0:W0:Y:S02]  /*e460*/  SYNCS.PHASECHK.TRANS64.TRYWAIT P0, [R23+URZ+0x19c80], R2 ;  /* 0x019c8002170075a7 */ /* 0x000024000800017f */
[----:B0-----:R-:W-:Y:S05]  /*e470*/  @!P0 NANOSLEEP.SYNCS 0x989680 ;  /* 0x009896800000895d */ /* 0x001fea0003900000 */
[----:B------:R-:W0:Y:S02]  /*e480*/  @!P0 SYNCS.PHASECHK.TRANS64 P0, [R23+URZ+0x19c80], R2 ;  /* 0x019c8002170085a7 */ /* 0x000e24000800007f */
[----:B0-----:R-:W-:Y:S05]  /*e490*/  @!P0 BRA `(.L_x_298) ;  /* 0xfffffffc00f08947 */ /* 0x001fea000383ffff */
.L_x_286:
[----:B------:R-:W-:Y:S05]  /*e4a0*/  BSYNC B0 ;  /* 0x0000000000007941 */ /* 0x000fea0003800000 */
.L_x_285:
[----:B------:R-:W-:Y:S05]  /*e4b0*/  EXIT ;  /* 0x000000000000794d */ /* 0x000fea0003800000 */
.L_x_163:
[----:B0-----:R-:W-:-:S04]  /*e4c0*/  IMAD.U32 R3, RZ, RZ, UR49 ;  /* 0x00000031ff037e24 */ /* 0x001fc8000f8e00ff */
[----:B------:R0:W1:Y:S03]  /*e4d0*/  SYNCS.PHASECHK.TRANS64.TRYWAIT P1, [R3+URZ+0x19c00], R8 ;  /* 0x019c0008030075a7 */ /* 0x000066000802017f */
[----:B-1----:R-:W-:Y:S05]  /*e4e0*/  @!P1 NANOSLEEP.SYNCS 0x989680 ;  /* 0x009896800000995d */ /* 0x002fea0003900000 */
[----:B------:R-:W1:Y:S02]  /*e4f0*/  @!P1 SYNCS.PHASECHK.TRANS64 P1, [R3+URZ+0x19c00], R8 ;  /* 0x019c0008030095a7 */ /* 0x000e64000802007f */
[----:B-1----:R-:W-:Y:S05]  /*e500*/  @!P1 BRA `(.L_x_163) ;  /* 0xfffffffc00ec9947 */ /* 0x002fea000383ffff */
[----:B------:R-:W-:Y:S05]  /*e510*/  BRA `(.L_x_299) ;  /* 0xffffff3000ac7947 */ /* 0x000fea000383ffff */
.L_x_167:
[----:B-1----:R1:W2:Y:S02]  /*e520*/  SYNCS.PHASECHK.TRANS64.TRYWAIT P1, [R3+URZ+0x19c30], R4 ;  /* 0x019c3004030075a7 */ /* 0x0022a4000802017f */
[----:B--2---:R-:W-:Y:S05]  /*e530*/  @!P1 NANOSLEEP.SYNCS 0x989680 ;  /* 0x009896800000995d */ /* 0x004fea0003900000 */
[----:B------:R-:W2:Y:S02]  /*e540*/  @!P1 SYNCS.PHASECHK.TRANS64 P1, [R3+URZ+0x19c30], R4 ;  /* 0x019c3004030095a7 */ /* 0x000ea4000802007f */
[----:B--2---:R-:W-:Y:S05]  /*e550*/  @!P1 BRA `(.L_x_167) ;  /* 0xfffffffc00f09947 */ /* 0x004fea000383ffff */
[----:B------:R-:W-:Y:S05]  /*e560*/  BRA `(.L_x_166) ;  /* 0xffffff3000cc7947 */ /* 0x000fea000383ffff */
.L_x_173:
[----:B-1----:R-:W-:-:S04]  /*e570*/  IMAD.U32 R8, RZ, RZ, UR19 ;  /* 0x00000013ff087e24 */ /* 0x002fc8000f8e00ff */
[----:B------:R1:W2:Y:S03]  /*e580*/  SYNCS.PHASECHK.TRANS64.TRYWAIT P1, [R8+URZ+0x19c30], R7 ;  /* 0x019c3007080075a7 */ /* 0x0002a6000802017f */
[----:B--2---:R-:W-:Y:S05]  /*e590*/  @!P1 NANOSLEEP.SYNCS 0x989680 ;  /* 0x009896800000995d */ /* 0x004fea0003900000 */
[----:B------:R-:W2:Y:S02]  /*e5a0*/  @!P1 SYNCS.PHASECHK.TRANS64 P1, [R8+URZ+0x19c30], R7 ;  /* 0x019c3007080095a7 */ /* 0x000ea4000802007f */
[----:B--2---:R-:W-:Y:S05]  /*e5b0*/  @!P1 BRA `(.L_x_173) ;  /* 0xfffffffc00ec9947 */ /* 0x004fea000383ffff */
[----:B------:R-:W-:Y:S05]  /*e5c0*/  BRA `(.L_x_172) ;  /* 0xffffff5c000c7947 */ /* 0x000fea000383ffff */
.L_x_177:
[----:B-1----:R-:W-:-:S04]  /*e5d0*/  IMAD.U32 R8, RZ, RZ, UR11 ;  /* 0x0000000bff087e24 */ /* 0x002fc8000f8e00ff */
[----:B------:R1:W2:Y:S03]  /*e5e0*/  SYNCS.PHASECHK.TRANS64.TRYWAIT P1, [R8+URZ+0x19c50], R7 ;  /* 0x019c5007080075a7 */ /* 0x0002a6000802017f */
[----:B--2---:R-:W-:Y:S05]  /*e5f0*/  @!P1 NANOSLEEP.SYNCS 0x989680 ;  /* 0x009896800000995d */ /* 0x004fea0003900000 */
[----:B------:R-:W2:Y:S02]  /*e600*/  @!P1 SYNCS.PHASECHK.TRANS64 P1, [R8+URZ+0x19c50], R7 ;  /* 0x019c5007080095a7 */ /* 0x000ea4000802007f */
[----:B--2---:R-:W-:Y:S05]  /*e610*/  @!P1 BRA `(.L_x_177) ;  /* 0xfffffffc00ec9947 */ /* 0x004fea000383ffff */
[----:B------:R-:W-:Y:S05]  /*e620*/  BRA `(.L_x_176) ;  /* 0xffffff5c005c7947 */ /* 0x000fea000383ffff */
.L_x_184:
[----:B-1----:R-:W-:-:S04]  /*e630*/  IMAD.U32 R3, RZ, RZ, UR14 ;  /* 0x0000000eff037e24 */ /* 0x002fc8000f8e00ff */
[----:B------:R1:W2:Y:S03]  /*e640*/  SYNCS.PHASECHK.TRANS64.TRYWAIT P1, [R3+URZ+0x19c50], R0 ;  /* 0x019c5000030075a7 */ /* 0x0002a6000802017f */
[----:B--2---:R-:W-:Y:S05]  /*e650*/  @!P1 NANOSLEEP.SYNCS 0x989680 ;  /* 0x009896800000995d */ /* 0x004fea0003900000 */
[----:B------:R-:W2:Y:S02]  /*e660*/  @!P1 SYNCS.PHASECHK.TRANS64 P1, [R3+URZ+0x19c50], R0 ;  /* 0x019c5000030095a7 */ /* 0x000ea4000802007f */
[----:B--2---:R-:W-:Y:S05]  /*e670*/  @!P1 BRA `(.L_x_184) ;  /* 0xfffffffc00ec9947 */ /* 0x004fea000383ffff */
[----:B------:R-:W-:Y:S05]  /*e680*/  BRA `(.L_x_183) ;  /* 0xffffff7c00b47947 */ /* 0x000fea000383ffff */
.L_x_221:
[----:B------:R-:W0:Y:S01]  /*e690*/  S2R R20, SR_TID.X ;  /* 0x0000000000147919 */ /* 0x000e220000002100 */
[----:B------:R-:W-:Y:S02]  /*e6a0*/  IMAD.MOV.U32 R12, RZ, RZ, RZ ;  /* 0x000000ffff0c7224 */ /* 0x000fe400078e00ff */
[----:B------:R-:W-:Y:S02]  /*e6b0*/  IMAD.MOV.U32 R11, RZ, RZ, 0x1f ;  /* 0x0000001fff0b7424 */ /* 0x000fe400078e00ff */
[----:B------:R-:W-:Y:S01]  /*e6c0*/  IMAD.MOV.U32 R15, RZ, RZ, -0x1 ;  /* 0xffffffffff0f7424 */ /* 0x000fe200078e00ff */
[----:B0-----:R-:W-:-:S04]  /*e6d0*/  SHF.R.U32.HI R10, RZ, 0x5, R20 ;  /* 0x00000005ff0a7819 */ /* 0x001fc80000011614 */
[----:B------:R-:W-:-:S05]  /*e6e0*/  LOP3.LUT R10, R10, 0x3, RZ, 0xc0, !PT ;  /* 0x000000030a0a7812 */ /* 0x000fca00078ec0ff */
[----:B------:R-:W-:-:S07]  /*e6f0*/  IMAD.MOV.U32 R13, RZ, RZ, R10 ;  /* 0x000000ffff0d7224 */ /* 0x000fce00078e000a */
[----:B-----5:R-:W-:Y:S05]  /*e700*/  WARPSYNC.COLLECTIVE R15, `(.L_x_300) ;  /* 0x000000000f087348 */ /* 0x020fea0003c00000 */
[----:B------:R0:W1:Y:S02]  /*e710*/  SHFL.IDX P6, R14, R13, R12, R11 ;  /* 0x0000000c0d0e7389 */ /* 0x00006400000c000b */
[----:B01---5:R-:W-:Y:S01]  /*e720*/  ENDCOLLECTIVE ;  /* 0x000000000000791b */ /* 0x023fe20003800000 */
.L_x_300:
[----:B------:R-:W-:Y:S05]  /*e730*/  BRA `(.L_x_301) ;  /* 0xffffffc4003c7947 */ /* 0x000fea000383ffff */
.L_x_224:
[----:B0-----:R-:W2:Y:S02]  /*e740*/  LDL R0, [R1+0x18] ;  /* 0x0000180001007983 */ /* 0x001ea40000100800 */
[----:B--2---:R0:W1:Y:S02]  /*e750*/  SYNCS.PHASECHK.TRANS64.TRYWAIT P0, [R4+URZ+0x19c80], R0 ;  /* 0x019c8000040075a7 */ /* 0x004064000800017f */
[----:B-1----:R-:W-:Y:S05]  /*e760*/  @!P0 NANOSLEEP.SYNCS 0x989680 ;  /* 0x009896800000895d */ /* 0x002fea0003900000 */
[----:B------:R-:W1:Y:S02]  /*e770*/  @!P0 SYNCS.PHASECHK.TRANS64 P0, [R4+URZ+0x19c80], R0 ;  /* 0x019c8000040085a7 */ /* 0x000e64000800007f */
[----:B-1----:R-:W-:Y:S05]  /*e780*/  @!P0 BRA `(.L_x_224) ;  /* 0xfffffffc00ec8947 */ /* 0x002fea000383ffff */
[----:B------:R-:W-:Y:S05]  /*e790*/  BRA `(.L_x_302) ;  /* 0xffffffc4004c7947 */ /* 0x000fea000383ffff */
.L_x_225:
[----:B------:R-:W-:Y:S01]  /*e7a0*/  BSSY B0, `(.L_x_303) ;  /* 0x0000008000007945 */ /* 0x000fe20003800000 */
[----:B------:R-:W-:Y:S01]  /*e7b0*/  IMAD.MOV.U32 R13, RZ, RZ, R9 ;  /* 0x000000ffff0d7224 */ /* 0x000fe200078e0009 */
[----:B------:R-:W-:Y:S01]  /*e7c0*/  MOV R12, RZ ;  /* 0x000000ff000c7202 */ /* 0x000fe20000000f00 */
[----:B------:R-:W-:Y:S02]  /*e7d0*/  IMAD.MOV.U32 R11, RZ, RZ, 0x1e1f ;  /* 0x00001e1fff0b7424 */ /* 0x000fe400078e00ff */
[----:B------:R-:W-:-:S07]  /*e7e0*/  IMAD.MOV.U32 R15, RZ, RZ, -0x1 ;  /* 0xffffffffff0f7424 */ /* 0x000fce00078e00ff */
[----:B------:R-:W-:Y:S05]  /*e7f0*/  WARPSYNC.COLLECTIVE R15, `(.L_x_304) ;  /* 0x000000000f087348 */ /* 0x000fea0003c00000 */
[----:B------:R0:W1:Y:S02]  /*e800*/  SHFL.IDX P6, R14, R13, R12, R11 ;  /* 0x0000000c0d0e7389 */ /* 0x00006400000c000b */
[----:B01----:R-:W-:Y:S01]  /*e810*/  ENDCOLLECTIVE ;  /* 0x000000000000791b */ /* 0x003fe20003800000 */
.L_x_304:
[----:B------:R-:W-:Y:S05]  /*e820*/  BSYNC B0 ;  /* 0x0000000000007941 */ /* 0x000fea0003800000 */
.L_x_303:
[----:B------:R-:W-:Y:S02]  /*e830*/  IMAD.MOV.U32 R13, RZ, RZ, R8 ;  /* 0x000000ffff0d7224 */ /* 0x000fe400078e0008 */
[----:B------:R-:W-:Y:S02]  /*e840*/  IMAD.MOV.U32 R12, RZ, RZ, RZ ;  /* 0x000000ffff0c7224 */ /* 0x000fe400078e00ff */
[----:B------:R-:W-:Y:S02]  /*e850*/  IMAD.MOV.U32 R11, RZ, RZ, 0x1e1f ;  /* 0x00001e1fff0b7424 */ /* 0x000fe400078e00ff */
[----:B------:R-:W-:Y:S02]  /*e860*/  IMAD.MOV.U32 R15, RZ, RZ, -0x1 ;  /* 0xffffffffff0f7424 */ /* 0x000fe400078e00ff */
[----:B------:R-:W-:-:S07]  /*e870*/  IMAD.MOV.U32 R0, RZ, RZ, R14 ;  /* 0x000000ffff007224 */ /* 0x000fce00078e000e */
[----:B------:R-:W-:Y:S05]  /*e880*/  WARPSYNC.COLLECTIVE R15, `(.L_x_305) ;  /* 0x000000000f087348 */ /* 0x000fea0003c00000 */
[----:B------:R0:W1:Y:S02]  /*e890*/  SHFL.IDX P6, R14, R13, R12, R11 ;  /* 0x0000000c0d0e7389 */ /* 0x00006400000c000b */
[----:B01----:R-:W-:Y:S01]  /*e8a0*/  ENDCOLLECTIVE ;  /* 0x000000000000791b */ /* 0x003fe20003800000 */
.L_x_305:
[----:B------:R-:W0:Y:S01]  /*e8b0*/  LDC R11, c[0x0][0x2f4] ;  /* 0x0000bd00ff0b7b82 */ /* 0x000e220000000800 */
[C---:B------:R-:W-:Y:S01]  /*e8c0*/  LOP3.LUT R12, R28.reuse, 0x20, RZ, 0xfc, !PT ;  /* 0x000000201c0c7812 */ /* 0x040fe200078efcff */
[----:B------:R-:W-:Y:S01]  /*e8d0*/  IMAD.MOV.U32 R13, RZ, RZ, R9 ;  /* 0x000000ffff0d7224 */ /* 0x000fe200078e0009 */
[----:B------:R-:W-:Y:S01]  /*e8e0*/  LOP3.LUT R15, R28, 0x40, RZ, 0xfc, !PT ;  /* 0x000000401c0f7812 */ /* 0x000fe200078efcff */
[----:B------:R-:W-:-:S05]  /*e8f0*/  IMAD.MOV.U32 R2, RZ, RZ, R14 ;  /* 0x000000ffff027224 */ /* 0x000fca00078e000e */
[----:B------:R-:W-:-:S05]  /*e900*/  IADD3 R2, P1, R28, R2, RZ ;  /* 0x000000021c027210 */ /* 0x000fca0007f3e0ff */
[----:B------:R-:W-:Y:S01]  /*e910*/  IMAD.X R3, RZ, RZ, R0, P1 ;  /* 0x000000ffff037224 */ /* 0x000fe200008e0600 */
[----:B------:R-:W-:Y:S02]  /*e920*/  IADD3 R0, R22, R10, RZ ;  /* 0x0000000a16007210 */ /* 0x000fe40007ffe0ff */
[-C--:B0-----:R-:W-:Y:S02]  /*e930*/  ISETP.GE.AND P3, PT, R28, R11.reuse, PT ;  /* 0x0000000b1c00720c */ /* 0x081fe40003f66270 */
[----:B------:R-:W-:Y:S01]  /*e940*/  ISETP.GE.AND P2, PT, R12, R11, PT ;  /* 0x0000000b0c00720c */ /* 0x000fe20003f46270 */
[----:B------:R-:W-:Y:S01]  /*e950*/  IMAD.MOV.U32 R12, RZ, RZ, 0x1 ;  /* 0x00000001ff0c7424 */ /* 0x000fe200078e00ff */
[----:B------:R-:W-:-:S13]  /*e960*/  ISETP.LT.OR P1, PT, R7, 0x1, P3 ;  /* 0x000000010700780c */ /* 0x000fda0001f21670 */
[----:B------:R-:W-:Y:S01]  /*e970*/  @!PT LDS RZ, [RZ] ;  /* 0x00000000fffff984 */ /* 0x000fe20000000800 */
[----:B------:R-:W-:Y:S01]  /*e980*/  @!PT LDS RZ, [RZ] ;  /* 0x00000000fffff984 */ /* 0x000fe20000000800 */
[----:B------:R-:W-:Y:S01]  /*e990*/  @!PT LDS RZ, [RZ] ;  /* 0x00000000fffff984 */ /* 0x000fe20000000800 */
[----:B------:R0:W-:Y:S01]  /*e9a0*/  LDGSTS.E.BYPASS.LTC128B.128 [R0+0x9000], desc[UR50][R2.64], !P1 ;  /* 0x0900000002007fae */ /* 0x0001e2000c901d72 */
[----:B------:R-:W-:-:S13]  /*e9b0*/  ISETP.LT.OR P1, PT, R7, 0x1, P2 ;  /* 0x000000010700780c */ /* 0x000fda0001721670 */
[----:B------:R0:W-:Y:S01]  /*e9c0*/  LDGSTS.E.BYPASS.LTC128B.128 [R0+0xa000], desc[UR50][R2.64+0x20], !P1 ;  /* 0x0a00002002007fae */ /* 0x0001e2000c901d72 */
[----:B------:R-:W-:Y:S01]  /*e9d0*/  ISETP.GE.AND P1, PT, R15, R11, PT ;  /* 0x0000000b0f00720c */ /* 0x000fe20003f26270 */
[----:B------:R-:W-:Y:S02]  /*e9e0*/  IMAD.MOV.U32 R11, RZ, RZ, 0x1e1f ;  /* 0x00001e1fff0b7424 */ /* 0x000fe400078e00ff */
[----:B------:R-:W-:Y:S01]  /*e9f0*/  IMAD.MOV.U32 R15, RZ, RZ, -0x1 ;  /* 0xffffffffff0f7424 */ /* 0x000fe200078e00ff */
[----:B------:R-:W-:-:S13]  /*ea00*/  ISETP.LT.OR P4, PT, R7, 0x1, P1 ;  /* 0x000000010700780c */ /* 0x000fda0000f81670 */
[----:B0-----:R-:W-:Y:S05]  /*ea10*/  WARPSYNC.COLLECTIVE R15, `(.L_x_306) ;  /* 0x000000000f087348 */ /* 0x001fea0003c00000 */
[----:B------:R1:W2:Y:S02]  /*ea20*/  SHFL.IDX P6, R14, R13, R12, R11 ;  /* 0x0000000c0d0e7389 */ /* 0x0002a400000c000b */
[----:B012---:R-:W-:Y:S01]  /*ea30*/  ENDCOLLECTIVE ;  /* 0x000000000000791b */ /* 0x007fe20003800000 */
.L_x_306:
[----:B------:R-:W-:Y:S01]  /*ea40*/  @!PT LDS RZ, [RZ] ;  /* 0x00000000fffff984 */ /* 0x000fe20000000800 */
[----:B------:R-:W-:Y:S01]  /*ea50*/  @!PT LDS RZ, [RZ] ;  /* 0x00000000fffff984 */ /* 0x000fe20000000800 */
[----:B------:R-:W-:Y:S01]  /*ea60*/  @!PT LDS RZ, [RZ] ;  /* 0x00000000fffff984 */ /* 0x000fe20000000800 */
[----:B------:R0:W-:Y:S01]  /*ea70*/  LDGSTS.E.BYPASS.LTC128B.128 [R0+0xb000], desc[UR50][R2.64+0x40], !P4 ;  /* 0x0b00004002007fae */ /* 0x0001e2000e101d72 */
[----:B------:R-:W-:Y:S01]  /*ea80*/  ISETP.GE.AND P4, PT, R7, 0x41, PT ;  /* 0x000000410700780c */ /* 0x000fe20003f86270 */
[----:B------:R-:W-:Y:S02]  /*ea90*/  IMAD.MOV.U32 R13, RZ, RZ, R8 ;  /* 0x000000ffff0d7224 */ /* 0x000fe400078e0008 */
[----:B------:R-:W-:-:S10]  /*eaa0*/  IMAD.MOV.U32 R9, RZ, RZ, R14 ;  /* 0x000000ffff097224 */ /* 0x000fd400078e000e */
[----:B0-----:R-:W-:Y:S05]  /*eab0*/  WARPSYNC.COLLECTIVE R15, `(.L_x_307) ;  /* 0x000000000f087348 */ /* 0x001fea0003c00000 */
[----:B------:R1:W2:Y:S02]  /*eac0*/  SHFL.IDX P6, R14, R13, R12, R11 ;  /* 0x0000000c0d0e7389 */ /* 0x0002a400000c000b */
[----:B012---:R-:W-:Y:S01]  /*ead0*/  ENDCOLLECTIVE ;  /* 0x000000000000791b */ /* 0x007fe20003800000 */
.L_x_307:
[----:B------:R-:W-:Y:S01]  /*eae0*/  IMAD.MOV.U32 R2, RZ, RZ, R14 ;  /* 0x000000ffff027224 */ /* 0x000fe200078e000e */
[----:B------:R-:W-:Y:S06]  /*eaf0*/  BRA `(.L_x_308) ;  /* 0xffffffc400347947 */ /* 0x000fec000383ffff */
.L_x_230:
[----:B--2---:R-:W2:Y:S02]  /*eb00*/  LDL R2, [R1+0x18] ;  /* 0x0000180001027983 */ /* 0x004ea40000100800 */
[----:B--2---:R2:W3:Y:S02]  /*eb10*/  SYNCS.PHASECHK.TRANS64.TRYWAIT P1, [R4+URZ+0x19c40], R2 ;  /* 0x019c4002040075a7 */ /* 0x0044e4000802017f */
[----:B---3--:R-:W-:Y:S05]  /*eb20*/  @!P1 NANOSLEEP.SYNCS 0x989680 ;  /* 0x009896800000995d */ /* 0x008fea0003900000 */
[----:B------:R-:W3:Y:S02]  /*eb30*/  @!P1 SYNCS.PHASECHK.TRANS64 P1, [R4+URZ+0x19c40], R2 ;  /* 0x019c4002040095a7 */ /* 0x000ee4000802007f */
[----:B---3--:R-:W-:Y:S05]  /*eb40*/  @!P1 BRA `(.L_x_230) ;  /* 0xfffffffc00ec9947 */ /* 0x008fea000383ffff */
[----:B------:R-:W-:Y:S05]  /*eb50*/  BRA `(.L_x_309) ;  /* 0xffffffc400987947 */ /* 0x000fea000383ffff */
.L_x_231:
[----:B------:R-:W-:Y:S01]  /*eb60*/  BSSY B0, `(.L_x_310) ;  /* 0x0000008000007945 */ /* 0x000fe20003800000 */
[----:B------:R-:W-:Y:S01]  /*eb70*/  IMAD.MOV.U32 R13, RZ, RZ, R6 ;  /* 0x000000ffff0d7224 */ /* 0x000fe200078e0006 */
[----:B------:R-:W-:Y:S01]  /*eb80*/  MOV R11, 0x1e1f ;  /* 0x00001e1f000b7802 */ /* 0x000fe20000000f00 */
[----:B------:R-:W-:Y:S02]  /*eb90*/  IMAD.MOV.U32 R12, RZ, RZ, RZ ;  /* 0x000000ffff0c7224 */ /* 0x000fe400078e00ff */
[----:B------:R-:W-:-:S07]  /*eba0*/  IMAD.MOV.U32 R15, RZ, RZ, -0x1 ;  /* 0xffffffffff0f7424 */ /* 0x000fce00078e00ff */
[----:B-1----:R-:W-:Y:S05]  /*ebb0*/  WARPSYNC.COLLECTIVE R15, `(.L_x_311) ;  /* 0x000000000f087348 */ /* 0x002fea0003c00000 */
[----:B------:R0:W2:Y:S02]  /*ebc0*/  SHFL.IDX P6, R14, R13, R12, R11 ;  /* 0x0000000c0d0e7389 */ /* 0x0000a400000c000b */
[----:B012---:R-:W-:Y:S01]  /*ebd0*/  ENDCOLLECTIVE ;  /* 0x000000000000791b */ /* 0x007fe20003800000 */
.L_x_311:
[----:B------:R-:W-:Y:S05]  /*ebe0*/  BSYNC B0 ;  /* 0x0000000000007941 */ /* 0x000fea0003800000 */
.L_x_310:
        /* <DEDUP_REMOVED lines=8> */
.L_x_312:
[----:B------:R-:W-:Y:S01]  /*ec70*/  IMAD.MOV.U32 R13, RZ, RZ, R6 ;  /* 0x000000ffff0d7224 */ /* 0x000fe200078e0006 */
[----:B------:R-:W-:Y:S01]  /*ec80*/  MOV R12, 0x1 ;  /* 0x00000001000c7802 */ /* 0x000fe20000000f00 */
[----:B------:R-:W-:-:S07]  /*ec90*/  IMAD.MOV.U32 R3, RZ, RZ, R14 ;  /* 0x000000ffff037224 */ /* 0x000fce00078e000e */
[----:B------:R-:W-:Y:S05]  /*eca0*/  WARPSYNC.COLLECTIVE R15, `(.L_x_313) ;  /* 0x000000000f087348 */ /* 0x000fea0003c00000 */
[----:B------:R0:W1:Y:S02]  /*ecb0*/  SHFL.IDX P6, R14, R13, R12, R11 ;  /* 0x0000000c0d0e7389 */ /* 0x00006400000c000b */
[----:B01----:R-:W-:Y:S01]  /*ecc0*/  ENDCOLLECTIVE ;  /* 0x000000000000791b */ /* 0x003fe20003800000 */
.L_x_313:
[----:B------:R-:W-:-:S05]  /*ecd0*/  @P0 IADD3 R3, P1, R28, R3, RZ ;  /* 0x000000031c030210 */ /* 0x000fca0007f3e0ff */
[----:B------:R-:W-:-:S05]  /*ece0*/  @P0 IMAD.X R2, RZ, RZ, R2, P1 ;  /* 0x000000ffff020224 */ /* 0x000fca00008e0602 */
[----:B------:R-:W-:Y:S01]  /*ecf0*/  @P0 LOP3.LUT R3, R3, R2, RZ, 0x3c, !PT ;  /* 0x0000000203030212 */ /* 0x000fe200078e3cff */
[----:B------:R-:W-:-:S03]  /*ed00*/  IMAD.MOV.U32 R13, RZ, RZ, R5 ;  /* 0x000000ffff0d7224 */ /* 0x000fc600078e0005 */
[----:B------:R-:W-:-:S04]  /*ed10*/  @P0 LOP3.LUT R2, R3, R2, RZ, 0x3c, !PT ;  /* 0x0000000203020212 */ /* 0x000fc800078e3cff */
[----:B------:R-:W-:Y:S01]  /*ed20*/  @P0 LOP3.LUT R3, R3, R2, RZ, 0x3c, !PT ;  /* 0x0000000203030212 */ /* 0x000fe200078e3cff */
[----:B------:R-:W-:-:S07]  /*ed30*/  IMAD.MOV.U32 R6, RZ, RZ, R14 ;  /* 0x000000ffff067224 */ /* 0x000fce00078e000e */
[----:B------:R-:W-:Y:S05]  /*ed40*/  WARPSYNC.COLLECTIVE R15, `(.L_x_314) ;  /* 0x000000000f087348 */ /* 0x000fea0003c00000 */
[----:B------:R0:W1:Y:S02]  /*ed50*/  SHFL.IDX P6, R14, R13, R12, R11 ;  /* 0x0000000c0d0e7389 */ /* 0x00006400000c000b */
[----:B01----:R-:W-:Y:S01]  /*ed60*/  ENDCOLLECTIVE ;  /* 0x000000000000791b */ /* 0x003fe20003800000 */
.L_x_314:
[----:B------:R-:W-:Y:S01]  /*ed70*/  @!PT LDS RZ, [RZ] ;  /* 0x00000000fffff984 */ /* 0x000fe20000000800 */
[----:B------:R-:W-:Y:S01]  /*ed80*/  @!PT LDS RZ, [RZ] ;  /* 0x00000000fffff984 */ /* 0x000fe20000000800 */
[----:B------:R-:W-:Y:S01]  /*ed90*/  @!PT LDS RZ, [RZ] ;  /* 0x00000000fffff984 */ /* 0x000fe20000000800 */
[----:B------:R2:W-:Y:S04]  /*eda0*/  @P0 LDGSTS.E.BYPASS.LTC128B.128 [R0+0x13800], desc[UR50][R2.64], !P5 ;  /* 0x1380000002000fae */ /* 0x0005e8000e901d72 */
[----:B------:R2:W-:Y:S04]  /*edb0*/  @P0 LDGSTS.E.BYPASS.LTC128B.128 [R0+0x14800], desc[UR50][R2.64+0x20], !P3 ;  /* 0x1480002002000fae */ /* 0x0005e8000d901d72 */
[----:B------:R2:W-:Y:S01]  /*edc0*/  @P0 LDGSTS.E.BYPASS.LTC128B.128 [R0+0x15800], desc[UR50][R2.64+0x40], !P2 ;  /* 0x1580004002000fae */ /* 0x0005e2000d101d72 */
[----:B------:R-:W-:Y:S01]  /*edd0*/  IMAD.MOV.U32 R5, RZ, RZ, R14 ;  /* 0x000000ffff057224 */ /* 0x000fe200078e000e */
[----:B------:R-:W-:Y:S06]  /*ede0*/  BRA `(.L_x_315) ;  /* 0xffffffc4008c7947 */ /* 0x000fec000383ffff */
.L_x_236:
[----:B------:R-:W-:Y:S02]  /*edf0*/  IMAD.MOV.U32 R13, RZ, RZ, R0 ;  /* 0x000000ffff0d7224 */ /* 0x000fe400078e0000 */
[----:B------:R-:W-:Y:S02]  /*ee00*/  IMAD.MOV.U32 R12, RZ, RZ, RZ ;  /* 0x000000ffff0c7224 */ /* 0x000fe400078e00ff */
[----:B------:R-:W-:Y:S02]  /*ee10*/  IMAD.MOV.U32 R11, RZ, RZ, 0x1e1f ;  /* 0x00001e1fff0b7424 */ /* 0x000fe400078e00ff */
[----:B------:R-:W-:Y:S02]  /*ee20*/  IMAD.MOV.U32 R15, RZ, RZ, -0x1 ;  /* 0xffffffffff0f7424 */ /* 0x000fe400078e00ff */
[----:B------:R-:W-:Y:S02]  /*ee30*/  IMAD R17, R17, 0xc0, R10 ;  /* 0x000000c011117824 */ /* 0x000fe400078e020a */
[----:B------:R-:W-:-:S07]  /*ee40*/  IMAD R5, R8, UR41, RZ ;  /* 0x0000002908057c24 */ /* 0x000fce000f8e02ff */
[----:B-----5:R-:W-:Y:S05]  /*ee50*/  WARPSYNC.COLLECTIVE R15, `(.L_x_316) ;  /* 0x000000000f087348 */ /* 0x020fea0003c00000 */
[----:B------:R0:W1:Y:S02]  /*ee60*/  SHFL.IDX P6, R14, R13, R12, R11 ;  /* 0x0000000c0d0e7389 */ /* 0x00006400000c000b */
[----:B01---5:R-:W-:Y:S01]  /*ee70*/  ENDCOLLECTIVE ;  /* 0x000000000000791b */ /* 0x023fe20003800000 */
.L_x_316:
[----:B------:R-:W-:Y:S01]  /*ee80*/  ISETP.GE.AND P1, PT, R17, R5, PT ;  /* 0x000000051100720c */ /* 0x000fe20003f26270 */
[----:B------:R-:W-:Y:S02]  /*ee90*/  IMAD.MOV.U32 R13, RZ, RZ, R4 ;  /* 0x000000ffff0d7224 */ /* 0x000fe400078e0004 */
[----:B------:R-:W-:-:S10]  /*eea0*/  IMAD.MOV.U32 R2, RZ, RZ, R14 ;  /* 0x000000ffff027224 */ /* 0x000fd400078e000e */
[----:B------:R-:W-:Y:S05]  /*eeb0*/  WARPSYNC.COLLECTIVE R15, `(.L_x_317) ;  /* 0x000000000f087348 */ /* 0x000fea0003c00000 */
[----:B------:R0:W1:Y:S02]  /*eec0*/  SHFL.IDX P6, R14, R13, R12, R11 ;  /* 0x0000000c0d0e7389 */ /* 0x00006400000c000b */
[----:B01----:R-:W-:Y:S01]  /*eed0*/  ENDCOLLECTIVE ;  /* 0x000000000000791b */ /* 0x003fe20003800000 */
.L_x_317:
[----:B------:R-:W-:Y:S02]  /*eee0*/  IMAD.MOV.U32 R13, RZ, RZ, R0 ;  /* 0x000000ffff0d7224 */ /* 0x000fe400078e0000 */
[----:B------:R-:W-:Y:S01]  /*eef0*/  IMAD.MOV.U32 R12, RZ, RZ, 0x1 ;  /* 0x00000001ff0c7424 */ /* 0x000fe200078e00ff */
[----:B------:R-:W-:-:S07]  /*ef00*/  MOV R3, R14 ;  /* 0x0000000e00037202 */ /* 0x000fce0000000f00 */
[----:B------:R-:W-:Y:S05]  /*ef10*/  WARPSYNC.COLLECTIVE R15, `(.L_x_318) ;  /* 0x000000000f087348 */ /* 0x000fea0003c00000 */
[----:B------:R0:W1:Y:S02]  /*ef20*/  SHFL.IDX P6, R14, R13, R12, R11 ;  /* 0x0000000c0d0e7389 */ /* 0x00006400000c000b */
[----:B01----:R-:W-:Y:S01]  /*ef30*/  ENDCOLLECTIVE ;  /* 0x000000000000791b */ /* 0x003fe20003800000 */
.L_x_318:
[----:B------:R-:W-:-:S05]  /*ef40*/  @!P1 IADD3 R3, P4, R28, R3, RZ ;  /* 0x000000031c039210 */ /* 0x000fca0007f9e0ff */
[----:B------:R-:W-:-:S05]  /*ef50*/  @!P1 IMAD.X R2, RZ, RZ, R2, P4 ;  /* 0x000000ffff029224 */ /* 0x000fca00020e0602 */
[----:B------:R-:W-:Y:S01]  /*ef60*/  @!P1 LOP3.LUT R3, R3, R2, RZ, 0x3c, !PT ;  /* 0x0000000203039212 */ /* 0x000fe200078e3cff */
[----:B------:R-:W-:-:S03]  /*ef70*/  IMAD.MOV.U32 R13, RZ, RZ, R4 ;  /* 0x000000ffff0d7224 */ /* 0x000fc600078e0004 */
[----:B------:R-:W-:-:S04]  /*ef80*/  @!P1 LOP3.LUT R2, R3, R2, RZ, 0x3c, !PT ;  /* 0x0000000203029212 */ /* 0x000fc800078e3cff */
[----:B------:R-:W-:Y:S01]  /*ef90*/  @!P1 LOP3.LUT R3, R3, R2, RZ, 0x3c, !PT ;  /* 0x0000000203039212 */ /* 0x000fe200078e3cff */
[----:B------:R-:W-:-:S04]  /*efa0*/  IMAD.MOV.U32 R0, RZ, RZ, R14 ;  /* 0x000000ffff007224 */ /* 0x000fc800078e000e */
[----:B------:R-:W-:Y:S01]  /*efb0*/  @!PT LDS RZ, [RZ] ;  /* 0x00000000fffff984 */ /* 0x000fe20000000800 */
[----:B------:R-:W-:Y:S01]  /*efc0*/  @!PT LDS RZ, [RZ] ;  /* 0x00000000fffff984 */ /* 0x000fe20000000800 */
[----:B------:R-:W-:Y:S01]  /*efd0*/  @!PT LDS RZ, [RZ] ;  /* 0x00000000fffff984 */ /* 0x000fe20000000800 */
[----:B------:R0:W-:Y:S03]  /*efe0*/  @!P1 LDGSTS.E.BYPASS.LTC128B.128 [R9+0xf000], desc[UR50][R2.64], !P3 ;  /* 0x0f00000002099fae */ /* 0x0001e6000d901d72 */
[----:B0-----:R-:W-:Y:S05]  /*eff0*/  WARPSYNC.COLLECTIVE R15, `(.L_x_319) ;  /* 0x000000000f087348 */ /* 0x001fea0003c00000 */
[----:B------:R1:W2:Y:S02]  /*f000*/  SHFL.IDX P6, R14, R13, R12, R11 ;  /* 0x0000000c0d0e7389 */ /* 0x0002a400000c000b */
[----:B012---:R-:W-:Y:S01]  /*f010*/  ENDCOLLECTIVE ;  /* 0x000000000000791b */ /* 0x007fe20003800000 */
.L_x_319:
[----:B------:R-:W-:Y:S01]  /*f020*/  @!PT LDS RZ, [RZ] ;  /* 0x00000000fffff984 */ /* 0x000fe20000000800 */
[----:B------:R-:W-:Y:S01]  /*f030*/  @!PT LDS RZ, [RZ] ;  /* 0x00000000fffff984 */ /* 0x000fe20000000800 */
[----:B------:R-:W-:Y:S01]  /*f040*/  @!PT LDS RZ, [RZ] ;  /* 0x00000000fffff984 */ /* 0x000fe20000000800 */
[----:B------:R-:W-:Y:S04]  /*f050*/  @!P1 LDGSTS.E.BYPASS.LTC128B.128 [R9+0x10800], desc[UR50][R2.64+0x20], !P2 ;  /* 0x1080002002099fae */ /* 0x000fe8000d101d72 */
[----:B------:R0:W-:Y:S01]  /*f060*/  @!P1 LDGSTS.E.BYPASS.LTC128B.128 [R9+0x12000], desc[UR50][R2.64+0x40], !P0 ;  /* 0x1200004002099fae */ /* 0x0001e2000c101d72 */
[----:B------:R-:W-:Y:S02]  /*f070*/  IMAD.MOV.U32 R13, RZ, RZ, R6 ;  /* 0x000000ffff0d7224 */ /* 0x000fe400078e0006 */
[----:B------:R-:W-:Y:S02]  /*f080*/  IMAD.MOV.U32 R12, RZ, RZ, RZ ;  /* 0x000000ffff0c7224 */ /* 0x000fe400078e00ff */
[----:B0-----:R-:W-:Y:S02]  /*f090*/  VIADD R2, R17, 0x40 ;  /* 0x0000004011027836 */ /* 0x001fe40000000000 */
[----:B------:R-:W-:-:S03]  /*f0a0*/  IMAD.MOV.U32 R4, RZ, RZ, R14 ;  /* 0x000000ffff047224 */ /* 0x000fc600078e000e */
[----:B------:R-:W-:-:S13]  /*f0b0*/  ISETP.GE.AND P1, PT, R2, R5, PT ;  /* 0x000000050200720c */ /* 0x000fda0003f26270 */
[----:B------:R-:W-:Y:S05]  /*f0c0*/  WARPSYNC.COLLECTIVE R15, `(.L_x_320) ;  /* 0x000000000f087348 */ /* 0x000fea0003c00000 */
[----:B------:R0:W1:Y:S02]  /*f0d0*/  SHFL.IDX P6, R14, R13, R12, R11 ;  /* 0x0000000c0d0e7389 */ /* 0x00006400000c000b */
[----:B01----:R-:W-:Y:S01]  /*f0e0*/  ENDCOLLECTIVE ;  /* 0x000000000000791b */ /* 0x003fe20003800000 */
.L_x_320:
[----:B------:R-:W-:Y:S01]  /*f0f0*/  @!P1 IADD3 R2, P4, R28, R4, RZ ;  /* 0x000000041c029210 */ /* 0x000fe20007f9e0ff */
[----:B------:R-:W-:-:S04]  /*f100*/  IMAD.MOV.U32 R13, RZ, RZ, R7 ;  /* 0x000000ffff0d7224 */ /* 0x000fc800078e0007 */
[----:B------:R-:W-:-:S05]  /*f110*/  @!P1 IMAD.X R0, RZ, RZ, R0, P4 ;  /* 0x000000ffff009224 */ /* 0x000fca00020e0600 */
[----:B------:R-:W-:Y:S01]  /*f120*/  @!P1 MOV R3, R0 ;  /* 0x0000000000039202 */ /* 0x000fe20000000f00 */
[----:B------:R-:W-:-:S07]  /*f130*/  IMAD.MOV.U32 R6, RZ, RZ, R14 ;  /* 0x000000ffff067224 */ /* 0x000fce00078e000e */
[----:B------:R-:W-:Y:S05]  /*f140*/  WARPSYNC.COLLECTIVE R15, `(.L_x_321) ;  /* 0x000000000f087348 */ /* 0x000fea0003c00000 */
[----:B------:R0:W1:Y:S02]  /*f150*/  SHFL.IDX P6, R14, R13, R12, R11 ;  /* 0x0000000c0d0e7389 */ /* 0x00006400000c000b */
[----:B01----:R-:W-:Y:S01]  /*f160*/  ENDCOLLECTIVE ;  /* 0x000000000000791b */ /* 0x003fe20003800000 */
.L_x_321:
[----:B------:R-:W-:Y:S01]  /*f170*/  @!PT LDS RZ, [RZ] ;  /* 0x00000000fffff984 */ /* 0x000fe20000000800 */
[----:B------:R-:W-:Y:S01]  /*f180*/  @!PT LDS RZ, [RZ] ;  /* 0x00000000fffff984 */ /* 0x000fe20000000800 */
[----:B------:R-:W-:Y:S01]  /*f190*/  @!PT LDS RZ, [RZ] ;  /* 0x00000000fffff984 */ /* 0x000fe20000000800 */
[----:B------:R-:W-:Y:S04]  /*f1a0*/  @!P1 LDGSTS.E.BYPASS.LTC128B.128 [R9+0xf800], desc[UR50][R2.64], !P3 ;  /* 0x0f80000002099fae */ /* 0x000fe8000d901d72 */
[----:B------:R-:W-:Y:S04]  /*f1b0*/  @!P1 LDGSTS.E.BYPASS.LTC128B.128 [R9+0x11000], desc[UR50][R2.64+0x20], !P2 ;  /* 0x1100002002099fae */ /* 0x000fe8000d101d72 */
[----:B------:R0:W-:Y:S02]  /*f1c0*/  @!P1 LDGSTS.E.BYPASS.LTC128B.128 [R9+0x12800], desc[UR50][R2.64+0x40], !P0 ;  /* 0x1280004002099fae */ /* 0x0001e4000c101d72 */
[----:B0-----:R-:W-:Y:S01]  /*f1d0*/  IMAD.MOV.U32 R2, RZ, RZ, R14 ;  /* 0x000000ffff027224 */ /* 0x001fe200078e000e */
[----:B------:R-:W-:Y:S06]  /*f1e0*/  BRA `(.L_x_322) ;  /* 0xffffffcc00047947 */ /* 0x000fec000383ffff */
.L_x_241:
[----:B-1----:R1:W2:Y:S02]  /*f1f0*/  SYNCS.PHASECHK.TRANS64.TRYWAIT P0, [R22+URZ+0x19c20], R3 ;  /* 0x019c2003160075a7 */ /* 0x0022a4000800017f */
[----:B--2---:R-:W-:Y:S05]  /*f200*/  @!P0 NANOSLEEP.SYNCS 0x989680 ;  /* 0x009896800000895d */ /* 0x004fea0003900000 */
[----:B------:R-:W2:Y:S02]  /*f210*/  @!P0 SYNCS.PHASECHK.TRANS64 P0, [R22+URZ+0x19c20], R3 ;  /* 0x019c2003160085a7 */ /* 0x000ea4000800007f */
[----:B--2---:R-:W-:Y:S05]  /*f220*/  @!P0 BRA `(.L_x_241) ;  /* 0xfffffffc00f08947 */ /* 0x004fea000383ffff */
[----:B------:R-:W-:Y:S05]  /*f230*/  BRA `(.L_x_323) ;  /* 0xffffffcc00747947 */ /* 0x000fea000383ffff */
.L_x_245:
[----:B0-----:R0:W1:Y:S02]  /*f240*/  SYNCS.PHASECHK.TRANS64.TRYWAIT P0, [R0+URZ+0x19c80], R10 ;  /* 0x019c800a000075a7 */ /* 0x001064000800017f */
[----:B-1----:R-:W-:Y:S05]  /*f250*/  @!P0 NANOSLEEP.SYNCS 0x989680 ;  /* 0x009896800000895d */ /* 0x002fea0003900000 */
[----:B------:R-:W1:Y:S02]  /*f260*/  @!P0 SYNCS.PHASECHK.TRANS64 P0, [R0+URZ+0x19c80], R10 ;  /* 0x019c800a000085a7 */ /* 0x000e64000800007f */
[----:B-1----:R-:W-:Y:S05]  /*f270*/  @!P0 BRA `(.L_x_245) ;  /* 0xfffffffc00f08947 */ /* 0x002fea000383ffff */
[----:B------:R-:W-:Y:S05]  /*f280*/  BRA `(.L_x_324) ;  /* 0xffffffd0003c7947 */ /* 0x000fea000383ffff */
.L_x_246:
[----:B------:R-:W-:Y:S01]  /*f290*/  BSSY B0, `(.L_x_325) ;  /* 0x0000008000007945 */ /* 0x000fe20003800000 */
[----:B------:R-:W-:Y:S01]  /*f2a0*/  IMAD.MOV.U32 R13, RZ, RZ, R21 ;  /* 0x000000ffff0d7224 */ /* 0x000fe200078e0015 */
[----:B------:R-:W-:Y:S01]  /*f2b0*/  MOV R15, 0xffffffff ;  /* 0xffffffff000f7802 */ /* 0x000fe20000000f00 */
[----:B------:R-:W-:Y:S02]  /*f2c0*/  IMAD.MOV.U32 R12, RZ, RZ, RZ ;  /* 0x000000ffff0c7224 */ /* 0x000fe400078e00ff */
[----:B------:R-:W-:-:S07]  /*f2d0*/  IMAD.MOV.U32 R11, RZ, RZ, 0x1e1f ;  /* 0x00001e1fff0b7424 */ /* 0x000fce00078e00ff */
[----:B0-----:R-:W-:Y:S05]  /*f2e0*/  WARPSYNC.COLLECTIVE R15, `(.L_x_326) ;  /* 0x000000000f087348 */ /* 0x001fea0003c00000 */
[----:B------:R1:W2:Y:S02]  /*f2f0*/  SHFL.IDX P6, R14, R13, R12, R11 ;  /* 0x0000000c0d0e7389 */ /* 0x0002a400000c000b */
[----:B012---:R-:W-:Y:S01]  /*f300*/  ENDCOLLECTIVE ;  /* 0x000000000000791b */ /* 0x007fe20003800000 */
.L_x_326:
[----:B------:R-:W-:Y:S05]  /*f310*/  BSYNC B0 ;  /* 0x0000000000007941 */ /* 0x000fea0003800000 */
.L_x_325:
[----:B------:R-:W-:Y:S02]  /*f320*/  IMAD.MOV.U32 R13, RZ, RZ, R20 ;  /* 0x000000ffff0d7224 */ /* 0x000fe400078e0014 */
[----:B------:R-:W-:Y:S02]  /*f330*/  IMAD.MOV.U32 R12, RZ, RZ, RZ ;  /* 0x000000ffff0c7224 */ /* 0x000fe400078e00ff */
[----:B------:R-:W-:Y:S02]  /*f340*/  IMAD.MOV.U32 R11, RZ, RZ, 0x1e1f ;  /* 0x00001e1fff0b7424 */ /* 0x000fe400078e00ff */
[----:B------:R-:W-:Y:S02]  /*f350*/  IMAD.MOV.U32 R15, RZ, RZ, -0x1 ;  /* 0xffffffffff0f7424 */ /* 0x000fe400078e00ff */
[----:B------:R-:W-:Y:S02]  /*f360*/  IMAD.MOV.U32 R3, RZ, RZ, R14 ;  /* 0x000000ffff037224 */ /* 0x000fe400078e000e */
[----:B------:R-:W-:-:S07]  /*f370*/  IMAD.IADD R6, R22, 0x1, R6 ;  /* 0x0000000116067824 */ /* 0x000fce00078e0206 */
[----:B------:R-:W-:Y:S05]  /*f380*/  WARPSYNC.COLLECTIVE R15, `(.L_x_327) ;  /* 0x000000000f087348 */ /* 0x000fea0003c00000 */
[----:B------:R0:W1:Y:S02]  /*f390*/  SHFL.IDX P6, R14, R13, R12, R11 ;  /* 0x0000000c0d0e7389 */ /* 0x00006400000c000b */
[----:B01----:R-:W-:Y:S01]  /*f3a0*/  ENDCOLLECTIVE ;  /* 0x000000000000791b */ /* 0x003fe20003800000 */
.L_x_327:
[----:B------:R-:W-:Y:S01]  /*f3b0*/  MOV R13, R21 ;  /* 0x00000015000d7202 */ /* 0x000fe20000000f00 */
[----:B------:R-:W-:Y:S02]  /*f3c0*/  IMAD.MOV.U32 R12, RZ, RZ, 0x1 ;  /* 0x00000001ff0c7424 */ /* 0x000fe400078e00ff */
[----:B------:R-:W-:-:S07]  /*f3d0*/  IMAD.MOV.U32 R2, RZ, RZ, R14 ;  /* 0x000000ffff027224 */ /* 0x000fce00078e000e */
[----:B------:R-:W-:Y:S05]  /*f3e0*/  WARPSYNC.COLLECTIVE R15, `(.L_x_328) ;  /* 0x000000000f087348 */ /* 0x000fea0003c00000 */
[----:B------:R0:W1:Y:S02]  /*f3f0*/  SHFL.IDX P6, R14, R13, R12, R11 ;  /* 0x0000000c0d0e7389 */ /* 0x00006400000c000b */
[----:B01----:R-:W-:Y:S01]  /*f400*/  ENDCOLLECTIVE ;  /* 0x000000000000791b */ /* 0x003fe20003800000 */
.L_x_328:
        /* <DEDUP_REMOVED lines=13> */
.L_x_329:
[----:B------:R-:W-:Y:S01]  /*f4e0*/  IMAD.MOV.U32 R2, RZ, RZ, R14 ;  /* 0x000000ffff027224 */ /* 0x000fe200078e000e */
[----:B------:R-:W-:Y:S06]  /*f4f0*/  BRA `(.L_x_330) ;  /* 0xffffffd000387947 */ /* 0x000fec000383ffff */
.L_x_251:
[----:B---3--:R3:W4:Y:S02]  /*f500*/  SYNCS.PHASECHK.TRANS64.TRYWAIT P0, [R0+URZ+0x19c40], R10 ;  /* 0x019c400a000075a7 */ /* 0x008724000800017f */
[----:B----4-:R-:W-:Y:S05]  /*f510*/  @!P0 NANOSLEEP.SYNCS 0x989680 ;  /* 0x009896800000895d */ /* 0x010fea0003900000 */
[----:B------:R-:W4:Y:S02]  /*f520*/  @!P0 SYNCS.PHASECHK.TRANS64 P0, [R0+URZ+0x19c40], R10 ;  /* 0x019c400a000085a7 */ /* 0x000f24000800007f */
[----:B----4-:R-:W-:Y:S05]  /*f530*/  @!P0 BRA `(.L_x_251) ;  /* 0xfffffffc00f08947 */ /* 0x010fea000383ffff */
[----:B------:R-:W-:Y:S05]  /*f540*/  BRA `(.L_x_331) ;  /* 0xffffffd000907947 */ /* 0x000fea000383ffff */
.L_x_252:
[----:B------:R-:W-:Y:S01]  /*f550*/  BSSY B0, `(.L_x_332) ;  /* 0x0000008000007945 */ /* 0x000fe20003800000 */
[----:B------:R-:W-:Y:S02]  /*f560*/  IMAD.MOV.U32 R13, RZ, RZ, R8 ;  /* 0x000000ffff0d7224 */ /* 0x000fe400078e0008 */
[----:B------:R-:W-:Y:S02]  /*f570*/  IMAD.MOV.U32 R12, RZ, RZ, RZ ;  /* 0x000000ffff0c7224 */ /* 0x000fe400078e00ff */
[----:B------:R-:W-:Y:S02]  /*f580*/  IMAD.MOV.U32 R11, RZ, RZ, 0x1e1f ;  /* 0x00001e1fff0b7424 */ /* 0x000fe400078e00ff */
[----:B------:R-:W-:-:S07]  /*f590*/  IMAD.MOV.U32 R15, RZ, RZ, -0x1 ;  /* 0xffffffffff0f7424 */ /* 0x000fce00078e00ff */
[----:B0123--:R-:W-:Y:S05]  /*f5a0*/  WARPSYNC.COLLECTIVE R15, `(.L_x_333) ;  /* 0x000000000f087348 */ /* 0x00ffea0003c00000 */
[----:B------:R4:W0:Y:S02]  /*f5b0*/  SHFL.IDX P6, R14, R13, R12, R11 ;  /* 0x0000000c0d0e7389 */ /* 0x00082400000c000b */
[----:B01234-:R-:W-:Y:S01]  /*f5c0*/  ENDCOLLECTIVE ;  /* 0x000000000000791b */ /* 0x01ffe20003800000 */
.L_x_333:
[----:B------:R-:W-:Y:S05]  /*f5d0*/  BSYNC B0 ;  /* 0x0000000000007941 */ /* 0x000fea0003800000 */
.L_x_332:
[----:B------:R-:W-:Y:S01]  /*f5e0*/  IMAD.MOV.U32 R13, RZ, RZ, R7 ;  /* 0x000000ffff0d7224 */ /* 0x000fe200078e0007 */
[----:B------:R-:W-:Y:S01]  /*f5f0*/  MOV R3, R14 ;  /* 0x0000000e00037202 */ /* 0x000fe20000000f00 */
[----:B------:R-:W-:Y:S02]  /*f600*/  IMAD.MOV.U32 R12, RZ, RZ, RZ ;  /* 0x000000ffff0c7224 */ /* 0x000fe400078e00ff */
[----:B------:R-:W-:Y:S02]  /*f610*/  IMAD.MOV.U32 R11, RZ, RZ, 0x1e1f ;  /* 0x00001e1fff0b7424 */ /* 0x000fe400078e00ff */
[----:B------:R-:W-:-:S07]  /*f620*/  IMAD.MOV.U32 R15, RZ, RZ, -0x1 ;  /* 0xffffffffff0f7424 */ /* 0x000fce00078e00ff */
[----:B------:R-:W-:Y:S05]  /*f630*/  WARPSYNC.COLLECTIVE R15, `(.L_x_334) ;  /* 0x000000000f087348 */ /* 0x000fea0003c00000 */
[----:B------:R0:W1:Y:S02]  /*f640*/  SHFL.IDX P6, R14, R13, R12, R11 ;  /* 0x0000000c0d0e7389 */ /* 0x00006400000c000b */
[----:B01----:R-:W-:Y:S01]  /*f650*/  ENDCOLLECTIVE ;  /* 0x000000000000791b */ /* 0x003fe20003800000 */
.L_x_334:
[----:B------:R-:W-:Y:S02]  /*f660*/  IMAD.MOV.U32 R13, RZ, RZ, R8 ;  /* 0x000000ffff0d7224 */ /* 0x000fe400078e0008 */
[----:B------:R-:W-:Y:S02]  /*f670*/  IMAD.MOV.U32 R12, RZ, RZ, 0x1 ;  /* 0x00000001ff0c7424 */ /* 0x000fe400078e00ff */
[----:B------:R-:W-:-:S07]  /*f680*/  IMAD.MOV.U32 R2, RZ, RZ, R14 ;  /* 0x000000ffff027224 */ /* 0x000fce00078e000e */
[----:B------:R-:W-:Y:S05]  /*f690*/  WARPSYNC.COLLECTIVE R15, `(.L_x_335) ;  /* 0x000000000f087348 */ /* 0x000fea0003c00000 */
[----:B------:R0:W1:Y:S02]  /*f6a0*/  SHFL.IDX P6, R14, R13, R12, R11 ;  /* 0x0000000c0d0e7389 */ /* 0x00006400000c000b */
[----:B01----:R-:W-:Y:S01]  /*f6b0*/  ENDCOLLECTIVE ;  /* 0x000000000000791b */ /* 0x003fe20003800000 */
.L_x_335:
        /* <DEDUP_REMOVED lines=9> */
[----:B------:R-:W-:-:S07]  /*f750*/  MOV R8, R14 ;  /* 0x0000000e00087202 */ /* 0x000fce0000000f00 */
[----:B0-----:R-:W-:Y:S05]  /*f760*/  WARPSYNC.COLLECTIVE R15, `(.L_x_336) ;  /* 0x000000000f087348 */ /* 0x001fea0003c00000 */
[----:B------:R1:W2:Y:S02]  /*f770*/  SHFL.IDX P6, R14, R13, R12, R11 ;  /* 0x0000000c0d0e7389 */ /* 0x0002a400000c000b */
[----:B012---:R-:W-:Y:S01]  /*f780*/  ENDCOLLECTIVE ;  /* 0x000000000000791b */ /* 0x007fe20003800000 */
.L_x_336:
[----:B------:R-:W-:Y:S01]  /*f790*/  IMAD.MOV.U32 R2, RZ, RZ, R14 ;  /* 0x000000ffff027224 */ /* 0x000fe200078e000e */
[----:B------:R-:W-:Y:S06]  /*f7a0*/  BRA `(.L_x_337) ;  /* 0xffffffd000847947 */ /* 0x000fec000383ffff */
.L_x_257:
[----:B0-----:R0:W2:Y:S02]  /*f7b0*/  SYNCS.PHASECHK.TRANS64.TRYWAIT P2, [R2+URZ+0x19c70], R0 ;  /* 0x019c7000020075a7 */ /* 0x0010a4000804017f */
[----:B--2---:R-:W-:Y:S05]  /*f7c0*/  @!P2 NANOSLEEP.SYNCS 0x989680 ;  /* 0x009896800000a95d */ /* 0x004fea0003900000 */
[----:B------:R-:W2:Y:S02]  /*f7d0*/  @!P2 SYNCS.PHASECHK.TRANS64 P2, [R2+URZ+0x19c70], R0 ;  /* 0x019c70000200a5a7 */ /* 0x000ea4000804007f */
[----:B--2---:R-:W-:Y:S05]  /*f7e0*/  @!P2 BRA `(.L_x_257) ;  /* 0xfffffffc00f0a947 */ /* 0x004fea000383ffff */
[----:B------:R-:W-:Y:S05]  /*f7f0*/  BRA `(.L_x_338) ;  /* 0xffffffd000f07947 */ /* 0x000fea000383ffff */
.L_x_259:
[----:B0-----:R0:W2:Y:S02]  /*f800*/  SYNCS.PHASECHK.TRANS64.TRYWAIT P2, [R2+URZ+0x19c60], R0 ;  /* 0x019c6000020075a7 */ /* 0x0010a4000804017f */
[----:B--2---:R-:W-:Y:S05]  /*f810*/  @!P2 NANOSLEEP.SYNCS 0x989680 ;  /* 0x009896800000a95d */ /* 0x004fea0003900000 */
[----:B------:R-:W2:Y:S02]  /*f820*/  @!P2 SYNCS.PHASECHK.TRANS64 P2, [R2+URZ+0x19c60], R0 ;  /* 0x019c60000200a5a7 */ /* 0x000ea4000804007f */
[----:B--2---:R-:W-:Y:S05]  /*f830*/  @!P2 BRA `(.L_x_259) ;  /* 0xfffffffc00f0a947 */ /* 0x004fea000383ffff */
[----:B------:R-:W-:Y:S05]  /*f840*/  BRA `(.L_x_339) ;  /* 0xffffffd400007947 */ /* 0x000fea000383ffff */
.L_x_267:
[----:B0-----:R0:W1:Y:S02]  /*f850*/  SYNCS.PHASECHK.TRANS64.TRYWAIT P1, [R3+URZ+0x19c70], R0 ;  /* 0x019c7000030075a7 */ /* 0x001064000802017f */
[----:B-1----:R-:W-:Y:S05]  /*f860*/  @!P1 NANOSLEEP.SYNCS 0x989680 ;  /* 0x009896800000995d */ /* 0x002fea0003900000 */
[----:B------:R-:W1:Y:S02]  /*f870*/  @!P1 SYNCS.PHASECHK.TRANS64 P1, [R3+URZ+0x19c70], R0 ;  /* 0x019c7000030095a7 */ /* 0x000e64000802007f */
[----:B-1----:R-:W-:Y:S05]  /*f880*/  @!P1 BRA `(.L_x_267) ;  /* 0xfffffffc00f09947 */ /* 0x002fea000383ffff */
[----:B------:R-:W-:Y:S05]  /*f890*/  BRA `(.L_x_340) ;  /* 0xffffffd800647947 */ /* 0x000fea000383ffff */
.L_x_269:
[----:B0-----:R0:W1:Y:S02]  /*f8a0*/  SYNCS.PHASECHK.TRANS64.TRYWAIT P1, [R3+URZ+0x19c60], R0 ;  /* 0x019c6000030075a7 */ /* 0x001064000802017f */
[----:B-1----:R-:W-:Y:S05]  /*f8b0*/  @!P1 NANOSLEEP.SYNCS 0x989680 ;  /* 0x009896800000995d */ /* 0x002fea0003900000 */
[----:B------:R-:W1:Y:S02]  /*f8c0*/  @!P1 SYNCS.PHASECHK.TRANS64 P1, [R3+URZ+0x19c60], R0 ;  /* 0x019c6000030095a7 */ /* 0x000e64000802007f */
[----:B-1----:R-:W-:Y:S05]  /*f8d0*/  @!P1 BRA `(.L_x_269) ;  /* 0xfffffffc00f09947 */ /* 0x002fea000383ffff */
[----:B------:R-:W-:Y:S05]  /*f8e0*/  BRA `(.L_x_341) ;  /* 0xffffffd800707947 */ /* 0x000fea000383ffff */
.L_x_283:
[----:B0-----:R0:W1:Y:S02]  /*f8f0*/  SYNCS.PHASECHK.TRANS64.TRYWAIT P0, [R4+URZ+0x19c20], R0 ;  /* 0x019c2000040075a7 */ /* 0x001064000800017f */
[----:B-1----:R-:W-:Y:S05]  /*f900*/  @!P0 NANOSLEEP.SYNCS 0x989680 ;  /* 0x009896800000895d */ /* 0x002fea0003900000 */
[----:B------:R-:W1:Y:S02]  /*f910*/  @!P0 SYNCS.PHASECHK.TRANS64 P0, [R4+URZ+0x19c20], R0 ;  /* 0x019c2000040085a7 */ /* 0x000e64000800007f */
[----:B-1----:R-:W-:Y:S05]  /*f920*/  @!P0 BRA `(.L_x_283) ;  /* 0xfffffffc00f08947 */ /* 0x002fea000383ffff */
[----:B------:R-:W-:Y:S05]  /*f930*/  BRA `(.L_x_342) ;  /* 0xffffffe800087947 */ /* 0x000fea000383ffff */
.L_x_284:
[----:B------:R-:W1:Y:S01]  /*f940*/  S2R R2, SR_TID.X ;  /* 0x0000000000027919 */ /* 0x000e620000002100 */
[----:B------:R-:W-:Y:S01]  /*f950*/  BSSY B0, `(.L_x_343) ;  /* 0x000000a000007945 */ /* 0x000fe20003800000 */
[----:B------:R-:W-:Y:S02]  /*f960*/  IMAD.MOV.U32 R12, RZ, RZ, RZ ;  /* 0x000000ffff0c7224 */ /* 0x000fe400078e00ff */
[----:B------:R-:W-:Y:S02]  /*f970*/  IMAD.MOV.U32 R11, RZ, RZ, 0x1f ;  /* 0x0000001fff0b7424 */ /* 0x000fe400078e00ff */
[----:B------:R-:W-:Y:S01]  /*f980*/  IMAD.MOV.U32 R15, RZ, RZ, -0x1 ;  /* 0xffffffffff0f7424 */ /* 0x000fe200078e00ff */
[----:B-1----:R-:W-:-:S04]  /*f990*/  SHF.R.U32.HI R2, RZ, 0x5, R2 ;  /* 0x00000005ff027819 */ /* 0x002fc80000011602 */
[----:B------:R-:W-:-:S05]  /*f9a0*/  LOP3.LUT R2, R2, 0x3, RZ, 0xc0, !PT ;  /* 0x0000000302027812 */ /* 0x000fca00078ec0ff */
[----:B------:R-:W-:-:S07]  /*f9b0*/  IMAD.MOV.U32 R13, RZ, RZ, R2 ;  /* 0x000000ffff0d7224 */ /* 0x000fce00078e0002 */
[----:B0-----:R-:W-:Y:S05]  /*f9c0*/  WARPSYNC.COLLECTIVE R15, `(.L_x_344) ;  /* 0x000000000f087348 */ /* 0x001fea0003c00000 */
[----:B------:R1:W2:Y:S02]  /*f9d0*/  SHFL.IDX P6, R14, R13, R12, R11 ;  /* 0x0000000c0d0e7389 */ /* 0x0002a400000c000b */
[----:B012---:R-:W-:Y:S01]  /*f9e0*/  ENDCOLLECTIVE ;  /* 0x000000000000791b */ /* 0x007fe20003800000 */
.L_x_344:
[----:B------:R-:W-:Y:S05]  /*f9f0*/  BSYNC B0 ;  /* 0x0000000000007941 */ /* 0x000fea0003800000 */
.L_x_343:
[----:B------:R-:W-:Y:S05]  /*fa00*/  BRA `(.L_x_345) ;  /* 0xffffffe400f07947 */ /* 0x000fea000383ffff */
.L_x_287:
[----:B------:R-:W-:Y:S01]  /*fa10*/  BSSY B1, `(.L_x_346) ;  /* 0x0000006000017945 */ /* 0x000fe20003800000 */
[----:B------:R-:W-:-:S07]  /*fa20*/  IMAD.MOV.U32 R15, RZ, RZ, -0x1 ;  /* 0xffffffffff0f7424 */ /* 0x000fce00078e00ff */
[----:B0-----:R-:W-:Y:S05]  /*fa30*/  WARPSYNC.COLLECTIVE R15, `(.L_x_347) ;  /* 0x000000000f0c7348 */ /* 0x001fea0003c00000 */
[----:B------:R-:W-:Y:S02]  /*fa40*/  ELECT P6, UR62, PT ;  /* 0x00000000003e782f */ /* 0x000fe400038c0000 */
[----:B------:R-:W-:Y:S01]  /*fa50*/  MOV R14, UR62 ;  /* 0x0000003e000e7c02 */ /* 0x000fe20008000f00 */
[----:B0-----:R-:W-:Y:S10]  /*fa60*/  ENDCOLLECTIVE ;  /* 0x000000000000791b */ /* 0x001ff40003800000 */
.L_x_347:
[----:B------:R-:W-:Y:S05]  /*fa70*/  BSYNC B1 ;  /* 0x0000000000017941 */ /* 0x000fea0003800000 */
.L_x_346:
[----:B------:R-:W-:Y:S05]  /*fa80*/  BRA `(.L_x_348) ;  /* 0xffffffe400e87947 */ /* 0x000fea000383ffff */
.L_x_289:
[----:B0-----:R0:W1:Y:S02]  /*fa90*/  SYNCS.PHASECHK.TRANS64.TRYWAIT P1, [R5+URZ+0x19c40], R0 ;  /* 0x019c4000050075a7 */ /* 0x001064000802017f */
[----:B-1----:R-:W-:Y:S05]  /*faa0*/  @!P1 NANOSLEEP.SYNCS 0x989680 ;  /* 0x009896800000995d */ /* 0x002fea0003900000 */
[----:B------:R-:W1:Y:S02]  /*fab0*/  @!P1 SYNCS.PHASECHK.TRANS64 P1, [R5+URZ+0x19c40], R0 ;  /* 0x019c4000050095a7 */ /* 0x000e64000802007f */
[----:B-1----:R-:W-:Y:S05]  /*fac0*/  @!P1 BRA `(.L_x_289) ;  /* 0xfffffffc00f09947 */ /* 0x002fea000383ffff */
[----:B------:R-:W-:Y:S05]  /*fad0*/  BRA `(.L_x_349) ;  /* 0xffffffe800087947 */ /* 0x000fea000383ffff */
.L_x_291:
[----:B-1----:R1:W2:Y:S02]  /*fae0*/  SYNCS.PHASECHK.TRANS64.TRYWAIT P1, [R23+URZ+0x19c40], R2 ;  /* 0x019c4002170075a7 */ /* 0x0022a4000802017f */
[----:B--2---:R-:W-:Y:S05]  /*faf0*/  @!P1 NANOSLEEP.SYNCS 0x989680 ;  /* 0x009896800000995d */ /* 0x004fea0003900000 */
[----:B------:R-:W2:Y:S02]  /*fb00*/  @!P1 SYNCS.PHASECHK.TRANS64 P1, [R23+URZ+0x19c40], R2 ;  /* 0x019c4002170095a7 */ /* 0x000ea4000802007f */
[----:B--2---:R-:W-:Y:S05]  /*fb10*/  @!P1 BRA `(.L_x_291) ;  /* 0xfffffffc00f09947 */ /* 0x004fea000383ffff */
[----:B------:R-:W-:Y:S05]  /*fb20*/  BRA `(.L_x_350) ;  /* 0xffffffe800147947 */ /* 0x000fea000383ffff */
.L_x_293:
[----:B--2---:R2:W3:Y:S02]  /*fb30*/  SYNCS.PHASECHK.TRANS64.TRYWAIT P1, [R5+URZ+0x19c60], R0 ;  /* 0x019c6000050075a7 */ /* 0x0044e4000802017f */
[----:B---3--:R-:W-:Y:S05]  /*fb40*/  @!P1 NANOSLEEP.SYNCS 0x989680 ;  /* 0x009896800000995d */ /* 0x008fea0003900000 */
[----:B------:R-:W3:Y:S02]  /*fb50*/  @!P1 SYNCS.PHASECHK.TRANS64 P1, [R5+URZ+0x19c60], R0 ;  /* 0x019c6000050095a7 */ /* 0x000ee4000802007f */
[----:B---3--:R-:W-:Y:S05]  /*fb60*/  @!P1 BRA `(.L_x_293) ;  /* 0xfffffffc00f09947 */ /* 0x008fea000383ffff */
[----:B------:R-:W-:Y:S05]  /*fb70*/  BRA `(.L_x_351) ;  /* 0xffffffe800107947 */ /* 0x000fea000383ffff */
.L_x_295:
[----:B---3--:R3:W4:Y:S02]  /*fb80*/  SYNCS.PHASECHK.TRANS64.TRYWAIT P1, [R23+URZ+0x19c60], R2 ;  /* 0x019c6002170075a7 */ /* 0x008724000802017f */
[----:B----4-:R-:W-:Y:S05]  /*fb90*/  @!P1 NANOSLEEP.SYNCS 0x989680 ;  /* 0x009896800000995d */ /* 0x010fea0003900000 */
[----:B------:R-:W4:Y:S02]  /*fba0*/  @!P1 SYNCS.PHASECHK.TRANS64 P1, [R23+URZ+0x19c60], R2 ;  /* 0x019c6002170095a7 */ /* 0x000f24000802007f */
[----:B----4-:R-:W-:Y:S05]  /*fbb0*/  @!P1 BRA `(.L_x_295) ;  /* 0xfffffffc00f09947 */ /* 0x010fea000383ffff */
[----:B------:R-:W-:Y:S05]  /*fbc0*/  BRA `(.L_x_352) ;  /* 0xffffffe8000c7947 */ /* 0x000fea000383ffff */
.L_x_297:
[----:B----4-:R4:W0:Y:S02]  /*fbd0*/  SYNCS.PHASECHK.TRANS64.TRYWAIT P1, [R5+URZ+0x19c80], R0 ;  /* 0x019c8000050075a7 */ /* 0x010824000802017f */
[----:B0-----:R-:W-:Y:S05]  /*fbe0*/  @!P1 NANOSLEEP.SYNCS 0x989680 ;  /* 0x009896800000995d */ /* 0x001fea0003900000 */
[----:B------:R-:W0:Y:S02]  /*fbf0*/  @!P1 SYNCS.PHASECHK.TRANS64 P1, [R5+URZ+0x19c80], R0 ;  /* 0x019c8000050095a7 */ /* 0x000e24000802007f */
[----:B0-----:R-:W-:Y:S05]  /*fc00*/  @!P1 BRA `(.L_x_297) ;  /* 0xfffffffc00f09947 */ /* 0x001fea000383ffff */
[----:B------:R-:W-:Y:S05]  /*fc10*/  BRA `(.L_x_353) ;  /* 0xffffffe800087947 */ /* 0x000fea000383ffff */
.L_x_354:
        /* <DEDUP_REMOVED lines=14> */
.L_x_2579:


//--------------------- .text._ZN7cutlass13device_kernelIN5flash11enable_sm90INS1_16FlashAttnFwdSm90INS1_25CollectiveMainloopFwdSm90ILi2EN4cute5tupleIJNS5_1CILi1EEES8_S8_EEENS6_IJNS7_ILi192EEENS7_ILi128EEENS7_ILi96EEEEEELi96ENS_12float_e4m3_tEfNS_4arch4Sm90ELb0ELb0ELb1ELb1ELb1ELb1ELb0ELb1ELb1ELb1ELb0ELb0EEENS1_21CollectiveEpilogueFwdINS6_IJSA_SC_SB_EEES9_NS_10bfloat16_tESG_Li384ELb1ELb1ELb0ELb1EEENS1_36VarlenDynamicPersistentTileSchedulerILi192ELi128ELi384ELi128ELb0ELb1ELb1ELb0ELb1ELb1EEEEEEEEEvNT_6ParamsE --------------------------
	.section	.text._ZN7cutlass13device_kernelIN5flash11enable_sm90INS1_16FlashAttnFwdSm90INS1_25CollectiveMainloopFwdSm90ILi2EN4cute5tupleIJNS5_1CILi1EEES8_S8_EEENS6_IJNS7_ILi192EEENS7_ILi128EEENS7_ILi96EEEEEELi96ENS_12float_e4m3_tEfNS_4arch4Sm90ELb0ELb0ELb1ELb1ELb1ELb1ELb0ELb1ELb1ELb1ELb0ELb0EEENS1_21CollectiveEpilogueFwdINS6_IJSA_SC_SB_EEES9_NS_10bfloat16_tESG_Li384ELb1ELb1ELb0ELb1EEENS1_36VarlenDynamicPersistentTileSchedulerILi192ELi128ELi384ELi128ELb0ELb1ELb1ELb0ELb1ELb1EEEEEEEEEvNT_6ParamsE,"ax",@progbits
	.align	128
.text._ZN7cutlass13device_kernelIN5flash11enable_sm90INS1_16FlashAttnFwdSm90INS1_25CollectiveMainloopFwdSm90ILi2EN4cute5tupleIJNS5_1CILi1EEES8_S8_EEENS6_IJNS7_ILi192EEENS7_ILi128EEENS7_ILi96EEEEEELi96ENS_12float_e4m3_tEfNS_4arch4Sm90ELb0ELb0ELb1ELb1ELb1ELb1ELb0ELb1ELb1ELb1ELb0ELb0EEENS1_21CollectiveEpilogueFwdINS6_IJSA_SC_SB_EEES9_NS_10bfloat16_tESG_Li384ELb1ELb1ELb0ELb1EEENS1_36VarlenDynamicPersistentTileSchedulerILi192ELi128ELi384ELi128ELb0ELb1ELb1ELb0ELb1ELb1EEEEEEEEEvNT_6ParamsE:
        .type           _ZN7cutlass13device_kernelIN5flash11enable_sm90INS1_16FlashAttnFwdSm90INS1_25CollectiveMainloopFwdSm90ILi2EN4cute5tupleIJNS5_1CILi1EEES8_S8_EEENS6_IJNS7_ILi192EEENS7_ILi128EEENS7_ILi96EEEEEELi96ENS_12float_e4m3_tEfNS_4arch4Sm90ELb0ELb0ELb1ELb1ELb1ELb1ELb0ELb1ELb1ELb1ELb0ELb0EEENS1_21CollectiveEpilogueFwdINS6_IJSA_SC_SB_EEES9_NS_10bfloat16_tESG_Li384ELb1ELb1ELb0ELb1EEENS1_36VarlenDynamicPersistentTileSchedulerILi192ELi128ELi384ELi128ELb0ELb1ELb1ELb0ELb1ELb1EEEEEEEEEvNT_6ParamsE,@function
        .size           _ZN7cutlass13device_kernelIN5flash11enable_sm90INS1_16FlashAttnFwdSm90INS1_25CollectiveMainloopFwdSm90ILi2EN4cute5tupleIJNS5_1CILi1EEES8_S8_EEENS6_IJNS7_ILi192EEENS7_ILi128EEENS7_ILi96EEEEEELi96ENS_12float_e4m3_tEfNS_4arch4Sm90ELb0ELb0ELb1ELb1ELb1ELb1ELb0ELb1ELb1ELb1ELb0ELb0EEENS1_21CollectiveEpilogueFwdINS6_IJSA_SC_SB_EEES9_NS_10bfloat16_tESG_Li384ELb1ELb1ELb0ELb1EEENS1_36VarlenDynamicPersistentTileSchedulerILi192ELi128ELi384ELi128ELb0ELb1ELb1ELb0ELb1ELb1EEEEEEEEEvNT_6ParamsE,(.L_x_2580 - _ZN7cutlass13device_kernelIN5flash11enable_sm90INS1_16FlashAttnFwdSm90INS1_25CollectiveMainloopFwdSm90ILi2EN4cute5tupleIJNS5_1CILi1EEES8_S8_EEENS6_IJNS7_ILi192EEENS7_ILi128EEENS7_ILi96EEEEEELi96ENS_12float_e4m3_tEfNS_4arch4Sm90ELb0ELb0ELb1ELb1ELb1ELb1ELb0ELb1ELb1ELb1ELb0ELb0EEENS1_21CollectiveEpilogueFwdINS6_IJSA_SC_SB_EEES9_NS_10bfloat16_tESG_Li384ELb1ELb1ELb0ELb1EEENS1_36VarlenDynamicPersistentTileSchedulerILi192ELi128ELi384ELi128ELb0ELb1ELb1ELb0ELb1ELb1EEEEEEEEEvNT_6ParamsE)
        .other          _ZN7cutlass13device_kernelIN5flash11enable_sm90INS1_16FlashAttnFwdSm90INS1_25CollectiveMainloopFwdSm90ILi2EN4cute5tupleIJNS5_1CILi1EEES8_S8_EEENS6_IJNS7_ILi192EEENS7_ILi128EEENS7_ILi96EEEEEELi96ENS_12float_e4m3_tEfNS_4arch4Sm90ELb0ELb0ELb1ELb1ELb1ELb1ELb0ELb1ELb1ELb1ELb0ELb0EEENS1_21CollectiveEpilogueFwdINS6_IJSA_SC_SB_EEES9_NS_10bfloat16_tESG_Li384ELb1ELb1ELb0ELb1EEENS1_36VarlenDynamicPersistentTileSchedulerILi192ELi128ELi384ELi128ELb0ELb1ELb1ELb0ELb1ELb1EEEEEEEEEvNT_6ParamsE,@"STO_CUDA_ENTRY STV_DEFAULT"
_ZN7cutlass13device_kernelIN5flash11enable_sm90INS1_16FlashAttnFwdSm90INS1_25CollectiveMainloopFwdSm90ILi2EN4cute5tupleIJNS5_1CILi1EEES8_S8_EEENS6_IJNS7_ILi192EEENS7_ILi128EEENS7_ILi96EEEEEELi96ENS_12float_e4m3_tEfNS_4arch4Sm90ELb0ELb0ELb1ELb1ELb1ELb1ELb0ELb1ELb1ELb1ELb0ELb0EEENS1_21CollectiveEpilogueFwdINS6_IJSA_SC_SB_EEES9_NS_10bfloat16_tESG_Li384ELb1ELb1ELb0ELb1EEENS1_36VarlenDynamicPersistentTileSchedulerILi192ELi128ELi384ELi128ELb0ELb1ELb1ELb0ELb1ELb1EEEEEEEEEvNT_6ParamsE:
[----:B------:R-:W0:Y:S02]  /*0000*/  LDC R1, c[0x0][0x28] ;  /* 0x00000a00ff017b82 */ /* 0x000e240000000800 */
[----:B0-----:R-:W-:Y:S01]  /*0010*/  VIADD R1, R1, 0xffffff80 ;  /* 0xffffff8001017836 */ /* 0x001fe20000000000 */
[----:B------:R-:W0:Y:S01]  /*0020*/  S2R R3, SR_TID.X ;  /* 0x0000000000037919 */ /* 0x000e220000002100 */
[----:B------:R-:W-:Y:S01]  /*0030*/  ELECT P0, URZ, PT ;  /* 0x00000000003f782f */ /* 0x000fe20003800000 */
[----:B------:R-:W-:Y:S01]  /*0040*/  BSSY B0, `(.L_x_355) ;  /* 0x000000e000007945 */ /* 0x000fe20003800000 */
[--C-:B0-----:R-:W-:Y:S02]  /*0050*/  SHF.R.U32.HI R0, RZ, 0x5, R3.reuse ;  /* 0x00000005ff007819 */ /* 0x101fe40000011603 */
[----:B------:R-:W-:-:S03]  /*0060*/  SHF.R.U32.HI R3, RZ, 0x7, R3 ;  /* 0x00000007ff037819 */ /* 0x000fc60000011603 */
[----:B------:R-:W0:Y:S02]  /*0070*/  SHFL.IDX PT, R2, R0, RZ, 0x1f ;  /* 0x00001fff00027589 */ /* 0x000e2400000e0000 */
[----:B0-----:R-:W-:-:S13]  /*0080*/  ISETP.EQ.AND P0, PT, R2, RZ, P0 ;  /* 0x000000ff0200720c */ /* 0x001fda0000702270 */
[----:B------:R-:W-:Y:S05]  /*0090*/  @!P0 BRA `(.L_x_356) ;  /* 0x0000000000208947 */ /* 0x000fea0003800000 */
[----:B------:R-:W-:Y:S02]  /*00a0*/  ULDC.64 UR4, c[0x0][0x198] ;  /* 0x0000660000047ab9 */ /* 0x000fe40000000a00 */
[----:B------:R-:W-:Y:S02]  /*00b0*/  UIADD3 UR6, UP0, UR4, 0x570, URZ ;  /* 0x0000057004067890 */ /* 0x000fe4000ff1e03f */
[----:B------:R-:W-:Y:S02]  /*00c0*/  UIADD3 UR4, UP1, UR4, 0x670, URZ ;  /* 0x0000067004047890 */ /* 0x000fe4000ff3e03f */
[----:B------:R-:W-:Y:S02]  /*00d0*/  UIADD3.X UR7, URZ, UR5, URZ, UP0, !UPT ;  /* 0x000000053f077290 */ /* 0x000fe400087fe43f */
[----:B------:R-:W-:-:S07]  /*00e0*/  UIADD3.X UR5, URZ, UR5, URZ, UP1, !UPT ;  /* 0x000000053f057290 */ /* 0x000fce0008ffe43f */
[----:B------:R0:W-:Y:S02]  /*00f0*/  UTMACCTL.PF [UR6] ;  /* 0x00000000060079b9 */ /* 0x0001e40008040000 */
[----:B------:R0:W-:Y:S02]  /*0100*/  UTMACCTL.PF [UR4] ;  /* 0x00000000040079b9 */ /* 0x0001e40008040000 */
[----:B0-----:R-:W-:Y:S01]  /*0110*/  NOP ;  /* 0x0000000000007918 */ /* 0x001fe20000000000 */
.L_x_356:
[----:B------:R-:W-:Y:S05]  /*0120*/  BSYNC B0 ;  /* 0x0000000000007941 */ /* 0x000fea0003800000 */
.L_x_355:
[----:B------:R-:W-:Y:S01]  /*0130*/  VOTEU.ANY UP0, P0 ;  /* 0x00000000003f7886 */ /* 0x000fe20000000100 */
[----:B------:R-:W0:Y:S01]  /*0140*/  SHFL.IDX PT, R3, R3, RZ, 0x1f ;  /* 0x00001fff03037589 */ /* 0x000e2200000e0000 */
[----:B------:R-:W-:Y:S01]  /*0150*/  UMOV UR4, 0x80 ;  /* 0x0000008000047882 */ /* 0x000fe20000000000 */
[----:B------:R-:W-:Y:S01]  /*0160*/  UMOV UR7, 0x180 ;  /* 0x0000018000077882 */ /* 0x000fe20000000000 */
[----:B------:R-:W-:Y:S01]  /*0170*/  VOTEU.ANY UP1, P0 ;  /* 0x00000000003f7886 */ /* 0x000fe20000020100 */
[----:B------:R-:W1:Y:S01]  /*0180*/  @UP0 S2UR UR8, SR_CgaCtaId ;  /* 0x00000000000809c3 */ /* 0x000e620000008800 */
[----:B------:R-:W2:Y:S01]  /*0190*/  SHFL.IDX PT, R2, R0, RZ, 0x1f ;  /* 0x00001fff00027589 */ /* 0x000ea200000e0000 */
[----:B------:R-:W-:Y:S01]  /*01a0*/  @UP0 UMOV UR6, 0x400 ;  /* 0x0000040000060882 */ /* 0x000fe20000000000 */
[----:B------:R-:W-:-:S04]  /*01b0*/  @UP0 UIADD3 UR4, -UR4, 0x100000, URZ ;  /* 0x0010000004040890 */ /* 0x000fc8000fffe13f */
[----:B------:R-:W-:Y:S02]  /*01c0*/  @UP0 USHF.L.U32 UR5, UR4, 0xb, URZ ;  /* 0x0000000b04050899 */ /* 0x000fe4000800063f */
[----:B------:R-:W-:Y:S01]  /*01d0*/  @UP0 USHF.L.U32 UR4, UR4, 0x1, URZ ;  /* 0x0000000104040899 */ /* 0x000fe2000800063f */
[----:B------:R-:W-:Y:S01]  /*01e0*/  VOTEU.ANY UP2, P0 ;  /* 0x00000000003f7886 */ /* 0x000fe20000040100 */
[----:B0-----:R-:W-:Y:S01]  /*01f0*/  R2UR UR9, R3 ;  /* 0x00000000030972ca */ /* 0x001fe200000e0000 */
[----:B-1----:R-:W-:Y:S01]  /*0200*/  @UP0 ULEA UR8, UR8, UR6, 0x18 ;  /* 0x0000000608080291 */ /* 0x002fe2000f8ec03f */
[----:B--2---:R-:W-:Y:S01]  /*0210*/  ISETP.NE.AND P1, PT, R2, RZ, PT ;  /* 0x000000ff0200720c */ /* 0x004fe20003f25270 */
[----:B------:R-:W-:-:S04]  /*0220*/  @UP0 UIADD3 UR6, -UR7, 0x100000, URZ ;  /* 0x0010000007060890 */ /* 0x000fc8000fffe13f */
[----:B------:R-:W-:Y:S02]  /*0230*/  @UP0 USHF.L.U32 UR7, UR6, 0xb, URZ ;  /* 0x0000000b06070899 */ /* 0x000fe4000800063f */
[----:B------:R-:W-:-:S04]  /*0240*/  @UP0 USHF.L.U32 UR6, UR6, 0x1, URZ ;  /* 0x0000000106060899 */ /* 0x000fc8000800063f */
[----:B------:R-:W-:Y:S01]  /*0250*/  UISETP.NE.AND UP0, UPT, UR9, URZ, UPT ;  /* 0x0000003f0900728c */ /* 0x000fe2000bf05270 */
[----:B------:R-:W0:Y:S02]  /*0260*/  FENCE.VIEW.ASYNC.S ;  /* 0x00000000000073c6 */ /* 0x000e240000000000 */
[----:B0-----:R0:W1:Y:S05]  /*0270*/  @UP1 SYNCS.EXCH.64 URZ, [UR8+0x19c00], UR4 ;  /* 0x019c0004083f15b2 */ /* 0x00106a0008000100 */
[----:B------:R0:W2:Y:S01]  /*0280*/  @UP2 SYNCS.EXCH.64 URZ, [UR8+0x19c20], UR6 ;  /* 0x019c2006083f25b2 */ /* 0x0000a20008000100 */
        /* <DEDUP_REMOVED lines=14> */
[----:B0-----:R3:W4:Y:S08]  /*0370*/  SYNCS.EXCH.64 URZ, [UR8+0x19c30], UR4 ;  /* 0x019c3004083f75b2 */ /* 0x0017300008000100 */
[----:B------:R3:W0:Y:S01]  /*0380*/  SYNCS.EXCH.64 URZ, [UR8+0x19c40], UR6 ;  /* 0x019c4006083f75b2 */ /* 0x0006220008000100 */
[----:B------:R3:W0:Y:S01]  /*0390*/  SYNCS.EXCH.64 URZ, [UR8+0x19c38], UR4 ;  /* 0x019c3804083f75b2 */ /* 0x0006220008000100 */
[----:B------:R3:W0:Y:S02]  /*03a0*/  SYNCS.EXCH.64 URZ, [UR8+0x19c48], UR6 ;  /* 0x019c4806083f75b2 */ /* 0x0006240008000100 */
[----:B---3--:R-:W-:Y:S01]  /*03b0*/  NOP ;  /* 0x0000000000007918 */ /* 0x008fe20000000000 */
.L_x_357:
[----:B------:R-:W3:Y:S01]  /*03c0*/  SHFL.IDX PT, R2, R0, RZ, 0x1f ;  /* 0x00001fff00027589 */ /* 0x000ee200000e0000 */
[----:B------:R-:W-:Y:S01]  /*03d0*/  NOP ;  /* 0x0000000000007918 */ /* 0x000fe20000000000 */
[----:B---3--:R-:W-:-:S13]  /*03e0*/  ISETP.NE.AND P0, PT, R2, RZ, PT ;  /* 0x000000ff0200720c */ /* 0x008fda0003f05270 */
        /* <DEDUP_REMOVED lines=17> */
[----:B------:R3:W0:Y:S02]  /*0500*/  SYNCS.EXCH.64 URZ, [UR8+0x19c68], UR6 ;  /* 0x019c6806083f75b2 */ /* 0x0006240008000100 */
[----:B---3--:R-:W-:Y:S01]  /*0510*/  NOP ;  /* 0x0000000000007918 */ /* 0x008fe20000000000 */
.L_x_358:
[----:B------:R-:W3:Y:S01]  /*0520*/  SHFL.IDX PT, R2, R0, RZ, 0x1f ;  /* 0x00001fff00027589 */ /* 0x000ee200000e0000 */
[----:B------:R-:W-:Y:S01]  /*0530*/  NOP ;  /* 0x0000000000007918 */ /* 0x000fe20000000000 */
[----:B---3--:R-:W-:-:S13]  /*0540*/  ISETP.NE.AND P0, PT, R2, RZ, PT ;  /* 0x000000ff0200720c */ /* 0x008fda0003f05270 */
        /* <DEDUP_REMOVED lines=13> */
[----:B------:R3:W0:Y:S02]  /*0620*/  SYNCS.EXCH.64 URZ, [UR6+0x19c88], UR4 ;  /* 0x019c8804063f75b2 */ /* 0x0006240008000100 */
[----:B---3--:R-:W-:Y:S01]  /*0630*/  NOP ;  /* 0x0000000000007918 */ /* 0x008fe20000000000 */
.L_x_359:
        /* <DEDUP_REMOVED lines=22> */
.L_x_360:
[----:B------:R-:W3:Y:S01]  /*07a0*/  SHFL.IDX PT, R3, R0, RZ, 0x1f ;  /* 0x00001fff00037589 */ /* 0x000ee200000e0000 */
[----:B------:R-:W-:Y:S01]  /*07b0*/  NOP ;  /* 0x0000000000007918 */ /* 0x000fe20000000000 */
[----:B------:R-:W0:Y:S01]  /*07c0*/  S2R R2, SR_CgaCtaId ;  /* 0x0000000000027919 */ /* 0x000e220000008800 */
[----:B---3--:R-:W-:-:S13]  /*07d0*/  ISETP.NE.AND P0, PT, R3, RZ, PT ;  /* 0x000000ff0300720c */ /* 0x008fda0003f05270 */
        /* <DEDUP_REMOVED lines=14> */
[----:B0-----:R0:W3:Y:S08]  /*08c0*/  SYNCS.EXCH.64 URZ, [UR8+0x19cb0], UR4 ;  /* 0x019cb004083f75b2 */ /* 0x0010f00008000100 */
[----:B------:R0:W0:Y:S01]  /*08d0*/  SYNCS.EXCH.64 URZ, [UR8+0x19cc0], UR6 ;  /* 0x019cc006083f75b2 */ /* 0x0000220008000100 */
[----:B------:R0:W0:Y:S01]  /*08e0*/  SYNCS.EXCH.64 URZ, [UR8+0x19cb8], UR4 ;  /* 0x019cb804083f75b2 */ /* 0x0000220008000100 */
[----:B------:R0:W0:Y:S01]  /*08f0*/  SYNCS.EXCH.64 URZ, [UR8+0x19cc8], UR6 ;  /* 0x019cc806083f75b2 */ /* 0x0000220008000100 */
[----:B------:R-:W-:Y:S01]  /*0900*/  NOP ;  /* 0x0000000000007918 */ /* 0x000fe20000000000 */
.L_x_361:
[----:B------:R-:W-:Y:S01]  /*0910*/  PLOP3.LUT P0, PT, PT, PT, UP0, 0x80, 0x0 ;  /* 0x000000000000781c */ /* 0x000fe20003f0f008 */
[----:B------:R-:W-:Y:S01]  /*0920*/  UMOV UR37, 0x1 ;  /* 0x0000000100257882 */ /* 0x000fe20000000000 */
[----:B------:R-:W-:Y:S01]  /*0930*/  NOP ;  /* 0x0000000000007918 */ /* 0x000fe20000000000 */
[----:B------:R-:W-:Y:S01]  /*0940*/  USEL UR37, UR37, 0x2, !UP0 ;  /* 0x0000000225257887 */ /* 0x000fe2000c000000 */
[----:B------:R-:W-:Y:S01]  /*0950*/  BSSY B8, `(.L_x_362) ;  /* 0x0001947000087945 */ /* 0x000fe20003800000 */
[----:B------:R-:W-:Y:S01]  /*0960*/  ULDC.64 UR42, c[0x0][0x208] ;  /* 0x00008200002a7ab9 */ /* 0x000fe20000000a00 */
[----:B01234-:R-:W-:Y:S07]  /*0970*/  BAR.SYNC.DEFER_BLOCKING 0x0 ;  /* 0x0000000000007b1d */ /* 0x01ffee0000010000 */
[----:B------:R-:W-:Y:S05]  /*0980*/  @!P0 BRA `(.L_x_363) ;  /* 0x0000012400988947 */ /* 0x000fea0003800000 */
.L_x_364:
[----:B------:R-:W-:-:S08]  /*0990*/  NOP ;  /* 0x0000000000007918 */ /* 0x000fd00000000000 */
[----:B------:R-:W0:Y:S02]  /*09a0*/  USETMAXREG.TRY_ALLOC.CTAPOOL UP0, 0xa0 ;  /* 0x000000a0000079c8 */ /* 0x000e240008000600 */
[----:B0-----:R-:W-:-:S13]  /*09b0*/  PLOP3.LUT P0, PT, PT, PT, UP0, 0x80, 0x0 ;  /* 0x000000000000781c */ /* 0x001fda0003f0f008 */
[----:B------:R-:W-:Y:S05]  /*09c0*/  @!P0 BRA `(.L_x_364) ;  /* 0xfffffffc00f08947 */ /* 0x000fea000383ffff */
[----:B------:R-:W0:Y:S08]  /*09d0*/  S2UR UR4, SR_CgaCtaId ;  /* 0x00000000000479c3 */ /* 0x000e300000008800 */
[----:B------:R-:W-:Y:S06]  /*09e0*/  BAR.ARV 0x8, 0x200 ;  /* 0x0208000000007b1d */ /* 0x000fec0000002000 */
[----:B------:R-:W-:-:S02]  /*09f0*/  MOV R18, 0x400 ;  /* 0x0000040000127802 */ /* 0x000fc40000000f00 */
[----:B------:R-:W-:Y:S01]  /*0a00*/  BAR.SYNC.DEFER_BLOCKING 0x5, 0x200 ;  /* 0x0148000000007b1d */ /* 0x000fe20000010000 */
[----:B0-----:R-:W-:-:S05]  /*0a10*/  IMAD.U32 R0, RZ, RZ, UR4 ;  /* 0x00000004ff007e24 */ /* 0x001fca000f8e00ff */
[----:B------:R-:W-:Y:S01]  /*0a20*/  ULDC UR4, c[0x0][0xc3c] ;  /* 0x00030f0000047ab9 */ /* 0x000fe20000000800 */
[----:B------:R-:W-:Y:S01]  /*0a30*/  LEA R18, R0, R18, 0x18 ;  /* 0x0000001200127211 */ /* 0x000fe200078ec0ff */
[----:B------:R-:W-:Y:S04]  /*0a40*/  STL [R1+0x20], R0 ;  /* 0x0000200001007387 */ /* 0x000fe80000100800 */
[----:B------:R-:W0:Y:S01]  /*0a50*/  LDS.128 R152, [R18+0x19cd0] ;  /* 0x019cd00012987984 */ /* 0x000e220000000c00 */
[----:B------:R-:W-:Y:S06]  /*0a60*/  BAR.ARV 0x4, 0x200 ;  /* 0x0108000000007b1d */ /* 0x000fec0000002000 */
[----:B0-----:R-:W-:-:S13]  /*0a70*/  ISETP.GE.AND P0, PT, R155, UR4, PT ;  /* 0x000000049b007c0c */ /* 0x001fda000bf06270 */
[----:B------:R-:W-:Y:S05]  /*0a80*/  @P0 BRA `(.L_x_365) ;  /* 0x0000019000cc0947 */ /* 0x000fea0003800000 */
[----:B------:R-:W0:Y:S01]  /*0a90*/  S2R R0, SR_TID.X ;  /* 0x0000000000007919 */ /* 0x000e220000002100 */
[----:B------:R-:W-:Y:S01]  /*0aa0*/  IMAD.MOV.U32 R157, RZ, RZ, RZ ;  /* 0x000000ffff9d7224 */ /* 0x000fe200078e00ff */
[----:B------:R-:W-:Y:S01]  /*0ab0*/  ULOP3.LUT UR36, UR37, 0x1, URZ, 0xfc, !UPT ;  /* 0x0000000125247892 */ /* 0x000fe2000f8efc3f */
[----:B0-----:R-:W-:-:S05]  /*0ac0*/  VIADD R21, R0, 0xffffff80 ;  /* 0xffffff8000157836 */ /* 0x001fca0000000000 */
[----:B------:R-:W-:Y:S02]  /*0ad0*/  SHF.R.S32.HI R0, RZ, 0x1f, R21 ;  /* 0x0000001fff007819 */ /* 0x000fe40000011415 */
[-C--:B------:R-:W-:Y:S02]  /*0ae0*/  LEA.HI R6, R21, R21.reuse, RZ, 0x1 ;  /* 0x0000001515067211 */ /* 0x080fe400078f08ff */
[CC--:B------:R-:W-:Y:S02]  /*0af0*/  LEA.HI R2, R0.reuse, R21.reuse, RZ, 0x5 ;  /* 0x0000001500027211 */ /* 0x0c0fe400078f28ff */
[----:B------:R-:W-:Y:S02]  /*0b00*/  LEA.HI R3, R0, R21, RZ, 0x4 ;  /* 0x0000001500037211 */ /* 0x000fe400078f20ff */
[----:B------:R-:W-:Y:S01]  /*0b10*/  LOP3.LUT R7, R6, 0xfffffffe, RZ, 0xc0, !PT ;  /* 0xfffffffe06077812 */ /* 0x000fe200078ec0ff */
[----:B------:R-:W-:Y:S01]  /*0b20*/  IMAD.SHL.U32 R4, R2, 0x10, RZ ;  /* 0x0000001002047824 */ /* 0x000fe200078e00ff */
[----:B------:R-:W-:-:S02]  /*0b30*/  LOP3.LUT R2, R3, 0x7fffff0, RZ, 0xc0, !PT ;  /* 0x07fffff003027812 */ /* 0x000fc400078ec0ff */
[----:B------:R-:W-:Y:S02]  /*0b40*/  SHF.R.S32.HI R10, RZ, 0x1, R6 ;  /* 0x00000001ff0a7819 */ /* 0x000fe40000011406 */
[----:B------:R-:W-:Y:S01]  /*0b50*/  LOP3.LUT R5, R4, 0xfffffe00, RZ, 0xc0, !PT ;  /* 0xfffffe0004057812 */ /* 0x000fe200078ec0ff */
[----:B------:R-:W-:Y:S01]  /*0b60*/  IMAD.IADD R4, R21, 0x1, -R2 ;  /* 0x0000000115047824 */ /* 0x000fe200078e0a02 */
[----:B------:R-:W-:Y:S02]  /*0b70*/  LEA.HI R2, R0, R21, RZ, 0x7 ;  /* 0x0000001500027211 */ /* 0x000fe400078f38ff */
[----:B------:R-:W-:Y:S01]  /*0b80*/  SHF.R.S32.HI R6, RZ, 0x1f, R6 ;  /* 0x0000001fff067819 */ /* 0x000fe20000011406 */
[----:B------:R-:W-:Y:S01]  /*0b90*/  IMAD R4, R4, 0x20, R5 ;  /* 0x0000002004047824 */ /* 0x000fe200078e0205 */
[----:B------:R-:W-:Y:S02]  /*0ba0*/  LOP3.LUT R8, R2, 0xffffff80, RZ, 0xc0, !PT ;  /* 0xffffff8002087812 */ /* 0x000fe400078ec0ff */
[----:B------:R-:W-:-:S02]  /*0bb0*/  SHF.R.S32.HI R14, RZ, 0x7, R2 ;  /* 0x00000007ff0e7819 */ /* 0x000fc40000011402 */
[C---:B------:R-:W-:Y:S01]  /*0bc0*/  IADD3 R16, R21.reuse, -R7, RZ ;  /* 0x8000000715107210 */ /* 0x040fe20007ffe0ff */
[----:B------:R-:W-:Y:S01]  /*0bd0*/  IMAD.IADD R19, R21, 0x1, -R8 ;  /* 0x0000000115137824 */ /* 0x000fe200078e0a08 */
[----:B------:R-:W-:Y:S02]  /*0be0*/  LEA.HI R6, R6, R10, RZ, 0x2 ;  /* 0x0000000a06067211 */ /* 0x000fe400078f10ff */
[----:B------:R-:W-:Y:S01]  /*0bf0*/  SHF.R.S32.HI R2, RZ, 0x4, R3 ;  /* 0x00000004ff027819 */ /* 0x000fe20000011403 */
[C---:B------:R-:W-:Y:S01]  /*0c00*/  IMAD.SHL.U32 R22, R16.reuse, 0x8, RZ ;  /* 0x0000000810167824 */ /* 0x040fe200078e00ff */
[----:B------:R-:W-:Y:S01]  /*0c10*/  SHF.R.S32.HI R8, RZ, 0x1f, R19 ;  /* 0x0000001fff087819 */ /* 0x000fe20000011413 */
[----:B------:R-:W-:Y:S01]  /*0c20*/  IMAD.SHL.U32 R16, R16, 0x10, RZ ;  /* 0x0000001010107824 */ /* 0x000fe200078e00ff */
[----:B------:R-:W-:Y:S01]  /*0c30*/  LOP3.LUT R6, R6, 0x7fffffc, RZ, 0xc0, !PT ;  /* 0x07fffffc06067812 */ /* 0x000fe200078ec0ff */
[----:B------:R-:W-:Y:S01]  /*0c40*/  VIADD R15, R22, 0x20 ;  /* 0x00000020160f7836 */ /* 0x000fe20000000000 */
[----:B------:R-:W-:-:S02]  /*0c50*/  LEA.HI R3, R3, R2, RZ, 0x1 ;  /* 0x0000000203037211 */ /* 0x000fc400078f08ff */
[----:B------:R-:W-:Y:S01]  /*0c60*/  LEA.HI R5, R0, R21, RZ, 0x3 ;  /* 0x0000001500057211 */ /* 0x000fe200078f18ff */
[----:B------:R-:W-:Y:S01]  /*0c70*/  IMAD.IADD R7, R10, 0x1, -R6 ;  /* 0x000000010a077824 */ /* 0x000fe200078e0a06 */
[----:B------:R-:W-:Y:S01]  /*0c80*/  LEA.HI R9, R8, R19, RZ, 0x2 ;  /* 0x0000001308097211 */ /* 0x000fe200078f10ff */
[----:B------:R-:W-:Y:S01]  /*0c90*/  IMAD.IADD R10, R22, 0x1, R15 ;  /* 0x00000001160a7824 */ /* 0x000fe200078e020f */
[----:B------:R-:W-:Y:S01]  /*0ca0*/  LOP3.LUT R3, R3, 0x1ffffffe, RZ, 0xc0, !PT ;  /* 0x1ffffffe03037812 */ /* 0x000fe200078ec0ff */
[----:B------:R-:W-:Y:S01]  /*0cb0*/  STL [R1+0x18], R15 ;  /* 0x0000180f01007387 */ /* 0x000fe20000100800 */
[--C-:B------:R-:W-:Y:S02]  /*0cc0*/  SHF.R.S32.HI R6, RZ, 0x2, R9.reuse ;  /* 0x00000002ff067819 */ /* 0x100fe40000011409 */
[----:B------:R-:W-:Y:S01]  /*0cd0*/  SHF.R.S32.HI R11, RZ, 0x1f, R9 ;  /* 0x0000001fff0b7819 */ /* 0x000fe20000011409 */
[----:B------:R-:W-:Y:S01]  /*0ce0*/  IMAD.IADD R3, R2, 0x1, -R3 ;  /* 0x0000000102037824 */ /* 0x000fe200078e0a03 */
[----:B------:R-:W-:-:S02]  /*0cf0*/  SHF.R.S32.HI R5, RZ, 0x3, R5 ;  /* 0x00000003ff057819 */ /* 0x000fc40000011405 */
[----:B------:R-:W-:Y:S01]  /*0d00*/  LEA R13, R2, R7, 0x3 ;  /* 0x00000007020d7211 */ /* 0x000fe200078e18ff */
[----:B------:R-:W-:Y:S01]  /*0d10*/  IMAD.HI R2, R14, 0x55555556, RZ ;  /* 0x555555560e027827 */ /* 0x000fe200078e02ff */
[----:B------:R-:W-:Y:S02]  /*0d20*/  LEA.HI R11, R11, R6, RZ, 0x3 ;  /* 0x000000060b0b7211 */ /* 0x000fe400078f18ff */
[----:B------:R-:W-:Y:S01]  /*0d30*/  SHF.R.S32.HI R7, RZ, 0x1f, R10 ;  /* 0x0000001fff077819 */ /* 0x000fe2000001140a */
[----:B------:R-:W-:Y:S01]  /*0d40*/  IMAD.SHL.U32 R5, R5, 0x80, RZ ;  /* 0x0000008005057824 */ /* 0x000fe200078e00ff */
[----:B------:R-:W-:Y:S02]  /*0d50*/  LOP3.LUT R11, R11, 0xfffffff8, RZ, 0xc0, !PT ;  /* 0xfffffff80b0b7812 */ /* 0x000fe400078ec0ff */
[----:B------:R-:W-:Y:S02]  /*0d60*/  LEA.HI R2, R2, R2, RZ, 0x1 ;  /* 0x0000000202027211 */ /* 0x000fe400078f08ff */
[----:B------:R-:W-:Y:S01]  /*0d70*/  LEA.HI R8, R8, R19, RZ, 0x5 ;  /* 0x0000001308087211 */ /* 0x000fe200078f28ff */
[----:B------:R-:W-:Y:S01]  /*0d80*/  IMAD.IADD R11, R6, 0x1, -R11 ;  /* 0x00000001060b7824 */ /* 0x000fe200078e0a0b */
[-C--:B------:R-:W-:Y:S01]  /*0d90*/  LEA.HI R12, R7, R10.reuse, RZ, 0x4 ;  /* 0x0000000a070c7211 */ /* 0x080fe200078f20ff */
[----:B------:R-:W-:Y:S01]  /*0da0*/  IMAD R2, R2, -0x3, R14 ;  /* 0xfffffffd02027824 */ /* 0x000fe200078e020e */
[----:B------:R-:W-:Y:S01]  /*0db0*/  LOP3.LUT R20, R5, 0x80, RZ, 0xc0, !PT ;  /* 0x0000008005147812 */ /* 0x000fe200078ec0ff */
[----:B------:R-:W-:Y:S01]  /*0dc0*/  IMAD.MOV.U32 R6, RZ, RZ, -0x2 ;  /* 0xfffffffeff067424 */ /* 0x000fe200078e00ff */
[----:B------:R-:W-:Y:S01]  /*0dd0*/  LEA.HI R7, R7, R10, RZ, 0x5 ;  /* 0x0000000a07077211 */ /* 0x000fe200078f28ff */
[----:B------:R-:W-:Y:S01]  /*0de0*/  IMAD.SHL.U32 R10, R13, 0x20, RZ ;  /* 0x000000200d0a7824 */ /* 0x000fe200078e00ff */
[----:B------:R-:W-:Y:S01]  /*0df0*/  LOP3.LUT R9, R9, 0x7ffffffc, RZ, 0xc0, !PT ;  /* 0x7ffffffc09097812 */ /* 0x000fe200078ec0ff */
[----:B------:R-:W-:Y:S01]  /*0e00*/  STL [R1+0xc], R20 ;  /* 0x00000c1401007387 */ /* 0x000fe20000100800 */
[----:B------:R-:W-:-:S02]  /*0e10*/  SHF.R.S32.HI R8, RZ, 0x5, R8 ;  /* 0x00000005ff087819 */ /* 0x000fc40000011408 */
[----:B------:R-:W-:Y:S01]  /*0e20*/  SHF.R.U32.HI R14, RZ, 0x3, R20 ;  /* 0x00000003ff0e7819 */ /* 0x000fe20000011614 */
[----:B------:R-:W-:Y:S01]  /*0e30*/  IMAD.IADD R9, R19, 0x1, -R9 ;  /* 0x0000000113097824 */ /* 0x000fe200078e0a09 */
[----:B------:R-:W-:Y:S01]  /*0e40*/  SHF.R.S32.HI R7, RZ, 0x5, R7 ;  /* 0x00000005ff077819 */ /* 0x000fe20000011407 */
[----:B------:R-:W-:Y:S01]  /*0e50*/  IMAD R11, R8, 0x10, R11 ;  /* 0x00000010080b7824 */ /* 0x000fe200078e020b */
[----:B------:R-:W-:Y:S01]  /*0e60*/  LEA R3, R3, R4, 0x3 ;  /* 0x0000000403037211 */ /* 0x000fe200078e18ff */
[----:B------:R-:W-:Y:S01]  /*0e70*/  STL [R1+0x1c], R10 ;  /* 0x00001c0a01007387 */ /* 0x000fe20000100800 */
[----:B------:R-:W-:Y:S01]  /*0e80*/  LOP3.LUT R5, R20, 0x10, R12, 0xf8, !PT ;  /* 0x0000001014057812 */ /* 0x000fe200078ef80c */
[----:B------:R-:W-:Y:S01]  /*0e90*/  IMAD R7, R7, 0x1800, R10 ;  /* 0x0000180007077824 */ /* 0x000fe200078e020a */
[----:B------:R-:W-:Y:S01]  /*0ea0*/  LEA.HI R0, R0, R21, RZ, 0x2 ;  /* 0x0000001500007211 */ /* 0x000fe200078f10ff */
[----:B------:R-:W-:Y:S01]  /*0eb0*/  STL [R1+0x60], R14 ;  /* 0x0000600e01007387 */ /* 0x000fe20000100800 */
[----:B------:R-:W-:Y:S01]  /*0ec0*/  LOP3.LUT R5, R5, R14, RZ, 0x3c, !PT ;  /* 0x0000000e05057212 */ /* 0x000fe200078e3cff */
[----:B------:R-:W-:Y:S01]  /*0ed0*/  IMAD R6, R9, R6, 0x80 ;  /* 0x0000008009067424 */ /* 0x000fe200078e0206 */
[----:B------:R-:W-:Y:S01]  /*0ee0*/  IADD3 R156, R16, 0x40, RZ ;  /* 0x00000040109c7810 */ /* 0x000fe20007ffe0ff */
[----:B------:R0:W-:Y:S01]  /*0ef0*/  STL [R1+0x70], R3 ;  /* 0x0000700301007387 */ /* 0x0001e20000100800 */
[----:B------:R-:W-:Y:S01]  /*0f00*/  IADD3 R4, R18, R7, R5 ;  /* 0x0000000712047210 */ /* 0x000fe20007ffe005 */
[----:B------:R-:W-:Y:S01]  /*0f10*/  VIADD R7, R22, 0x10 ;  /* 0x0000001016077836 */ /* 0x000fe20000000000 */
[----:B------:R-:W-:Y:S01]  /*0f20*/  SHF.R.S32.HI R9, RZ, 0x1f, R156 ;  /* 0x0000001fff097819 */ /* 0x000fe2000001149c */
[----:B------:R1:W-:Y:S01]  /*0f30*/  STL [R1+0x68], R6 ;  /* 0x0000680601007387 */ /* 0x0003e20000100800 */
[----:B------:R-:W-:-:S02]  /*0f40*/  IMAD.MOV.U32 R19, RZ, RZ, RZ ;  /* 0x000000ffff137224 */ /* 0x000fc400078e00ff */
[----:B------:R-:W-:Y:S01]  /*0f50*/  SHF.R.S32.HI R8, RZ, 0x1f, R7 ;  /* 0x0000001fff087819 */ /* 0x000fe20000011407 */
[----:B------:R2:W-:Y:S01]  /*0f60*/  STL [R1+0x5c], R4 ;  /* 0x00005c0401007387 */ /* 0x0005e20000100800 */
[----:B0-----:R-:W-:Y:S01]  /*0f70*/  IMAD R3, R2, 0x40, R11 ;  /* 0x0000004002037824 */ /* 0x001fe200078e020b */
[----:B------:R-:W-:-:S04]  /*0f80*/  LOP3.LUT R2, R0, 0xfffffffc, RZ, 0xc0, !PT ;  /* 0xfffffffc00027812 */ /* 0x000fc800078ec0ff */
[----:B------:R-:W-:Y:S01]  /*0f90*/  STL [R1+0x64], R3 ;  /* 0x0000640301007387 */ /* 0x000fe20000100800 */
[----:B-1----:R-:W-:Y:S01]  /*0fa0*/  IMAD.IADD R6, R21, 0x1, -R2 ;  /* 0x0000000115067824 */ /* 0x002fe200078e0a02 */
[----:B------:R-:W-:Y:S02]  /*0fb0*/  SHF.R.S32.HI R2, RZ, 0x2, R0 ;  /* 0x00000002ff027819 */ /* 0x000fe40000011400 */
[----:B------:R-:W-:Y:S01]  /*0fc0*/  STL [R1+0x40], RZ ;  /* 0x000040ff01007387 */ /* 0x000fe20000100800 */
[C---:B--2---:R-:W-:Y:S01]  /*0fd0*/  IMAD.SHL.U32 R4, R6.reuse, 0x8, RZ ;  /* 0x0000000806047824 */ /* 0x044fe200078e00ff */
[----:B------:R-:W-:Y:S02]  /*0fe0*/  LEA.HI R0, R6, R6, RZ, 0x1 ;  /* 0x0000000606007211 */ /* 0x000fe400078f08ff */
[----:B------:R-:W-:Y:S01]  /*0ff0*/  STL [R1+0x8], RZ ;  /* 0x000008ff01007387 */ /* 0x000fe20000100800 */
[----:B------:R-:W-:Y:S01]  /*1000*/  VIADD R5, R4, 0x20 ;  /* 0x0000002004057836 */ /* 0x000fe20000000000 */
[----:B------:R-:W-:-:S02]  /*1010*/  LOP3.LUT R2, R0, 0x1ffffffe, RZ, 0xc0, !PT ;  /* 0x1ffffffe00027812 */ /* 0x000fc400078ec0ff */
[----:B------:R-:W-:Y:S01]  /*1020*/  STL [R1], RZ ;  /* 0x000000ff01007387 */ /* 0x000fe20000100800 */
[----:B------:R-:W-:Y:S02]  /*1030*/  LOP3.LUT R0, R20, 0x10, R16, 0xf8, !PT ;  /* 0x0000001014007812 */ /* 0x000fe400078ef810 */
[----:B------:R-:W-:Y:S01]  /*1040*/  IMAD.IADD R2, R6, 0x1, -R2 ;  /* 0x0000000106027824 */ /* 0x000fe200078e0a02 */
[----:B------:R0:W-:Y:S01]  /*1050*/  STL [R1+0x30], R4 ;  /* 0x0000300401007387 */ /* 0x0001e20000100800 */
[----:B------:R-:W-:-:S03]  /*1060*/  LOP3.LUT R0, R0, R14, RZ, 0x3c, !PT ;  /* 0x0000000e00007212 */ /* 0x000fc600078e3cff */
[----:B------:R1:W-:Y:S04]  /*1070*/  STL [R1+0x14], R7 ;  /* 0x0000140701007387 */ /* 0x0003e80000100800 */
[----:B------:R-:W-:Y:S01]  /*1080*/  STL [R1+0x10], R9 ;  /* 0x0000100901007387 */ /* 0x000fe20000100800 */
[----:B0-----:R-:W-:-:S03]  /*1090*/  VIADD R4, R4, 0x40 ;  /* 0x0000004004047836 */ /* 0x001fc60000000000 */
[----:B------:R-:W-:Y:S01]  /*10a0*/  STL [R1+0x58], R8 ;  /* 0x0000580801007387 */ /* 0x000fe20000100800 */
[----:B-1----:R-:W-:-:S03]  /*10b0*/  SHF.R.S32.HI R7, RZ, 0x1f, R15 ;  /* 0x0000001fff077819 */ /* 0x002fc6000001140f */
[----:B------:R-:W-:Y:S01]  /*10c0*/  STL [R1+0x4c], R5 ;  /* 0x00004c0501007387 */ /* 0x000fe20000100800 */
[----:B------:R-:W-:-:S03]  /*10d0*/  SHF.R.S32.HI R6, RZ, 0x1f, R4 ;  /* 0x0000001fff067819 */ /* 0x000fc60000011404 */
[----:B------:R0:W-:Y:S04]  /*10e0*/  STL [R1+0x54], R7 ;  /* 0x0000540701007387 */ /* 0x0001e80000100800 */
[----:B------:R1:W-:Y:S01]  /*10f0*/  STL [R1+0x50], R4 ;  /* 0x0000500401007387 */ /* 0x0003e20000100800 */
[----:B0-----:R-:W-:Y:S01]  /*1100*/  SHF.R.S32.HI R7, RZ, 0x1f, R5 ;  /* 0x0000001fff077819 */ /* 0x001fe20000011405 */
[----:B------:R-:W-:Y:S02]  /*1110*/  IMAD.IADD R5, R10, 0x1, R0 ;  /* 0x000000010a057824 */ /* 0x000fe400078e0200 */
[----:B------:R-:W-:Y:S01]  /*1120*/  IMAD R0, R2, 0x8, R3 ;  /* 0x0000000802007824 */ /* 0x000fe200078e0203 */
[----:B-1----:R-:W-:Y:S01]  /*1130*/  SHF.R.S32.HI R4, RZ, 0x4, R12 ;  /* 0x00000004ff047819 */ /* 0x002fe2000001140c */
[----:B------:R0:W-:Y:S04]  /*1140*/  STL [R1+0x78], R7 ;  /* 0x0000780701007387 */ /* 0x0001e80000100800 */
[----:B------:R0:W-:Y:S04]  /*1150*/  STL [R1+0x74], R6 ;  /* 0x0000740601007387 */ /* 0x0001e80000100800 */
[----:B------:R0:W-:Y:S04]  /*1160*/  STL [R1+0x24], R5 ;  /* 0x0000240501007387 */ /* 0x0001e80000100800 */
[----:B------:R0:W-:Y:S04]  /*1170*/  STL [R1+0x6c], R0 ;  /* 0x00006c0001007387 */ /* 0x0001e80000100800 */
[----:B------:R0:W-:Y:S02]  /*1180*/  STL [R1+0x4], R4 ;  /* 0x0000040401007387 */ /* 0x0001e40000100800 */
.L_x_485:
[----:B0-----:R-:W1:Y:S01]  /*1190*/  LDC.64 R2, c[0x0][0xc88] ;  /* 0x00032200ff027b82 */ /* 0x001e620000000a00 */
[----:B------:R-:W-:Y:S01]  /*11a0*/  ULDC.64 UR4, c[0x0][0xa28] ;  /* 0x00028a0000047ab9 */ /* 0x000fe20000000a00 */
[----:B------:R-:W-:Y:S01]  /*11b0*/  ULDC.64 UR8, c[0x0][0xa18] ;  /* 0x0002860000087ab9 */ /* 0x000fe20000000a00 */
[----:B------:R-:W-:Y:S01]  /*11c0*/  ULDC.64 UR6, c[0x0][0xa08] ;  /* 0x0002820000067ab9 */ /* 0x000fe20000000a00 */
[----:B-1----:R-:W-:-:S05]  /*11d0*/  IMAD.WIDE R2, R155, 0x4, R2 ;  /* 0x000000049b027825 */ /* 0x002fca00078e0202 */
[----:B0-2---:R-:W2:Y:S01]  /*11e0*/  LDG.E R0, desc[UR42][R2.64] ;  /* 0x0000002a02007981 */ /* 0x005ea2000c1e1900 */
[----:B------:R-:W-:Y:S01]  /*11f0*/  ISETP.NE.U32.AND P2, PT, RZ, UR4, PT ;  /* 0x00000004ff007c0c */ /* 0x000fe2000bf45070 */
[----:B---34-:R-:W-:Y:S01]  /*1200*/  IMAD.MOV.U32 R9, RZ, RZ, RZ ;  /* 0x000000ffff097224 */ /* 0x018fe200078e00ff */
[----:B------:R-:W-:Y:S01]  /*1210*/  ISETP.NE.U32.AND P1, PT, RZ, UR8, PT ;  /* 0x00000008ff007c0c */ /* 0x000fe2000bf25070 */
[----:B------:R-:W-:Y:S01]  /*1220*/  IMAD.MOV.U32 R29, RZ, RZ, RZ ;  /* 0x000000ffff1d7224 */ /* 0x000fe200078e00ff */
[----:B------:R-:W-:Y:S02]  /*1230*/  ISETP.NE.AND.EX P2, PT, RZ, UR5, PT, P2 ;  /* 0x00000005ff007c0c */ /* 0x000fe4000bf45320 */
[----:B------:R-:W-:Y:S02]  /*1240*/  ISETP.NE.AND.EX P1, PT, RZ, UR9, PT, P1 ;  /* 0x00000009ff007c0c */ /* 0x000fe4000bf25310 */
[----:B------:R-:W-:-:S04]  /*1250*/  ISETP.NE.U32.AND P0, PT, RZ, UR6, PT ;  /* 0x00000006ff007c0c */ /* 0x000fc8000bf05070 */
[----:B------:R-:W-:Y:S02]  /*1260*/  ISETP.NE.AND.EX P0, PT, RZ, UR7, PT, P0 ;  /* 0x00000007ff007c0c */ /* 0x000fe4000bf05300 */
[----:B--2---:R-:W-:Y:S01]  /*1270*/  SHF.R.S32.HI R4, RZ, 0x1f, R0 ;  /* 0x0000001fff047819 */ /* 0x004fe20000011400 */
[----:B------:R-:W-:Y:S02]  /*1280*/  STL [R1+0x28], R0 ;  /* 0x0000280001007387 */ /* 0x000fe40000100800 */
[C---:B------:R-:W-:Y:S02]  /*1290*/  @P2 LEA R2, P3, R0.reuse, UR4, 0x2 ;  /* 0x0000000400022c11 */ /* 0x040fe4000f8610ff */
[C---:B------:R-:W-:Y:S01]  /*12a0*/  SHF.L.U32 R31, R0.reuse, 0x2, RZ ;  /* 0x00000002001f7819 */ /* 0x040fe200000006ff */
[----:B------:R0:W-:Y:S01]  /*12b0*/  STL [R1+0x44], R4 ;  /* 0x0000440401007387 */ /* 0x0001e20000100800 */
[C-C-:B------:R-:W-:Y:S02]  /*12c0*/  @P2 LEA.HI.X R3, R0.reuse, UR5, R4.reuse, 0x2, P3 ;  /* 0x0000000500032c11 */ /* 0x140fe400098f1404 */
[----:B------:R-:W-:Y:S01]  /*12d0*/  SHF.L.U64.HI R30, R0, 0x2, R4 ;  /* 0x00000002001e7819 */ /* 0x000fe20000010204 */
[----:B------:R-:W-:Y:S01]  /*12e0*/  ULDC UR4, c[0x0][0x288] ;  /* 0x0000a20000047ab9 */ /* 0x000fe20000000800 */
[C---:B------:R-:W-:Y:S01]  /*12f0*/  IADD3 R6, P4, R31.reuse, UR6, RZ ;  /* 0x000000061f067c10 */ /* 0x040fe2000ff9e0ff */
[----:B-----5:R1:W5:Y:S01]  /*1300*/  @P2 LDG.E R9, desc[UR42][R2.64] ;  /* 0x0000002a02092981 */ /* 0x020362000c1e1900 */
[----:B------:R-:W-:Y:S01]  /*1310*/  IMAD.U32 R25, RZ, RZ, UR4 ;  /* 0x00000004ff197e24 */ /* 0x000fe2000f8e00ff */
[----:B------:R-:W-:Y:S01]  /*1320*/  ULDC.64 UR4, c[0x0][0x418] ;  /* 0x0001060000047ab9 */ /* 0x000fe20000000a00 */
[----:B------:R-:W-:Y:S01]  /*1330*/  IADD3.X R7, R30, UR7, RZ, P4, !PT ;  /* 0x000000071e077c10 */ /* 0x000fe2000a7fe4ff */
[----:B------:R1:W-:Y:S01]  /*1340*/  STL [R1+0x38], R31 ;  /* 0x0000381f01007387 */ /* 0x0003e20000100800 */
[----:B0-----:R-:W-:-:S03]  /*1350*/  @P1 IADD3 R4, P2, R31, UR8, RZ ;  /* 0x000000081f041c10 */ /* 0x001fc6000ff5e0ff */
[----:B------:R1:W5:Y:S01]  /*1360*/  @P0 LDG.E R29, desc[UR42][R6.64] ;  /* 0x0000002a061d0981 */ /* 0x000362000c1e1900 */
[----:B------:R-:W-:Y:S01]  /*1370*/  @P1 IADD3.X R5, R30, UR9, RZ, P2, !PT ;  /* 0x000000091e051c10 */ /* 0x000fe200097fe4ff */
[----:B------:R-:W-:Y:S02]  /*1380*/  UISETP.NE.U32.AND UP0, UPT, UR4, URZ, UPT ;  /* 0x0000003f0400728c */ /* 0x000fe4000bf05070 */
[----:B------:R1:W-:Y:S01]  /*1390*/  STL [R1+0x3c], R30 ;  /* 0x00003c1e01007387 */ /* 0x0003e20000100800 */
[----:B------:R-:W-:Y:S01]  /*13a0*/  ULDC UR4, c[0x0][0x424] ;  /* 0x0001090000047ab9 */ /* 0x000fe20000000800 */
[----:B------:R-:W-:Y:S02]  /*13b0*/  ULDC.64 UR8, c[0x0][0xa20] ;  /* 0x0002880000087ab9 */ /* 0x000fe40000000a00 */
[----:B------:R1:W5:Y:S04]  /*13c0*/  @P1 LDG.E R25, desc[UR42][R4.64] ;  /* 0x0000002a04191981 */ /* 0x000368000c1e1900 */
[----:B------:R1:W-:Y:S04]  /*13d0*/  STL [R1+0x48], R153 ;  /* 0x0000489901007387 */ /* 0x0003e80000100800 */
[----:B------:R1:W-:Y:S01]  /*13e0*/  STL [R1+0x34], R154 ;  /* 0x0000349a01007387 */ /* 0x0003e20000100800 */
[----:B------:R-:W-:Y:S01]  /*13f0*/  UISETP.NE.AND.EX UP0, UPT, UR5, URZ, UPT, UP0 ;  /* 0x0000003f0500728c */ /* 0x000fe2000bf05300 */
[----:B------:R-:W-:-:S02]  /*1400*/  ISETP.NE.U32.AND P2, PT, RZ, UR8, PT ;  /* 0x00000008ff007c0c */ /* 0x000fc4000bf45070 */
[----:B------:R-:W-:Y:S01]  /*1410*/  ULDC UR5, c[0x0][0x2f0] ;  /* 0x0000bc0000057ab9 */ /* 0x000fe20000000800 */
[----:B------:R-:W-:Y:S01]  /*1420*/  USEL UR4, UR4, 0x1, UP0 ;  /* 0x0000000104047887 */ /* 0x000fe20008000000 */
[----:B------:R-:W-:-:S03]  /*1430*/  ISETP.NE.AND.EX P2, PT, RZ, UR9, PT, P2 ;  /* 0x00000009ff007c0c */ /* 0x000fc6000bf45320 */
[----:B------:R-:W-:-:S03]  /*1440*/  UIMAD UR4, UR4, UR5, URZ ;  /* 0x00000005040472a4 */ /* 0x000fc6000f8e023f */
[----:B------:R-:W-:Y:S01]  /*1450*/  ULDC UR5, c[0x0][0x348] ;  /* 0x0000d20000057ab9 */ /* 0x000fe20000000800 */
[----:B------:R-:W-:Y:S01]  /*1460*/  IMAD.MOV.U32 R40, RZ, RZ, R0 ;  /* 0x000000ffff287224 */ /* 0x000fe200078e0000 */
[----:B-1----:R-:W-:Y:S07]  /*1470*/  @P1 BRA `(.L_x_366) ;  /* 0x0000000000241947 */ /* 0x002fee0003800000 */
[----:B------:R-:W-:Y:S02]  /*1480*/  ULDC.64 UR6, c[0x0][0xa00] ;  /* 0x0002800000067ab9 */ /* 0x000fe40000000a00 */
[----:B------:R-:W-:-:S04]  /*1490*/  ISETP.NE.U32.AND P1, PT, RZ, UR6, PT ;  /* 0x00000006ff007c0c */ /* 0x000fc8000bf25070 */
[----:B------:R-:W-:-:S13]  /*14a0*/  ISETP.NE.AND.EX P1, PT, RZ, UR7, PT, P1 ;  /* 0x00000007ff007c0c */ /* 0x000fda000bf25310 */
[----:B------:R-:W-:Y:S05]  /*14b0*/  @!P1 BRA `(.L_x_366) ;  /* 0x0000000000149947 */ /* 0x000fea0003800000 */
[----:B------:R-:W0:Y:S02]  /*14c0*/  LDC.64 R2, c[0x0][0xa00] ;  /* 0x00028000ff027b82 */ /* 0x000e240000000a00 */
[----:B0-----:R-:W-:-:S05]  /*14d0*/  IMAD.WIDE R2, R40, 0x4, R2 ;  /* 0x0000000428027825 */ /* 0x001fca00078e0202 */
[----:B-----5:R-:W2:Y:S04]  /*14e0*/  LDG.E R25, desc[UR42][R2.64] ;  /* 0x0000002a02197981 */ /* 0x020ea8000c1e1900 */
[----:B------:R-:W2:Y:S02]  /*14f0*/  LDG.E R0, desc[UR42][R2.64+0x4] ;  /* 0x0000042a02007981 */ /* 0x000ea4000c1e1900 */
[----:B--2---:R-:W-:-:S07]  /*1500*/  IMAD.IADD R25, R0, 0x1, -R25 ;  /* 0x0000000100197824 */ /* 0x004fce00078e0a19 */
.L_x_366:
[----:B------:R-:W-:Y:S01]  /*1510*/  IMAD.U32 R27, RZ, RZ, UR5 ;  /* 0x00000005ff1b7e24 */ /* 0x000fe2000f8e00ff */
[----:B------:R-:W-:Y:S01]  /*1520*/  MOV R28, UR4 ;  /* 0x00000004001c7c02 */ /* 0x000fe20008000f00 */
[----:B------:R-:W-:Y:S06]  /*1530*/  @!P2 BRA `(.L_x_367) ;  /* 0x000000000010a947 */ /* 0x000fec0003800000 */
[----:B------:R-:W-:-:S04]  /*1540*/  IADD3 R2, P0, R31, UR8, RZ ;  /* 0x000000081f027c10 */ /* 0x000fc8000ff1e0ff */
[----:B------:R-:W-:-:S05]  /*1550*/  IADD3.X R3, R30, UR9, RZ, P0, !PT ;  /* 0x000000091e037c10 */ /* 0x000fca00087fe4ff */
[----:B------:R0:W5:Y:S01]  /*1560*/  LDG.E R28, desc[UR42][R2.64] ;  /* 0x0000002a021c7981 */ /* 0x000162000c1e1900 */
[----:B------:R-:W-:Y:S05]  /*1570*/  BRA `(.L_x_368) ;  /* 0x0000000000107947 */ /* 0x000fea0003800000 */
.L_x_367:
[----:B------:R-:W-:Y:S05]  /*1580*/  @!P0 BRA `(.L_x_368) ;  /* 0x00000000000c8947 */ /* 0x000fea0003800000 */
[----:B------:R-:W2:Y:S04]  /*1590*/  LDG.E R3, desc[UR42][R6.64] ;  /* 0x0000002a06037981 */ /* 0x000ea8000c1e1900 */
[----:B------:R-:W2:Y:S02]  /*15a0*/  LDG.E R28, desc[UR42][R6.64+0x4] ;  /* 0x0000042a061c7981 */ /* 0x000ea4000c1e1900 */
[----:B--2---:R-:W-:-:S07]  /*15b0*/  IMAD.IADD R28, R28, 0x1, -R3 ;  /* 0x000000011c1c7824 */ /* 0x004fce00078e0a03 */
.L_x_368:
[----:B------:R-:W-:Y:S02]  /*15c0*/  ULDC.64 UR4, c[0x0][0xa10] ;  /* 0x0002840000047ab9 */ /* 0x000fe40000000a00 */
[----:B------:R-:W-:-:S04]  /*15d0*/  ISETP.NE.U32.AND P0, PT, RZ, UR4, PT ;  /* 0x00000004ff007c0c */ /* 0x000fc8000bf05070 */
[----:B------:R-:W-:Y:S01]  /*15e0*/  ISETP.NE.AND.EX P0, PT, RZ, UR5, PT, P0 ;  /* 0x00000005ff007c0c */ /* 0x000fe2000bf05300 */
[----:B-----5:R-:W-:Y:S01]  /*15f0*/  IMAD.IADD R6, R28, 0x1, -R9 ;  /* 0x000000011c067824 */ /* 0x020fe200078e0a09 */
[----:B------:R-:W-:-:S11]  /*1600*/  ULDC.64 UR4, c[0x0][0xa30] ;  /* 0x00028c0000047ab9 */ /* 0x000fd60000000a00 */
[----:B0-----:R-:W0:Y:S02]  /*1610*/  @P0 LDC.64 R2, c[0x0][0xa10] ;  /* 0x00028400ff020b82 */ /* 0x001e240000000a00 */
[----:B0-----:R-:W-:-:S05]  /*1620*/  @P0 IMAD.WIDE R2, R40, 0x4, R2 ;  /* 0x0000000428020825 */ /* 0x001fca00078e0202 */
[----:B------:R-:W2:Y:S04]  /*1630*/  @P0 LDG.E R0, desc[UR42][R2.64] ;  /* 0x0000002a02000981 */ /* 0x000ea8000c1e1900 */
[----:B------:R-:W2:Y:S01]  /*1640*/  @P0 LDG.E R7, desc[UR42][R2.64+0x4] ;  /* 0x0000042a02070981 */ /* 0x000ea2000c1e1900 */
[----:B------:R-:W-:Y:S01]  /*1650*/  ISETP.NE.U32.AND P1, PT, RZ, UR4, PT ;  /* 0x00000004ff007c0c */ /* 0x000fe2000bf25070 */
[----:B------:R-:W-:Y:S01]  /*1660*/  IMAD.MOV.U32 R24, RZ, RZ, R28 ;  /* 0x000000ffff187224 */ /* 0x000fe200078e001c */
[----:B------:R-:W-:Y:S02]  /*1670*/  IADD3 R26, -R6, RZ, RZ ;  /* 0x000000ff061a7210 */ /* 0x000fe40007ffe1ff */
[----:B------:R-:W-:Y:S02]  /*1680*/  ISETP.NE.AND.EX P1, PT, RZ, UR5, PT, P1 ;  /* 0x00000005ff007c0c */ /* 0x000fe4000bf25310 */
[----:B------:R-:W-:-:S11]  /*1690*/  VIMNMX R26, RZ, R26, !PT ;  /* 0x0000001aff1a7248 */ /* 0x000fd60007fe0100 */
[----:B------:R-:W-:-:S04]  /*16a0*/  @P1 IADD3 R4, P2, R31, UR4, RZ ;  /* 0x000000041f041c10 */ /* 0x000fc8000ff5e0ff */
[----:B------:R-:W-:-:S05]  /*16b0*/  @P1 IADD3.X R5, R30, UR5, RZ, P2, !PT ;  /* 0x000000051e051c10 */ /* 0x000fca00097fe4ff */
[----:B------:R0:W5:Y:S01]  /*16c0*/  @P1 LDG.E R24, desc[UR42][R4.64] ;  /* 0x0000002a04181981 */ /* 0x000162000c1e1900 */
[----:B--2---:R-:W-:-:S04]  /*16d0*/  @P0 IMAD.IADD R27, R7, 0x1, -R0 ;  /* 0x00000001071b0824 */ /* 0x004fc800078e0a00 */
[----:B------:R-:W-:-:S04]  /*16e0*/  IMAD.IADD R88, R6, 0x1, R27 ;  /* 0x0000000106587824 */ /* 0x000fc800078e021b */
[----:B------:R-:W-:-:S05]  /*16f0*/  VIADD R0, R88, 0x7f ;  /* 0x0000007f58007836 */ /* 0x000fca0000000000 */
[----:B------:R-:W-:-:S04]  /*1700*/  SHF.R.S32.HI R3, RZ, 0x1f, R0 ;  /* 0x0000001fff037819 */ /* 0x000fc80000011400 */
[----:B------:R-:W-:-:S04]  /*1710*/  LEA.HI R3, R3, R0, RZ, 0x7 ;  /* 0x0000000003037211 */ /* 0x000fc800078f38ff */
[----:B------:R-:W-:Y:S02]  /*1720*/  LOP3.LUT R0, R3, 0xffffff80, RZ, 0xc0, !PT ;  /* 0xffffff8003007812 */ /* 0x000fe400078ec0ff */
[----:B------:R-:W-:Y:S02]  /*1730*/  SHF.R.S32.HI R155, RZ, 0x7, R3 ;  /* 0x00000007ff9b7819 */ /* 0x000fe40000011403 */
[----:B------:R-:W-:-:S04]  /*1740*/  VIADDMNMX R7, R0, -R6, R27, PT ;  /* 0x8000000600077246 */ /* 0x000fc8000380011b */
[----:B------:R-:W-:Y:S02]  /*1750*/  ISETP.GT.AND P0, PT, R7, R26, PT ;  /* 0x0000001a0700720c */ /* 0x000fe40003f04270 */
[----:B------:R-:W-:-:S05]  /*1760*/  SHF.R.U32.HI R26, RZ, 0x7, R26 ;  /* 0x00000007ff1a7819 */ /* 0x000fca000001161a */
[----:B------:R-:W-:-:S06]  /*1770*/  IMAD.MOV.U32 R2, RZ, RZ, R26 ;  /* 0x000000ffff027224 */ /* 0x000fcc00078e001a */
[----:B------:R-:W-:-:S05]  /*1780*/  @P0 VIADD R0, R7, 0x7f ;  /* 0x0000007f07000836 */ /* 0x000fca0000000000 */
[----:B0-----:R-:W-:-:S04]  /*1790*/  @P0 SHF.R.S32.HI R5, RZ, 0x1f, R0 ;  /* 0x0000001fff050819 */ /* 0x001fc80000011400 */
[----:B------:R-:W-:-:S04]  /*17a0*/  @P0 LEA.HI R5, R5, R0, RZ, 0x7 ;  /* 0x0000000005050211 */ /* 0x000fc800078f38ff */
[----:B------:R-:W-:Y:S02]  /*17b0*/  @P0 SHF.R.S32.HI R2, RZ, 0x7, R5 ;  /* 0x00000007ff020819 */ /* 0x000fe40000011405 */
[----:B------:R-:W-:Y:S02]  /*17c0*/  PLOP3.LUT P0, PT, PT, PT, PT, 0x80, 0x0 ;  /* 0x000000000000781c */ /* 0x000fe40003f0f070 */
[----:B------:R-:W-:-:S13]  /*17d0*/  ISETP.GT.AND P1, PT, R2, R26, PT ;  /* 0x0000001a0200720c */ /* 0x000fda0003f24270 */
[----:B------:R-:W-:Y:S05]  /*17e0*/  @!P1 BRA `(.L_x_369) ;  /* 0x0000005000509947 */ /* 0x000fea0003800000 */
[----:B------:R-:W-:Y:S01]  /*17f0*/  VIADD R0, R18, 0x13800 ;  /* 0x0001380012007836 */ /* 0x000fe20000000000 */
[----:B------:R-:W-:Y:S04]  /*1800*/  BSSY B6, `(.L_x_370) ;  /* 0x0000013000067945 */ /* 0x000fe80003800000 */
[----:B------:R-:W-:-:S13]  /*1810*/  LOP3.LUT P0, RZ, R0, 0x9f, RZ, 0xc0, !PT ;  /* 0x0000009f00ff7812 */ /* 0x000fda000780c0ff */
[----:B------:R-:W-:Y:S05]  /*1820*/  @!P0 BRA `(.L_x_371) ;  /* 0x0000000000408947 */ /* 0x000fea0003800000 */
        /* <DEDUP_REMOVED lines=8> */
[----:B------:R-:W-:Y:S01]  /*18b0*/  MOV R7, UR5 ;  /* 0x0000000500077c02 */ /* 0x000fe20008000f00 */
[----:B------:R-:W-:Y:S02]  /*18c0*/  IMAD.U32 R6, RZ, RZ, UR4 ;  /* 0x00000004ff067e24 */ /* 0x000fe4000f8e00ff */
[----:B------:R-:W-:-:S02]  /*18d0*/  IMAD.U32 R11, RZ, RZ, UR7 ;  /* 0x00000007ff0b7e24 */ /* 0x000fc4000f8e00ff */
[----:B------:R-:W-:Y:S02]  /*18e0*/  IMAD.MOV.U32 R8, RZ, RZ, 0x70 ;  /* 0x00000070ff087424 */ /* 0x000fe400078e00ff */
[----:B------:R-:W-:Y:S02]  /*18f0*/  IMAD.MOV.U32 R12, RZ, RZ, 0x1 ;  /* 0x00000001ff0c7424 */ /* 0x000fe400078e00ff */
[----:B0-----:R-:W-:-:S07]  /*1900*/  IMAD.MOV.U32 R13, RZ, RZ, RZ ;  /* 0x000000ffff0d7224 */ /* 0x001fce00078e00ff */
[----:B------:R-:W-:-:S07]  /*1910*/  LEPC R20, `(.L_x_371) ;  /* 0x000000001014794e */ /* 0x000fce0000000000 */
[----:B-1---5:R-:W-:Y:S05]  /*1920*/  CALL.ABS.NOINC R14 ;  /* 0x000000000e007343 */ /* 0x022fea0003c00000 */
.L_x_371:
[----:B------:R-:W-:Y:S05]  /*1930*/  BSYNC B6 ;  /* 0x0000000000067941 */ /* 0x000fea0003800000 */
.L_x_370:
[----:B------:R-:W-:Y:S01]  /*1940*/  VIADD R0, R18, 0x9000 ;  /* 0x0000900012007836 */ /* 0x000fe20000000000 */
[----:B------:R-:W-:Y:S04]  /*1950*/  BSSY B6, `(.L_x_372) ;  /* 0x0000013000067945 */ /* 0x000fe80003800000 */
[----:B------:R-:W-:-:S13]  /*1960*/  LOP3.LUT P0, RZ, R0, 0x9f, RZ, 0xc0, !PT ;  /* 0x0000009f00ff7812 */ /* 0x000fda000780c0ff */
[----:B------:R-:W-:Y:S05]  /*1970*/  @!P0 BRA `(.L_x_373) ;  /* 0x0000000000408947 */ /* 0x000fea0003800000 */
[----:B------:R-:W-:Y:S01]  /*1980*/  MOV R0, 0x0 ;  /* 0x0000000000007802 */ /* 0x000fe20000000f00 */
[----:B------:R-:W-:Y:S01]  /*1990*/  ULDC.64 UR4, c[0x4][0x98] ;  /* 0x0100260000047ab9 */ /* 0x000fe20000000a00 */
[----:B------:R-:W-:Y:S01]  /*19a0*/  ULDC.64 UR6, c[0x4][0x20] ;  /* 0x0100080000067ab9 */ /* 0x000fe20000000a00 */
[----:B------:R-:W-:Y:S01]  /*19b0*/  MOV R4, UR4 ;  /* 0x0000000400047c02 */ /* 0x000fe20008000f00 */
        /* <DEDUP_REMOVED lines=11> */
[----:B-1---5:R-:W-:Y:S05]  /*1a70*/  CALL.ABS.NOINC R14 ;  /* 0x000000000e007343 */ /* 0x022fea0003c00000 */
.L_x_373:
[----:B------:R-:W-:Y:S05]  /*1a80*/  BSYNC B6 ;  /* 0x0000000000067941 */ /* 0x000fea0003800000 */
.L_x_372:
[----:B------:R-:W-:Y:S01]  /*1a90*/  ULDC.64 UR4, c[0x0][0x9f8] ;  /* 0x00027e0000047ab9 */ /* 0x000fe20000000a00 */
[----:B------:R-:W2:Y:S01]  /*1aa0*/  LDL R11, [R1+0xc] ;  /* 0x00000c00010b7983 */ /* 0x000ea20000100800 */
[----:B------:R-:W-:Y:S01]  /*1ab0*/  ISETP.NE.U32.AND P0, PT, RZ, UR4, PT ;  /* 0x00000004ff007c0c */ /* 0x000fe2000bf05070 */
[----:B------:R-:W0:Y:S02]  /*1ac0*/  LDC.64 R60, c[0x0][0x3f8] ;  /* 0x0000fe00ff3c7b82 */ /* 0x000e240000000a00 */
[----:B------:R-:W3:Y:S01]  /*1ad0*/  LDL R8, [R1+0x60] ;  /* 0x0000600001087983 */ /* 0x000ee20000100800 */
[----:B------:R-:W-:-:S03]  /*1ae0*/  ISETP.NE.AND.EX P0, PT, RZ, UR5, PT, P0 ;  /* 0x00000005ff007c0c */ /* 0x000fc6000bf05300 */
[----:B------:R-:W4:Y:S02]  /*1af0*/  LDL R10, [R1+0x1c] ;  /* 0x00001c00010a7983 */ /* 0x000f240000100800 */
[----:B------:R-:W1:Y:S08]  /*1b00*/  LDC R54, c[0x0][0x3f4] ;  /* 0x0000fd00ff367b82 */ /* 0x000e700000000800 */
[----:B------:R-:W-:Y:S01]  /*1b10*/  @P0 IADD3 R4, P1, R31, UR4, RZ ;  /* 0x000000041f040c10 */ /* 0x000fe2000ff3e0ff */
[----:B------:R-:W0:Y:S01]  /*1b20*/  S2R R20, SR_TID.X ;  /* 0x0000000000147919 */ /* 0x000e220000002100 */
[----:B------:R-:W1:Y:S01]  /*1b30*/  LDC.64 R58, c[0x0][0x408] ;  /* 0x00010200ff3a7b82 */ /* 0x000e620000000a00 */
[----:B------:R-:W-:Y:S01]  /*1b40*/  VIADD R67, R16, 0x20 ;  /* 0x0000002010437836 */ /* 0x000fe20000000000 */
[----:B------:R-:W-:Y:S01]  /*1b50*/  @P0 IADD3.X R5, R30, UR5, RZ, P1, !PT ;  /* 0x000000051e050c10 */ /* 0x000fe20008ffe4ff */
[----:B------:R-:W-:-:S04]  /*1b60*/  ULDC UR4, c[0x0][0x2f4] ;  /* 0x0000bd0000047ab9 */ /* 0x000fc80000000800 */
[----:B------:R0:W4:Y:S01]  /*1b70*/  @P0 LDG.E R40, desc[UR42][R4.64] ;  /* 0x0000002a04280981 */ /* 0x000122000c1e1900 */
[----:B------:R-:W-:-:S04]  /*1b80*/  ISETP.GE.AND P1, PT, R67, UR4, PT ;  /* 0x0000000443007c0c */ /* 0x000fc8000bf26270 */
[----:B------:R-:W-:Y:S02]  /*1b90*/  SEL R3, RZ, 0xffffffff, P1 ;  /* 0xffffffffff037807 */ /* 0x000fe40000800000 */
[----:B------:R-:W-:-:S03]  /*1ba0*/  ISETP.GE.AND P0, PT, R16, UR4, PT ;  /* 0x0000000410007c0c */ /* 0x000fc6000bf06270 */
[----:B0-----:R-:W-:Y:S02]  /*1bb0*/  IMAD.SHL.U32 R5, R3, 0x2, RZ ;  /* 0x0000000203057824 */ /* 0x001fe400078e00ff */
[----:B------:R-:W-:-:S05]  /*1bc0*/  VIADD R32, R20, 0xffffff80 ;  /* 0xffffff8014207836 */ /* 0x000fca0000000000 */
[----:B------:R-:W-:-:S04]  /*1bd0*/  LEA.HI R30, R32, R32, RZ, 0x1 ;  /* 0x00000020201e7211 */ /* 0x000fc800078f08ff */
[----:B------:R-:W-:-:S04]  /*1be0*/  SHF.R.S32.HI R30, RZ, 0x1, R30 ;  /* 0x00000001ff1e7819 */ /* 0x000fc8000001141e */
[----:B------:R-:W-:Y:S02]  /*1bf0*/  SHF.R.S32.HI R3, RZ, 0x1f, R30 ;  /* 0x0000001fff037819 */ /* 0x000fe4000001141e */
[----:B------:R-:W-:Y:S02]  /*1c00*/  SEL R0, RZ, 0x1, P0 ;  /* 0x00000001ff007807 */ /* 0x000fe40000000000 */
[----:B------:R-:W-:Y:S01]  /*1c10*/  SHF.R.S32.HI R17, RZ, 0x1f, R16 ;  /* 0x0000001fff117819 */ /* 0x000fe20000011410 */
[----:B------:R-:W-:Y:S01]  /*1c20*/  IMAD R4, R3, R60, RZ ;  /* 0x0000003c03047224 */ /* 0x000fe200078e02ff */
[----:B------:R-:W-:Y:S02]  /*1c30*/  SHF.R.S32.HI R23, RZ, 0x1f, R22 ;  /* 0x0000001fff177819 */ /* 0x000fe40000011416 */
[-C--:B-1----:R-:W-:Y:S02]  /*1c40*/  ISETP.GE.AND P3, PT, R16, R54.reuse, PT ;  /* 0x000000361000720c */ /* 0x082fe40003f66270 */
[----:B------:R-:W-:Y:S01]  /*1c50*/  ISETP.GE.AND P2, PT, R67, R54, PT ;  /* 0x000000364300720c */ /* 0x000fe20003f46270 */
[----:B------:R-:W-:Y:S01]  /*1c60*/  IMAD R6, R3, R58, RZ ;  /* 0x0000003a03067224 */ /* 0x000fe200078e02ff */
[----:B------:R-:W-:Y:S01]  /*1c70*/  LOP3.LUT R0, R5, 0x2, R0, 0xe2, !PT ;  /* 0x0000000205007812 */ /* 0x000fe200078ee200 */
[C---:B------:R-:W-:Y:S01]  /*1c80*/  IMAD R5, R30.reuse, R61, R4 ;  /* 0x0000003d1e057224 */ /* 0x040fe200078e0204 */
[----:B------:R-:W0:Y:S01]  /*1c90*/  S2R R31, SR_TID.X ;  /* 0x00000000001f7919 */ /* 0x000e220000002100 */
[----:B------:R-:W-:Y:S01]  /*1ca0*/  IMAD.WIDE.U32 R44, R30, R60, R16 ;  /* 0x0000003c1e2c7225 */ /* 0x000fe200078e0010 */
[----:B------:R-:W-:-:S02]  /*1cb0*/  SEL R3, R54, RZ, P3 ;  /* 0x000000ff36037207 */ /* 0x000fc40001800000 */
[----:B------:R-:W-:Y:S01]  /*1cc0*/  SEL R4, R54, RZ, P2 ;  /* 0x000000ff36047207 */ /* 0x000fe20001000000 */
[----:B------:R-:W-:Y:S01]  /*1cd0*/  IMAD.WIDE.U32 R46, R30, R60, R22 ;  /* 0x0000003c1e2e7225 */ /* 0x000fe200078e0016 */
[----:B------:R-:W-:-:S03]  /*1ce0*/  IADD3 R45, R5, R45, RZ ;  /* 0x0000002d052d7210 */ /* 0x000fc60007ffe0ff */
[----:B------:R-:W-:Y:S02]  /*1cf0*/  IMAD.IADD R47, R47, 0x1, R5 ;  /* 0x000000012f2f7824 */ /* 0x000fe400078e0205 */
[----:B------:R-:W-:Y:S02]  /*1d00*/  IMAD.IADD R3, R16, 0x1, R3 ;  /* 0x0000000110037824 */ /* 0x000fe400078e0203 */
[----:B------:R-:W-:Y:S02]  /*1d10*/  IMAD.IADD R5, R67, 0x1, R4 ;  /* 0x0000000143057824 */ /* 0x000fe400078e0204 */
[----:B------:R-:W-:Y:S01]  /*1d20*/  IMAD R9, R30, R59, R6 ;  /* 0x0000003b1e097224 */ /* 0x000fe200078e0206 */
[----:B------:R-:W-:Y:S02]  /*1d30*/  SHF.R.S32.HI R4, RZ, 0x1f, R3 ;  /* 0x0000001fff047819 */ /* 0x000fe40000011403 */
[----:B------:R-:W-:Y:S02]  /*1d40*/  SHF.R.S32.HI R6, RZ, 0x1f, R5 ;  /* 0x0000001fff067819 */ /* 0x000fe40000011405 */
[----:B------:R-:W-:-:S02]  /*1d50*/  LEA.HI R65, R4, R3, RZ, 0x4 ;  /* 0x0000000304417211 */ /* 0x000fc400078f20ff */
[----:B------:R-:W-:Y:S02]  /*1d60*/  LEA.HI R64, R6, R5, RZ, 0x4 ;  /* 0x0000000506407211 */ /* 0x000fe400078f20ff */
[----:B------:R-:W-:Y:S02]  /*1d70*/  LEA.HI R3, R4, R3, RZ, 0x5 ;  /* 0x0000000304037211 */ /* 0x000fe400078f28ff */
[----:B------:R-:W-:Y:S02]  /*1d80*/  LEA.HI R5, R6, R5, RZ, 0x5 ;  /* 0x0000000506057211 */ /* 0x000fe400078f28ff */
[----:B-----5:R-:W-:Y:S01]  /*1d90*/  SHF.R.S32.HI R7, RZ, 0x1f, R24 ;  /* 0x0000001fff077819 */ /* 0x020fe20000011418 */
[----:B------:R-:W-:Y:S02]  /*1da0*/  IMAD.SHL.U32 R4, R3, 0x80, RZ ;  /* 0x0000008003047824 */ /* 0x000fe400078e00ff */
[----:B------:R-:W-:Y:S02]  /*1db0*/  IMAD.SHL.U32 R6, R5, 0x80, RZ ;  /* 0x0000008005067824 */ /* 0x000fe400078e00ff */
[----:B------:R-:W-:Y:S01]  /*1dc0*/  IMAD.WIDE.U32 R42, R30, R58, R22 ;  /* 0x0000003a1e2a7225 */ /* 0x000fe200078e0016 */
[----:B------:R-:W-:-:S03]  /*1dd0*/  LOP3.LUT R4, R4, 0xfffff000, RZ, 0xc0, !PT ;  /* 0xfffff00004047812 */ /* 0x000fc600078ec0ff */
[----:B------:R-:W-:Y:S01]  /*1de0*/  IMAD.WIDE.U32 R20, R30, R58, R16 ;  /* 0x0000003a1e147225 */ /* 0x000fe200078e0010 */
[----:B------:R-:W-:-:S03]  /*1df0*/  LOP3.LUT R6, R6, 0xfffff000, RZ, 0xc0, !PT ;  /* 0xfffff00006067812 */ /* 0x000fc600078ec0ff */
[----:B------:R-:W-:Y:S02]  /*1e00*/  IMAD.IADD R43, R43, 0x1, R9 ;  /* 0x000000012b2b7824 */ /* 0x000fe400078e0209 */
[----:B------:R-:W-:Y:S02]  /*1e10*/  IMAD.IADD R21, R9, 0x1, R21 ;  /* 0x0000000109157824 */ /* 0x000fe400078e0215 */
[----:B------:R-:W-:-:S04]  /*1e20*/  IMAD.WIDE.U32 R46, R24, R60, R46 ;  /* 0x0000003c182e7225 */ /* 0x000fc800078e002e */
[----:B------:R-:W-:-:S04]  /*1e30*/  IMAD.WIDE.U32 R44, R24, R60, R44 ;  /* 0x0000003c182c7225 */ /* 0x000fc800078e002c */
[----:B------:R-:W-:Y:S01]  /*1e40*/  IMAD.WIDE.U32 R42, R24, R58, R42 ;  /* 0x0000003a182a7225 */ /* 0x000fe200078e002a */
[----:B------:R-:W-:-:S03]  /*1e50*/  LOP3.LUT R53, R0, 0x1, RZ, 0xc0, !PT ;  /* 0x0000000100357812 */ /* 0x000fc600078ec0ff */
[----:B------:R-:W-:Y:S01]  /*1e60*/  IMAD.WIDE.U32 R20, R24, R58, R20 ;  /* 0x0000003a18147225 */ /* 0x000fe200078e0014 */
[----:B------:R-:W-:Y:S02]  /*1e70*/  LOP3.LUT R52, R0, 0x2, RZ, 0xc0, !PT ;  /* 0x0000000200347812 */ /* 0x000fe400078ec0ff */
[----:B------:R-:W-:Y:S01]  /*1e80*/  SHF.R.S32.HI R57, RZ, 0x1f, R154 ;  /* 0x0000001fff397819 */ /* 0x000fe2000001149a */
[----:B------:R-:W-:Y:S01]  /*1e90*/  IMAD.IADD R66, R29, 0x1, R28 ;  /* 0x000000011d427824 */ /* 0x000fe200078e021c */
[----:B------:R-:W-:Y:S01]  /*1ea0*/  ISETP.GE.AND P1, PT, R156, UR4, PT ;  /* 0x000000049c007c0c */ /* 0x000fe2000bf26270 */
[----:B------:R-:W-:Y:S01]  /*1eb0*/  IMAD.SHL.U32 R54, R54, 0x2, RZ ;  /* 0x0000000236367824 */ /* 0x000fe200078e00ff */
[----:B------:R-:W-:Y:S02]  /*1ec0*/  LOP3.LUT R41, R65, 0xfffffff0, RZ, 0xc0, !PT ;  /* 0xfffffff041297812 */ /* 0x000fe400078ec0ff */
[C---:B--2---:R-:W-:Y:S02]  /*1ed0*/  LOP3.LUT R3, R11.reuse, 0x10, R65, 0xf8, !PT ;  /* 0x000000100b037812 */ /* 0x044fe400078ef841 */
[----:B------:R-:W-:-:S02]  /*1ee0*/  LOP3.LUT R5, R11, 0x10, R64, 0xf8, !PT ;  /* 0x000000100b057812 */ /* 0x000fc400078ef840 */
[----:B------:R-:W-:Y:S02]  /*1ef0*/  LEA.HI R11, R32, R32, RZ, 0x1 ;  /* 0x00000020200b7211 */ /* 0x000fe400078f08ff */
[-C--:B---3--:R-:W-:Y:S02]  /*1f00*/  LOP3.LUT R3, R3, R8.reuse, RZ, 0x3c, !PT ;  /* 0x0000000803037212 */ /* 0x088fe400078e3cff */
[----:B------:R-:W-:Y:S01]  /*1f10*/  LOP3.LUT R5, R5, R8, RZ, 0x3c, !PT ;  /* 0x0000000805057212 */ /* 0x000fe200078e3cff */
[----:B------:R-:W-:Y:S01]  /*1f20*/  IMAD R8, R7, R60, RZ ;  /* 0x0000003c07087224 */ /* 0x000fe200078e02ff */
[----:B------:R-:W-:Y:S01]  /*1f30*/  LOP3.LUT R11, R11, 0xfffffffe, RZ, 0xc0, !PT ;  /* 0xfffffffe0b0b7812 */ /* 0x000fe200078ec0ff */
[----:B------:R-:W-:Y:S01]  /*1f40*/  IMAD R7, R7, R58, RZ ;  /* 0x0000003a07077224 */ /* 0x000fe200078e02ff */
[----:B----4-:R-:W-:Y:S01]  /*1f50*/  IADD3 R63, R3, R4, R10 ;  /* 0x00000004033f7210 */ /* 0x010fe20007ffe00a */
[C---:B------:R-:W-:Y:S01]  /*1f60*/  IMAD R3, R24.reuse, R61, R8 ;  /* 0x0000003d18037224 */ /* 0x040fe200078e0208 */
[----:B------:R-:W-:Y:S01]  /*1f70*/  IADD3 R62, R5, R6, R10 ;  /* 0x00000006053e7210 */ /* 0x000fe20007ffe00a */
[----:B------:R-:W-:Y:S01]  /*1f80*/  IMAD R7, R24, R59, R7 ;  /* 0x0000003b18077224 */ /* 0x000fe200078e0207 */
[----:B0-----:R-:W-:Y:S01]  /*1f90*/  SHF.R.U32.HI R10, RZ, 0x7, R31 ;  /* 0x00000007ff0a7819 */ /* 0x001fe2000001161f */
[----:B------:R-:W-:Y:S01]  /*1fa0*/  IMAD.IADD R11, R32, 0x1, -R11 ;  /* 0x00000001200b7824 */ /* 0x000fe200078e0a0b */
[----:B------:R-:W-:Y:S01]  /*1fb0*/  SHF.L.U64.HI R61, R60, 0x7, R61 ;  /* 0x000000073c3d7819 */ /* 0x000fe2000001023d */
[----:B------:R-:W-:Y:S01]  /*1fc0*/  IMAD.IADD R51, R47, 0x1, R3 ;  /* 0x000000012f337824 */ /* 0x000fe200078e0203 */
[----:B------:R-:W-:Y:S01]  /*1fd0*/  SHF.L.U64.HI R59, R58, 0x7, R59 ;  /* 0x000000073a3b7819 */ /* 0x000fe2000001023b */
[----:B------:R-:W-:Y:S01]  /*1fe0*/  IMAD.IADD R50, R3, 0x1, R45 ;  /* 0x0000000103327824 */ /* 0x000fe200078e022d */
[----:B------:R-:W-:Y:S01]  /*1ff0*/  SHF.L.U32 R60, R60, 0x7, RZ ;  /* 0x000000073c3c7819 */ /* 0x000fe200000006ff */
[----:B------:R-:W-:Y:S01]  /*2000*/  IMAD.SHL.U32 R58, R58, 0x80, RZ ;  /* 0x000000803a3a7824 */ /* 0x000fe200078e00ff */
[----:B------:R-:W-:Y:S01]  /*2010*/  IADD3 R49, R43, R7, RZ ;  /* 0x000000072b317210 */ /* 0x000fe20007ffe0ff */
[----:B------:R-:W-:Y:S01]  /*2020*/  IMAD R56, R11, 0xc0, R30 ;  /* 0x000000c00b387824 */ /* 0x000fe200078e021e */
[----:B------:R-:W-:Y:S01]  /*2030*/  LOP3.LUT R3, R64, 0xfffffff0, RZ, 0xc0, !PT ;  /* 0xfffffff040037812 */ /* 0x000fe200078ec0ff */
[----:B------:R-:W-:Y:S01]  /*2040*/  VIADD R55, R10, 0x8 ;  /* 0x000000080a377836 */ /* 0x000fe20000000000 */
[----:B------:R-:W-:Y:S01]  /*2050*/  SHF.R.S32.HI R0, RZ, 0x1f, R40 ;  /* 0x0000001fff007819 */ /* 0x000fe20000011428 */
[----:B------:R-:W-:-:S07]  /*2060*/  IMAD.IADD R48, R7, 0x1, R21 ;  /* 0x0000000107307824 */ /* 0x000fce00078e0215 */
.L_x_416:
[----:B--2---:R-:W2:Y:S01]  /*2070*/  LDL R12, [R1+0x24] ;  /* 0x00002400010c7983 */ /* 0x004ea20000100800 */
[----:B------:R-:W0:Y:S01]  /*2080*/  LDC R77, c[0x0][0x430] ;  /* 0x00010c00ff4d7b82 */ /* 0x000e220000000800 */
[----:B------:R-:W-:Y:S01]  /*2090*/  VIADD R10, R2, 0xffffffff ;  /* 0xffffffff020a7836 */ /* 0x000fe20000000000 */
[----:B------:R-:W-:-:S03]  /*20a0*/  MOV R78, RZ ;  /* 0x000000ff004e7202 */ /* 0x000fc60000000f00 */
[----:B------:R-:W-:-:S03]  /*20b0*/  IMAD R4, R10, 0x80, R56 ;  /* 0x000000800a047824 */ /* 0x000fc600078e0238 */
[----:B------:R-:W1:Y:S01]  /*20c0*/  LDC R80, c[0x0][0x3f4] ;  /* 0x0000fd00ff507b82 */ /* 0x000e620000000800 */
[----:B------:R-:W-:Y:S01]  /*20d0*/  IMAD.IADD R13, R66, 0x1, R4 ;  /* 0x00000001420d7824 */ /* 0x000fe200078e0204 */
[----:B------:R-:W-:-:S03]  /*20e0*/  ISETP.GE.AND P0, PT, R4, R27, PT ;  /* 0x0000001b0400720c */ /* 0x000fc60003f06270 */
[----:B------:R-:W-:Y:S01]  /*20f0*/  IMAD.MOV.U32 R8, RZ, RZ, R13 ;  /* 0x000000ffff087224 */ /* 0x000fe200078e000d */
[----:B------:R-:W-:Y:S02]  /*2100*/  ISETP.GT.OR P0, PT, R56, 0x7f, P0 ;  /* 0x0000007f3800780c */ /* 0x000fe40000704670 */
[----:B0-----:R-:W-:-:S11]  /*2110*/  ISETP.NE.AND P4, PT, R77, 0x1, PT ;  /* 0x000000014d00780c */ /* 0x001fd60003f85270 */
[----:B------:R-:W0:Y:S08]  /*2120*/  @!P0 LDC.64 R6, c[0x0][0x428] ;  /* 0x00010a00ff068b82 */ /* 0x000e300000000a00 */
[----:B---3--:R-:W3:Y:S08]  /*2130*/  @!P0 LDC.64 R4, c[0x0][0x418] ;  /* 0x00010600ff048b82 */ /* 0x008ef00000000a00 */
[----:B----4-:R-:W4:Y:S08]  /*2140*/  @P4 LDC R2, c[0x0][0x434] ;  /* 0x00010d00ff024b82 */ /* 0x010f300000000800 */
[----:B------:R-:W1:Y:S01]  /*2150*/  @P4 LDC R9, c[0x0][0x438] ;  /* 0x00010e00ff094b82 */ /* 0x000e620000000800 */
[----:B----4-:R-:W-:-:S05]  /*2160*/  @P4 IMAD.HI.U32 R2, R13, R2, RZ ;  /* 0x000000020d024227 */ /* 0x010fca00078e00ff */
[----:B-1----:R-:W-:Y:S01]  /*2170*/  @P4 SHF.R.U32.HI R8, RZ, R9, R2 ;  /* 0x00000009ff084219 */ /* 0x002fe20000011602 */
[----:B0-----:R-:W-:-:S03]  /*2180*/  @!P0 IMAD R2, R0, R6, RZ ;  /* 0x0000000600028224 */ /* 0x001fc600078e02ff */
[----:B------:R-:W-:Y:S01]  /*2190*/  @!P0 SHF.R.S32.HI R9, RZ, 0x1f, R8 ;  /* 0x0000001fff098819 */ /* 0x000fe20000011408 */
[C---:B------:R-:W-:Y:S02]  /*21a0*/  @!P0 IMAD R11, R40.reuse, R7, R2 ;  /* 0x00000007280b8224 */ /* 0x040fe400078e0202 */
[----:B------:R-:W-:-:S04]  /*21b0*/  @!P0 IMAD.WIDE.U32 R6, R40, R6, R8 ;  /* 0x0000000628068225 */ /* 0x000fc800078e0008 */
[----:B------:R-:W-:Y:S01]  /*21c0*/  @!P0 IMAD.IADD R2, R7, 0x1, R11 ;  /* 0x0000000107028824 */ /* 0x000fe200078e020b */
[----:B---3--:R-:W-:-:S04]  /*21d0*/  @!P0 LEA R4, P4, R6, R4, 0x2 ;  /* 0x0000000406048211 */ /* 0x008fc800078810ff */
[----:B------:R-:W-:-:S05]  /*21e0*/  @!P0 LEA.HI.X R5, R6, R5, R2, 0x2, P4 ;  /* 0x0000000506058211 */ /* 0x000fca00020f1402 */
[----:B------:R0:W5:Y:S01]  /*21f0*/  @!P0 LDG.E R78, desc[UR42][R4.64] ;  /* 0x0000002a044e8981 */ /* 0x000162000c1e1900 */
[----:B------:R-:W-:Y:S01]  /*2200*/  ISETP.GE.AND P0, PT, R80, 0x1, PT ;  /* 0x000000015000780c */ /* 0x000fe20003f06270 */
[----:B------:R-:W-:Y:S01]  /*2210*/  IMAD.MOV R2, RZ, RZ, -R8 ;  /* 0x000000ffff027224 */ /* 0x000fe200078e0a08 */
[----:B------:R-:W-:Y:S05]  /*2220*/  YIELD ;  /* 0x0000000000007946 */ /* 0x000fea0003800000 */
[----:B------:R-:W-:Y:S01]  /*2230*/  BSSY B0, `(.L_x_374) ;  /* 0x000041b000007945 */ /* 0x000fe20003800000 */
[----:B------:R-:W-:Y:S01]  /*2240*/  IMAD R77, R77, R2, R13 ;  /* 0x000000024d4d7224 */ /* 0x000fe200078e020d */
[----:B------:R-:W-:Y:S01]  /*2250*/  ISETP.GT.AND P4, PT, R10, R26, PT ;  /* 0x0000001a0a00720c */ /* 0x000fe20003f84270 */
[----:B------:R-:W-:-:S02]  /*2260*/  IMAD.MOV.U32 R2, RZ, RZ, R10 ;  /* 0x000000ffff027224 */ /* 0x000fc400078e000a */
[----:B--2---:R-:W-:-:S04]  /*2270*/  IMAD R69, R19, 0x3000, R12 ;  /* 0x0000300013457824 */ /* 0x004fc800078e020c */
[----:B------:R-:W-:Y:S01]  /*2280*/  IMAD.IADD R69, R18, 0x1, R69 ;  /* 0x0000000112457824 */ /* 0x000fe200078e0245 */
[----:B0-----:R-:W-:Y:S06]  /*2290*/  @!P0 BRA `(.L_x_375) ;  /* 0x0000003c00608947 */ /* 0x001fec0003800000 */
[----:B------:R-:W-:Y:S01]  /*22a0*/  SHF.R.S32.HI R76, RZ, 0x1f, R77 ;  /* 0x0000001fff4c7819 */ /* 0x000fe2000001144d */
[----:B------:R-:W-:Y:S01]  /*22b0*/  ULDC.64 UR4, c[0x0][0x300] ;  /* 0x0000c00000047ab9 */ /* 0x000fe20000000a00 */
[----:B-----5:R-:W-:Y:S01]  /*22c0*/  SHF.R.S32.HI R75, RZ, 0x1f, R78 ;  /* 0x0000001fff4b7819 */ /* 0x020fe2000001144e */
[----:B------:R-:W-:Y:S01]  /*22d0*/  IMAD.WIDE.U32 R4, R77, UR4, RZ ;  /* 0x000000044d047c25 */ /* 0x000fe2000f8e00ff */
[----:B------:R-:W-:Y:S02]  /*22e0*/  ULDC.U8 UR6, c[0x0][0x410] ;  /* 0x0001040000067ab9 */ /* 0x000fe40000000000 */
[----:B------:R-:W-:Y:S01]  /*22f0*/  ISETP.NE.AND P0, PT, RZ, UR6, PT ;  /* 0x00000006ff007c0c */ /* 0x000fe2000bf05270 */
[----:B------:R-:W-:Y:S02]  /*2300*/  IMAD R6, R76, UR4, RZ ;  /* 0x000000044c067c24 */ /* 0x000fe4000f8e02ff */
[-C--:B------:R-:W-:Y:S02]  /*2310*/  IMAD R8, R59, R2.reuse, RZ ;  /* 0x000000023b087224 */ /* 0x080fe400078e02ff */
[----:B------:R-:W-:Y:S01]  /*2320*/  IMAD R7, R77, UR5, R6 ;  /* 0x000000054d077c24 */ /* 0x000fe2000f8e0206 */
[----:B------:R-:W-:Y:S01]  /*2330*/  ULDC.64 UR4, c[0x0][0x310] ;  /* 0x0000c40000047ab9 */ /* 0x000fe20000000a00 */
[----:B------:R-:W-:-:S02]  /*2340*/  IMAD R6, R61, R2, RZ ;  /* 0x000000023d067224 */ /* 0x000fc400078e02ff */
[----:B------:R-:W-:Y:S02]  /*2350*/  IMAD R9, R75, UR4, RZ ;  /* 0x000000044b097c24 */ /* 0x000fe4000f8e02ff */
[----:B------:R-:W-:Y:S01]  /*2360*/  IMAD.IADD R5, R5, 0x1, R7 ;  /* 0x0000000105057824 */ /* 0x000fe200078e0207 */
[----:B------:R-:W-:Y:S01]  /*2370*/  SHF.R.S32.HI R7, RZ, 0x1f, R2 ;  /* 0x0000001fff077819 */ /* 0x000fe20000011402 */
[C---:B------:R-:W-:Y:S02]  /*2380*/  IMAD R9, R78.reuse, UR5, R9 ;  /* 0x000000054e097c24 */ /* 0x040fe4000f8e0209 */
[----:B------:R-:W-:Y:S01]  /*2390*/  IMAD.WIDE.U32 R4, R78, UR4, R4 ;  /* 0x000000044e047c25 */ /* 0x000fe2000f8e0004 */
[----:B------:R-:W-:-:S03]  /*23a0*/  ULDC.64 UR4, c[0x0][0x308] ;  /* 0x0000c20000047ab9 */ /* 0x000fc60000000a00 */
[----:B------:R-:W-:Y:S02]  /*23b0*/  IMAD.IADD R5, R5, 0x1, R9 ;  /* 0x0000000105057824 */ /* 0x000fe400078e0209 */
[----:B------:R-:W-:Y:S02]  /*23c0*/  IMAD R9, R57, UR4, RZ ;  /* 0x0000000439097c24 */ /* 0x000fe4000f8e02ff */
[----:B------:R-:W-:-:S04]  /*23d0*/  IMAD.WIDE.U32 R4, R154, UR4, R4 ;  /* 0x000000049a047c25 */ /* 0x000fc8000f8e0004 */
[----:B------:R-:W-:Y:S01]  /*23e0*/  IMAD R9, R154, UR5, R9 ;  /* 0x000000059a097c24 */ /* 0x000fe2000f8e0209 */
[----:B------:R-:W-:Y:S01]  /*23f0*/  ULDC.64 UR4, c[0x0][0x2e8] ;  /* 0x0000ba0000047ab9 */ /* 0x000fe20000000a00 */
[C---:B------:R-:W-:Y:S01]  /*2400*/  IMAD R15, R7.reuse, R60, R6 ;  /* 0x0000003c070f7224 */ /* 0x040fe200078e0206 */
[----:B------:R-:W-:Y:S01]  /*2410*/  IADD3 R84, P5, R4, UR4, RZ ;  /* 0x0000000404547c10 */ /* 0x000fe2000ffbe0ff */
[----:B------:R-:W-:Y:S02]  /*2420*/  IMAD R7, R7, R58, R8 ;  /* 0x0000003a07077224 */ /* 0x000fe400078e0208 */
[----:B------:R-:W-:Y:S01]  /*2430*/  IMAD R74, R10, -0x80, R27 ;  /* 0xffffff800a4a7824 */ /* 0x000fe200078e021b */
[----:B------:R-:W-:Y:S01]  /*2440*/  IADD3.X R82, R5, UR5, R9, P5, !PT ;  /* 0x0000000505527c10 */ /* 0x000fe2000affe409 */
[----:B------:R-:W-:-:S03]  /*2450*/  IMAD.WIDE.U32 R12, R58, R2, RZ ;  /* 0x000000023a0c7225 */ /* 0x000fc600078e00ff */
[----:B------:R-:W-:Y:S01]  /*2460*/  VIMNMX R74, R74, 0x80, PT ;  /* 0x000000804a4a7848 */ /* 0x000fe20003fe0100 */
[----:B------:R-:W-:Y:S01]  /*2470*/  IMAD.WIDE.U32 R10, R60, R2, RZ ;  /* 0x000000023c0a7225 */ /* 0x000fe200078e00ff */
[----:B------:R-:W-:-:S03]  /*2480*/  IADD3 R14, R13, R7, RZ ;  /* 0x000000070d0e7210 */ /* 0x000fc60007ffe0ff */
[----:B------:R-:W-:Y:S01]  /*2490*/  IMAD.IADD R15, R11, 0x1, R15 ;  /* 0x000000010b0f7824 */ /* 0x000fe200078e020f */
[----:B------:R-:W-:Y:S06]  /*24a0*/  @!P0 BRA `(.L_x_376) ;  /* 0x0000001800588947 */ /* 0x000fec0003800000 */
[----:B------:R-:W0:Y:S01]  /*24b0*/  S2R R28, SR_TID.X ;  /* 0x00000000001c7919 */ /* 0x000e220000002100 */
[----:B------:R-:W-:Y:S01]  /*24c0*/  BSSY B1, `(.L_x_377) ;  /* 0x0000023000017945 */ /* 0x000fe20003800000 */
[----:B------:R-:W-:Y:S02]  /*24d0*/  CS2R R8, SRZ ;  /* 0x0000000000087805 */ /* 0x000fe4000001ff00 */
[----:B------:R-:W-:Y:S02]  /*24e0*/  CS2R R30, SRZ ;  /* 0x00000000001e7805 */ /* 0x000fe4000001ff00 */
[----:B------:R-:W-:Y:S02]  /*24f0*/  CS2R R34, SRZ ;  /* 0x0000000000227805 */ /* 0x000fe4000001ff00 */
[----:B------:R-:W-:Y:S02]  /*2500*/  CS2R R32, SRZ ;  /* 0x0000000000207805 */ /* 0x000fe4000001ff00 */
[----:B------:R-:W-:Y:S01]  /*2510*/  CS2R R36, SRZ ;  /* 0x0000000000247805 */ /* 0x000fe2000001ff00 */
[----:B0-----:R-:W-:-:S05]  /*2520*/  VIADD R28, R28, 0xffffff80 ;  /* 0xffffff801c1c7836 */ /* 0x001fca0000000000 */
[----:B------:R-:W-:-:S04]  /*2530*/  LEA.HI R28, R28, R28, RZ, 0x1 ;  /* 0x0000001c1c1c7211 */ /* 0x000fc800078f08ff */
[----:B------:R-:W-:-:S04]  /*2540*/  SHF.R.S32.HI R28, RZ, 0x1, R28 ;  /* 0x00000001ff1c7819 */ /* 0x000fc8000001141c */
[----:B------:R-:W-:Y:S02]  /*2550*/  ISETP.GE.AND P5, PT, R28, R74, PT ;  /* 0x0000004a1c00720c */ /* 0x000fe40003fa6270 */
[----:B------:R-:W-:-:S11]  /*2560*/  CS2R R28, SRZ ;  /* 0x00000000001c7805 */ /* 0x000fd6000001ff00 */
[----:B------:R-:W-:Y:S05]  /*2570*/  @P5 BRA `(.L_x_378) ;  /* 0x00000000005c5947 */ /* 0x000fea0003800000 */
[----:B------:R-:W2:Y:S01]  /*2580*/  LDL R39, [R1+0x14] ;  /* 0x0000140001277983 */ /* 0x000ea20000100800 */
[----:B------:R-:W-:Y:S01]  /*2590*/  ULDC.64 UR4, c[0x0][0x3e8] ;  /* 0x0000fa0000047ab9 */ /* 0x000fe20000000a00 */
[----:B------:R-:W-:Y:S02]  /*25a0*/  ULDC.64 UR6, c[0x0][0x400] ;  /* 0x0001000000067ab9 */ /* 0x000fe40000000a00 */
[----:B------:R-:W3:Y:S01]  /*25b0*/  LDL R38, [R1+0x18] ;  /* 0x0000180001267983 */ /* 0x000ee20000100800 */
[----:B------:R-:W-:Y:S02]  /*25c0*/  IADD3 R10, P0, P6, R46, UR4, R10 ;  /* 0x000000042e0a7c10 */ /* 0x000fe4000fe1e00a */
[----:B------:R-:W-:Y:S02]  /*25d0*/  CS2R R34, SRZ ;  /* 0x0000000000227805 */ /* 0x000fe4000001ff00 */
[----:B------:R-:W-:Y:S02]  /*25e0*/  CS2R R36, SRZ ;  /* 0x0000000000247805 */ /* 0x000fe4000001ff00 */
[----:B------:R-:W-:-:S02]  /*25f0*/  IADD3.X R11, R51, UR5, R15, P0, P6 ;  /* 0x00000005330b7c10 */ /* 0x000fc400087ec40f */
[----:B------:R-:W-:-:S04]  /*2600*/  IADD3 R12, P0, P6, R42, UR6, R12 ;  /* 0x000000062a0c7c10 */ /* 0x000fc8000fe1e00c */
[----:B------:R-:W-:Y:S02]  /*2610*/  IADD3.X R13, R49, UR7, R14, P0, P6 ;  /* 0x00000007310d7c10 */ /* 0x000fe400087ec40e */
[----:B------:R-:W-:Y:S02]  /*2620*/  ISETP.GE.AND P6, PT, R22, R80, PT ;  /* 0x000000501600720c */ /* 0x000fe40003fc6270 */
[----:B------:R-:W-:Y:S02]  /*2630*/  CS2R R30, SRZ ;  /* 0x00000000001e7805 */ /* 0x000fe4000001ff00 */
[----:B------:R-:W-:Y:S02]  /*2640*/  CS2R R8, SRZ ;  /* 0x0000000000087805 */ /* 0x000fe4000001ff00 */
[----:B------:R-:W-:Y:S02]  /*2650*/  CS2R R32, SRZ ;  /* 0x0000000000207805 */ /* 0x000fe4000001ff00 */
[----:B------:R-:W-:-:S05]  /*2660*/  CS2R R28, SRZ ;  /* 0x00000000001c7805 */ /* 0x000fca000001ff00 */
[----:B------:R0:W5:Y:S04]  /*2670*/  @!P6 LDG.E.64 R34, desc[UR42][R10.64] ;  /* 0x0000002a0a22e981 */ /* 0x000168000c1e1b00 */
[----:B------:R0:W5:Y:S01]  /*2680*/  @!P6 LDG.E.64 R36, desc[UR42][R12.64] ;  /* 0x0000002a0c24e981 */ /* 0x000162000c1e1b00 */
[-C--:B--2---:R-:W-:Y:S02]  /*2690*/  ISETP.GE.AND P0, PT, R39, R80.reuse, PT ;  /* 0x000000502700720c */ /* 0x084fe40003f06270 */
[----:B---3--:R-:W-:-:S11]  /*26a0*/  ISETP.GE.AND P6, PT, R38, R80, PT ;  /* 0x000000502600720c */ /* 0x008fd60003fc6270 */
[----:B------:R0:W5:Y:S04]  /*26b0*/  @!P0 LDG.E.64 R30, desc[UR42][R10.64+0x10] ;  /* 0x0000102a0a1e8981 */ /* 0x000168000c1e1b00 */
[----:B------:R0:W5:Y:S04]  /*26c0*/  @!P6 LDG.E.64 R8, desc[UR42][R10.64+0x20] ;  /* 0x0000202a0a08e981 */ /* 0x000168000c1e1b00 */
[----:B------:R0:W5:Y:S04]  /*26d0*/  @!P0 LDG.E.64 R32, desc[UR42][R12.64+0x10] ;  /* 0x0000102a0c208981 */ /* 0x000168000c1e1b00 */
[----:B------:R0:W5:Y:S02]  /*26e0*/  @!P6 LDG.E.64 R28, desc[UR42][R12.64+0x20] ;  /* 0x0000202a0c1ce981 */ /* 0x000164000c1e1b00 */
.L_x_378:
[----:B------:R-:W-:Y:S05]  /*26f0*/  BSYNC B1 ;  /* 0x0000000000017941 */ /* 0x000fea0003800000 */
.L_x_377:
[----:B------:R-:W-:Y:S01]  /*2700*/  UISETP.NE.AND UP0, UPT, UR36, 0x3, UPT ;  /* 0x000000032400788c */ /* 0x000fe2000bf05270 */
[----:B-----5:R-:W-:Y:S01]  /*2710*/  IMAD.MOV.U32 R38, RZ, RZ, R8 ;  /* 0x000000ffff267224 */ /* 0x020fe200078e0008 */
[----:B------:R-:W-:Y:S01]  /*2720*/  MOV R81, R36 ;  /* 0x0000002400517202 */ /* 0x000fe20000000f00 */
[----:B------:R-:W-:Y:S02]  /*2730*/  IMAD.MOV.U32 R71, RZ, RZ, R30 ;  /* 0x000000ffff477224 */ /* 0x000fe400078e001e */
[----:B------:R-:W-:Y:S01]  /*2740*/  IMAD.MOV.U32 R73, RZ, RZ, R34 ;  /* 0x000000ffff497224 */ /* 0x000fe200078e0022 */
[----:B------:R-:W-:Y:S01]  /*2750*/  PLOP3.LUT P0, PT, PT, PT, UP0, 0x80, 0x0 ;  /* 0x000000000000781c */ /* 0x000fe20003f0f008 */
[----:B------:R-:W-:Y:S02]  /*2760*/  IMAD.MOV.U32 R70, RZ, RZ, R28 ;  /* 0x000000ffff467224 */ /* 0x000fe400078e001c */
[----:B------:R-:W-:-:S10]  /*2770*/  IMAD.MOV.U32 R72, RZ, RZ, R32 ;  /* 0x000000ffff487224 */ /* 0x000fd400078e0020 */
[----:B------:R-:W-:Y:S05]  /*2780*/  @!P0 BRA `(.L_x_379) ;  /* 0x0000000000048947 */ /* 0x000fea0003800000 */
[----:B------:R-:W-:Y:S01]  /*2790*/  BPT.TRAP 0x1 ;  /* 0x000000040000795c */ /* 0x000fe20000300000 */
.L_x_379:
[----:B------:R-:W-:Y:S01]  /*27a0*/  IMAD R68, R19, 0x8, R18 ;  /* 0x0000000813447824 */ /* 0x000fe200078e0212 */
[----:B------:R-:W-:Y:S01]  /*27b0*/  SHF.L.U32 R79, R157, 0x1f, RZ ;  /* 0x0000001f9d4f7819 */ /* 0x000fe200000006ff */
[----:B------:R-:W-:Y:S03]  /*27c0*/  BSSY B1, `(.L_x_380) ;  /* 0x0000003000017945 */ /* 0x000fe60003800000 */
[----:B------:R-:W1:Y:S02]  /*27d0*/  SYNCS.PHASECHK.TRANS64.TRYWAIT P6, [R68+URZ+0x19c90], R79 ;  /* 0x019c904f440075a7 */ /* 0x000e6400080c017f */
[----:B-1----:R-:W-:Y:S05]  /*27e0*/  @!P6 BRA `(.L_x_381) ;  /* 0x00000174007ce947 */ /* 0x002fea0003800000 */
.L_x_628:
[----:B------:R-:W-:Y:S05]  /*27f0*/  BSYNC B1 ;  /* 0x0000000000017941 */ /* 0x000fea0003800000 */
.L_x_380:
[----:B------:R-:W-:-:S03]  /*2800*/  UMOV UR4, 0xffffffff ;  /* 0xffffffff00047882 */ /* 0x000fc60000000000 */
[----:B------:R-:W-:Y:S05]  /*2810*/  BRA.DIV UR4, `(.L_x_382) ;  /* 0x0000017604847947 */ /* 0x000fea000b800000 */
[----:B------:R2:W3:Y:S04]  /*2820*/  SHFL.IDX PT, R39, R82, RZ, 0x1e1f ;  /* 0x001e1fff52277589 */ /* 0x0004e800000e0000 */
[----:B------:R2:W4:Y:S02]  /*2830*/  SHFL.IDX PT, R14, R84, RZ, 0x1e1f ;  /* 0x001e1fff540e7589 */ /* 0x00052400000e0000 */
.L_x_632:
[----:B------:R-:W-:Y:S05]  /*2840*/  @P5 BRA `(.L_x_383) ;  /* 0x0000003800e45947 */ /* 0x000fea0003800000 */
[----:B------:R-:W-:Y:S01]  /*2850*/  ISETP.NE.AND P5, PT, R53, RZ, PT ;  /* 0x000000ff3500720c */ /* 0x000fe20003fa5270 */
[----:B------:R-:W-:-:S12]  /*2860*/  BSSY B1, `(.L_x_384) ;  /* 0x0000071000017945 */ /* 0x000fd80003800000 */
[----:B------:R-:W-:Y:S05]  /*2870*/  @!P5 BRA `(.L_x_385) ;  /* 0x0000000400bcd947 */ /* 0x000fea0003800000 */
[----:B------:R1:W1:Y:S01]  /*2880*/  LDS.128 R4, [R69+0x13800] ;  /* 0x0138000045047984 */ /* 0x0002620000000c00 */
[----:B------:R-:W-:Y:S01]  /*2890*/  ISETP.GE.AND P6, PT, R22, R80, PT ;  /* 0x000000501600720c */ /* 0x000fe20003fc6270 */
[----:B------:R-:W-:Y:S01]  /*28a0*/  BSSY B2, `(.L_x_386) ;  /* 0x000006b000027945 */ /* 0x000fe20003800000 */
[----:B0---4-:R-:W-:-:S05]  /*28b0*/  IADD3 R10, P5, R16, R14, RZ ;  /* 0x0000000e100a7210 */ /* 0x011fca0007fbe0ff */
[----:B---3--:R-:W-:-:S06]  /*28c0*/  IMAD.X R11, R39, 0x1, R17, P5 ;  /* 0x00000001270b7824 */ /* 0x008fcc00028e0611 */
[----:B------:R-:W-:Y:S05]  /*28d0*/  @P6 BRA `(.L_x_387) ;  /* 0x00000004009c6947 */ /* 0x000fea0003800000 */
[----:B------:R-:W-:Y:S01]  /*28e0*/  SHF.R.U32.HI R12, RZ, 0x8, R35 ;  /* 0x00000008ff0c7819 */ /* 0x000fe20000011623 */
[----:B-1----:R-:W-:Y:S01]  /*28f0*/  IMAD.MOV.U32 R15, RZ, RZ, R4 ;  /* 0x000000ffff0f7224 */ /* 0x002fe200078e0004 */
[----:B------:R-:W-:Y:S02]  /*2900*/  SHF.R.U32.HI R34, RZ, 0x8, R37 ;  /* 0x00000008ff227819 */ /* 0x000fe40000011625 */
[----:B--2---:R-:W-:Y:S01]  /*2910*/  SHF.R.U32.HI R82, RZ, 0x10, R35 ;  /* 0x00000010ff527819 */ /* 0x004fe20000011623 */
[----:B------:R-:W-:Y:S01]  /*2920*/  IMAD.SHL.U32 R12, R12, 0x100, RZ ;  /* 0x000001000c0c7824 */ /* 0x000fe200078e00ff */
[----:B------:R-:W-:Y:S01]  /*2930*/  LOP3.LUT R13, R35, 0xff0000ff, RZ, 0xc0, !PT ;  /* 0xff0000ff230d7812 */ /* 0x000fe200078ec0ff */
[----:B------:R-:W-:Y:S01]  /*2940*/  IMAD.SHL.U32 R34, R34, 0x100, RZ ;  /* 0x0000010022227824 */ /* 0x000fe200078e00ff */
[----:B------:R-:W-:Y:S02]  /*2950*/  LOP3.LUT R35, R37, 0xff0000ff, RZ, 0xc0, !PT ;  /* 0xff0000ff25237812 */ /* 0x000fe400078ec0ff */
[----:B------:R-:W-:-:S02]  /*2960*/  SHF.R.U32.HI R36, RZ, 0x10, R37 ;  /* 0x00000010ff247819 */ /* 0x000fc40000011625 */
[----:B------:R-:W-:Y:S01]  /*2970*/  LOP3.LUT R13, R13, 0xff00, R12, 0xf8, !PT ;  /* 0x0000ff000d0d7812 */ /* 0x000fe200078ef80c */
[----:B------:R-:W-:Y:S01]  /*2980*/  IMAD.U32 R12, R82, 0x10000, RZ ;  /* 0x00010000520c7824 */ /* 0x000fe200078e00ff */
[----:B------:R-:W-:Y:S02]  /*2990*/  LOP3.LUT R37, R35, 0xff00, R34, 0xf8, !PT ;  /* 0x0000ff0023257812 */ /* 0x000fe400078ef822 */
[----:B------:R-:W-:Y:S02]  /*29a0*/  SHF.L.U32 R34, R36, 0x10, RZ ;  /* 0x0000001024227819 */ /* 0x000fe400000006ff */
[----:B------:R-:W-:Y:S02]  /*29b0*/  F2FP.F16.E4M3.UNPACK_B R4, R5 ;  /* 0x00000005ff04723e */ /* 0x000fe400020006ff */
[----:B------:R-:W-:Y:S02]  /*29c0*/  F2FP.F16.E4M3.UNPACK_B R35, R81.H1 ;  /* 0x00000051ff23723e */ /* 0x000fe400030006ff */
[----:B------:R-:W-:-:S02]  /*29d0*/  LOP3.LUT R12, R13, 0xff0000, R12, 0xf8, !PT ;  /* 0x00ff00000d0c7812 */ /* 0x000fc400078ef80c */
[----:B------:R-:W-:Y:S01]  /*29e0*/  LOP3.LUT R13, R37, 0xff0000, R34, 0xf8, !PT ;  /* 0x00ff0000250d7812 */ /* 0x000fe200078ef822 */
[--C-:B------:R-:W-:Y:S01]  /*29f0*/  HADD2.F32 R34, -RZ, R4.reuse.H1_H1 ;  /* 0x30000004ff227230 */ /* 0x100fe20000004100 */
[----:B------:R-:W-:Y:S01]  /*2a00*/  F2FP.F16.E4M3.UNPACK_B R37, R73.H1 ;  /* 0x00000049ff25723e */ /* 0x000fe200030006ff */
[--C-:B------:R-:W-:Y:S01]  /*2a10*/  HADD2.F32 R85, -RZ, R35.reuse.H0_H0 ;  /* 0x20000023ff557230 */ /* 0x100fe20000004100 */
[----:B------:R-:W-:Y:S01]  /*2a20*/  F2FP.F16.E4M3.UNPACK_B R5, R5.H1 ;  /* 0x00000005ff05723e */ /* 0x000fe200030006ff */
[----:B------:R-:W-:Y:S01]  /*2a30*/  HADD2.F32 R4, -RZ, R4.H0_H0 ;  /* 0x20000004ff047230 */ /* 0x000fe20000004100 */
[----:B------:R-:W-:Y:S01]  /*2a40*/  F2FP.F16.E4M3.UNPACK_B R81, R81 ;  /* 0x00000051ff51723e */ /* 0x000fe200020006ff */
[----:B------:R-:W-:Y:S02]  /*2a50*/  HADD2.F32 R82, -RZ, R35.H1_H1 ;  /* 0x30000023ff527230 */ /* 0x000fe40000004100 */
[----:B------:R-:W-:Y:S01]  /*2a60*/  FMUL.FTZ R87, R34, R85 ;  /* 0x0000005522577220 */ /* 0x000fe20000410000 */
[----:B------:R-:W-:Y:S01]  /*2a70*/  HADD2.F32 R83, -RZ, R37.H0_H0 ;  /* 0x20000025ff537230 */ /* 0x000fe20000004100 */
[----:B------:R-:W-:Y:S01]  /*2a80*/  F2FP.F16.E4M3.UNPACK_B R73, R73 ;  /* 0x00000049ff49723e */ /* 0x000fe200020006ff */
[----:B------:R-:W-:-:S02]  /*2a90*/  HADD2.F32 R36, -RZ, R5.H1_H1 ;  /* 0x30000005ff247230 */ /* 0x000fc40000004100 */
[----:B------:R-:W-:Y:S02]  /*2aa0*/  HADD2.F32 R35, -RZ, R5.H0_H0 ;  /* 0x20000005ff237230 */ /* 0x000fe40000004100 */
[----:B------:R-:W-:Y:S01]  /*2ab0*/  FMUL.FTZ R5, R4, R85 ;  /* 0x0000005504057220 */ /* 0x000fe20000410000 */
[----:B------:R-:W-:Y:S02]  /*2ac0*/  HADD2.F32 R37, -RZ, R37.H1_H1 ;  /* 0x30000025ff257230 */ /* 0x000fe40000004100 */
[-C--:B------:R-:W-:Y:S01]  /*2ad0*/  FMUL.FTZ R84, R36, R82.reuse ;  /* 0x0000005224547220 */ /* 0x080fe20000410000 */
[-C--:B------:R-:W-:Y:S01]  /*2ae0*/  FFMA.FTZ R4, R4, R83.reuse, -R87 ;  /* 0x0000005304047223 */ /* 0x080fe20000010857 */
[----:B------:R-:W-:Y:S01]  /*2af0*/  FFMA.FTZ R5, R34, R83, R5 ;  /* 0x0000005322057223 */ /* 0x000fe20000010005 */
[C---:B------:R-:W-:Y:S01]  /*2b00*/  FMUL.FTZ R85, R35.reuse, R82 ;  /* 0x0000005223557220 */ /* 0x040fe20000410000 */
[----:B------:R-:W-:Y:S01]  /*2b10*/  F2FP.F16.E4M3.UNPACK_B R34, R15.H1 ;  /* 0x0000000fff22723e */ /* 0x000fe200030006ff */
[----:B------:R-:W-:Y:S01]  /*2b20*/  FFMA.FTZ R86, R35, R37, -R84 ;  /* 0x0000002523567223 */ /* 0x000fe20000010854 */
[----:B------:R-:W-:Y:S01]  /*2b30*/  F2FP.F16.E4M3.UNPACK_B R15, R15 ;  /* 0x0000000fff0f723e */ /* 0x000fe200020006ff */
[----:B------:R-:W-:Y:S01]  /*2b40*/  FFMA.FTZ R87, R36, R37, R85 ;  /* 0x0000002524577223 */ /* 0x000fe20000010055 */
[----:B------:R-:W-:-:S02]  /*2b50*/  HADD2.F32 R82, -RZ, R81.H1_H1 ;  /* 0x30000051ff527230 */ /* 0x000fc40000004100 */
[--C-:B------:R-:W-:Y:S02]  /*2b60*/  HADD2.F32 R36, -RZ, R34.reuse.H0_H0 ;  /* 0x20000022ff247230 */ /* 0x100fe40000004100 */
[----:B------:R-:W-:Y:S02]  /*2b70*/  HADD2.F32 R37, -RZ, R34.H1_H1 ;  /* 0x30000022ff257230 */ /* 0x000fe40000004100 */
[----:B------:R-:W-:Y:S02]  /*2b80*/  HADD2.F32 R81, -RZ, R81.H0_H0 ;  /* 0x20000051ff517230 */ /* 0x000fe40000004100 */
[-C--:B------:R-:W-:Y:S01]  /*2b90*/  FMUL.FTZ R84, R36, R82.reuse ;  /* 0x0000005224547220 */ /* 0x080fe20000410000 */
[--C-:B------:R-:W-:Y:S02]  /*2ba0*/  HADD2.F32 R35, -RZ, R15.reuse.H1_H1 ;  /* 0x3000000fff237230 */ /* 0x100fe40000004100 */
[----:B------:R-:W-:Y:S01]  /*2bb0*/  FMUL.FTZ R85, R37, R82 ;  /* 0x0000005225557220 */ /* 0x000fe20000410000 */
[----:B------:R-:W-:-:S02]  /*2bc0*/  HADD2.F32 R34, -RZ, R15.H0_H0 ;  /* 0x2000000fff227230 */ /* 0x000fc40000004100 */
[--C-:B------:R-:W-:Y:S02]  /*2bd0*/  HADD2.F32 R15, -RZ, R73.reuse.H1_H1 ;  /* 0x30000049ff0f7230 */ /* 0x100fe40000004100 */
[-C--:B------:R-:W-:Y:S01]  /*2be0*/  FMUL.FTZ R83, R35, R81.reuse ;  /* 0x0000005123537220 */ /* 0x080fe20000410000 */
[----:B------:R-:W-:Y:S02]  /*2bf0*/  HADD2.F32 R73, -RZ, R73.H0_H0 ;  /* 0x20000049ff497230 */ /* 0x000fe40000004100 */
[----:B------:R-:W-:Y:S01]  /*2c00*/  FMUL.FTZ R82, R34, R81 ;  /* 0x0000005122527220 */ /* 0x000fe20000410000 */
[-C--:B------:R-:W-:Y:S01]  /*2c10*/  FFMA.FTZ R36, R36, R15.reuse, -R85 ;  /* 0x0000000f24247223 */ /* 0x080fe20000010855 */
[----:B------:R-:W-:Y:S01]  /*2c20*/  FFMA.FTZ R37, R37, R15, R84 ;  /* 0x0000000f25257223 */ /* 0x000fe20000010054 */
[-C--:B------:R-:W-:Y:S01]  /*2c30*/  FFMA.FTZ R15, R34, R73.reuse, -R83 ;  /* 0x00000049220f7223 */ /* 0x080fe20000010853 */
[----:B------:R-:W-:Y:S01]  /*2c40*/  FFMA.FTZ R34, R35, R73, R82 ;  /* 0x0000004923227223 */ /* 0x000fe20000010052 */
[----:B------:R-:W-:-:S02]  /*2c50*/  F2FP.F16.E4M3.UNPACK_B R73, R7.H1 ;  /* 0x00000007ff49723e */ /* 0x000fc400030006ff */
[----:B------:R-:W-:Y:S02]  /*2c60*/  F2FP.SATFINITE.E4M3.F32.PACK_AB_MERGE_C R35, R87, R86, RZ ;  /* 0x000000565723723e */ /* 0x000fe400048070ff */
[-C--:B------:R-:W-:Y:S01]  /*2c70*/  F2FP.F16.E4M3.UNPACK_B R86, R13.reuse.H1 ;  /* 0x0000000dff56723e */ /* 0x080fe200030006ff */
[--C-:B------:R-:W-:Y:S01]  /*2c80*/  HADD2.F32 R81, -RZ, R73.reuse.H0_H0 ;  /* 0x20000049ff517230 */ /* 0x100fe20000004100 */
[----:B------:R-:W-:Y:S01]  /*2c90*/  F2FP.F16.E4M3.UNPACK_B R83, R12.H1 ;  /* 0x0000000cff53723e */ /* 0x000fe200030006ff */
[----:B------:R-:W-:Y:S01]  /*2ca0*/  HADD2.F32 R73, -RZ, R73.H1_H1 ;  /* 0x30000049ff497230 */ /* 0x000fe20000004100 */
[----:B------:R-:W-:Y:S01]  /*2cb0*/  F2FP.SATFINITE.E4M3.F32.PACK_AB_MERGE_C R36, R37, R36, RZ ;  /* 0x000000242524723e */ /* 0x000fe200048070ff */
[--C-:B------:R-:W-:Y:S01]  /*2cc0*/  HADD2.F32 R92, -RZ, R86.reuse.H1_H1 ;  /* 0x30000056ff5c7230 */ /* 0x100fe20000004100 */
[----:B------:R-:W-:Y:S01]  /*2cd0*/  F2FP.F16.E4M3.UNPACK_B R37, R6.H1 ;  /* 0x00000006ff25723e */ /* 0x000fe200030006ff */
[----:B------:R-:W-:Y:S01]  /*2ce0*/  HADD2.F32 R84, -RZ, R83.H1_H1 ;  /* 0x30000053ff547230 */ /* 0x000fe20000004100 */
[----:B------:R-:W-:Y:S01]  /*2cf0*/  F2FP.F16.E4M3.UNPACK_B R85, R13 ;  /* 0x0000000dff55723e */ /* 0x000fe200020006ff */
[----:B------:R-:W-:Y:S01]  /*2d00*/  HADD2.F32 R86, -RZ, R86.H0_H0 ;  /* 0x20000056ff567230 */ /* 0x000fe20000004100 */
[----:B------:R-:W-:Y:S01]  /*2d10*/  F2FP.F16.E4M3.UNPACK_B R82, R12 ;  /* 0x0000000cff52723e */ /* 0x000fe200020006ff */
[----:B------:R-:W-:Y:S01]  /*2d20*/  FMUL.FTZ R12, R73, R92 ;  /* 0x0000005c490c7220 */ /* 0x000fe20000410000 */
[----:B------:R-:W-:-:S02]  /*2d30*/  HADD2.F32 R13, -RZ, R37.H1_H1 ;  /* 0x30000025ff0d7230 */ /* 0x000fc40000004100 */
[C---:B------:R-:W-:Y:S01]  /*2d40*/  FMUL.FTZ R94, R81.reuse, R92 ;  /* 0x0000005c515e7220 */ /* 0x040fe20000410000 */
[----:B------:R-:W-:Y:S02]  /*2d50*/  HADD2.F32 R90, -RZ, R85.H1_H1 ;  /* 0x30000055ff5a7230 */ /* 0x000fe40000004100 */
[----:B------:R-:W-:Y:S01]  /*2d60*/  FFMA.FTZ R81, R81, R84, -R12 ;  /* 0x0000005451517223 */ /* 0x000fe2000001080c */
[----:B------:R-:W-:Y:S01]  /*2d70*/  HADD2.F32 R37, -RZ, R37.H0_H0 ;  /* 0x20000025ff257230 */ /* 0x000fe20000004100 */
[----:B------:R-:W-:Y:S01]  /*2d80*/  F2FP.F16.E4M3.UNPACK_B R7, R7 ;  /* 0x00000007ff07723e */ /* 0x000fe200020006ff */
[----:B------:R-:W-:Y:S02]  /*2d90*/  HADD2.F32 R12, -RZ, R82.H1_H1 ;  /* 0x30000052ff0c7230 */ /* 0x000fe40000004100 */
[----:B------:R-:W-:Y:S01]  /*2da0*/  FMUL.FTZ R92, R13, R90 ;  /* 0x0000005a0d5c7220 */ /* 0x000fe20000410000 */
[----:B------:R-:W-:Y:S01]  /*2db0*/  F2FP.F16.E4M3.UNPACK_B R6, R6 ;  /* 0x00000006ff06723e */ /* 0x000fe200020006ff */
[----:B------:R-:W-:Y:S01]  /*2dc0*/  FMUL.FTZ R90, R37, R90 ;  /* 0x0000005a255a7220 */ /* 0x000fe20000410000 */
[----:B------:R-:W-:-:S02]  /*2dd0*/  HADD2.F32 R85, -RZ, R85.H0_H0 ;  /* 0x20000055ff557230 */ /* 0x000fc40000004100 */
[----:B------:R-:W-:Y:S01]  /*2de0*/  FFMA.FTZ R92, R37, R12, -R92 ;  /* 0x0000000c255c7223 */ /* 0x000fe2000001085c */
[----:B------:R-:W-:Y:S01]  /*2df0*/  FFMA.FTZ R94, R73, R84, R94 ;  /* 0x00000054495e7223 */ /* 0x000fe2000001005e */
[----:B------:R-:W-:Y:S01]  /*2e00*/  FFMA.FTZ R37, R13, R12, R90 ;  /* 0x0000000c0d257223 */ /* 0x000fe2000001005a */
[--C-:B------:R-:W-:Y:S01]  /*2e10*/  HADD2.F32 R12, -RZ, R7.reuse.H0_H0 ;  /* 0x20000007ff0c7230 */ /* 0x100fe20000004100 */
[----:B------:R-:W-:Y:S01]  /*2e20*/  F2FP.SATFINITE.E4M3.F32.PACK_AB_MERGE_C R5, R5, R4, R35 ;  /* 0x000000040505723e */ /* 0x000fe20004807023 */
[----:B------:R-:W-:Y:S01]  /*2e30*/  HADD2.F32 R13, -RZ, R7.H1_H1 ;  /* 0x30000007ff0d7230 */ /* 0x000fe20000004100 */
[----:B------:R-:W-:Y:S01]  /*2e40*/  F2FP.SATFINITE.E4M3.F32.PACK_AB_MERGE_C R81, R94, R81, RZ ;  /* 0x000000515e51723e */ /* 0x000fe200048070ff */
[--C-:B------:R-:W-:Y:S01]  /*2e50*/  HADD2.F32 R7, -RZ, R6.reuse.H0_H0 ;  /* 0x20000006ff077230 */ /* 0x100fe20000004100 */
[----:B------:R-:W-:Y:S01]  /*2e60*/  F2FP.SATFINITE.E4M3.F32.PACK_AB_MERGE_C R37, R37, R92, RZ ;  /* 0x0000005c2525723e */ /* 0x000fe200048070ff */
[----:B------:R-:W-:Y:S02]  /*2e70*/  HADD2.F32 R6, -RZ, R6.H1_H1 ;  /* 0x30000006ff067230 */ /* 0x000fe40000004100 */
[----:B------:R-:W-:Y:S01]  /*2e80*/  FMUL.FTZ R73, R13, R86 ;  /* 0x000000560d497220 */ /* 0x000fe20000410000 */
[----:B------:R-:W-:-:S02]  /*2e90*/  HADD2.F32 R83, -RZ, R83.H0_H0 ;  /* 0x20000053ff537230 */ /* 0x000fc40000004100 */
[----:B------:R-:W-:Y:S01]  /*2ea0*/  FMUL.FTZ R86, R12, R86 ;  /* 0x000000560c567220 */ /* 0x000fe20000410000 */
[----:B------:R-:W-:Y:S02]  /*2eb0*/  HADD2.F32 R82, -RZ, R82.H0_H0 ;  /* 0x20000052ff527230 */ /* 0x000fe40000004100 */
[-C--:B------:R-:W-:Y:S01]  /*2ec0*/  FMUL.FTZ R84, R6, R85.reuse ;  /* 0x0000005506547220 */ /* 0x080fe20000410000 */
[----:B------:R-:W-:Y:S01]  /*2ed0*/  FMUL.FTZ R85, R7, R85 ;  /* 0x0000005507557220 */ /* 0x000fe20000410000 */
[-C--:B------:R-:W-:Y:S01]  /*2ee0*/  FFMA.FTZ R73, R12, R83.reuse, -R73 ;  /* 0x000000530c497223 */ /* 0x080fe20000010849 */
[----:B------:R-:W-:Y:S01]  /*2ef0*/  FFMA.FTZ R86, R13, R83, R86 ;  /* 0x000000530d567223 */ /* 0x000fe20000010056 */
[-C--:B------:R-:W-:Y:S01]  /*2f00*/  FFMA.FTZ R84, R7, R82.reuse, -R84 ;  /* 0x0000005207547223 */ /* 0x080fe20000010854 */
[----:B------:R-:W-:Y:S01]  /*2f10*/  FFMA.FTZ R85, R6, R82, R85 ;  /* 0x0000005206557223 */ /* 0x000fe20000010055 */
[----:B------:R-:W-:Y:S02]  /*2f20*/  F2FP.SATFINITE.E4M3.F32.PACK_AB_MERGE_C R4, R34, R15, R36 ;  /* 0x0000000f2204723e */ /* 0x000fe40004807024 */
[----:B------:R-:W-:-:S02]  /*2f30*/  F2FP.SATFINITE.E4M3.F32.PACK_AB_MERGE_C R7, R86, R73, R81 ;  /* 0x000000495607723e */ /* 0x000fc40004807051 */
[----:B------:R-:W-:-:S07]  /*2f40*/  F2FP.SATFINITE.E4M3.F32.PACK_AB_MERGE_C R6, R85, R84, R37 ;  /* 0x000000545506723e */ /* 0x000fce0004807025 */
.L_x_387:
[----:B------:R-:W-:Y:S05]  /*2f50*/  BSYNC B2 ;  /* 0x0000000000027941 */ /* 0x000fea0003800000 */
.L_x_386:
[----:B-1----:R0:W-:Y:S02]  /*2f60*/  ST.E.128 desc[UR42][R10.64], R4 ;  /* 0x000000040a007985 */ /* 0x0021e4000c101d2a */
.L_x_385:
[----:B------:R-:W-:Y:S05]  /*2f70*/  BSYNC B1 ;  /* 0x0000000000017941 */ /* 0x000fea0003800000 */
.L_x_384:
[----:B------:R-:W-:Y:S01]  /*2f80*/  ISETP.NE.AND P5, PT, R52, RZ, PT ;  /* 0x000000ff3400720c */ /* 0x000fe20003fa5270 */
[----:B------:R-:W-:-:S12]  /*2f90*/  BSSY B1, `(.L_x_388) ;  /* 0x0000074000017945 */ /* 0x000fd80003800000 */
[----:B------:R-:W-:Y:S05]  /*2fa0*/  @!P5 BRA `(.L_x_389) ;  /* 0x0000000400c8d947 */ /* 0x000fea0003800000 */
[----:B0-----:R-:W5:Y:S04]  /*2fb0*/  LDL R5, [R1+0x14] ;  /* 0x0000140001057983 */ /* 0x001f680000100800 */
[----:B------:R-:W2:Y:S01]  /*2fc0*/  LDL R4, [R1+0x4] ;  /* 0x0000040001047983 */ /* 0x000ea20000100800 */
[----:B------:R-:W-:Y:S01]  /*2fd0*/  BSSY B2, `(.L_x_390) ;  /* 0x000006e000027945 */ /* 0x000fe20003800000 */
[----:B-----5:R-:W-:Y:S01]  /*2fe0*/  ISETP.GE.AND P6, PT, R5, R80, PT ;  /* 0x000000500500720c */ /* 0x020fe20003fc6270 */
[----:B--2---:R-:W-:Y:S02]  /*2ff0*/  IMAD.SHL.U32 R11, R4, 0x10, RZ ;  /* 0x00000010040b7824 */ /* 0x004fe400078e00ff */
[----:B------:R0:W2:Y:S03]  /*3000*/  LDS.128 R4, [R69+0x14800] ;  /* 0x0148000045047984 */ /* 0x0000a60000000c00 */
[----:B----4-:R-:W-:-:S04]  /*3010*/  IADD3 R10, P5, R14, R11, RZ ;  /* 0x0000000b0e0a7210 */ /* 0x010fc80007fbe0ff */
[----:B---3--:R-:W-:-:S03]  /*3020*/  LEA.HI.X.SX32 R11, R11, R39, 0x1, P5 ;  /* 0x000000270b0b7211 */ /* 0x008fc600028f0eff */
[----:B0-----:R-:W-:Y:S06]  /*3030*/  @P6 BRA `(.L_x_391) ;  /* 0x00000004009c6947 */ /* 0x001fec0003800000 */
[--C-:B------:R-:W-:Y:S01]  /*3040*/  SHF.R.U32.HI R13, RZ, 0x8, R31.reuse ;  /* 0x00000008ff0d7819 */ /* 0x100fe2000001161f */
[----:B--2---:R-:W-:Y:S01]  /*3050*/  IMAD.MOV.U32 R15, RZ, RZ, R4 ;  /* 0x000000ffff0f7224 */ /* 0x004fe200078e0004 */
[----:B------:R-:W-:Y:S02]  /*3060*/  LOP3.LUT R12, R31, 0xff0000ff, RZ, 0xc0, !PT ;  /* 0xff0000ff1f0c7812 */ /* 0x000fe400078ec0ff */
[----:B------:R-:W-:Y:S01]  /*3070*/  SHF.R.U32.HI R32, RZ, 0x10, R31 ;  /* 0x00000010ff207819 */ /* 0x000fe2000001161f */
[----:B------:R-:W-:Y:S01]  /*3080*/  IMAD.SHL.U32 R13, R13, 0x100, RZ ;  /* 0x000001000d0d7824 */ /* 0x000fe200078e00ff */
[--C-:B------:R-:W-:Y:S02]  /*3090*/  SHF.R.U32.HI R31, RZ, 0x8, R33.reuse ;  /* 0x00000008ff1f7819 */ /* 0x100fe40000011621 */
[----:B------:R-:W-:Y:S02]  /*30a0*/  LOP3.LUT R30, R33, 0xff0000ff, RZ, 0xc0, !PT ;  /* 0xff0000ff211e7812 */ /* 0x000fe400078ec0ff */
[----:B------:R-:W-:Y:S01]  /*30b0*/  SHF.R.U32.HI R33, RZ, 0x10, R33 ;  /* 0x00000010ff217819 */ /* 0x000fe20000011621 */
[----:B------:R-:W-:Y:S01]  /*30c0*/  IMAD.SHL.U32 R31, R31, 0x100, RZ ;  /* 0x000001001f1f7824 */ /* 0x000fe200078e00ff */
[----:B------:R-:W-:Y:S01]  /*30d0*/  LOP3.LUT R12, R12, 0xff00, R13, 0xf8, !PT ;  /* 0x0000ff000c0c7812 */ /* 0x000fe200078ef80d */
[----:B------:R-:W-:Y:S01]  /*30e0*/  IMAD.U32 R13, R32, 0x10000, RZ ;  /* 0x00010000200d7824 */ /* 0x000fe200078e00ff */
[----:B------:R-:W-:Y:S01]  /*30f0*/  F2FP.F16.E4M3.UNPACK_B R4, R5 ;  /* 0x00000005ff04723e */ /* 0x000fe200020006ff */
[----:B------:R-:W-:Y:S01]  /*3100*/  IMAD.U32 R33, R33, 0x10000, RZ ;  /* 0x0001000021217824 */ /* 0x000fe200078e00ff */
[----:B------:R-:W-:-:S02]  /*3110*/  LOP3.LUT R30, R30, 0xff00, R31, 0xf8, !PT ;  /* 0x0000ff001e1e7812 */ /* 0x000fc400078ef81f */
[-C--:B------:R-:W-:Y:S02]  /*3120*/  F2FP.F16.E4M3.UNPACK_B R31, R72.reuse.H1 ;  /* 0x00000048ff1f723e */ /* 0x080fe400030006ff */
[----:B------:R-:W-:Y:S02]  /*3130*/  LOP3.LUT R12, R12, 0xff0000, R13, 0xf8, !PT ;  /* 0x00ff00000c0c7812 */ /* 0x000fe400078ef80d */
[----:B------:R-:W-:Y:S01]  /*3140*/  LOP3.LUT R13, R30, 0xff0000, R33, 0xf8, !PT ;  /* 0x00ff00001e0d7812 */ /* 0x000fe200078ef821 */
[--C-:B------:R-:W-:Y:S01]  /*3150*/  HADD2.F32 R30, -RZ, R4.reuse.H1_H1 ;  /* 0x30000004ff1e7230 */ /* 0x100fe20000004100 */
[----:B------:R-:W-:Y:S01]  /*3160*/  F2FP.F16.E4M3.UNPACK_B R33, R71.H1 ;  /* 0x00000047ff21723e */ /* 0x000fe200030006ff */
[--C-:B------:R-:W-:Y:S01]  /*3170*/  HADD2.F32 R37, -RZ, R31.reuse.H0_H0 ;  /* 0x2000001fff257230 */ /* 0x100fe20000004100 */
[----:B------:R-:W-:Y:S01]  /*3180*/  F2FP.F16.E4M3.UNPACK_B R5, R5.H1 ;  /* 0x00000005ff05723e */ /* 0x000fe200030006ff */
[----:B------:R-:W-:Y:S01]  /*3190*/  HADD2.F32 R4, -RZ, R4.H0_H0 ;  /* 0x20000004ff047230 */ /* 0x000fe20000004100 */
[----:B------:R-:W-:Y:S01]  /*31a0*/  F2FP.F16.E4M3.UNPACK_B R72, R72 ;  /* 0x00000048ff48723e */ /* 0x000fe200020006ff */
[----:B------:R-:W-:-:S02]  /*31b0*/  HADD2.F32 R34, -RZ, R31.H1_H1 ;  /* 0x3000001fff227230 */ /* 0x000fc40000004100 */
[----:B------:R-:W-:Y:S01]  /*31c0*/  FMUL.FTZ R73, R30, R37 ;  /* 0x000000251e497220 */ /* 0x000fe20000410000 */
[----:B------:R-:W-:Y:S01]  /*31d0*/  HADD2.F32 R35, -RZ, R33.H0_H0 ;  /* 0x20000021ff237230 */ /* 0x000fe20000004100 */
[----:B------:R-:W-:Y:S01]  /*31e0*/  F2FP.F16.E4M3.UNPACK_B R71, R71 ;  /* 0x00000047ff47723e */ /* 0x000fe200020006ff */
[--C-:B------:R-:W-:Y:S02]  /*31f0*/  HADD2.F32 R32, -RZ, R5.reuse.H1_H1 ;  /* 0x30000005ff207230 */ /* 0x100fe40000004100 */
        /* <DEDUP_REMOVED lines=12> */
[--C-:B------:R-:W-:Y:S02]  /*32c0*/  HADD2.F32 R33, -RZ, R30.reuse.H1_H1 ;  /* 0x3000001eff217230 */ /* 0x100fe40000004100 */
[----:B------:R-:W-:Y:S02]  /*32d0*/  HADD2.F32 R32, -RZ, R30.H0_H0 ;  /* 0x2000001eff207230 */ /* 0x000fe40000004100 */
        /* <DEDUP_REMOVED lines=17> */
[----:B------:R-:W-:Y:S01]  /*33f0*/  F2FP.SATFINITE.E4M3.F32.PACK_AB_MERGE_C R32, R33, R32, RZ ;  /* 0x000000202120723e */ /* 0x000fe200048070ff */
[----:B------:R-:W-:Y:S01]  /*3400*/  HADD2.F32 R34, -RZ, R34.H1_H1 ;  /* 0x30000022ff227230 */ /* 0x000fe20000004100 */
[----:B------:R-:W-:Y:S01]  /*3410*/  F2FP.F16.E4M3.UNPACK_B R37, R12.H1 ;  /* 0x0000000cff25723e */ /* 0x000fe200030006ff */
[--C-:B------:R-:W-:Y:S01]  /*3420*/  HADD2.F32 R81, -RZ, R73.reuse.H1_H1 ;  /* 0x30000049ff517230 */ /* 0x100fe20000004100 */
[----:B------:R-:W-:Y:S01]  /*3430*/  F2FP.F16.E4M3.UNPACK_B R33, R6.H1 ;  /* 0x00000006ff21723e */ /* 0x000fe200030006ff */
[----:B------:R-:W-:Y:S01]  /*3440*/  HADD2.F32 R73, -RZ, R73.H0_H0 ;  /* 0x20000049ff497230 */ /* 0x000fe20000004100 */
[----:B------:R-:W-:Y:S01]  /*3450*/  F2FP.F16.E4M3.UNPACK_B R72, R13 ;  /* 0x0000000dff48723e */ /* 0x000fe200020006ff */
[----:B------:R-:W-:Y:S01]  /*3460*/  HADD2.F32 R71, -RZ, R37.H1_H1 ;  /* 0x30000025ff477230 */ /* 0x000fe20000004100 */
[----:B------:R-:W-:Y:S01]  /*3470*/  F2FP.F16.E4M3.UNPACK_B R36, R12 ;  /* 0x0000000cff24723e */ /* 0x000fe200020006ff */
[----:B------:R-:W-:-:S02]  /*3480*/  HADD2.F32 R13, -RZ, R33.H1_H1 ;  /* 0x30000021ff0d7230 */ /* 0x000fc40000004100 */
[-C--:B------:R-:W-:Y:S01]  /*3490*/  FMUL.FTZ R12, R34, R81.reuse ;  /* 0x00000051220c7220 */ /* 0x080fe20000410000 */
[----:B------:R-:W-:Y:S02]  /*34a0*/  HADD2.F32 R82, -RZ, R72.H1_H1 ;  /* 0x30000048ff527230 */ /* 0x000fe40000004100 */
[C---:B------:R-:W-:Y:S01]  /*34b0*/  FMUL.FTZ R83, R35.reuse, R81 ;  /* 0x0000005123537220 */ /* 0x040fe20000410000 */
[----:B------:R-:W-:Y:S02]  /*34c0*/  HADD2.F32 R33, -RZ, R33.H0_H0 ;  /* 0x20000021ff217230 */ /* 0x000fe40000004100 */
[----:B------:R-:W-:Y:S01]  /*34d0*/  FFMA.FTZ R81, R35, R71, -R12 ;  /* 0x0000004723517223 */ /* 0x000fe2000001080c */
[----:B------:R-:W-:Y:S02]  /*34e0*/  HADD2.F32 R12, -RZ, R36.H1_H1 ;  /* 0x30000024ff0c7230 */ /* 0x000fe40000004100 */
[-C--:B------:R-:W-:Y:S01]  /*34f0*/  FMUL.FTZ R84, R13, R82.reuse ;  /* 0x000000520d547220 */ /* 0x080fe20000410000 */
[----:B------:R-:W-:Y:S01]  /*3500*/  F2FP.F16.E4M3.UNPACK_B R7, R7 ;  /* 0x00000007ff07723e */ /* 0x000fe200020006ff */
[C---:B------:R-:W-:Y:S01]  /*3510*/  FMUL.FTZ R82, R33.reuse, R82 ;  /* 0x0000005221527220 */ /* 0x040fe20000410000 */
[----:B------:R-:W-:Y:S01]  /*3520*/  F2FP.F16.E4M3.UNPACK_B R6, R6 ;  /* 0x00000006ff06723e */ /* 0x000fe200020006ff */
[----:B------:R-:W-:Y:S01]  /*3530*/  FFMA.FTZ R84, R33, R12, -R84 ;  /* 0x0000000c21547223 */ /* 0x000fe20000010854 */
[----:B------:R-:W-:-:S02]  /*3540*/  HADD2.F32 R72, -RZ, R72.H0_H0 ;  /* 0x20000048ff487230 */ /* 0x000fc40000004100 */
[----:B------:R-:W-:Y:S01]  /*3550*/  FFMA.FTZ R35, R13, R12, R82 ;  /* 0x0000000c0d237223 */ /* 0x000fe20000010052 */
[--C-:B------:R-:W-:Y:S02]  /*3560*/  HADD2.F32 R12, -RZ, R7.reuse.H0_H0 ;  /* 0x20000007ff0c7230 */ /* 0x100fe40000004100 */
[----:B------:R-:W-:Y:S01]  /*3570*/  FFMA.FTZ R86, R34, R71, R83 ;  /* 0x0000004722567223 */ /* 0x000fe20000010053 */
[----:B------:R-:W-:Y:S01]  /*3580*/  HADD2.F32 R13, -RZ, R7.H1_H1 ;  /* 0x30000007ff0d7230 */ /* 0x000fe20000004100 */
[----:B------:R-:W-:Y:S01]  /*3590*/  F2FP.SATFINITE.E4M3.F32.PACK_AB_MERGE_C R5, R5, R4, R31 ;  /* 0x000000040505723e */ /* 0x000fe2000480701f */
[--C-:B------:R-:W-:Y:S02]  /*35a0*/  HADD2.F32 R7, -RZ, R6.reuse.H0_H0 ;  /* 0x20000006ff077230 */ /* 0x100fe40000004100 */
[-C--:B------:R-:W-:Y:S01]  /*35b0*/  FMUL.FTZ R82, R12, R73.reuse ;  /* 0x000000490c527220 */ /* 0x080fe20000410000 */
[----:B------:R-:W-:Y:S02]  /*35c0*/  HADD2.F32 R6, -RZ, R6.H1_H1 ;  /* 0x30000006ff067230 */ /* 0x000fe40000004100 */
[----:B------:R-:W-:Y:S01]  /*35d0*/  FMUL.FTZ R71, R13, R73 ;  /* 0x000000490d477220 */ /* 0x000fe20000410000 */
[----:B------:R-:W-:-:S02]  /*35e0*/  HADD2.F32 R37, -RZ, R37.H0_H0 ;  /* 0x20000025ff257230 */ /* 0x000fc40000004100 */
[-C--:B------:R-:W-:Y:S01]  /*35f0*/  FMUL.FTZ R33, R7, R72.reuse ;  /* 0x0000004807217220 */ /* 0x080fe20000410000 */
[----:B------:R-:W-:Y:S02]  /*3600*/  HADD2.F32 R36, -RZ, R36.H0_H0 ;  /* 0x20000024ff247230 */ /* 0x000fe40000004100 */
[----:B------:R-:W-:Y:S01]  /*3610*/  FMUL.FTZ R34, R6, R72 ;  /* 0x0000004806227220 */ /* 0x000fe20000410000 */
[----:B------:R-:W-:Y:S01]  /*3620*/  F2FP.SATFINITE.E4M3.F32.PACK_AB_MERGE_C R35, R35, R84, RZ ;  /* 0x000000542323723e */ /* 0x000fe200048070ff */
[-C--:B------:R-:W-:Y:S01]  /*3630*/  FFMA.FTZ R71, R12, R37.reuse, -R71 ;  /* 0x000000250c477223 */ /* 0x080fe20000010847 */
[----:B------:R-:W-:Y:S01]  /*3640*/  FFMA.FTZ R82, R13, R37, R82 ;  /* 0x000000250d527223 */ /* 0x000fe20000010052 */
[-C--:B------:R-:W-:Y:S01]  /*3650*/  FFMA.FTZ R34, R7, R36.reuse, -R34 ;  /* 0x0000002407227223 */ /* 0x080fe20000010822 */
[----:B------:R-:W-:Y:S01]  /*3660*/  FFMA.FTZ R33, R6, R36, R33 ;  /* 0x0000002406217223 */ /* 0x000fe20000010021 */
[----:B------:R-:W-:Y:S02]  /*3670*/  F2FP.SATFINITE.E4M3.F32.PACK_AB_MERGE_C R81, R86, R81, RZ ;  /* 0x000000515651723e */ /* 0x000fe400048070ff */
[----:B------:R-:W-:-:S02]  /*3680*/  F2FP.SATFINITE.E4M3.F32.PACK_AB_MERGE_C R4, R30, R15, R32 ;  /* 0x0000000f1e04723e */ /* 0x000fc40004807020 */
[----:B------:R-:W-:Y:S02]  /*3690*/  F2FP.SATFINITE.E4M3.F32.PACK_AB_MERGE_C R6, R33, R34, R35 ;  /* 0x000000222106723e */ /* 0x000fe40004807023 */
[----:B------:R-:W-:-:S07]  /*36a0*/  F2FP.SATFINITE.E4M3.F32.PACK_AB_MERGE_C R7, R82, R71, R81 ;  /* 0x000000475207723e */ /* 0x000fce0004807051 */
.L_x_391:
[----:B------:R-:W-:Y:S05]  /*36b0*/  BSYNC B2 ;  /* 0x0000000000027941 */ /* 0x000fea0003800000 */
.L_x_390:
[----:B--2---:R0:W-:Y:S02]  /*36c0*/  ST.E.128 desc[UR42][R10.64], R4 ;  /* 0x000000040a007985 */ /* 0x0041e4000c101d2a */
.L_x_389:
[----:B------:R-:W-:Y:S05]  /*36d0*/  BSYNC B1 ;  /* 0x0000000000017941 */ /* 0x000fea0003800000 */
.L_x_388:
[----:B------:R-:W-:Y:S05]  /*36e0*/  @P1 BRA `(.L_x_383) ;  /* 0x0000002c003c1947 */ /* 0x000fea0003800000 */
[----:B0-----:R-:W5:Y:S04]  /*36f0*/  LDL R13, [R1+0x18] ;  /* 0x00001800010d7983 */ /* 0x001f680000100800 */
[----:B------:R-:W3:Y:S01]  /*3700*/  LDL R12, [R1+0x10] ;  /* 0x00001000010c7983 */ /* 0x000ee20000100800 */
[----:B----4-:R-:W-:Y:S01]  /*3710*/  IADD3 R10, P5, R156, R14, RZ ;  /* 0x0000000e9c0a7210 */ /* 0x010fe20007fbe0ff */
[----:B------:R-:W-:Y:S02]  /*3720*/  BSSY B1, `(.L_x_392) ;  /* 0x000006c000017945 */ /* 0x000fe40003800000 */
[----:B------:R0:W4:Y:S01]  /*3730*/  LDS.128 R4, [R69+0x15800] ;  /* 0x0158000045047984 */ /* 0x0001220000000c00 */
[----:B-----5:R-:W-:Y:S02]  /*3740*/  ISETP.GE.AND P6, PT, R13, R80, PT ;  /* 0x000000500d00720c */ /* 0x020fe40003fc6270 */
[----:B---3--:R-:W-:-:S11]  /*3750*/  IADD3.X R11, R39, R12, RZ, P5, !PT ;  /* 0x0000000c270b7210 */ /* 0x008fd60002ffe4ff */
[----:B0---4-:R-:W-:Y:S05]  /*3760*/  @P6 BRA `(.L_x_393) ;  /* 0x00000004009c6947 */ /* 0x011fea0003800000 */
[----:B------:R-:W-:Y:S02]  /*3770*/  SHF.R.U32.HI R12, RZ, 0x8, R29 ;  /* 0x00000008ff0c7819 */ /* 0x000fe4000001161d */
[----:B------:R-:W-:Y:S02]  /*3780*/  SHF.R.U32.HI R8, RZ, 0x8, R9 ;  /* 0x00000008ff087819 */ /* 0x000fe40000011609 */
[----:B------:R-:W-:Y:S01]  /*3790*/  SHF.R.U32.HI R14, RZ, 0x10, R29 ;  /* 0x00000010ff0e7819 */ /* 0x000fe2000001161d */
[----:B------:R-:W-:Y:S01]  /*37a0*/  IMAD.SHL.U32 R12, R12, 0x100, RZ ;  /* 0x000001000c0c7824 */ /* 0x000fe200078e00ff */
[----:B------:R-:W-:Y:S01]  /*37b0*/  LOP3.LUT R15, R29, 0xff0000ff, RZ, 0xc0, !PT ;  /* 0xff0000ff1d0f7812 */ /* 0x000fe200078ec0ff */
[----:B------:R-:W-:Y:S01]  /*37c0*/  IMAD.SHL.U32 R8, R8, 0x100, RZ ;  /* 0x0000010008087824 */ /* 0x000fe200078e00ff */
[----:B------:R-:W-:Y:S02]  /*37d0*/  SHF.R.U32.HI R28, RZ, 0x10, R9 ;  /* 0x00000010ff1c7819 */ /* 0x000fe40000011609 */
[----:B------:R-:W-:Y:S01]  /*37e0*/  LOP3.LUT R13, R9, 0xff0000ff, RZ, 0xc0, !PT ;  /* 0xff0000ff090d7812 */ /* 0x000fe200078ec0ff */
[----:B------:R-:W-:Y:S01]  /*37f0*/  IMAD.MOV.U32 R9, RZ, RZ, R4 ;  /* 0x000000ffff097224 */ /* 0x000fe200078e0004 */
[----:B------:R-:W-:Y:S01]  /*3800*/  LOP3.LUT R15, R15, 0xff00, R12, 0xf8, !PT ;  /* 0x0000ff000f0f7812 */ /* 0x000fe200078ef80c */
[----:B------:R-:W-:Y:S01]  /*3810*/  IMAD.U32 R12, R14, 0x10000, RZ ;  /* 0x000100000e0c7824 */ /* 0x000fe200078e00ff */
[----:B------:R-:W-:-:S02]  /*3820*/  F2FP.F16.E4M3.UNPACK_B R4, R5 ;  /* 0x00000005ff04723e */ /* 0x000fc400020006ff */
[----:B------:R-:W-:Y:S02]  /*3830*/  F2FP.F16.E4M3.UNPACK_B R14, R70.H1 ;  /* 0x00000046ff0e723e */ /* 0x000fe400030006ff */
[----:B------:R-:W-:Y:S01]  /*3840*/  LOP3.LUT R13, R13, 0xff00, R8, 0xf8, !PT ;  /* 0x0000ff000d0d7812 */ /* 0x000fe200078ef808 */
[----:B------:R-:W-:Y:S01]  /*3850*/  IMAD.U32 R8, R28, 0x10000, RZ ;  /* 0x000100001c087824 */ /* 0x000fe200078e00ff */
[----:B------:R-:W-:Y:S01]  /*3860*/  LOP3.LUT R30, R15, 0xff0000, R12, 0xf8, !PT ;  /* 0x00ff00000f1e7812 */ /* 0x000fe200078ef80c */
[----:B------:R-:W-:Y:S01]  /*3870*/  HADD2.F32 R12, -RZ, R4.H1_H1 ;  /* 0x30000004ff0c7230 */ /* 0x000fe20000004100 */
[----:B------:R-:W-:Y:S01]  /*3880*/  F2FP.F16.E4M3.UNPACK_B R15, R38.H1 ;  /* 0x00000026ff0f723e */ /* 0x000fe200030006ff */
[----:B------:R-:W-:Y:S01]  /*3890*/  HADD2.F32 R31, -RZ, R14.H0_H0 ;  /* 0x2000000eff1f7230 */ /* 0x000fe20000004100 */
[----:B------:R-:W-:Y:S01]  /*38a0*/  F2FP.F16.E4M3.UNPACK_B R5, R5.H1 ;  /* 0x00000005ff05723e */ /* 0x000fe200030006ff */
[----:B------:R-:W-:Y:S01]  /*38b0*/  HADD2.F32 R4, -RZ, R4.H0_H0 ;  /* 0x20000004ff047230 */ /* 0x000fe20000004100 */
[----:B------:R-:W-:Y:S01]  /*38c0*/  LOP3.LUT R8, R13, 0xff0000, R8, 0xf8, !PT ;  /* 0x00ff00000d087812 */ /* 0x000fe200078ef808 */
[----:B------:R-:W-:-:S02]  /*38d0*/  HADD2.F32 R28, -RZ, R14.H1_H1 ;  /* 0x3000000eff1c7230 */ /* 0x000fc40000004100 */
[-C--:B------:R-:W-:Y:S01]  /*38e0*/  FMUL.FTZ R33, R12, R31.reuse ;  /* 0x0000001f0c217220 */ /* 0x080fe20000410000 */
[----:B------:R-:W-:Y:S01]  /*38f0*/  HADD2.F32 R29, -RZ, R15.H0_H0 ;  /* 0x2000000fff1d7230 */ /* 0x000fe20000004100 */
[----:B------:R-:W-:Y:S01]  /*3900*/  F2FP.F16.E4M3.UNPACK_B R70, R70 ;  /* 0x00000046ff46723e */ /* 0x000fe200020006ff */
[--C-:B------:R-:W-:Y:S01]  /*3910*/  HADD2.F32 R14, -RZ, R5.reuse.H1_H1 ;  /* 0x30000005ff0e7230 */ /* 0x100fe20000004100 */
[----:B------:R-:W-:Y:S01]  /*3920*/  F2FP.F16.E4M3.UNPACK_B R38, R38 ;  /* 0x00000026ff26723e */ /* 0x000fe200020006ff */
        /* <DEDUP_REMOVED lines=12> */
[----:B------:R-:W-:Y:S02]  /*39f0*/  HADD2.F32 R15, -RZ, R12.H1_H1 ;  /* 0x3000000cff0f7230 */ /* 0x000fe40000004100 */
[----:B------:R-:W-:Y:S02]  /*3a00*/  HADD2.F32 R70, -RZ, R70.H0_H0 ;  /* 0x20000046ff467230 */ /* 0x000fe40000004100 */
[----:B------:R-:W-:Y:S02]  /*3a10*/  HADD2.F32 R14, -RZ, R12.H0_H0 ;  /* 0x2000000cff0e7230 */ /* 0x000fe40000004100 */
[-C--:B------:R-:W-:Y:S01]  /*3a20*/  FMUL.FTZ R31, R15, R28.reuse ;  /* 0x0000001c0f1f7220 */ /* 0x080fe20000410000 */
[--C-:B------:R-:W-:Y:S02]  /*3a30*/  HADD2.F32 R13, -RZ, R9.reuse.H1_H1 ;  /* 0x30000009ff0d7230 */ /* 0x100fe40000004100 */
[----:B------:R-:W-:Y:S02]  /*3a40*/  HADD2.F32 R12, -RZ, R9.H0_H0 ;  /* 0x20000009ff0c7230 */ /* 0x000fe40000004100 */
[----:B------:R-:W-:Y:S01]  /*3a50*/  FMUL.FTZ R28, R14, R28 ;  /* 0x0000001c0e1c7220 */ /* 0x000fe20000410000 */
[----:B------:R-:W-:-:S02]  /*3a60*/  HADD2.F32 R9, -RZ, R38.H1_H1 ;  /* 0x30000026ff097230 */ /* 0x000fc40000004100 */
[-C--:B------:R-:W-:Y:S01]  /*3a70*/  FMUL.FTZ R29, R13, R70.reuse ;  /* 0x000000460d1d7220 */ /* 0x080fe20000410000 */
[----:B------:R-:W-:Y:S02]  /*3a80*/  HADD2.F32 R38, -RZ, R38.H0_H0 ;  /* 0x20000026ff267230 */ /* 0x000fe40000004100 */
[----:B------:R-:W-:Y:S01]  /*3a90*/  FMUL.FTZ R70, R12, R70 ;  /* 0x000000460c467220 */ /* 0x000fe20000410000 */
[-C--:B------:R-:W-:Y:S01]  /*3aa0*/  FFMA.FTZ R31, R14, R9.reuse, -R31 ;  /* 0x000000090e1f7223 */ /* 0x080fe2000001081f */
[----:B------:R-:W-:Y:S01]  /*3ab0*/  FFMA.FTZ R28, R15, R9, R28 ;  /* 0x000000090f1c7223 */ /* 0x000fe2000001001c */
[-C--:B------:R-:W-:Y:S01]  /*3ac0*/  FFMA.FTZ R9, R12, R38.reuse, -R29 ;  /* 0x000000260c097223 */ /* 0x080fe2000001081d */
[----:B------:R-:W-:Y:S01]  /*3ad0*/  FFMA.FTZ R70, R13, R38, R70 ;  /* 0x000000260d467223 */ /* 0x000fe20000010046 */
[----:B------:R-:W-:Y:S02]  /*3ae0*/  F2FP.SATFINITE.E4M3.F32.PACK_AB_MERGE_C R38, R33, R32, RZ ;  /* 0x000000202126723e */ /* 0x000fe400048070ff */
[----:B------:R-:W-:-:S02]  /*3af0*/  F2FP.F16.E4M3.UNPACK_B R13, R7.H1 ;  /* 0x00000007ff0d723e */ /* 0x000fc400030006ff */
[----:B------:R-:W-:Y:S02]  /*3b00*/  F2FP.F16.E4M3.UNPACK_B R32, R30.H1 ;  /* 0x0000001eff20723e */ /* 0x000fe400030006ff */
[----:B------:R-:W-:Y:S01]  /*3b10*/  F2FP.SATFINITE.E4M3.F32.PACK_AB_MERGE_C R37, R28, R31, RZ ;  /* 0x0000001f1c25723e */ /* 0x000fe200048070ff */
[--C-:B------:R-:W-:Y:S01]  /*3b20*/  HADD2.F32 R15, -RZ, R13.reuse.H1_H1 ;  /* 0x3000000dff0f7230 */ /* 0x100fe20000004100 */
[----:B------:R-:W-:Y:S01]  /*3b30*/  F2FP.F16.E4M3.UNPACK_B R12, R6.H1 ;  /* 0x00000006ff0c723e */ /* 0x000fe200030006ff */
[----:B------:R-:W-:Y:S01]  /*3b40*/  HADD2.F32 R34, -RZ, R32.H1_H1 ;  /* 0x30000020ff227230 */ /* 0x000fe20000004100 */
        /* <DEDUP_REMOVED lines=12> */
[----:B------:R-:W-:Y:S01]  /*3c10*/  FMUL.FTZ R35, R13, R33 ;  /* 0x000000210d237220 */ /* 0x000fe20000410000 */
[----:B------:R-:W-:Y:S01]  /*3c20*/  F2FP.F16.E4M3.UNPACK_B R7, R7 ;  /* 0x00000007ff07723e */ /* 0x000fe200020006ff */
[C---:B------:R-:W-:Y:S01]  /*3c30*/  FMUL.FTZ R14, R12.reuse, R33 ;  /* 0x000000210c0e7220 */ /* 0x040fe20000410000 */
[----:B------:R-:W-:Y:S01]  /*3c40*/  F2FP.F16.E4M3.UNPACK_B R6, R6 ;  /* 0x00000006ff06723e */ /* 0x000fe200020006ff */
[----:B------:R-:W-:Y:S01]  /*3c50*/  FFMA.FTZ R33, R15, R30, R36 ;  /* 0x0000001e0f217223 */ /* 0x000fe20000010024 */
[-C--:B------:R-:W-:Y:S01]  /*3c60*/  FFMA.FTZ R35, R12, R8.reuse, -R35 ;  /* 0x000000080c237223 */ /* 0x080fe20000010823 */
[----:B------:R-:W-:Y:S01]  /*3c70*/  FFMA.FTZ R30, R13, R8, R14 ;  /* 0x000000080d1e7223 */ /* 0x000fe2000001000e */
[--C-:B------:R-:W-:Y:S01]  /*3c80*/  HADD2.F32 R8, -RZ, R7.reuse.H0_H0 ;  /* 0x20000007ff087230 */ /* 0x100fe20000004100 */
[----:B------:R-:W-:Y:S01]  /*3c90*/  F2FP.SATFINITE.E4M3.F32.PACK_AB_MERGE_C R5, R5, R4, R38 ;  /* 0x000000040505723e */ /* 0x000fe20004807026 */
[----:B------:R-:W-:Y:S01]  /*3ca0*/  HADD2.F32 R12, -RZ, R7.H1_H1 ;  /* 0x30000007ff0c7230 */ /* 0x000fe20000004100 */
[----:B------:R-:W-:Y:S01]  /*3cb0*/  F2FP.SATFINITE.E4M3.F32.PACK_AB_MERGE_C R33, R33, R34, RZ ;  /* 0x000000222121723e */ /* 0x000fe200048070ff */
[----:B------:R-:W-:Y:S01]  /*3cc0*/  HADD2.F32 R7, -RZ, R6.H0_H0 ;  /* 0x20000006ff077230 */ /* 0x000fe20000004100 */
[----:B------:R-:W-:Y:S01]  /*3cd0*/  F2FP.SATFINITE.E4M3.F32.PACK_AB_MERGE_C R30, R30, R35, RZ ;  /* 0x000000231e1e723e */ /* 0x000fe200048070ff */
[----:B------:R-:W-:Y:S01]  /*3ce0*/  HADD2.F32 R13, -RZ, R32.H0_H0 ;  /* 0x20000020ff0d7230 */ /* 0x000fe20000004100 */
[----:B------:R-:W-:Y:S01]  /*3cf0*/  F2FP.SATFINITE.E4M3.F32.PACK_AB_MERGE_C R4, R70, R9, R37 ;  /* 0x000000094604723e */ /* 0x000fe20004807025 */
[----:B------:R-:W-:-:S02]  /*3d00*/  HADD2.F32 R6, -RZ, R6.H1_H1 ;  /* 0x30000006ff067230 */ /* 0x000fc40000004100 */
[----:B------:R-:W-:Y:S02]  /*3d10*/  HADD2.F32 R31, -RZ, R31.H0_H0 ;  /* 0x2000001fff1f7230 */ /* 0x000fe40000004100 */
[-C--:B------:R-:W-:Y:S01]  /*3d20*/  FMUL.FTZ R15, R12, R13.reuse ;  /* 0x0000000d0c0f7220 */ /* 0x080fe20000410000 */
[----:B------:R-:W-:Y:S02]  /*3d30*/  HADD2.F32 R29, -RZ, R29.H0_H0 ;  /* 0x2000001dff1d7230 */ /* 0x000fe40000004100 */
[----:B------:R-:W-:Y:S01]  /*3d40*/  FMUL.FTZ R13, R8, R13 ;  /* 0x0000000d080d7220 */ /* 0x000fe20000410000 */
[----:B------:R-:W-:Y:S02]  /*3d50*/  HADD2.F32 R28, -RZ, R28.H0_H0 ;  /* 0x2000001cff1c7230 */ /* 0x000fe40000004100 */
[-C--:B------:R-:W-:Y:S01]  /*3d60*/  FMUL.FTZ R14, R6, R31.reuse ;  /* 0x0000001f060e7220 */ /* 0x080fe20000410000 */
[C---:B------:R-:W-:Y:S01]  /*3d70*/  FMUL.FTZ R31, R7.reuse, R31 ;  /* 0x0000001f071f7220 */ /* 0x040fe20000410000 */
[-C--:B------:R-:W-:Y:S01]  /*3d80*/  FFMA.FTZ R15, R8, R29.reuse, -R15 ;  /* 0x0000001d080f7223 */ /* 0x080fe2000001080f */
[----:B------:R-:W-:Y:S01]  /*3d90*/  FFMA.FTZ R12, R12, R29, R13 ;  /* 0x0000001d0c0c7223 */ /* 0x000fe2000001000d */
[-C--:B------:R-:W-:Y:S01]  /*3da0*/  FFMA.FTZ R14, R7, R28.reuse, -R14 ;  /* 0x0000001c070e7223 */ /* 0x080fe2000001080e */
[----:B------:R-:W-:-:S03]  /*3db0*/  FFMA.FTZ R31, R6, R28, R31 ;  /* 0x0000001c061f7223 */ /* 0x000fc6000001001f */
[----:B------:R-:W-:Y:S02]  /*3dc0*/  F2FP.SATFINITE.E4M3.F32.PACK_AB_MERGE_C R7, R12, R15, R33 ;  /* 0x0000000f0c07723e */ /* 0x000fe40004807021 */
[----:B------:R-:W-:-:S07]  /*3dd0*/  F2FP.SATFINITE.E4M3.F32.PACK_AB_MERGE_C R6, R31, R14, R30 ;  /* 0x0000000e1f06723e */ /* 0x000fce000480701e */
.L_x_393:
[----:B------:R-:W-:Y:S05]  /*3de0*/  BSYNC B1 ;  /* 0x0000000000017941 */ /* 0x000fea0003800000 */
.L_x_392:
[----:B------:R0:W-:Y:S01]  /*3df0*/  ST.E.128 desc[UR42][R10.64], R4 ;  /* 0x000000040a007985 */ /* 0x0001e2000c101d2a */
[----:B------:R-:W-:Y:S05]  /*3e00*/  BRA `(.L_x_383) ;  /* 0x0000002400747947 */ /* 0x000fea0003800000 */
.L_x_376:
[----:B------:R-:W0:Y:S01]  /*3e10*/  S2R R4, SR_TID.X ;  /* 0x0000000000047919 */ /* 0x000e220000002100 */
[----:B------:R-:W-:Y:S01]  /*3e20*/  BSSY B1, `(.L_x_394) ;  /* 0x000001e000017945 */ /* 0x000fe20003800000 */
[----:B------:R-:W-:Y:S02]  /*3e30*/  CS2R R6, SRZ ;  /* 0x0000000000067805 */ /* 0x000fe4000001ff00 */
[----:B------:R-:W-:Y:S02]  /*3e40*/  CS2R R30, SRZ ;  /* 0x00000000001e7805 */ /* 0x000fe4000001ff00 */
[----:B------:R-:W-:Y:S02]  /*3e50*/  CS2R R28, SRZ ;  /* 0x00000000001c7805 */ /* 0x000fe4000001ff00 */
[----:B------:R-:W-:Y:S02]  /*3e60*/  CS2R R34, SRZ ;  /* 0x0000000000227805 */ /* 0x000fe4000001ff00 */
[----:B------:R-:W-:-:S02]  /*3e70*/  CS2R R32, SRZ ;  /* 0x0000000000207805 */ /* 0x000fc4000001ff00 */
        /* <DEDUP_REMOVED lines=8> */
[----:B------:R-:W-:Y:S01]  /*3f00*/  ULDC.64 UR4, c[0x0][0x3e8] ;  /* 0x0000fa0000047ab9 */ /* 0x000fe20000000a00 */
[----:B------:R-:W-:Y:S01]  /*3f10*/  ULDC.64 UR6, c[0x0][0x400] ;  /* 0x0001000000067ab9 */ /* 0x000fe20000000a00 */
[----:B------:R-:W-:Y:S02]  /*3f20*/  IADD3 R10, P0, P6, R44, UR4, R10 ;  /* 0x000000042c0a7c10 */ /* 0x000fe4000fe1e00a */
[----:B------:R-:W-:Y:S02]  /*3f30*/  CS2R R6, SRZ ;  /* 0x0000000000067805 */ /* 0x000fe4000001ff00 */
[----:B------:R-:W-:Y:S02]  /*3f40*/  CS2R R4, SRZ ;  /* 0x0000000000047805 */ /* 0x000fe4000001ff00 */
[----:B------:R-:W-:Y:S02]  /*3f50*/  CS2R R34, SRZ ;  /* 0x0000000000227805 */ /* 0x000fe4000001ff00 */
[----:B------:R-:W-:-:S02]  /*3f60*/  IADD3.X R11, R50, UR5, R15, P0, P6 ;  /* 0x00000005320b7c10 */ /* 0x000fc400087ec40f */
[----:B------:R-:W-:Y:S02]  /*3f70*/  CS2R R32, SRZ ;  /* 0x0000000000207805 */ /* 0x000fe4000001ff00 */
[----:B------:R-:W-:-:S04]  /*3f80*/  IADD3 R12, P0, P6, R20, UR6, R12 ;  /* 0x00000006140c7c10 */ /* 0x000fc8000fe1e00c */
[----:B------:R-:W-:Y:S02]  /*3f90*/  IADD3.X R13, R48, UR7, R14, P0, P6 ;  /* 0x00000007300d7c10 */ /* 0x000fe400087ec40e */
[-C--:B------:R-:W-:Y:S02]  /*3fa0*/  ISETP.GE.AND P0, PT, R16, R80.reuse, PT ;  /* 0x000000501000720c */ /* 0x080fe40003f06270 */
[----:B------:R-:W-:-:S11]  /*3fb0*/  ISETP.GE.AND P6, PT, R67, R80, PT ;  /* 0x000000504300720c */ /* 0x000fd60003fc6270 */
[----:B------:R0:W5:Y:S04]  /*3fc0*/  @!P0 LDG.E.128 R28, desc[UR42][R10.64] ;  /* 0x0000002a0a1c8981 */ /* 0x000168000c1e1d00 */
[----:B------:R0:W5:Y:S04]  /*3fd0*/  @!P6 LDG.E.128 R4, desc[UR42][R10.64+0x20] ;  /* 0x0000202a0a04e981 */ /* 0x000168000c1e1d00 */
[----:B------:R0:W5:Y:S04]  /*3fe0*/  @!P0 LDG.E.128 R36, desc[UR42][R12.64] ;  /* 0x0000002a0c248981 */ /* 0x000168000c1e1d00 */
[----:B------:R0:W5:Y:S02]  /*3ff0*/  @!P6 LDG.E.128 R32, desc[UR42][R12.64+0x20] ;  /* 0x0000202a0c20e981 */ /* 0x000164000c1e1d00 */
.L_x_395:
[----:B------:R-:W-:Y:S05]  /*4000*/  BSYNC B1 ;  /* 0x0000000000017941 */ /* 0x000fea0003800000 */
.L_x_394:
[----:B------:R-:W-:Y:S01]  /*4010*/  UISETP.NE.AND UP0, UPT, UR36, 0x3, UPT ;  /* 0x000000032400788c */ /* 0x000fe2000bf05270 */
[----:B-----5:R-:W-:Y:S01]  /*4020*/  MOV R81, R6 ;  /* 0x0000000600517202 */ /* 0x020fe20000000f00 */
[----:B------:R-:W-:Y:S01]  /*4030*/  IMAD.MOV.U32 R83, RZ, RZ, R4 ;  /* 0x000000ffff537224 */ /* 0x000fe200078e0004 */
[----:B------:R-:W-:Y:S01]  /*4040*/  MOV R93, R36 ;  /* 0x00000024005d7202 */ /* 0x000fe20000000f00 */
[----:B------:R-:W-:Y:S02]  /*4050*/  IMAD.MOV.U32 R89, RZ, RZ, R30 ;  /* 0x000000ffff597224 */ /* 0x000fe400078e001e */
[----:B------:R-:W-:Y:S01]  /*4060*/  PLOP3.LUT P0, PT, PT, PT, UP0, 0x80, 0x0 ;  /* 0x000000000000781c */ /* 0x000fe20003f0f008 */
[----:B------:R-:W-:Y:S02]  /*4070*/  IMAD.MOV.U32 R92, RZ, RZ, R28 ;  /* 0x000000ffff5c7224 */ /* 0x000fe400078e001c */
[----:B------:R-:W-:Y:S02]  /*4080*/  IMAD.MOV.U32 R85, RZ, RZ, R34 ;  /* 0x000000ffff557224 */ /* 0x000fe400078e0022 */
[----:B------:R-:W-:-:S02]  /*4090*/  IMAD.MOV.U32 R86, RZ, RZ, R32 ;  /* 0x000000ffff567224 */ /* 0x000fc400078e0020 */
[----:B------:R-:W-:-:S06]  /*40a0*/  IMAD.MOV.U32 R90, RZ, RZ, R38 ;  /* 0x000000ffff5a7224 */ /* 0x000fcc00078e0026 */
[----:B------:R-:W-:Y:S05]  /*40b0*/  @!P0 BRA `(.L_x_396) ;  /* 0x0000000000048947 */ /* 0x000fea0003800000 */
[----:B------:R-:W-:Y:S01]  /*40c0*/  BPT.TRAP 0x1 ;  /* 0x000000040000795c */ /* 0x000fe20000300000 */
.L_x_396:
[----:B------:R-:W-:Y:S01]  /*40d0*/  IMAD R68, R19, 0x8, R18 ;  /* 0x0000000813447824 */ /* 0x000fe200078e0212 */
[----:B------:R-:W-:Y:S01]  /*40e0*/  SHF.L.U32 R79, R157, 0x1f, RZ ;  /* 0x0000001f9d4f7819 */ /* 0x000fe200000006ff */
[----:B------:R-:W-:Y:S03]  /*40f0*/  BSSY B1, `(.L_x_397) ;  /* 0x0000003000017945 */ /* 0x000fe60003800000 */
[----:B------:R-:W1:Y:S02]  /*4100*/  SYNCS.PHASECHK.TRANS64.TRYWAIT P6, [R68+URZ+0x19c90], R79 ;  /* 0x019c904f440075a7 */ /* 0x000e6400080c017f */
[----:B-1----:R-:W-:Y:S05]  /*4110*/  @!P6 BRA `(.L_x_398) ;  /* 0x0000015c008ce947 */ /* 0x002fea0003800000 */
.L_x_633:
[----:B------:R-:W-:Y:S05]  /*4120*/  BSYNC B1 ;  /* 0x0000000000017941 */ /* 0x000fea0003800000 */
.L_x_397:
[----:B------:R-:W-:-:S03]  /*4130*/  UMOV UR4, 0xffffffff ;  /* 0xffffffff00047882 */ /* 0x000fc60000000000 */
[----:B------:R-:W-:Y:S05]  /*4140*/  BRA.DIV UR4, `(.L_x_399) ;  /* 0x0000015e04947947 */ /* 0x000fea000b800000 */
[----:B------:R-:W2:Y:S04]  /*4150*/  SHFL.IDX PT, R82, R82, RZ, 0x1e1f ;  /* 0x001e1fff52527589 */ /* 0x000ea800000e0000 */
[----:B------:R-:W3:Y:S02]  /*4160*/  SHFL.IDX PT, R84, R84, RZ, 0x1e1f ;  /* 0x001e1fff54547589 */ /* 0x000ee400000e0000 */
.L_x_637:
[----:B------:R-:W-:Y:S05]  /*4170*/  @P5 BRA `(.L_x_383) ;  /* 0x0000002000985947 */ /* 0x000fea0003800000 */
[----:B------:R-:W4:Y:S01]  /*4180*/  LDC R87, c[0x0][0x2f4] ;  /* 0x0000bd00ff577b82 */ /* 0x000f220000000800 */
[----:B------:R-:W-:Y:S01]  /*4190*/  ISETP.NE.AND P5, PT, R53, RZ, PT ;  /* 0x000000ff3500720c */ /* 0x000fe20003fa5270 */
[----:B------:R-:W-:Y:S01]  /*41a0*/  BSSY B1, `(.L_x_400) ;  /* 0x00000f5000017945 */ /* 0x000fe20003800000 */
[----:B----4-:R-:W-:-:S11]  /*41b0*/  IMAD.IADD R91, R87, 0x1, -R54 ;  /* 0x00000001575b7824 */ /* 0x010fd600078e0a36 */
[----:B------:R-:W-:Y:S05]  /*41c0*/  @!P5 BRA `(.L_x_401) ;  /* 0x0000000c00c8d947 */ /* 0x000fea0003800000 */
[----:B0-----:R-:W4:Y:S04]  /*41d0*/  LDL R13, [R1+0xc] ;  /* 0x00000c00010d7983 */ /* 0x001f280000100800 */
[----:B------:R-:W5:Y:S04]  /*41e0*/  LDL R12, [R1+0x60] ;  /* 0x00006000010c7983 */ /* 0x000f680000100800 */
[----:B------:R-:W5:Y:S01]  /*41f0*/  LDL R10, [R1+0x1c] ;  /* 0x00001c00010a7983 */ /* 0x000f620000100800 */
[----:B------:R-:W-:Y:S01]  /*4200*/  SEL R8, R54, R91, !P3 ;  /* 0x0000005b36087207 */ /* 0x000fe20005800000 */
[----:B------:R-:W-:Y:S01]  /*4210*/  BSSY B2, `(.L_x_402) ;  /* 0x00000eb000027945 */ /* 0x000fe20003800000 */
[----:B---3--:R-:W-:-:S02]  /*4220*/  IADD3 R70, P6, R41, R84, RZ ;  /* 0x0000005429467210 */ /* 0x008fc40007fde0ff */
[----:B------:R-:W-:Y:S02]  /*4230*/  SHF.R.S32.HI R9, RZ, 0x1f, R8 ;  /* 0x0000001fff097819 */ /* 0x000fe40000011408 */
[----:B--2---:R-:W-:Y:S02]  /*4240*/  LEA.HI.X.SX32 R71, R41, R82, 0x1, P6 ;  /* 0x0000005229477211 */ /* 0x004fe400030f0eff */
[----:B------:R-:W-:-:S04]  /*4250*/  LEA.HI R9, R9, R8, RZ, 0x5 ;  /* 0x0000000809097211 */ /* 0x000fc800078f28ff */
[----:B------:R-:W-:-:S04]  /*4260*/  SHF.R.S32.HI R8, RZ, 0x5, R9 ;  /* 0x00000005ff087819 */ /* 0x000fc80000011409 */
[----:B------:R-:W-:-:S04]  /*4270*/  LEA.HI.SX32 R8, R65, R8, 0x1c ;  /* 0x0000000841087211 */ /* 0x000fc800078fe2ff */
[C---:B------:R-:W-:Y:S01]  /*4280*/  LEA.HI R9, R8.reuse, R8, RZ, 0x1 ;  /* 0x0000000808097211 */ /* 0x040fe200078f08ff */
[----:B------:R-:W-:-:S04]  /*4290*/  IMAD.SHL.U32 R11, R8, 0x10, RZ ;  /* 0x00000010080b7824 */ /* 0x000fc800078e00ff */
[----:B------:R-:W-:Y:S01]  /*42a0*/  IMAD.SHL.U32 R9, R9, 0x800, RZ ;  /* 0x0000080009097824 */ /* 0x000fe200078e00ff */
[----:B------:R-:W-:-:S04]  /*42b0*/  ISETP.GE.AND P5, PT, R11, R87, PT ;  /* 0x000000570b00720c */ /* 0x000fc80003fa6270 */
[----:B------:R-:W-:-:S09]  /*42c0*/  LOP3.LUT R9, R9, 0xfffff000, RZ, 0xc0, !PT ;  /* 0xfffff00009097812 */ /* 0x000fd200078ec0ff */
[----:B------:R-:W-:-:S04]  /*42d0*/  @!P5 IADD3 R72, P6, R84, R11, RZ ;  /* 0x0000000b5448d210 */ /* 0x000fc80007fde0ff */
[----:B------:R-:W-:Y:S02]  /*42e0*/  @!P5 LEA.HI.X.SX32 R73, R11, R82, 0x1, P6 ;  /* 0x000000520b49d211 */ /* 0x000fe400030f0eff */
[----:B------:R-:W-:Y:S02]  /*42f0*/  ISETP.GE.AND P6, PT, R16, R80, PT ;  /* 0x000000501000720c */ /* 0x000fe40003fc6270 */
[----:B----4-:R-:W-:-:S04]  /*4300*/  LOP3.LUT R8, R13, 0x10, R11, 0xf8, !PT ;  /* 0x000000100d087812 */ /* 0x010fc800078ef80b */
[----:B-----5:R-:W-:-:S04]  /*4310*/  LOP3.LUT R8, R8, R12, RZ, 0x3c, !PT ;  /* 0x0000000c08087212 */ /* 0x020fc800078e3cff */
[----:B------:R-:W-:Y:S01]  /*4320*/  IADD3 R8, R8, R9, R10 ;  /* 0x0000000908087210 */ /* 0x000fe20007ffe00a */
[----:B------:R-:W-:-:S04]  /*4330*/  IMAD R9, R19, 0x3000, R63 ;  /* 0x0000300013097824 */ /* 0x000fc800078e023f */
[----:B------:R-:W-:Y:S02]  /*4340*/  IMAD R13, R19, 0x3000, R8 ;  /* 0x00003000130d7824 */ /* 0x000fe400078e0208 */
[C---:B------:R-:W-:Y:S02]  /*4350*/  IMAD.IADD R9, R18.reuse, 0x1, R9 ;  /* 0x0000000112097824 */ /* 0x040fe400078e0209 */
[----:B------:R-:W-:-:S04]  /*4360*/  IMAD.IADD R13, R18, 0x1, R13 ;  /* 0x00000001120d7824 */ /* 0x000fc800078e020d */
[----:B------:R-:W0:Y:S04]  /*4370*/  LDS.128 R8, [R9+0x13800] ;  /* 0x0138000009087984 */ /* 0x000e280000000c00 */
[----:B------:R-:W2:Y:S01]  /*4380*/  LDS.128 R12, [R13+0x13800] ;  /* 0x013800000d0c7984 */ /* 0x000ea20000000c00 */
[----:B------:R-:W-:Y:S05]  /*4390*/  @P6 BRA `(.L_x_403) ;  /* 0x0000000c00486947 */ /* 0x000fea0003800000 */
[----:B--2---:R-:W-:Y:S02]  /*43a0*/  MOV R28, R12 ;  /* 0x0000000c001c7202 */ /* 0x004fe40000000f00 */
[-C--:B------:R-:W-:Y:S02]  /*43b0*/  F2FP.F16.E4M3.UNPACK_B R96, R93.reuse.H1 ;  /* 0x0000005dff60723e */ /* 0x080fe400030006ff */
[----:B------:R-:W-:Y:S02]  /*43c0*/  F2FP.F16.E4M3.UNPACK_B R36, R28.H1 ;  /* 0x0000001cff24723e */ /* 0x000fe400030006ff */
[----:B0-----:R-:W-:Y:S01]  /*43d0*/  F2FP.F16.E4M3.UNPACK_B R30, R8.H1 ;  /* 0x00000008ff1e723e */ /* 0x001fe200030006ff */
[----:B------:R-:W-:Y:S01]  /*43e0*/  HADD2.F32 R97, -RZ, R96.H0_H0 ;  /* 0x20000060ff617230 */ /* 0x000fe20000004100 */
[----:B------:R-:W-:Y:S01]  /*43f0*/  F2FP.F16.E4M3.UNPACK_B R94, R92.H1 ;  /* 0x0000005cff5e723e */ /* 0x000fe200030006ff */
[----:B------:R-:W-:Y:S01]  /*4400*/  HADD2.F32 R38, -RZ, R36.H0_H0 ;  /* 0x20000024ff267230 */ /* 0x000fe20000004100 */
[----:B------:R-:W-:Y:S01]  /*4410*/  F2FP.F16.E4M3.UNPACK_B R93, R93 ;  /* 0x0000005dff5d723e */ /* 0x000fe200020006ff */
[----:B------:R-:W-:Y:S01]  /*4420*/  HADD2.F32 R12, -RZ, R30.H0_H0 ;  /* 0x2000001eff0c7230 */ /* 0x000fe20000004100 */
[----:B------:R-:W-:Y:S01]  /*4430*/  F2FP.F16.E4M3.UNPACK_B R8, R8 ;  /* 0x00000008ff08723e */ /* 0x000fe200020006ff */
[----:B------:R-:W-:-:S02]  /*4440*/  HADD2.F32 R95, -RZ, R94.H0_H0 ;  /* 0x2000005eff5f7230 */ /* 0x000fc40000004100 */
[-C--:B------:R-:W-:Y:S01]  /*4450*/  FMUL.FTZ R99, R38, R97.reuse ;  /* 0x0000006126637220 */ /* 0x080fe20000410000 */
[----:B------:R-:W-:Y:S02]  /*4460*/  HADD2.F32 R36, -RZ, R36.H1_H1 ;  /* 0x30000024ff247230 */ /* 0x000fe40000004100 */
[C---:B------:R-:W-:Y:S01]  /*4470*/  FMUL.FTZ R97, R12.reuse, R97 ;  /* 0x000000610c617220 */ /* 0x040fe20000410000 */
[----:B------:R-:W-:Y:S02]  /*4480*/  HADD2.F32 R30, -RZ, R30.H1_H1 ;  /* 0x3000001eff1e7230 */ /* 0x000fe40000004100 */
[-C--:B------:R-:W-:Y:S01]  /*4490*/  FFMA.FTZ R12, R12, R95.reuse, -R99 ;  /* 0x0000005f0c0c7223 */ /* 0x080fe20000010863 */
[----:B------:R-:W-:Y:S02]  /*44a0*/  HADD2.F32 R99, -RZ, R96.H1_H1 ;  /* 0x30000060ff637230 */ /* 0x000fe40000004100 */
[----:B------:R-:W-:Y:S01]  /*44b0*/  FFMA.FTZ R38, R38, R95, R97 ;  /* 0x0000005f26267223 */ /* 0x000fe20000010061 */
[----:B------:R-:W-:Y:S01]  /*44c0*/  HADD2.F32 R97, -RZ, R94.H1_H1 ;  /* 0x3000005eff617230 */ /* 0x000fe20000004100 */
[----:B------:R-:W-:Y:S01]  /*44d0*/  F2FP.F16.E4M3.UNPACK_B R104, R90.H1 ;  /* 0x0000005aff68723e */ /* 0x000fe200030006ff */
[----:B------:R-:W-:-:S02]  /*44e0*/  HADD2.F32 R94, -RZ, R93.H0_H0 ;  /* 0x2000005dff5e7230 */ /* 0x000fc40000004100 */
[-C--:B------:R-:W-:Y:S01]  /*44f0*/  FMUL.FTZ R95, R36, R99.reuse ;  /* 0x00000063245f7220 */ /* 0x080fe20000410000 */
[C---:B------:R-:W-:Y:S01]  /*4500*/  FMUL.FTZ R101, R30.reuse, R99 ;  /* 0x000000631e657220 */ /* 0x040fe20000410000 */
[----:B------:R-:W-:Y:S01]  /*4510*/  HADD2.F32 R93, -RZ, R93.H1_H1 ;  /* 0x3000005dff5d7230 */ /* 0x000fe20000004100 */
[----:B------:R-:W-:Y:S01]  /*4520*/  F2FP.F16.E4M3.UNPACK_B R107, R89.H1 ;  /* 0x00000059ff6b723e */ /* 0x000fe200030006ff */
[-C--:B------:R-:W-:Y:S01]  /*4530*/  FFMA.FTZ R99, R30, R97.reuse, -R95 ;  /* 0x000000611e637223 */ /* 0x080fe2000001085f */
[----:B------:R-:W-:Y:S01]  /*4540*/  F2FP.F16.E4M3.UNPACK_B R30, R28 ;  /* 0x0000001cff1e723e */ /* 0x000fe200020006ff */
[----:B------:R-:W-:Y:S01]  /*4550*/  FFMA.FTZ R97, R36, R97, R101 ;  /* 0x0000006124617223 */ /* 0x000fe20000010065 */
[----:B------:R-:W-:Y:S01]  /*4560*/  F2FP.F16.E4M3.UNPACK_B R36, R92 ;  /* 0x0000005cff24723e */ /* 0x000fe200020006ff */
[----:B------:R-:W-:Y:S01]  /*4570*/  HADD2.F32 R28, -RZ, R8.H0_H0 ;  /* 0x20000008ff1c7230 */ /* 0x000fe20000004100 */
[----:B------:R-:W-:Y:S01]  /*4580*/  LOP3.LUT R98, R31, 0xff0000ff, RZ, 0xc0, !PT ;  /* 0xff0000ff1f627812 */ /* 0x000fe200078ec0ff */
[----:B------:R-:W-:Y:S01]  /*4590*/  HADD2.F32 R95, -RZ, R30.H0_H0 ;  /* 0x2000001eff5f7230 */ /* 0x000fe20000004100 */
[----:B------:R-:W-:Y:S01]  /*45a0*/  SHF.R.U32.HI R96, RZ, 0x10, R37 ;  /* 0x00000010ff607819 */ /* 0x000fe20000011625 */
[----:B------:R-:W-:Y:S01]  /*45b0*/  HADD2.F32 R92, -RZ, R36.H0_H0 ;  /* 0x20000024ff5c7230 */ /* 0x000fe20000004100 */
[----:B------:R-:W-:Y:S01]  /*45c0*/  SHF.R.U32.HI R100, RZ, 0x8, R39 ;  /* 0x00000008ff647819 */ /* 0x000fe20000011627 */
[----:B------:R-:W-:-:S02]  /*45d0*/  HADD2.F32 R30, -RZ, R30.H1_H1 ;  /* 0x3000001eff1e7230 */ /* 0x000fc40000004100 */
[-C--:B------:R-:W-:Y:S01]  /*45e0*/  FMUL.FTZ R101, R95, R94.reuse ;  /* 0x0000005e5f657220 */ /* 0x080fe20000410000 */
[C---:B------:R-:W-:Y:S01]  /*45f0*/  FMUL.FTZ R94, R28.reuse, R94 ;  /* 0x0000005e1c5e7220 */ /* 0x040fe20000410000 */
[----:B------:R-:W-:Y:S01]  /*4600*/  HADD2.F32 R8, -RZ, R8.H1_H1 ;  /* 0x30000008ff087230 */ /* 0x000fe20000004100 */
[----:B------:R-:W-:Y:S01]  /*4610*/  LOP3.LUT R102, R39, 0xff0000ff, RZ, 0xc0, !PT ;  /* 0xff0000ff27667812 */ /* 0x000fe200078ec0ff */
[-C--:B------:R-:W-:Y:S01]  /*4620*/  FFMA.FTZ R28, R28, R92.reuse, -R101 ;  /* 0x0000005c1c1c7223 */ /* 0x080fe20000010865 */
[----:B------:R-:W-:Y:S02]  /*4630*/  HADD2.F32 R101, -RZ, R36.H1_H1 ;  /* 0x30000024ff657230 */ /* 0x000fe40000004100 */
[-C--:B------:R-:W-:Y:S01]  /*4640*/  FMUL.FTZ R103, R30, R93.reuse ;  /* 0x0000005d1e677220 */ /* 0x080fe20000410000 */
[C---:B------:R-:W-:Y:S01]  /*4650*/  FMUL.FTZ R105, R8.reuse, R93 ;  /* 0x0000005d08697220 */ /* 0x040fe20000410000 */
[----:B------:R-:W-:Y:S01]  /*4660*/  FFMA.FTZ R95, R95, R92, R94 ;  /* 0x0000005c5f5f7223 */ /* 0x000fe2000001005e */
[----:B------:R-:W-:Y:S01]  /*4670*/  SHF.R.U32.HI R36, RZ, 0x10, R29 ;  /* 0x00000010ff247819 */ /* 0x000fe2000001161d */
[----:B------:R-:W-:Y:S01]  /*4680*/  FFMA.FTZ R93, R8, R101, -R103 ;  /* 0x00000065085d7223 */ /* 0x000fe20000010867 */
[----:B------:R-:W-:-:S02]  /*4690*/  IMAD.MOV.U32 R103, RZ, RZ, R14 ;  /* 0x000000ffff677224 */ /* 0x000fc400078e000e */
[----:B------:R-:W-:Y:S01]  /*46a0*/  FFMA.FTZ R30, R30, R101, R105 ;  /* 0x000000651e1e7223 */ /* 0x000fe20000010069 */
[----:B------:R-:W-:Y:S01]  /*46b0*/  IMAD.MOV.U32 R14, RZ, RZ, R10 ;  /* 0x000000ffff0e7224 */ /* 0x000fe200078e000a */
[----:B------:R-:W-:Y:S01]  /*46c0*/  SHF.R.U32.HI R8, RZ, 0x8, R29 ;  /* 0x00000008ff087819 */ /* 0x000fe2000001161d */
[--C-:B------:R-:W-:Y:S01]  /*46d0*/  HADD2.F32 R111, -RZ, R104.reuse.H0_H0 ;  /* 0x20000068ff6f7230 */ /* 0x100fe20000004100 */
[----:B------:R-:W-:Y:S01]  /*46e0*/  F2FP.F16.E4M3.UNPACK_B R105, R103.H1 ;  /* 0x00000067ff69723e */ /* 0x000fe200030006ff */
[----:B------:R-:W-:Y:S01]  /*46f0*/  HADD2.F32 R109, -RZ, R107.H0_H0 ;  /* 0x2000006bff6d7230 */ /* 0x000fe20000004100 */
[----:B------:R-:W-:Y:S01]  /*4700*/  F2FP.F16.E4M3.UNPACK_B R106, R14.H1 ;  /* 0x0000000eff6a723e */ /* 0x000fe200030006ff */
[----:B------:R-:W-:Y:S01]  /*4710*/  HADD2.F32 R104, -RZ, R104.H1_H1 ;  /* 0x30000068ff687230 */ /* 0x000fe20000004100 */
[----:B------:R-:W-:Y:S01]  /*4720*/  LOP3.LUT R92, R29, 0xff0000ff, RZ, 0xc0, !PT ;  /* 0xff0000ff1d5c7812 */ /* 0x000fe200078ec0ff */
[--C-:B------:R-:W-:Y:S01]  /*4730*/  HADD2.F32 R10, -RZ, R105.reuse.H0_H0 ;  /* 0x20000069ff0a7230 */ /* 0x100fe20000004100 */
[--C-:B------:R-:W-:Y:S01]  /*4740*/  SHF.R.U32.HI R29, RZ, 0x10, R31.reuse ;  /* 0x00000010ff1d7819 */ /* 0x100fe2000001161f */
[----:B------:R-:W-:Y:S01]  /*4750*/  HADD2.F32 R108, -RZ, R106.H0_H0 ;  /* 0x2000006aff6c7230 */ /* 0x000fe20000004100 */
[----:B------:R-:W-:Y:S01]  /*4760*/  SHF.R.U32.HI R94, RZ, 0x8, R31 ;  /* 0x00000008ff5e7819 */ /* 0x000fe2000001161f */
[----:B------:R-:W-:Y:S01]  /*4770*/  HADD2.F32 R105, -RZ, R105.H1_H1 ;  /* 0x30000069ff697230 */ /* 0x000fe20000004100 */
[----:B------:R-:W-:Y:S01]  /*4780*/  SHF.R.U32.HI R31, RZ, 0x8, R37 ;  /* 0x00000008ff1f7819 */ /* 0x000fe20000011625 */
[----:B------:R-:W-:Y:S01]  /*4790*/  IMAD.U32 R29, R29, 0x10000, RZ ;  /* 0x000100001d1d7824 */ /* 0x000fe200078e00ff */
[----:B------:R-:W-:Y:S01]  /*47a0*/  LOP3.LUT R101, R37, 0xff0000ff, RZ, 0xc0, !PT ;  /* 0xff0000ff25657812 */ /* 0x000fe200078ec0ff */
[----:B------:R-:W-:Y:S01]  /*47b0*/  IMAD.U32 R96, R96, 0x10000, RZ ;  /* 0x0001000060607824 */ /* 0x000fe200078e00ff */
[----:B------:R-:W-:Y:S01]  /*47c0*/  SHF.R.U32.HI R37, RZ, 0x10, R39 ;  /* 0x00000010ff257819 */ /* 0x000fe20000011627 */
[----:B------:R-:W-:-:S02]  /*47d0*/  IMAD.MOV.U32 R39, RZ, RZ, R9 ;  /* 0x000000ffff277224 */ /* 0x000fc400078e0009 */
[-C--:B------:R-:W-:Y:S01]  /*47e0*/  FMUL.FTZ R9, R10, R111.reuse ;  /* 0x0000006f0a097220 */ /* 0x080fe20000410000 */
[C---:B------:R-:W-:Y:S01]  /*47f0*/  FMUL.FTZ R111, R108.reuse, R111 ;  /* 0x0000006f6c6f7220 */ /* 0x040fe20000410000 */
[----:B------:R-:W-:Y:S01]  /*4800*/  F2FP.F16.E4M3.UNPACK_B R103, R103 ;  /* 0x00000067ff67723e */ /* 0x000fe200020006ff */
[----:B------:R-:W-:Y:S02]  /*4810*/  IMAD.U32 R37, R37, 0x10000, RZ ;  /* 0x0001000025257824 */ /* 0x000fe400078e00ff */
[-C--:B------:R-:W-:Y:S01]  /*4820*/  FFMA.FTZ R9, R108, R109.reuse, -R9 ;  /* 0x0000006d6c097223 */ /* 0x080fe20000010809 */
[----:B------:R-:W-:Y:S01]  /*4830*/  FFMA.FTZ R10, R10, R109, R111 ;  /* 0x0000006d0a0a7223 */ /* 0x000fe2000001006f */
[----:B------:R-:W-:Y:S02]  /*4840*/  HADD2.F32 R109, -RZ, R106.H1_H1 ;  /* 0x3000006aff6d7230 */ /* 0x000fe40000004100 */
[----:B------:R-:W-:Y:S01]  /*4850*/  FMUL.FTZ R108, R105, R104 ;  /* 0x00000068696c7220 */ /* 0x000fe20000410000 */
[----:B------:R-:W-:Y:S01]  /*4860*/  HADD2.F32 R106, -RZ, R107.H1_H1 ;  /* 0x3000006bff6a7230 */ /* 0x000fe20000004100 */
[----:B------:R-:W-:Y:S01]  /*4870*/  F2FP.SATFINITE.E4M3.F32.PACK_AB_MERGE_C R12, R99, R12, RZ ;  /* 0x0000000c630c723e */ /* 0x000fe200048070ff */
[----:B------:R-:W-:-:S02]  /*4880*/  IMAD.SHL.U32 R107, R8, 0x100, RZ ;  /* 0x00000100086b7824 */ /* 0x000fc400078e00ff */
[----:B------:R-:W-:Y:S01]  /*4890*/  FMUL.FTZ R110, R109, R104 ;  /* 0x000000686d6e7220 */ /* 0x000fe20000410000 */
[----:B------:R-:W-:Y:S01]  /*48a0*/  F2FP.SATFINITE.E4M3.F32.PACK_AB_MERGE_C R97, R97, R38, RZ ;  /* 0x000000266161723e */ /* 0x000fe200048070ff */
[----:B------:R-:W-:Y:S01]  /*48b0*/  FFMA.FTZ R104, R109, R106, -R108 ;  /* 0x0000006a6d687223 */ /* 0x000fe2000001086c */
[----:B------:R-:W-:Y:S01]  /*48c0*/  F2FP.SATFINITE.E4M3.F32.PACK_AB_MERGE_C R93, R93, R28, R12 ;  /* 0x0000001c5d5d723e */ /* 0x000fe2000480700c */
[----:B------:R-:W-:Y:S01]  /*48d0*/  FFMA.FTZ R105, R105, R106, R110 ;  /* 0x0000006a69697223 */ /* 0x000fe2000001006e */
[----:B------:R-:W-:Y:S01]  /*48e0*/  LOP3.LUT R92, R92, 0xff00, R107, 0xf8, !PT ;  /* 0x0000ff005c5c7812 */ /* 0x000fe200078ef86b */
[----:B------:R-:W-:Y:S01]  /*48f0*/  IMAD.SHL.U32 R107, R94, 0x100, RZ ;  /* 0x000001005e6b7824 */ /* 0x000fe200078e00ff */
[----:B------:R-:W-:Y:S01]  /*4900*/  F2FP.SATFINITE.E4M3.F32.PACK_AB_MERGE_C R104, R104, R9, RZ ;  /* 0x000000096868723e */ /* 0x000fe200048070ff */
[----:B------:R-:W-:Y:S01]  /*4910*/  IMAD.SHL.U32 R94, R31, 0x100, RZ ;  /* 0x000001001f5e7824 */ /* 0x000fe200078e00ff */
[----:B------:R-:W-:Y:S01]  /*4920*/  F2FP.SATFINITE.E4M3.F32.PACK_AB_MERGE_C R12, R30, R95, R97 ;  /* 0x0000005f1e0c723e */ /* 0x000fe20004807061 */
[----:B------:R-:W-:Y:S01]  /*4930*/  IMAD.U32 R31, R36, 0x10000, RZ ;  /* 0x00010000241f7824 */ /* 0x000fe200078e00ff */
[----:B------:R-:W-:-:S02]  /*4940*/  LOP3.LUT R8, R98, 0xff00, R107, 0xf8, !PT ;  /* 0x0000ff0062087812 */ /* 0x000fc400078ef86b */
[----:B------:R-:W-:Y:S02]  /*4950*/  LOP3.LUT R101, R101, 0xff00, R94, 0xf8, !PT ;  /* 0x0000ff0065657812 */ /* 0x000fe400078ef85e */
[----:B------:R-:W-:Y:S02]  /*4960*/  F2FP.F16.E4M3.UNPACK_B R98, R90 ;  /* 0x0000005aff62723e */ /* 0x000fe400020006ff */
[----:B------:R-:W-:Y:S01]  /*4970*/  F2FP.F16.E4M3.UNPACK_B R94, R14 ;  /* 0x0000000eff5e723e */ /* 0x000fe200020006ff */
[--C-:B------:R-:W-:Y:S01]  /*4980*/  HADD2.F32 R14, -RZ, R103.reuse.H0_H0 ;  /* 0x20000067ff0e7230 */ /* 0x100fe20000004100 */
[----:B------:R-:W-:Y:S01]  /*4990*/  LOP3.LUT R31, R92, 0xff0000, R31, 0xf8, !PT ;  /* 0x00ff00005c1f7812 */ /* 0x000fe200078ef81f */
[----:B------:R-:W-:Y:S01]  /*49a0*/  HADD2.F32 R103, -RZ, R103.H1_H1 ;  /* 0x30000067ff677230 */ /* 0x000fe20000004100 */
[----:B------:R-:W-:Y:S01]  /*49b0*/  F2FP.F16.E4M3.UNPACK_B R92, R89 ;  /* 0x00000059ff5c723e */ /* 0x000fe200020006ff */
[----:B------:R-:W-:Y:S01]  /*49c0*/  HADD2.F32 R89, -RZ, R98.H0_H0 ;  /* 0x20000062ff597230 */ /* 0x000fe20000004100 */
[----:B------:R-:W-:Y:S01]  /*49d0*/  SHF.L.U32 R107, R100, 0x8, RZ ;  /* 0x00000008646b7819 */ /* 0x000fe200000006ff */
[----:B------:R-:W-:Y:S01]  /*49e0*/  HADD2.F32 R90, -RZ, R94.H0_H0 ;  /* 0x2000005eff5a7230 */ /* 0x000fe20000004100 */
[----:B------:R-:W-:Y:S01]  /*49f0*/  LOP3.LUT R8, R8, 0xff0000, R29, 0xf8, !PT ;  /* 0x00ff000008087812 */ /* 0x000fe200078ef81d */
[----:B------:R-:W-:Y:S01]  /*4a00*/  HADD2.F32 R29, -RZ, R92.H0_H0 ;  /* 0x2000005cff1d7230 */ /* 0x000fe20000004100 */
[----:B------:R-:W-:Y:S01]  /*4a10*/  LOP3.LUT R36, R102, 0xff00, R107, 0xf8, !PT ;  /* 0x0000ff0066247812 */ /* 0x000fe200078ef86b */
[-C--:B------:R-:W-:Y:S01]  /*4a20*/  FMUL.FTZ R107, R14, R89.reuse ;  /* 0x000000590e6b7220 */ /* 0x080fe20000410000 */
[----:B------:R-:W-:Y:S01]  /*4a30*/  FMUL.FTZ R89, R90, R89 ;  /* 0x000000595a597220 */ /* 0x000fe20000410000 */
[----:B------:R-:W-:Y:S01]  /*4a40*/  HADD2.F32 R98, -RZ, R98.H1_H1 ;  /* 0x30000062ff627230 */ /* 0x000fe20000004100 */
[----:B------:R-:W-:Y:S01]  /*4a50*/  LOP3.LUT R36, R36, 0xff0000, R37, 0xf8, !PT ;  /* 0x00ff000024247812 */ /* 0x000fe200078ef825 */
[----:B------:R-:W-:-:S02]  /*4a60*/  HADD2.F32 R94, -RZ, R94.H1_H1 ;  /* 0x3000005eff5e7230 */ /* 0x000fc40000004100 */
[-C--:B------:R-:W-:Y:S01]  /*4a70*/  FFMA.FTZ R14, R14, R29.reuse, R89 ;  /* 0x0000001d0e0e7223 */ /* 0x080fe20000010059 */
[----:B------:R-:W-:Y:S01]  /*4a80*/  LOP3.LUT R89, R101, 0xff0000, R96, 0xf8, !PT ;  /* 0x00ff000065597812 */ /* 0x000fe200078ef860 */
[----:B------:R-:W-:Y:S01]  /*4a90*/  FFMA.FTZ R90, R90, R29, -R107 ;  /* 0x0000001d5a5a7223 */ /* 0x000fe2000001086b */
[----:B------:R-:W-:Y:S02]  /*4aa0*/  HADD2.F32 R92, -RZ, R92.H1_H1 ;  /* 0x3000005cff5c7230 */ /* 0x000fe40000004100 */
[CC--:B------:R-:W-:Y:S01]  /*4ab0*/  FMUL.FTZ R29, R103.reuse, R98.reuse ;  /* 0x00000062671d7220 */ /* 0x0c0fe20000410000 */
[C---:B------:R-:W-:Y:S01]  /*4ac0*/  FMUL.FTZ R98, R94.reuse, R98 ;  /* 0x000000625e627220 */ /* 0x040fe20000410000 */
[----:B------:R-:W-:Y:S02]  /*4ad0*/  F2FP.F16.E4M3.UNPACK_B R37, R13 ;  /* 0x0000000dff25723e */ /* 0x000fe400020006ff */
[----:B------:R-:W-:Y:S01]  /*4ae0*/  F2FP.F16.E4M3.UNPACK_B R38, R89 ;  /* 0x00000059ff26723e */ /* 0x000fe200020006ff */
[-C--:B------:R-:W-:Y:S01]  /*4af0*/  FFMA.FTZ R101, R94, R92.reuse, -R29 ;  /* 0x0000005c5e657223 */ /* 0x080fe2000001081d */
[----:B------:R-:W-:Y:S01]  /*4b00*/  FFMA.FTZ R29, R103, R92, R98 ;  /* 0x0000005c671d7223 */ /* 0x000fe20000010062 */
[----:B------:R-:W-:Y:S01]  /*4b10*/  F2FP.F16.E4M3.UNPACK_B R9, R39 ;  /* 0x00000027ff09723e */ /* 0x000fe200020006ff */
[----:B------:R-:W-:Y:S01]  /*4b20*/  HADD2.F32 R92, -RZ, R37.H0_H0 ;  /* 0x20000025ff5c7230 */ /* 0x000fe20000004100 */
[----:B------:R-:W-:Y:S01]  /*4b30*/  F2FP.F16.E4M3.UNPACK_B R94, R31 ;  /* 0x0000001fff5e723e */ /* 0x000fe200020006ff */
[----:B------:R-:W-:Y:S01]  /*4b40*/  HADD2.F32 R97, -RZ, R38.H0_H0 ;  /* 0x20000026ff617230 */ /* 0x000fe20000004100 */
[----:B------:R-:W-:Y:S01]  /*4b50*/  F2FP.SATFINITE.E4M3.F32.PACK_AB_MERGE_C R28, R101, R90, R104 ;  /* 0x0000005a651c723e */ /* 0x000fe20004807068 */
[----:B------:R-:W-:Y:S01]  /*4b60*/  HADD2.F32 R30, -RZ, R9.H0_H0 ;  /* 0x20000009ff1e7230 */ /* 0x000fe20000004100 */
[----:B------:R-:W-:Y:S01]  /*4b70*/  F2FP.F16.E4M3.UNPACK_B R39, R39.H1 ;  /* 0x00000027ff27723e */ /* 0x000fe200030006ff */
[----:B------:R-:W-:-:S02]  /*4b80*/  HADD2.F32 R95, -RZ, R94.H0_H0 ;  /* 0x2000005eff5f7230 */ /* 0x000fc40000004100 */
[-C--:B------:R-:W-:Y:S01]  /*4b90*/  FMUL.FTZ R99, R92, R97.reuse ;  /* 0x000000615c637220 */ /* 0x080fe20000410000 */
[----:B------:R-:W-:Y:S02]  /*4ba0*/  HADD2.F32 R37, -RZ, R37.H1_H1 ;  /* 0x30000025ff257230 */ /* 0x000fe40000004100 */
[C---:B------:R-:W-:Y:S01]  /*4bb0*/  FMUL.FTZ R97, R30.reuse, R97 ;  /* 0x000000611e617220 */ /* 0x040fe20000410000 */
[----:B------:R-:W-:Y:S01]  /*4bc0*/  HADD2.F32 R90, -RZ, R38.H1_H1 ;  /* 0x30000026ff5a7230 */ /* 0x000fe20000004100 */
[----:B------:R-:W-:Y:S01]  /*4bd0*/  F2FP.SATFINITE.E4M3.F32.PACK_AB_MERGE_C R10, R105, R10, RZ ;  /* 0x0000000a690a723e */ /* 0x000fe200048070ff */
[----:B------:R-:W-:Y:S02]  /*4be0*/  HADD2.F32 R38, -RZ, R9.H1_H1 ;  /* 0x30000009ff267230 */ /* 0x000fe40000004100 */
[-C--:B------:R-:W-:Y:S01]  /*4bf0*/  FFMA.FTZ R9, R30, R95.reuse, -R99 ;  /* 0x0000005f1e097223 */ /* 0x080fe20000010863 */
[----:B------:R-:W-:Y:S02]  /*4c00*/  HADD2.F32 R94, -RZ, R94.H1_H1 ;  /* 0x3000005eff5e7230 */ /* 0x000fe40000004100 */
[-C--:B------:R-:W-:Y:S01]  /*4c10*/  FMUL.FTZ R99, R37, R90.reuse ;  /* 0x0000005a25637220 */ /* 0x080fe20000410000 */
[----:B------:R-:W-:Y:S01]  /*4c20*/  FFMA.FTZ R30, R92, R95, R97 ;  /* 0x0000005f5c1e7223 */ /* 0x000fe20000010061 */
[C---:B------:R-:W-:Y:S01]  /*4c30*/  FMUL.FTZ R90, R38.reuse, R90 ;  /* 0x0000005a265a7220 */ /* 0x040fe20000410000 */
[----:B------:R-:W-:Y:S01]  /*4c40*/  F2FP.SATFINITE.E4M3.F32.PACK_AB_MERGE_C R14, R29, R14, R10 ;  /* 0x0000000e1d0e723e */ /* 0x000fe2000480700a */
[----:B------:R-:W-:Y:S01]  /*4c50*/  FFMA.FTZ R38, R38, R94, -R99 ;  /* 0x0000005e26267223 */ /* 0x000fe20000010863 */
[----:B------:R-:W-:Y:S01]  /*4c60*/  F2FP.F16.E4M3.UNPACK_B R99, R36.H1 ;  /* 0x00000024ff63723e */ /* 0x000fe200030006ff */
[----:B------:R-:W-:Y:S01]  /*4c70*/  FFMA.FTZ R37, R37, R94, R90 ;  /* 0x0000005e25257223 */ /* 0x000fe2000001005a */
[----:B------:R-:W-:Y:S01]  /*4c80*/  F2FP.F16.E4M3.UNPACK_B R90, R13.H1 ;  /* 0x0000000dff5a723e */ /* 0x000fe200030006ff */
[--C-:B------:R-:W-:Y:S01]  /*4c90*/  HADD2.F32 R13, -RZ, R39.reuse.H0_H0 ;  /* 0x20000027ff0d7230 */ /* 0x100fe20000004100 */
[----:B------:R-:W-:Y:S01]  /*4ca0*/  F2FP.F16.E4M3.UNPACK_B R94, R89.H1 ;  /* 0x00000059ff5e723e */ /* 0x000fe200030006ff */
[----:B------:R-:W-:Y:S01]  /*4cb0*/  HADD2.F32 R39, -RZ, R39.H1_H1 ;  /* 0x30000027ff277230 */ /* 0x000fe20000004100 */
[----:B------:R-:W-:Y:S01]  /*4cc0*/  F2FP.F16.E4M3.UNPACK_B R89, R31.H1 ;  /* 0x0000001fff59723e */ /* 0x000fe200030006ff */
[----:B------:R-:W-:-:S02]  /*4cd0*/  HADD2.F32 R31, -RZ, R90.H0_H0 ;  /* 0x2000005aff1f7230 */ /* 0x000fc40000004100 */
[----:B------:R-:W-:Y:S02]  /*4ce0*/  HADD2.F32 R96, -RZ, R94.H0_H0 ;  /* 0x2000005eff607230 */ /* 0x000fe40000004100 */
[----:B------:R-:W-:Y:S02]  /*4cf0*/  HADD2.F32 R92, -RZ, R90.H1_H1 ;  /* 0x3000005aff5c7230 */ /* 0x000fe40000004100 */
[----:B------:R-:W-:Y:S02]  /*4d00*/  HADD2.F32 R94, -RZ, R94.H1_H1 ;  /* 0x3000005eff5e7230 */ /* 0x000fe40000004100 */
[-C--:B------:R-:W-:Y:S01]  /*4d10*/  FMUL.FTZ R98, R31, R96.reuse ;  /* 0x000000601f627220 */ /* 0x080fe20000410000 */
[--C-:B------:R-:W-:Y:S02]  /*4d20*/  HADD2.F32 R90, -RZ, R89.reuse.H0_H0 ;  /* 0x20000059ff5a7230 */ /* 0x100fe40000004100 */
[----:B------:R-:W-:Y:S01]  /*4d30*/  FMUL.FTZ R96, R13, R96 ;  /* 0x000000600d607220 */ /* 0x000fe20000410000 */
[----:B------:R-:W-:-:S02]  /*4d40*/  HADD2.F32 R89, -RZ, R89.H1_H1 ;  /* 0x30000059ff597230 */ /* 0x000fc40000004100 */
[CC--:B------:R-:W-:Y:S01]  /*4d50*/  FMUL.FTZ R100, R92.reuse, R94.reuse ;  /* 0x0000005e5c647220 */ /* 0x0c0fe20000410000 */
[----:B------:R-:W-:Y:S01]  /*4d60*/  FMUL.FTZ R95, R39, R94 ;  /* 0x0000005e275f7220 */ /* 0x000fe20000410000 */
[-C--:B------:R-:W-:Y:S01]  /*4d70*/  FFMA.FTZ R13, R13, R90.reuse, -R98 ;  /* 0x0000005a0d0d7223 */ /* 0x080fe20000010862 */
[----:B------:R-:W-:Y:S01]  /*4d80*/  FFMA.FTZ R31, R31, R90, R96 ;  /* 0x0000005a1f1f7223 */ /* 0x000fe20000010060 */
[----:B------:R-:W-:Y:S01]  /*4d90*/  FFMA.FTZ R90, R39, R89, -R100 ;  /* 0x00000059275a7223 */ /* 0x000fe20000010864 */
[----:B------:R-:W-:Y:S01]  /*4da0*/  F2FP.F16.E4M3.UNPACK_B R94, R15 ;  /* 0x0000000fff5e723e */ /* 0x000fe200020006ff */
[----:B------:R-:W-:Y:S01]  /*4db0*/  FFMA.FTZ R92, R92, R89, R95 ;  /* 0x000000595c5c7223 */ /* 0x000fe2000001005f */
[----:B------:R-:W-:Y:S01]  /*4dc0*/  F2FP.F16.E4M3.UNPACK_B R39, R36 ;  /* 0x00000024ff27723e */ /* 0x000fe200020006ff */
[----:B------:R-:W-:Y:S01]  /*4dd0*/  HADD2.F32 R104, -RZ, R99.H0_H0 ;  /* 0x20000063ff687230 */ /* 0x000fe20000004100 */
[-C--:B------:R-:W-:Y:S01]  /*4de0*/  F2FP.F16.E4M3.UNPACK_B R89, R11.reuse ;  /* 0x0000000bff59723e */ /* 0x080fe200020006ff */
[----:B------:R-:W-:Y:S01]  /*4df0*/  HADD2.F32 R100, -RZ, R94.H0_H0 ;  /* 0x2000005eff647230 */ /* 0x000fe20000004100 */
[----:B------:R-:W-:Y:S01]  /*4e00*/  F2FP.F16.E4M3.UNPACK_B R95, R11.H1 ;  /* 0x0000000bff5f723e */ /* 0x000fe200030006ff */
[----:B------:R-:W-:Y:S01]  /*4e10*/  HADD2.F32 R103, -RZ, R39.H0_H0 ;  /* 0x20000027ff677230 */ /* 0x000fe20000004100 */
[----:B------:R-:W-:Y:S01]  /*4e20*/  F2FP.F16.E4M3.UNPACK_B R11, R8 ;  /* 0x00000008ff0b723e */ /* 0x000fe200020006ff */
[----:B------:R-:W-:Y:S01]  /*4e30*/  HADD2.F32 R96, -RZ, R89.H0_H0 ;  /* 0x20000059ff607230 */ /* 0x000fe20000004100 */
[----:B------:R-:W-:Y:S01]  /*4e40*/  F2FP.F16.E4M3.UNPACK_B R98, R15.H1 ;  /* 0x0000000fff62723e */ /* 0x000fe200030006ff */
[----:B------:R-:W-:-:S02]  /*4e50*/  HADD2.F32 R99, -RZ, R99.H1_H1 ;  /* 0x30000063ff637230 */ /* 0x000fc40000004100 */
[-C--:B------:R-:W-:Y:S01]  /*4e60*/  FMUL.FTZ R107, R100, R103.reuse ;  /* 0x00000067646b7220 */ /* 0x080fe20000410000 */
[----:B------:R-:W-:Y:S01]  /*4e70*/  HADD2.F32 R101, -RZ, R11.H0_H0 ;  /* 0x2000000bff657230 */ /* 0x000fe20000004100 */
[----:B------:R-:W-:Y:S01]  /*4e80*/  F2FP.F16.E4M3.UNPACK_B R15, R8.H1 ;  /* 0x00000008ff0f723e */ /* 0x000fe200030006ff */
[--C-:B------:R-:W-:Y:S02]  /*4e90*/  HADD2.F32 R97, -RZ, R98.reuse.H0_H0 ;  /* 0x20000062ff617230 */ /* 0x100fe40000004100 */
[C---:B------:R-:W-:Y:S01]  /*4ea0*/  FMUL.FTZ R103, R96.reuse, R103 ;  /* 0x0000006760677220 */ /* 0x040fe20000410000 */
[----:B------:R-:W-:Y:S02]  /*4eb0*/  HADD2.F32 R98, -RZ, R98.H1_H1 ;  /* 0x30000062ff627230 */ /* 0x000fe40000004100 */
[-C--:B------:R-:W-:Y:S01]  /*4ec0*/  FFMA.FTZ R8, R96, R101.reuse, -R107 ;  /* 0x0000006560087223 */ /* 0x080fe2000001086b */
[--C-:B------:R-:W-:Y:S02]  /*4ed0*/  HADD2.F32 R96, -RZ, R95.reuse.H0_H0 ;  /* 0x2000005fff607230 */ /* 0x100fe40000004100 */
[----:B------:R-:W-:Y:S01]  /*4ee0*/  FFMA.FTZ R36, R100, R101, R103 ;  /* 0x0000006564247223 */ /* 0x000fe20000010067 */
[----:B------:R-:W-:-:S02]  /*4ef0*/  HADD2.F32 R95, -RZ, R95.H1_H1 ;  /* 0x3000005fff5f7230 */ /* 0x000fc40000004100 */
[-C--:B------:R-:W-:Y:S01]  /*4f00*/  FMUL.FTZ R100, R98, R99.reuse ;  /* 0x0000006362647220 */ /* 0x080fe20000410000 */
[--C-:B------:R-:W-:Y:S02]  /*4f10*/  HADD2.F32 R102, -RZ, R15.reuse.H0_H0 ;  /* 0x2000000fff667230 */ /* 0x100fe40000004100 */
[-C--:B------:R-:W-:Y:S01]  /*4f20*/  FMUL.FTZ R107, R97, R104.reuse ;  /* 0x00000068616b7220 */ /* 0x080fe20000410000 */
[----:B------:R-:W-:Y:S02]  /*4f30*/  HADD2.F32 R15, -RZ, R15.H1_H1 ;  /* 0x3000000fff0f7230 */ /* 0x000fe40000004100 */
[----:B------:R-:W-:Y:S01]  /*4f40*/  FMUL.FTZ R104, R96, R104 ;  /* 0x0000006860687220 */ /* 0x000fe20000410000 */
[----:B------:R-:W-:Y:S02]  /*4f50*/  HADD2.F32 R94, -RZ, R94.H1_H1 ;  /* 0x3000005eff5e7230 */ /* 0x000fe40000004100 */
[----:B------:R-:W-:Y:S01]  /*4f60*/  FMUL.FTZ R99, R95, R99 ;  /* 0x000000635f637220 */ /* 0x000fe20000410000 */
[----:B------:R-:W-:-:S02]  /*4f70*/  HADD2.F32 R39, -RZ, R39.H1_H1 ;  /* 0x30000027ff277230 */ /* 0x000fc40000004100 */
[----:B------:R-:W-:Y:S01]  /*4f80*/  FFMA.FTZ R95, R95, R15, -R100 ;  /* 0x0000000f5f5f7223 */ /* 0x000fe20000010864 */
[----:B------:R-:W-:Y:S02]  /*4f90*/  HADD2.F32 R89, -RZ, R89.H1_H1 ;  /* 0x30000059ff597230 */ /* 0x000fe40000004100 */
[-C--:B------:R-:W-:Y:S01]  /*4fa0*/  FFMA.FTZ R96, R96, R102.reuse, -R107 ;  /* 0x0000006660607223 */ /* 0x080fe2000001086b */
[----:B------:R-:W-:Y:S02]  /*4fb0*/  HADD2.F32 R11, -RZ, R11.H1_H1 ;  /* 0x3000000bff0b7230 */ /* 0x000fe40000004100 */
[-C--:B------:R-:W-:Y:S01]  /*4fc0*/  FMUL.FTZ R100, R94, R39.reuse ;  /* 0x000000275e647220 */ /* 0x080fe20000410000 */
[----:B------:R-:W-:Y:S01]  /*4fd0*/  FFMA.FTZ R97, R97, R102, R104 ;  /* 0x0000006661617223 */ /* 0x000fe20000010068 */
[C---:B------:R-:W-:Y:S01]  /*4fe0*/  FMUL.FTZ R39, R89.reuse, R39 ;  /* 0x0000002759277220 */ /* 0x040fe20000410000 */
[----:B------:R-:W-:Y:S01]  /*4ff0*/  FFMA.FTZ R98, R98, R15, R99 ;  /* 0x0000000f62627223 */ /* 0x000fe20000010063 */
[----:B------:R-:W-:Y:S01]  /*5000*/  FFMA.FTZ R89, R89, R11, -R100 ;  /* 0x0000000b59597223 */ /* 0x000fe20000010864 */
[----:B------:R-:W-:Y:S01]  /*5010*/  F2FP.SATFINITE.E4M3.F32.PACK_AB_MERGE_C R13, R90, R13, RZ ;  /* 0x0000000d5a0d723e */ /* 0x000fe200048070ff */
[----:B------:R-:W-:Y:S01]  /*5020*/  FFMA.FTZ R39, R94, R11, R39 ;  /* 0x0000000b5e277223 */ /* 0x000fe20000010027 */
[----:B------:R-:W-:Y:S01]  /*5030*/  F2FP.SATFINITE.E4M3.F32.PACK_AB_MERGE_C R95, R95, R96, RZ ;  /* 0x000000605f5f723e */ /* 0x000fe200048070ff */
[----:B------:R-:W-:Y:S01]  /*5040*/  IMAD.MOV.U32 R10, RZ, RZ, R28 ;  /* 0x000000ffff0a7224 */ /* 0x000fe200078e001c */
[----:B------:R-:W-:-:S02]  /*5050*/  F2FP.SATFINITE.E4M3.F32.PACK_AB_MERGE_C R31, R92, R31, RZ ;  /* 0x0000001f5c1f723e */ /* 0x000fc400048070ff */
[----:B------:R-:W-:Y:S02]  /*5060*/  F2FP.SATFINITE.E4M3.F32.PACK_AB_MERGE_C R97, R98, R97, RZ ;  /* 0x000000616261723e */ /* 0x000fe400048070ff */
[----:B------:R-:W-:Y:S02]  /*5070*/  F2FP.SATFINITE.E4M3.F32.PACK_AB_MERGE_C R9, R38, R9, R13 ;  /* 0x000000092609723e */ /* 0x000fe4000480700d */
[----:B------:R-:W-:Y:S01]  /*5080*/  F2FP.SATFINITE.E4M3.F32.PACK_AB_MERGE_C R11, R89, R8, R95 ;  /* 0x00000008590b723e */ /* 0x000fe2000480705f */
[----:B------:R-:W-:Y:S01]  /*5090*/  IMAD.MOV.U32 R8, RZ, RZ, R93 ;  /* 0x000000ffff087224 */ /* 0x000fe200078e005d */
[----:B------:R-:W-:Y:S02]  /*50a0*/  F2FP.SATFINITE.E4M3.F32.PACK_AB_MERGE_C R13, R37, R30, R31 ;  /* 0x0000001e250d723e */ /* 0x000fe4000480701f */
[----:B------:R-:W-:-:S07]  /*50b0*/  F2FP.SATFINITE.E4M3.F32.PACK_AB_MERGE_C R15, R39, R36, R97 ;  /* 0x00000024270f723e */ /* 0x000fce0004807061 */
.L_x_403:
[----:B------:R-:W-:Y:S05]  /*50c0*/  BSYNC B2 ;  /* 0x0000000000027941 */ /* 0x000fea0003800000 */
.L_x_402:
[----:B0-----:R4:W-:Y:S04]  /*50d0*/  ST.E.128 desc[UR42][R70.64], R8 ;  /* 0x0000000846007985 */ /* 0x0019e8000c101d2a */
[----:B--2---:R4:W-:Y:S02]  /*50e0*/  @!P5 ST.E.128 desc[UR42][R72.64], R12 ;  /* 0x0000000c4800d985 */ /* 0x0049e4000c101d2a */
.L_x_401:
[----:B------:R-:W-:Y:S05]  /*50f0*/  BSYNC B1 ;  /* 0x0000000000017941 */ /* 0x000fea0003800000 */
.L_x_400:
[----:B------:R-:W-:-:S13]  /*5100*/  ISETP.NE.AND P5, PT, R52, RZ, PT ;  /* 0x000000ff3400720c */ /* 0x000fda0003fa5270 */
[----:B------:R-:W-:Y:S05]  /*5110*/  @!P5 BRA `(.L_x_383) ;  /* 0x0000001000b0d947 */ /* 0x000fea0003800000 */
[----:B0---4-:R-:W4:Y:S04]  /*5120*/  LDL R12, [R1+0xc] ;  /* 0x00000c00010c7983 */ /* 0x011f280000100800 */
[----:B------:R-:W5:Y:S04]  /*5130*/  LDL R11, [R1+0x60] ;  /* 0x00006000010b7983 */ /* 0x000f680000100800 */
[----:B------:R-:W5:Y:S01]  /*5140*/  LDL R10, [R1+0x1c] ;  /* 0x00001c00010a7983 */ /* 0x000f620000100800 */
[----:B------:R-:W-:Y:S01]  /*5150*/  SEL R91, R54, R91, !P2 ;  /* 0x0000005b365b7207 */ /* 0x000fe20005000000 */
[----:B------:R-:W-:Y:S01]  /*5160*/  BSSY B1, `(.L_x_404) ;  /* 0x00000e4000017945 */ /* 0x000fe20003800000 */
[----:B------:R-:W-:-:S02]  /*5170*/  ISETP.GE.AND P6, PT, R67, R80, PT ;  /* 0x000000504300720c */ /* 0x000fc40003fc6270 */
[----:B------:R-:W-:Y:S02]  /*5180*/  SHF.R.S32.HI R8, RZ, 0x1f, R91 ;  /* 0x0000001fff087819 */ /* 0x000fe4000001145b */
[C---:B---3--:R-:W-:Y:S02]  /*5190*/  IADD3 R28, P5, R3.reuse, R84, RZ ;  /* 0x00000054031c7210 */ /* 0x048fe40007fbe0ff */
[----:B------:R-:W-:Y:S02]  /*51a0*/  LEA.HI R8, R8, R91, RZ, 0x5 ;  /* 0x0000005b08087211 */ /* 0x000fe400078f28ff */
[----:B--2---:R-:W-:Y:S02]  /*51b0*/  LEA.HI.X.SX32 R29, R3, R82, 0x1, P5 ;  /* 0x00000052031d7211 */ /* 0x004fe400028f0eff */
[----:B------:R-:W-:-:S04]  /*51c0*/  SHF.R.S32.HI R9, RZ, 0x5, R8 ;  /* 0x00000005ff097819 */ /* 0x000fc80000011408 */
[----:B------:R-:W-:-:S04]  /*51d0*/  LEA.HI.SX32 R9, R64, R9, 0x1c ;  /* 0x0000000940097211 */ /* 0x000fc800078fe2ff */
[C---:B------:R-:W-:Y:S02]  /*51e0*/  LEA.HI R8, R9.reuse, R9, RZ, 0x1 ;  /* 0x0000000909087211 */ /* 0x040fe400078f08ff */
[----:B------:R-:W-:-:S03]  /*51f0*/  SHF.L.U32 R31, R9, 0x4, RZ ;  /* 0x00000004091f7819 */ /* 0x000fc600000006ff */
[----:B------:R-:W-:-:S05]  /*5200*/  IMAD.SHL.U32 R9, R8, 0x800, RZ ;  /* 0x0000080008097824 */ /* 0x000fca00078e00ff */
[----:B------:R-:W-:Y:S02]  /*5210*/  LOP3.LUT R9, R9, 0xfffff000, RZ, 0xc0, !PT ;  /* 0xfffff00009097812 */ /* 0x000fe400078ec0ff */
        /* <DEDUP_REMOVED lines=10> */
[--C-:B------:R-:W-:Y:S01]  /*52c0*/  SHF.R.U32.HI R80, RZ, 0x8, R5.reuse ;  /* 0x00000008ff507819 */ /* 0x100fe20000011605 */
[----:B0-----:R-:W-:Y:S01]  /*52d0*/  IMAD.MOV.U32 R30, RZ, RZ, R8 ;  /* 0x000000ffff1e7224 */ /* 0x001fe200078e0008 */
[----:B------:R-:W-:Y:S01]  /*52e0*/  LOP3.LUT R4, R5, 0xff0000ff, RZ, 0xc0, !PT ;  /* 0xff0000ff05047812 */ /* 0x000fe200078ec0ff */
[----:B--2---:R-:W-:Y:S01]  /*52f0*/  IMAD.MOV.U32 R32, RZ, RZ, R12 ;  /* 0x000000ffff207224 */ /* 0x004fe200078e000c */
[----:B------:R-:W-:Y:S01]  /*5300*/  SHF.R.U32.HI R73, RZ, 0x10, R5 ;  /* 0x00000010ff497819 */ /* 0x000fe20000011605 */
[----:B------:R-:W-:Y:S01]  /*5310*/  IMAD.SHL.U32 R5, R80, 0x100, RZ ;  /* 0x0000010050057824 */ /* 0x000fe200078e00ff */
[--C-:B------:R-:W-:Y:S02]  /*5320*/  SHF.R.U32.HI R39, RZ, 0x8, R7.reuse ;  /* 0x00000008ff277819 */ /* 0x100fe40000011607 */
[----:B------:R-:W-:Y:S02]  /*5330*/  LOP3.LUT R6, R7, 0xff0000ff, RZ, 0xc0, !PT ;  /* 0xff0000ff07067812 */ /* 0x000fe400078ec0ff */
[----:B------:R-:W-:-:S02]  /*5340*/  SHF.R.U32.HI R72, RZ, 0x10, R7 ;  /* 0x00000010ff487819 */ /* 0x000fc40000011607 */
[----:B------:R-:W-:Y:S01]  /*5350*/  LOP3.LUT R4, R4, 0xff00, R5, 0xf8, !PT ;  /* 0x0000ff0004047812 */ /* 0x000fe200078ef805 */
[----:B------:R-:W-:Y:S01]  /*5360*/  IMAD.U32 R5, R73, 0x10000, RZ ;  /* 0x0001000049057824 */ /* 0x000fe200078e00ff */
[----:B------:R-:W-:Y:S02]  /*5370*/  SHF.L.U32 R7, R39, 0x8, RZ ;  /* 0x0000000827077819 */ /* 0x000fe400000006ff */
[----:B------:R-:W-:Y:S02]  /*5380*/  SHF.R.U32.HI R38, RZ, 0x8, R33 ;  /* 0x00000008ff267819 */ /* 0x000fe40000011621 */
[----:B------:R-:W-:Y:S02]  /*5390*/  SHF.R.U32.HI R37, RZ, 0x8, R35 ;  /* 0x00000008ff257819 */ /* 0x000fe40000011623 */
[----:B------:R-:W-:Y:S02]  /*53a0*/  LOP3.LUT R7, R6, 0xff00, R7, 0xf8, !PT ;  /* 0x0000ff0006077812 */ /* 0x000fe400078ef807 */
[----:B------:R-:W-:-:S02]  /*53b0*/  LOP3.LUT R34, R33, 0xff0000ff, RZ, 0xc0, !PT ;  /* 0xff0000ff21227812 */ /* 0x000fc400078ec0ff */
[----:B------:R-:W-:Y:S01]  /*53c0*/  SHF.R.U32.HI R71, RZ, 0x10, R33 ;  /* 0x00000010ff477819 */ /* 0x000fe20000011621 */
[----:B------:R-:W-:Y:S01]  /*53d0*/  IMAD.SHL.U32 R33, R38, 0x100, RZ ;  /* 0x0000010026217824 */ /* 0x000fe200078e00ff */
[----:B------:R-:W-:Y:S02]  /*53e0*/  LOP3.LUT R36, R35, 0xff0000ff, RZ, 0xc0, !PT ;  /* 0xff0000ff23247812 */ /* 0x000fe400078ec0ff */
[----:B------:R-:W-:Y:S01]  /*53f0*/  SHF.R.U32.HI R70, RZ, 0x10, R35 ;  /* 0x00000010ff467819 */ /* 0x000fe20000011623 */
[----:B------:R-:W-:Y:S01]  /*5400*/  IMAD.SHL.U32 R35, R37, 0x100, RZ ;  /* 0x0000010025237824 */ /* 0x000fe200078e00ff */
[----:B------:R-:W-:Y:S01]  /*5410*/  LOP3.LUT R6, R4, 0xff0000, R5, 0xf8, !PT ;  /* 0x00ff000004067812 */ /* 0x000fe200078ef805 */
[----:B------:R-:W-:Y:S01]  /*5420*/  IMAD.U32 R4, R72, 0x10000, RZ ;  /* 0x0001000048047824 */ /* 0x000fe200078e00ff */
[----:B------:R-:W-:Y:S01]  /*5430*/  LOP3.LUT R38, R34, 0xff00, R33, 0xf8, !PT ;  /* 0x0000ff0022267812 */ /* 0x000fe200078ef821 */
[----:B------:R-:W-:Y:S01]  /*5440*/  IMAD.U32 R70, R70, 0x10000, RZ ;  /* 0x0001000046467824 */ /* 0x000fe200078e00ff */
[----:B------:R-:W-:-:S02]  /*5450*/  LOP3.LUT R39, R36, 0xff00, R35, 0xf8, !PT ;  /* 0x0000ff0024277812 */ /* 0x000fc400078ef823 */
[----:B------:R-:W-:Y:S01]  /*5460*/  LOP3.LUT R4, R7, 0xff0000, R4, 0xf8, !PT ;  /* 0x00ff000007047812 */ /* 0x000fe200078ef804 */
[----:B------:R-:W-:Y:S01]  /*5470*/  IMAD.U32 R7, R71, 0x10000, RZ ;  /* 0x0001000047077824 */ /* 0x000fe200078e00ff */
[----:B------:R-:W-:Y:S02]  /*5480*/  F2FP.F16.E4M3.UNPACK_B R36, R86.H1 ;  /* 0x00000056ff24723e */ /* 0x000fe400030006ff */
[----:B------:R-:W-:Y:S02]  /*5490*/  F2FP.F16.E4M3.UNPACK_B R34, R32.H1 ;  /* 0x00000020ff22723e */ /* 0x000fe400030006ff */
[----:B------:R-:W-:Y:S01]  /*54a0*/  F2FP.F16.E4M3.UNPACK_B R33, R30.H1 ;  /* 0x0000001eff21723e */ /* 0x000fe200030006ff */
[----:B------:R-:W-:Y:S01]  /*54b0*/  HADD2.F32 R5, -RZ, R36.H0_H0 ;  /* 0x20000024ff057230 */ /* 0x000fe20000004100 */
[----:B------:R-:W-:Y:S01]  /*54c0*/  F2FP.F16.E4M3.UNPACK_B R35, R83.H1 ;  /* 0x00000053ff23723e */ /* 0x000fe200030006ff */
[----:B------:R-:W-:Y:S01]  /*54d0*/  HADD2.F32 R12, -RZ, R34.H0_H0 ;  /* 0x20000022ff0c7230 */ /* 0x000fe20000004100 */
[----:B------:R-:W-:Y:S01]  /*54e0*/  LOP3.LUT R7, R38, 0xff0000, R7, 0xf8, !PT ;  /* 0x00ff000026077812 */ /* 0x000fe200078ef807 */
[----:B------:R-:W-:Y:S01]  /*54f0*/  HADD2.F32 R8, -RZ, R33.H0_H0 ;  /* 0x20000021ff087230 */ /* 0x000fe20000004100 */
[----:B------:R-:W-:Y:S01]  /*5500*/  F2FP.F16.E4M3.UNPACK_B R86, R86 ;  /* 0x00000056ff56723e */ /* 0x000fe200020006ff */
[--C-:B------:R-:W-:Y:S01]  /*5510*/  HADD2.F32 R37, -RZ, R35.reuse.H0_H0 ;  /* 0x20000023ff257230 */ /* 0x100fe20000004100 */
[----:B------:R-:W-:Y:S01]  /*5520*/  F2FP.F16.E4M3.UNPACK_B R32, R32 ;  /* 0x00000020ff20723e */ /* 0x000fe200020006ff */
[----:B------:R-:W-:-:S02]  /*5530*/  HADD2.F32 R38, -RZ, R35.H1_H1 ;  /* 0x30000023ff267230 */ /* 0x000fc40000004100 */
[-C--:B------:R-:W-:Y:S01]  /*5540*/  FMUL.FTZ R71, R12, R5.reuse ;  /* 0x000000050c477220 */ /* 0x080fe20000410000 */
[----:B------:R-:W-:Y:S02]  /*5550*/  HADD2.F32 R36, -RZ, R36.H1_H1 ;  /* 0x30000024ff247230 */ /* 0x000fe40000004100 */
[----:B------:R-:W-:Y:S01]  /*5560*/  FMUL.FTZ R73, R8, R5 ;  /* 0x0000000508497220 */ /* 0x000fe20000410000 */
[----:B------:R-:W-:Y:S01]  /*5570*/  HADD2.F32 R33, -RZ, R33.H1_H1 ;  /* 0x30000021ff217230 */ /* 0x000fe20000004100 */
[----:B------:R-:W-:Y:S01]  /*5580*/  LOP3.LUT R5, R39, 0xff0000, R70, 0xf8, !PT ;  /* 0x00ff000027057812 */ /* 0x000fe200078ef846 */
[----:B------:R-:W-:Y:S01]  /*5590*/  HADD2.F32 R35, -RZ, R34.H1_H1 ;  /* 0x30000022ff237230 */ /* 0x000fe20000004100 */
[----:B------:R-:W-:Y:S01]  /*55a0*/  F2FP.F16.E4M3.UNPACK_B R34, R30 ;  /* 0x0000001eff22723e */ /* 0x000fe200020006ff */
[----:B------:R-:W-:Y:S02]  /*55b0*/  HADD2.F32 R39, -RZ, R86.H0_H0 ;  /* 0x20000056ff277230 */ /* 0x000fe40000004100 */
[-C--:B------:R-:W-:Y:S01]  /*55c0*/  FMUL.FTZ R72, R33, R36.reuse ;  /* 0x0000002421487220 */ /* 0x080fe20000410000 */
[----:B------:R-:W-:Y:S01]  /*55d0*/  F2FP.F16.E4M3.UNPACK_B R83, R83 ;  /* 0x00000053ff53723e */ /* 0x000fe200020006ff */
[----:B------:R-:W-:Y:S01]  /*55e0*/  FMUL.FTZ R70, R35, R36 ;  /* 0x0000002423467220 */ /* 0x000fe20000410000 */
[----:B------:R-:W-:-:S02]  /*55f0*/  HADD2.F32 R36, -RZ, R32.H0_H0 ;  /* 0x20000020ff247230 */ /* 0x000fc40000004100 */
[-C--:B------:R-:W-:Y:S01]  /*5600*/  FFMA.FTZ R8, R8, R37.reuse, -R71 ;  /* 0x0000002508087223 */ /* 0x080fe20000010847 */
[----:B------:R-:W-:Y:S02]  /*5610*/  HADD2.F32 R30, -RZ, R34.H0_H0 ;  /* 0x20000022ff1e7230 */ /* 0x000fe40000004100 */
[----:B------:R-:W-:Y:S01]  /*5620*/  FFMA.FTZ R12, R12, R37, R73 ;  /* 0x000000250c0c7223 */ /* 0x000fe20000010049 */
[----:B------:R-:W-:Y:S02]  /*5630*/  HADD2.F32 R37, -RZ, R83.H0_H0 ;  /* 0x20000053ff257230 */ /* 0x000fe40000004100 */
[-C--:B------:R-:W-:Y:S01]  /*5640*/  FMUL.FTZ R71, R36, R39.reuse ;  /* 0x0000002724477220 */ /* 0x080fe20000410000 */
[----:B------:R-:W-:Y:S02]  /*5650*/  HADD2.F32 R86, -RZ, R86.H1_H1 ;  /* 0x30000056ff567230 */ /* 0x000fe40000004100 */
[----:B------:R-:W-:Y:S01]  /*5660*/  FMUL.FTZ R73, R30, R39 ;  /* 0x000000271e497220 */ /* 0x000fe20000410000 */
[----:B------:R-:W-:-:S02]  /*5670*/  HADD2.F32 R39, -RZ, R32.H1_H1 ;  /* 0x30000020ff277230 */ /* 0x000fc40000004100 */
[-C--:B------:R-:W-:Y:S01]  /*5680*/  FFMA.FTZ R30, R30, R37.reuse, -R71 ;  /* 0x000000251e1e7223 */ /* 0x080fe20000010847 */
[----:B------:R-:W-:Y:S02]  /*5690*/  HADD2.F32 R34, -RZ, R34.H1_H1 ;  /* 0x30000022ff227230 */ /* 0x000fe40000004100 */
[----:B------:R-:W-:Y:S01]  /*56a0*/  FFMA.FTZ R32, R36, R37, R73 ;  /* 0x0000002524207223 */ /* 0x000fe20000010049 */
[----:B------:R-:W-:Y:S02]  /*56b0*/  HADD2.F32 R83, -RZ, R83.H1_H1 ;  /* 0x30000053ff537230 */ /* 0x000fe40000004100 */
[-C--:B------:R-:W-:Y:S01]  /*56c0*/  FFMA.FTZ R33, R33, R38.reuse, -R70 ;  /* 0x0000002621217223 */ /* 0x080fe20000010846 */
[----:B------:R-:W-:Y:S01]  /*56d0*/  FFMA.FTZ R35, R35, R38, R72 ;  /* 0x0000002623237223 */ /* 0x000fe20000010048 */
[-C--:B------:R-:W-:Y:S01]  /*56e0*/  FMUL.FTZ R37, R39, R86.reuse ;  /* 0x0000005627257220 */ /* 0x080fe20000410000 */
[----:B------:R-:W-:Y:S01]  /*56f0*/  F2FP.F16.E4M3.UNPACK_B R36, R85.H1 ;  /* 0x00000055ff24723e */ /* 0x000fe200030006ff */
[C---:B------:R-:W-:Y:S01]  /*5700*/  FMUL.FTZ R86, R34.reuse, R86 ;  /* 0x0000005622567220 */ /* 0x040fe20000410000 */
[----:B------:R-:W-:Y:S01]  /*5710*/  F2FP.F16.E4M3.UNPACK_B R38, R14.H1 ;  /* 0x0000000eff26723e */ /* 0x000fe200030006ff */
[----:B------:R-:W-:Y:S01]  /*5720*/  FFMA.FTZ R37, R34, R83, -R37 ;  /* 0x0000005322257223 */ /* 0x000fe20000010825 */
[----:B------:R-:W-:Y:S01]  /*5730*/  F2FP.F16.E4M3.UNPACK_B R72, R81.H1 ;  /* 0x00000051ff48723e */ /* 0x000fe200030006ff */
[----:B------:R-:W-:Y:S01]  /*5740*/  HADD2.F32 R89, -RZ, R36.H0_H0 ;  /* 0x20000024ff597230 */ /* 0x000fe20000004100 */
[----:B------:R-:W-:Y:S01]  /*5750*/  F2FP.F16.E4M3.UNPACK_B R34, R10.H1 ;  /* 0x0000000aff22723e */ /* 0x000fe200030006ff */
[----:B------:R-:W-:-:S02]  /*5760*/  HADD2.F32 R70, -RZ, R38.H0_H0 ;  /* 0x20000026ff467230 */ /* 0x000fc40000004100 */
[----:B------:R-:W-:Y:S01]  /*5770*/  FFMA.FTZ R39, R39, R83, R86 ;  /* 0x0000005327277223 */ /* 0x000fe20000010056 */
[----:B------:R-:W-:Y:S01]  /*5780*/  HADD2.F32 R80, -RZ, R36.H1_H1 ;  /* 0x30000024ff507230 */ /* 0x000fe20000004100 */
[----:B------:R-:W-:Y:S01]  /*5790*/  F2FP.F16.E4M3.UNPACK_B R85, R85 ;  /* 0x00000055ff55723e */ /* 0x000fe200020006ff */
[----:B------:R-:W-:Y:S02]  /*57a0*/  HADD2.F32 R36, -RZ, R34.H0_H0 ;  /* 0x20000022ff247230 */ /* 0x000fe40000004100 */
[-C--:B------:R-:W-:Y:S01]  /*57b0*/  FMUL.FTZ R83, R70, R89.reuse ;  /* 0x0000005946537220 */ /* 0x080fe20000410000 */
[----:B------:R-:W-:Y:S01]  /*57c0*/  HADD2.F32 R73, -RZ, R72.H0_H0 ;  /* 0x20000048ff497230 */ /* 0x000fe20000004100 */
[----:B------:R-:W-:Y:S01]  /*57d0*/  F2FP.F16.E4M3.UNPACK_B R10, R10 ;  /* 0x0000000aff0a723e */ /* 0x000fe200020006ff */
[----:B------:R-:W-:Y:S02]  /*57e0*/  HADD2.F32 R71, -RZ, R38.H1_H1 ;  /* 0x30000026ff477230 */ /* 0x000fe40000004100 */
[----:B------:R-:W-:Y:S01]  /*57f0*/  FMUL.FTZ R89, R36, R89 ;  /* 0x0000005924597220 */ /* 0x000fe20000410000 */
[----:B------:R-:W-:-:S02]  /*5800*/  HADD2.F32 R38, -RZ, R34.H1_H1 ;  /* 0x30000022ff267230 */ /* 0x000fc40000004100 */
[-C--:B------:R-:W-:Y:S01]  /*5810*/  FFMA.FTZ R34, R36, R73.reuse, -R83 ;  /* 0x0000004924227223 */ /* 0x080fe20000010853 */
[----:B------:R-:W-:Y:S02]  /*5820*/  HADD2.F32 R72, -RZ, R72.H1_H1 ;  /* 0x30000048ff487230 */ /* 0x000fe40000004100 */
[----:B------:R-:W-:Y:S01]  /*5830*/  FMUL.FTZ R83, R71, R80 ;  /* 0x0000005047537220 */ /* 0x000fe20000410000 */
[----:B------:R-:W-:Y:S01]  /*5840*/  F2FP.F16.E4M3.UNPACK_B R36, R14 ;  /* 0x0000000eff24723e */ /* 0x000fe200020006ff */
[----:B------:R-:W-:Y:S01]  /*5850*/  FMUL.FTZ R80, R38, R80 ;  /* 0x0000005026507220 */ /* 0x000fe20000410000 */
[----:B------:R-:W-:Y:S01]  /*5860*/  FFMA.FTZ R70, R70, R73, R89 ;  /* 0x0000004946467223 */ /* 0x000fe20000010059 */
[----:B------:R-:W-:Y:S01]  /*5870*/  FFMA.FTZ R91, R38, R72, -R83 ;  /* 0x00000048265b7223 */ /* 0x000fe20000010853 */
[--C-:B------:R-:W-:Y:S01]  /*5880*/  HADD2.F32 R73, -RZ, R85.reuse.H0_H0 ;  /* 0x20000055ff497230 */ /* 0x100fe20000004100 */
[----:B------:R-:W-:Y:S01]  /*5890*/  F2FP.F16.E4M3.UNPACK_B R81, R81 ;  /* 0x00000051ff51723e */ /* 0x000fe200020006ff */
[----:B------:R-:W-:Y:S01]  /*58a0*/  HADD2.F32 R38, -RZ, R36.H0_H0 ;  /* 0x20000024ff267230 */ /* 0x000fe20000004100 */
[----:B------:R-:W-:Y:S01]  /*58b0*/  F2FP.SATFINITE.E4M3.F32.PACK_AB_MERGE_C R12, R35, R12, RZ ;  /* 0x0000000c230c723e */ /* 0x000fe200048070ff */
[----:B------:R-:W-:-:S02]  /*58c0*/  HADD2.F32 R85, -RZ, R85.H1_H1 ;  /* 0x30000055ff557230 */ /* 0x000fc40000004100 */
[----:B------:R-:W-:Y:S01]  /*58d0*/  FFMA.FTZ R93, R71, R72, R80 ;  /* 0x00000048475d7223 */ /* 0x000fe20000010050 */
[----:B------:R-:W-:Y:S02]  /*58e0*/  HADD2.F32 R14, -RZ, R10.H0_H0 ;  /* 0x2000000aff0e7230 */ /* 0x000fe40000004100 */
[----:B------:R-:W-:Y:S01]  /*58f0*/  FMUL.FTZ R83, R38, R73 ;  /* 0x0000004926537220 */ /* 0x000fe20000410000 */
[----:B------:R-:W-:Y:S01]  /*5900*/  HADD2.F32 R36, -RZ, R36.H1_H1 ;  /* 0x30000024ff247230 */ /* 0x000fe20000004100 */
[----:B------:R-:W-:Y:S01]  /*5910*/  F2FP.SATFINITE.E4M3.F32.PACK_AB_MERGE_C R8, R33, R8, RZ ;  /* 0x000000082108723e */ /* 0x000fe200048070ff */
[----:B------:R-:W-:Y:S01]  /*5920*/  HADD2.F32 R10, -RZ, R10.H1_H1 ;  /* 0x3000000aff0a7230 */ /* 0x000fe20000004100 */
[----:B------:R-:W-:Y:S01]  /*5930*/  F2FP.SATFINITE.E4M3.F32.PACK_AB_MERGE_C R91, R91, R34, RZ ;  /* 0x000000225b5b723e */ /* 0x000fe200048070ff */
[--C-:B------:R-:W-:Y:S02]  /*5940*/  HADD2.F32 R71, -RZ, R81.reuse.H0_H0 ;  /* 0x20000051ff477230 */ /* 0x100fe40000004100 */
[----:B------:R-:W-:Y:S01]  /*5950*/  FMUL.FTZ R89, R36, R85 ;  /* 0x0000005524597220 */ /* 0x000fe20000410000 */
[----:B------:R-:W-:Y:S01]  /*5960*/  HADD2.F32 R81, -RZ, R81.H1_H1 ;  /* 0x30000051ff517230 */ /* 0x000fe20000004100 */
[----:B------:R-:W-:Y:S01]  /*5970*/  F2FP.SATFINITE.E4M3.F32.PACK_AB_MERGE_C R12, R39, R32, R12 ;  /* 0x00000020270c723e */ /* 0x000fe2000480700c */
[----:B------:R-:W-:Y:S01]  /*5980*/  FMUL.FTZ R73, R14, R73 ;  /* 0x000000490e497220 */ /* 0x000fe20000410000 */
[----:B------:R-:W-:Y:S01]  /*5990*/  FMUL.FTZ R85, R10, R85 ;  /* 0x000000550a557220 */ /* 0x000fe20000410000 */
[----:B------:R-:W-:Y:S01]  /*59a0*/  F2FP.F16.E4M3.UNPACK_B R33, R13 ;  /* 0x0000000dff21723e */ /* 0x000fe200020006ff */
[----:B------:R-:W-:Y:S01]  /*59b0*/  FFMA.FTZ R83, R14, R71, -R83 ;  /* 0x000000470e537223 */ /* 0x000fe20000010853 */
[----:B------:R-:W-:Y:S01]  /*59c0*/  F2FP.F16.E4M3.UNPACK_B R34, R7 ;  /* 0x00000007ff22723e */ /* 0x000fe200020006ff */
[----:B------:R-:W-:Y:S01]  /*59d0*/  FFMA.FTZ R14, R38, R71, R73 ;  /* 0x00000047260e7223 */ /* 0x000fe20000010049 */
[----:B------:R-:W-:Y:S01]  /*59e0*/  F2FP.F16.E4M3.UNPACK_B R32, R9 ;  /* 0x00000009ff20723e */ /* 0x000fe200020006ff */
[----:B------:R-:W-:Y:S01]  /*59f0*/  FFMA.FTZ R85, R36, R81, R85 ;  /* 0x0000005124557223 */ /* 0x000fe20000010055 */
[----:B------:R-:W-:Y:S01]  /*5a00*/  F2FP.SATFINITE.E4M3.F32.PACK_AB_MERGE_C R8, R37, R30, R8 ;  /* 0x0000001e2508723e */ /* 0x000fe20004807008 */
[--C-:B------:R-:W-:Y:S01]  /*5a10*/  HADD2.F32 R35, -RZ, R33.reuse.H0_H0 ;  /* 0x20000021ff237230 */ /* 0x100fe20000004100 */
[----:B------:R-:W-:Y:S01]  /*5a20*/  F2FP.SATFINITE.E4M3.F32.PACK_AB_MERGE_C R70, R93, R70, RZ ;  /* 0x000000465d46723e */ /* 0x000fe200048070ff */
[----:B------:R-:W-:Y:S01]  /*5a30*/  HADD2.F32 R39, -RZ, R34.H0_H0 ;  /* 0x20000022ff277230 */ /* 0x000fe20000004100 */
[----:B------:R-:W-:Y:S01]  /*5a40*/  F2FP.F16.E4M3.UNPACK_B R37, R6 ;  /* 0x00000006ff25723e */ /* 0x000fe200020006ff */
[----:B------:R-:W-:Y:S01]  /*5a50*/  HADD2.F32 R30, -RZ, R32.H0_H0 ;  /* 0x20000020ff1e7230 */ /* 0x000fe20000004100 */
[----:B------:R-:W-:Y:S01]  /*5a60*/  F2FP.SATFINITE.E4M3.F32.PACK_AB_MERGE_C R14, R85, R14, R70 ;  /* 0x0000000e550e723e */ /* 0x000fe20004807046 */
[----:B------:R-:W-:-:S02]  /*5a70*/  HADD2.F32 R36, -RZ, R33.H1_H1 ;  /* 0x30000021ff247230 */ /* 0x000fc40000004100 */
[CC--:B------:R-:W-:Y:S01]  /*5a80*/  FMUL.FTZ R71, R35.reuse, R39.reuse ;  /* 0x0000002723477220 */ /* 0x0c0fe20000410000 */
[--C-:B------:R-:W-:Y:S02]  /*5a90*/  HADD2.F32 R38, -RZ, R37.reuse.H0_H0 ;  /* 0x20000025ff267230 */ /* 0x100fe40000004100 */
[C---:B------:R-:W-:Y:S01]  /*5aa0*/  FMUL.FTZ R70, R30.reuse, R39 ;  /* 0x000000271e467220 */ /* 0x040fe20000410000 */
[----:B------:R-:W-:Y:S01]  /*5ab0*/  HADD2.F32 R39, -RZ, R34.H1_H1 ;  /* 0x30000022ff277230 */ /* 0x000fe20000004100 */
[----:B------:R-:W-:Y:S01]  /*5ac0*/  F2FP.F16.E4M3.UNPACK_B R33, R9.H1 ;  /* 0x00000009ff21723e */ /* 0x000fe200030006ff */
[----:B------:R-:W-:Y:S02]  /*5ad0*/  HADD2.F32 R34, -RZ, R32.H1_H1 ;  /* 0x30000020ff227230 */ /* 0x000fe40000004100 */
[-C--:B------:R-:W-:Y:S01]  /*5ae0*/  FFMA.FTZ R30, R30, R38.reuse, -R71 ;  /* 0x000000261e1e7223 */ /* 0x080fe20000010847 */
[----:B------:R-:W-:Y:S01]  /*5af0*/  FFMA.FTZ R32, R35, R38, R70 ;  /* 0x0000002623207223 */ /* 0x000fe20000010046 */
[----:B------:R-:W-:-:S02]  /*5b00*/  HADD2.F32 R37, -RZ, R37.H1_H1 ;  /* 0x30000025ff257230 */ /* 0x000fc40000004100 */
[-C--:B------:R-:W-:Y:S01]  /*5b10*/  FMUL.FTZ R71, R36, R39.reuse ;  /* 0x0000002724477220 */ /* 0x080fe20000410000 */
[C---:B------:R-:W-:Y:S01]  /*5b20*/  FMUL.FTZ R39, R34.reuse, R39 ;  /* 0x0000002722277220 */ /* 0x040fe20000410000 */
[----:B------:R-:W-:Y:S01]  /*5b30*/  F2FP.F16.E4M3.UNPACK_B R35, R13.H1 ;  /* 0x0000000dff23723e */ /* 0x000fe200030006ff */
[----:B------:R-:W-:Y:S01]  /*5b40*/  HADD2.F32 R13, -RZ, R33.H0_H0 ;  /* 0x20000021ff0d7230 */ /* 0x000fe20000004100 */
[----:B------:R-:W-:Y:S01]  /*5b50*/  F2FP.F16.E4M3.UNPACK_B R38, R7.H1 ;  /* 0x00000007ff26723e */ /* 0x000fe200030006ff */
[-C--:B------:R-:W-:Y:S01]  /*5b60*/  FFMA.FTZ R9, R34, R37.reuse, -R71 ;  /* 0x0000002522097223 */ /* 0x080fe20000010847 */
[----:B------:R-:W-:Y:S01]  /*5b70*/  FFMA.FTZ R7, R36, R37, R39 ;  /* 0x0000002524077223 */ /* 0x000fe20000010027 */
[----:B------:R-:W-:Y:S01]  /*5b80*/  F2FP.F16.E4M3.UNPACK_B R6, R6.H1 ;  /* 0x00000006ff06723e */ /* 0x000fe200030006ff */
[--C-:B------:R-:W-:Y:S01]  /*5b90*/  HADD2.F32 R34, -RZ, R35.reuse.H0_H0 ;  /* 0x20000023ff227230 */ /* 0x100fe20000004100 */
[-C--:B------:R-:W-:Y:S01]  /*5ba0*/  F2FP.F16.E4M3.UNPACK_B R80, R5.reuse.H1 ;  /* 0x00000005ff50723e */ /* 0x080fe200030006ff */
[----:B------:R-:W-:Y:S01]  /*5bb0*/  HADD2.F32 R37, -RZ, R38.H0_H0 ;  /* 0x20000026ff257230 */ /* 0x000fe20000004100 */
[----:B------:R-:W-:Y:S01]  /*5bc0*/  F2FP.F16.E4M3.UNPACK_B R73, R5 ;  /* 0x00000005ff49723e */ /* 0x000fe200020006ff */
[----:B------:R-:W-:-:S02]  /*5bd0*/  HADD2.F32 R36, -RZ, R35.H1_H1 ;  /* 0x30000023ff247230 */ /* 0x000fc40000004100 */
[----:B------:R-:W-:Y:S01]  /*5be0*/  FFMA.FTZ R10, R10, R81, -R89 ;  /* 0x000000510a0a7223 */ /* 0x000fe20000010859 */
[----:B------:R-:W-:Y:S02]  /*5bf0*/  HADD2.F32 R39, -RZ, R38.H1_H1 ;  /* 0x30000026ff277230 */ /* 0x000fe40000004100 */
[-C--:B------:R-:W-:Y:S01]  /*5c00*/  FMUL.FTZ R70, R34, R37.reuse ;  /* 0x0000002522467220 */ /* 0x080fe20000410000 */
[----:B------:R-:W-:Y:S02]  /*5c10*/  HADD2.F32 R33, -RZ, R33.H1_H1 ;  /* 0x30000021ff217230 */ /* 0x000fe40000004100 */
[----:B------:R-:W-:Y:S01]  /*5c20*/  FMUL.FTZ R37, R13, R37 ;  /* 0x000000250d257220 */ /* 0x000fe20000410000 */
[--C-:B------:R-:W-:Y:S02]  /*5c30*/  HADD2.F32 R35, -RZ, R6.reuse.H0_H0 ;  /* 0x20000006ff237230 */ /* 0x100fe40000004100 */
[----:B------:R-:W-:Y:S01]  /*5c40*/  FMUL.FTZ R72, R36, R39 ;  /* 0x0000002724487220 */ /* 0x000fe20000410000 */
[----:B------:R-:W-:-:S02]  /*5c50*/  HADD2.F32 R38, -RZ, R6.H1_H1 ;  /* 0x30000006ff267230 */ /* 0x000fc40000004100 */
[----:B------:R-:W-:Y:S01]  /*5c60*/  FMUL.FTZ R39, R33, R39 ;  /* 0x0000002721277220 */ /* 0x000fe20000410000 */
[----:B------:R-:W-:Y:S01]  /*5c70*/  F2FP.F16.E4M3.UNPACK_B R5, R4 ;  /* 0x00000004ff05723e */ /* 0x000fe200020006ff */
[-C--:B------:R-:W-:Y:S01]  /*5c80*/  FFMA.FTZ R6, R13, R35.reuse, -R70 ;  /* 0x000000230d067223 */ /* 0x080fe20000010846 */
[----:B------:R-:W-:Y:S01]  /*5c90*/  FFMA.FTZ R13, R34, R35, R37 ;  /* 0x00000023220d7223 */ /* 0x000fe20000010025 */
[-C--:B------:R-:W-:Y:S01]  /*5ca0*/  FFMA.FTZ R33, R33, R38.reuse, -R72 ;  /* 0x0000002621217223 */ /* 0x080fe20000010848 */
[----:B------:R-:W-:Y:S01]  /*5cb0*/  FFMA.FTZ R34, R36, R38, R39 ;  /* 0x0000002624227223 */ /* 0x000fe20000010027 */
[----:B------:R-:W-:Y:S01]  /*5cc0*/  F2FP.F16.E4M3.UNPACK_B R35, R11 ;  /* 0x0000000bff23723e */ /* 0x000fe200020006ff */
[--C-:B------:R-:W-:Y:S01]  /*5cd0*/  HADD2.F32 R81, -RZ, R80.reuse.H0_H0 ;  /* 0x20000050ff517230 */ /* 0x100fe20000004100 */
[----:B------:R-:W-:Y:S01]  /*5ce0*/  F2FP.F16.E4M3.UNPACK_B R38, R15.H1 ;  /* 0x0000000fff26723e */ /* 0x000fe200030006ff */
[----:B------:R-:W-:Y:S01]  /*5cf0*/  HADD2.F32 R86, -RZ, R73.H0_H0 ;  /* 0x20000049ff567230 */ /* 0x000fe20000004100 */
[----:B------:R-:W-:Y:S01]  /*5d00*/  F2FP.F16.E4M3.UNPACK_B R11, R11.H1 ;  /* 0x0000000bff0b723e */ /* 0x000fe200030006ff */
[----:B------:R-:W-:Y:S01]  /*5d10*/  HADD2.F32 R80, -RZ, R80.H1_H1 ;  /* 0x30000050ff507230 */ /* 0x000fe20000004100 */
[----:B------:R-:W-:Y:S01]  /*5d20*/  F2FP.F16.E4M3.UNPACK_B R37, R15 ;  /* 0x0000000fff25723e */ /* 0x000fe200020006ff */
[----:B------:R-:W-:Y:S01]  /*5d30*/  HADD2.F32 R15, -RZ, R35.H0_H0 ;  /* 0x20000023ff0f7230 */ /* 0x000fe20000004100 */
[----:B------:R-:W-:Y:S01]  /*5d40*/  F2FP.F16.E4M3.UNPACK_B R70, R4.H1 ;  /* 0x00000004ff46723e */ /* 0x000fe200030006ff */
[----:B------:R-:W-:Y:S01]  /*5d50*/  HADD2.F32 R4, -RZ, R38.H0_H0 ;  /* 0x20000026ff047230 */ /* 0x000fe20000004100 */
[----:B------:R-:W-:Y:S01]  /*5d60*/  F2FP.SATFINITE.E4M3.F32.PACK_AB_MERGE_C R10, R10, R83, R91 ;  /* 0x000000530a0a723e */ /* 0x000fe2000480705b */
[----:B------:R-:W-:Y:S01]  /*5d70*/  HADD2.F32 R36, -RZ, R11.H0_H0 ;  /* 0x2000000bff247230 */ /* 0x000fe20000004100 */
[----:B------:R-:W-:Y:S01]  /*5d80*/  F2FP.SATFINITE.E4M3.F32.PACK_AB_MERGE_C R6, R33, R6, RZ ;  /* 0x000000062106723e */ /* 0x000fe200048070ff */
[----:B------:R-:W-:-:S02]  /*5d90*/  HADD2.F32 R39, -RZ, R37.H0_H0 ;  /* 0x20000025ff277230 */ /* 0x000fc40000004100 */
[-C--:B------:R-:W-:Y:S01]  /*5da0*/  FMUL.FTZ R83, R4, R81.reuse ;  /* 0x0000005104537220 */ /* 0x080fe20000410000 */
[----:B------:R-:W-:Y:S02]  /*5db0*/  HADD2.F32 R71, -RZ, R70.H0_H0 ;  /* 0x20000046ff477230 */ /* 0x000fe40000004100 */
[C---:B------:R-:W-:Y:S01]  /*5dc0*/  FMUL.FTZ R81, R36.reuse, R81 ;  /* 0x0000005124517220 */ /* 0x040fe20000410000 */
[----:B------:R-:W-:Y:S02]  /*5dd0*/  HADD2.F32 R38, -RZ, R38.H1_H1 ;  /* 0x30000026ff267230 */ /* 0x000fe40000004100 */
[----:B------:R-:W-:Y:S01]  /*5de0*/  FMUL.FTZ R90, R39, R86 ;  /* 0x00000056275a7220 */ /* 0x000fe20000410000 */
[----:B------:R-:W-:Y:S02]  /*5df0*/  HADD2.F32 R11, -RZ, R11.H1_H1 ;  /* 0x3000000bff0b7230 */ /* 0x000fe40000004100 */
[----:B------:R-:W-:Y:S01]  /*5e00*/  FFMA.FTZ R83, R36, R71, -R83 ;  /* 0x0000004724537223 */ /* 0x000fe20000010853 */
[----:B------:R-:W-:-:S02]  /*5e10*/  HADD2.F32 R72, -RZ, R5.H0_H0 ;  /* 0x20000005ff487230 */ /* 0x000fc40000004100 */
[C---:B------:R-:W-:Y:S01]  /*5e20*/  FMUL.FTZ R86, R15.reuse, R86 ;  /* 0x000000560f567220 */ /* 0x040fe20000410000 */
[----:B------:R-:W-:Y:S01]  /*5e30*/  FFMA.FTZ R81, R4, R71, R81 ;  /* 0x0000004704517223 */ /* 0x000fe20000010051 */
[----:B------:R-:W-:Y:S02]  /*5e40*/  HADD2.F32 R37, -RZ, R37.H1_H1 ;  /* 0x30000025ff257230 */ /* 0x000fe40000004100 */
[----:B------:R-:W-:Y:S01]  /*5e50*/  FMUL.FTZ R92, R38, R80 ;  /* 0x00000050265c7220 */ /* 0x000fe20000410000 */
[----:B------:R-:W-:Y:S02]  /*5e60*/  HADD2.F32 R36, -RZ, R73.H1_H1 ;  /* 0x30000049ff247230 */ /* 0x000fe40000004100 */
[-C--:B------:R-:W-:Y:S01]  /*5e70*/  FFMA.FTZ R90, R15, R72.reuse, -R90 ;  /* 0x000000480f5a7223 */ /* 0x080fe2000001085a */
[----:B------:R-:W-:Y:S02]  /*5e80*/  HADD2.F32 R35, -RZ, R35.H1_H1 ;  /* 0x30000023ff237230 */ /* 0x000fe40000004100 */
[----:B------:R-:W-:Y:S01]  /*5e90*/  FFMA.FTZ R86, R39, R72, R86 ;  /* 0x0000004827567223 */ /* 0x000fe20000010056 */
[----:B------:R-:W-:-:S02]  /*5ea0*/  HADD2.F32 R4, -RZ, R5.H1_H1 ;  /* 0x30000005ff047230 */ /* 0x000fc40000004100 */
[----:B------:R-:W-:Y:S01]  /*5eb0*/  FMUL.FTZ R5, R11, R80 ;  /* 0x000000500b057220 */ /* 0x000fe20000410000 */
[----:B------:R-:W-:Y:S02]  /*5ec0*/  HADD2.F32 R70, -RZ, R70.H1_H1 ;  /* 0x30000046ff467230 */ /* 0x000fe40000004100 */
[-C--:B------:R-:W-:Y:S01]  /*5ed0*/  FMUL.FTZ R72, R37, R36.reuse ;  /* 0x0000002425487220 */ /* 0x080fe20000410000 */
[----:B------:R-:W-:Y:S01]  /*5ee0*/  FMUL.FTZ R36, R35, R36 ;  /* 0x0000002423247220 */ /* 0x000fe20000410000 */
[----:B------:R-:W-:Y:S01]  /*5ef0*/  F2FP.SATFINITE.E4M3.F32.PACK_AB_MERGE_C R13, R34, R13, RZ ;  /* 0x0000000d220d723e */ /* 0x000fe200048070ff */
[-C--:B------:R-:W-:Y:S01]  /*5f00*/  FFMA.FTZ R92, R11, R70.reuse, -R92 ;  /* 0x000000460b5c7223 */ /* 0x080fe2000001085c */
[----:B------:R-:W-:Y:S01]  /*5f10*/  FFMA.FTZ R38, R38, R70, R5 ;  /* 0x0000004626267223 */ /* 0x000fe20000010005 */
[-C--:B------:R-:W-:Y:S01]  /*5f20*/  FFMA.FTZ R35, R35, R4.reuse, -R72 ;  /* 0x0000000423237223 */ /* 0x080fe20000010848 */
[----:B------:R-:W-:Y:S01]  /*5f30*/  FFMA.FTZ R37, R37, R4, R36 ;  /* 0x0000000425257223 */ /* 0x000fe20000010024 */
[----:B------:R-:W-:-:S02]  /*5f40*/  F2FP.SATFINITE.E4M3.F32.PACK_AB_MERGE_C R9, R9, R30, R6 ;  /* 0x0000001e0909723e */ /* 0x000fc40004807006 */
[----:B------:R-:W-:Y:S02]  /*5f50*/  F2FP.SATFINITE.E4M3.F32.PACK_AB_MERGE_C R83, R92, R83, RZ ;  /* 0x000000535c53723e */ /* 0x000fe400048070ff */
[----:B------:R-:W-:Y:S02]  /*5f60*/  F2FP.SATFINITE.E4M3.F32.PACK_AB_MERGE_C R38, R38, R81, RZ ;  /* 0x000000512626723e */ /* 0x000fe400048070ff */
[----:B------:R-:W-:Y:S02]  /*5f70*/  F2FP.SATFINITE.E4M3.F32.PACK_AB_MERGE_C R11, R35, R90, R83 ;  /* 0x0000005a230b723e */ /* 0x000fe40004807053 */
[----:B------:R-:W-:Y:S02]  /*5f80*/  F2FP.SATFINITE.E4M3.F32.PACK_AB_MERGE_C R13, R7, R32, R13 ;  /* 0x00000020070d723e */ /* 0x000fe4000480700d */
[----:B------:R-:W-:-:S07]  /*5f90*/  F2FP.SATFINITE.E4M3.F32.PACK_AB_MERGE_C R15, R37, R86, R38 ;  /* 0x00000056250f723e */ /* 0x000fce0004807026 */
.L_x_405:
[----:B------:R-:W-:Y:S05]  /*5fa0*/  BSYNC B1 ;  /* 0x0000000000017941 */ /* 0x000fea0003800000 */
.L_x_404:
[----:B0-----:R0:W-:Y:S01]  /*5fb0*/  ST.E.128 desc[UR42][R28.64], R8 ;  /* 0x000000081c007985 */ /* 0x0011e2000c101d2a */
[----:B------:R-:W-:-:S13]  /*5fc0*/  ISETP.GE.AND P5, PT, R31, R87, PT ;  /* 0x000000571f00720c */ /* 0x000fda0003fa6270 */
[----:B------:R-:W-:Y:S05]  /*5fd0*/  @P5 BRA `(.L_x_383) ;  /* 0x0000000400005947 */ /* 0x000fea0003800000 */
[----:B------:R-:W-:-:S04]  /*5fe0*/  IADD3 R4, P5, R84, R31, RZ ;  /* 0x0000001f54047210 */ /* 0x000fc80007fbe0ff */
[----:B------:R-:W-:-:S05]  /*5ff0*/  LEA.HI.X.SX32 R5, R31, R82, 0x1, P5 ;  /* 0x000000521f057211 */ /* 0x000fca00028f0eff */
[----:B--2---:R2:W-:Y:S01]  /*6000*/  ST.E.128 desc[UR42][R4.64], R12 ;  /* 0x0000000c04007985 */ /* 0x0045e2000c101d2a */
[----:B------:R-:W-:Y:S05]  /*6010*/  BRA `(.L_x_383) ;  /* 0x0000000000f07947 */ /* 0x000fea0003800000 */
.L_x_375:
[----:B------:R-:W-:-:S06]  /*6020*/  UISETP.NE.AND UP0, UPT, UR36, 0x3, UPT ;  /* 0x000000032400788c */ /* 0x000fcc000bf05270 */
[----:B------:R-:W-:-:S13]  /*6030*/  PLOP3.LUT P0, PT, PT, PT, UP0, 0x80, 0x0 ;  /* 0x000000000000781c */ /* 0x000fda0003f0f008 */
[----:B------:R-:W-:Y:S05]  /*6040*/  @!P0 BRA `(.L_x_406) ;  /* 0x0000000000048947 */ /* 0x000fea0003800000 */
[----:B------:R-:W-:Y:S01]  /*6050*/  BPT.TRAP 0x1 ;  /* 0x000000040000795c */ /* 0x000fe20000300000 */
.L_x_406:
[----:B------:R-:W-:Y:S01]  /*6060*/  LEA R68, R19, R18, 0x3 ;  /* 0x0000001213447211 */ /* 0x000fe200078e18ff */
[----:B------:R-:W-:Y:S01]  /*6070*/  BSSY B1, `(.L_x_407) ;  /* 0x0000005000017945 */ /* 0x000fe20003800000 */
[----:B------:R-:W-:Y:S02]  /*6080*/  SHF.L.U32 R79, R157, 0x1f, RZ ;  /* 0x0000001f9d4f7819 */ /* 0x000fe400000006ff */
[----:B------:R-:W-:Y:S02]  /*6090*/  SHF.R.S32.HI R76, RZ, 0x1f, R77 ;  /* 0x0000001fff4c7819 */ /* 0x000fe4000001144d */
[----:B------:R-:W0:Y:S02]  /*60a0*/  SYNCS.PHASECHK.TRANS64.TRYWAIT P5, [R68+URZ+0x19c90], R79 ;  /* 0x019c904f440075a7 */ /* 0x000e2400080a017f */
[----:B0-----:R-:W-:Y:S05]  /*60b0*/  @!P5 BRA `(.L_x_408) ;  /* 0x000001400004d947 */ /* 0x001fea0003800000 */
.L_x_638:
[----:B------:R-:W-:Y:S05]  /*60c0*/  BSYNC B1 ;  /* 0x0000000000017941 */ /* 0x000fea0003800000 */
.L_x_407:
[----:B------:R-:W1:Y:S01]  /*60d0*/  S2R R8, SR_TID.X ;  /* 0x0000000000087919 */ /* 0x000e620000002100 */
[----:B------:R-:W-:Y:S01]  /*60e0*/  ULDC.64 UR4, c[0x0][0x300] ;  /* 0x0000c00000047ab9 */ /* 0x000fe20000000a00 */
[----:B-----5:R-:W-:Y:S01]  /*60f0*/  SHF.R.S32.HI R75, RZ, 0x1f, R78 ;  /* 0x0000001fff4b7819 */ /* 0x020fe2000001144e */
[----:B------:R-:W-:Y:S01]  /*6100*/  IMAD R6, R76, UR4, RZ ;  /* 0x000000044c067c24 */ /* 0x000fe2000f8e02ff */
[----:B------:R-:W-:Y:S01]  /*6110*/  ULDC.64 UR6, c[0x0][0x2e8] ;  /* 0x0000ba0000067ab9 */ /* 0x000fe20000000a00 */
[----:B------:R-:W-:-:S04]  /*6120*/  IMAD.WIDE.U32 R4, R77, UR4, RZ ;  /* 0x000000044d047c25 */ /* 0x000fc8000f8e00ff */
[----:B------:R-:W-:Y:S01]  /*6130*/  IMAD R7, R77, UR5, R6 ;  /* 0x000000054d077c24 */ /* 0x000fe2000f8e0206 */
[----:B------:R-:W-:Y:S01]  /*6140*/  ULDC.64 UR4, c[0x0][0x310] ;  /* 0x0000c40000047ab9 */ /* 0x000fe20000000a00 */
[----:B------:R-:W-:Y:S02]  /*6150*/  IMAD R74, R10, -0x80, R27 ;  /* 0xffffff800a4a7824 */ /* 0x000fe400078e021b */
[----:B------:R-:W-:Y:S02]  /*6160*/  IMAD R9, R75, UR4, RZ ;  /* 0x000000044b097c24 */ /* 0x000fe4000f8e02ff */
[----:B------:R-:W-:Y:S01]  /*6170*/  IMAD.IADD R5, R5, 0x1, R7 ;  /* 0x0000000105057824 */ /* 0x000fe200078e0207 */
[----:B------:R-:W-:Y:S01]  /*6180*/  VIMNMX R74, R74, 0x80, PT ;  /* 0x000000804a4a7848 */ /* 0x000fe20003fe0100 */
        /* <DEDUP_REMOVED lines=9> */
[----:B-1----:R-:W-:-:S03]  /*6220*/  VIADD R8, R8, 0xffffff80 ;  /* 0xffffff8008087836 */ /* 0x002fc60000000000 */
[----:B------:R-:W-:Y:S02]  /*6230*/  IADD3.X R13, R5, UR7, R7, P6, !PT ;  /* 0x00000007050d7c10 */ /* 0x000fe4000b7fe407 */
[----:B------:R-:W-:-:S04]  /*6240*/  LEA.HI R8, R8, R8, RZ, 0x1 ;  /* 0x0000000808087211 */ /* 0x000fc800078f08ff */
[----:B------:R-:W-:-:S04]  /*6250*/  SHF.R.S32.HI R8, RZ, 0x1, R8 ;  /* 0x00000001ff087819 */ /* 0x000fc80000011408 */
[----:B------:R-:W-:Y:S01]  /*6260*/  ISETP.GT.AND P5, PT, R74, R8, PT ;  /* 0x000000084a00720c */ /* 0x000fe20003fa4270 */
[----:B------:R-:W-:-:S12]  /*6270*/  BRA.DIV UR4, `(.L_x_409) ;  /* 0x0000013e04a87947 */ /* 0x000fd8000b800000 */
[----:B------:R1:W2:Y:S04]  /*6280*/  SHFL.IDX PT, R29, R13, RZ, 0x1e1f ;  /* 0x001e1fff0d1d7589 */ /* 0x0002a800000e0000 */
[----:B------:R1:W3:Y:S02]  /*6290*/  SHFL.IDX PT, R14, R4, RZ, 0x1e1f ;  /* 0x001e1fff040e7589 */ /* 0x0002e400000e0000 */
.L_x_642:
[----:B------:R-:W-:Y:S05]  /*62a0*/  @!P5 BRA `(.L_x_383) ;  /* 0x00000000004cd947 */ /* 0x000fea0003800000 */
[----:B------:R-:W4:Y:S01]  /*62b0*/  LDL R10, [R1+0x4] ;  /* 0x00000400010a7983 */ /* 0x000f220000100800 */
[----:B------:R-:W-:-:S03]  /*62c0*/  ULDC UR4, c[0x0][0x2f4] ;  /* 0x0000bd0000047ab9 */ /* 0x000fc60000000800 */
[----:B------:R-:W5:Y:S01]  /*62d0*/  LDL R11, [R1+0x10] ;  /* 0x00001000010b7983 */ /* 0x000f620000100800 */
[----:B------:R-:W-:-:S13]  /*62e0*/  ISETP.GE.AND P6, PT, R16, UR4, PT ;  /* 0x0000000410007c0c */ /* 0x000fda000bfc6270 */
[----:B-1----:R-:W1:Y:S01]  /*62f0*/  @!P6 LDS.128 R4, [R69+0x13800] ;  /* 0x013800004504e984 */ /* 0x002e620000000c00 */
[----:B---3--:R-:W-:-:S05]  /*6300*/  @!P6 IADD3 R8, P5, R16, R14, RZ ;  /* 0x0000000e1008e210 */ /* 0x008fca0007fbe0ff */
[----:B--2---:R-:W-:Y:S01]  /*6310*/  @!P6 IMAD.X R9, R29, 0x1, R17, P5 ;  /* 0x000000011d09e824 */ /* 0x004fe200028e0611 */
[----:B------:R-:W-:-:S04]  /*6320*/  ISETP.GE.AND P5, PT, R67, UR4, PT ;  /* 0x0000000443007c0c */ /* 0x000fc8000bfa6270 */
[----:B-1----:R1:W-:Y:S09]  /*6330*/  @!P6 ST.E.128 desc[UR42][R8.64], R4 ;  /* 0x000000040800e985 */ /* 0x0023f2000c101d2a */
[----:B------:R-:W2:Y:S01]  /*6340*/  @!P5 LDS.128 R4, [R69+0x14800] ;  /* 0x014800004504d984 */ /* 0x000ea20000000c00 */
[----:B----4-:R-:W-:-:S05]  /*6350*/  @!P5 IMAD.SHL.U32 R10, R10, 0x10, RZ ;  /* 0x000000100a0ad824 */ /* 0x010fca00078e00ff */
[----:B-1----:R-:W-:-:S04]  /*6360*/  @!P5 IADD3 R8, P6, R10, R14, RZ ;  /* 0x0000000e0a08d210 */ /* 0x002fc80007fde0ff */
[----:B------:R-:W-:Y:S02]  /*6370*/  @!P5 LEA.HI.X.SX32 R9, R10, R29, 0x1, P6 ;  /* 0x0000001d0a09d211 */ /* 0x000fe400030f0eff */
[----:B------:R-:W-:-:S03]  /*6380*/  ISETP.GE.AND P6, PT, R156, UR4, PT ;  /* 0x000000049c007c0c */ /* 0x000fc6000bfc6270 */
[----:B--2---:R1:W-:Y:S10]  /*6390*/  @!P5 ST.E.128 desc[UR42][R8.64], R4 ;  /* 0x000000040800d985 */ /* 0x0043f4000c101d2a */
[----:B------:R-:W2:Y:S01]  /*63a0*/  @!P6 LDS.128 R4, [R69+0x15800] ;  /* 0x015800004504e984 */ /* 0x000ea20000000c00 */
[----:B-1----:R-:W-:-:S05]  /*63b0*/  @!P6 IADD3 R8, P5, R156, R14, RZ ;  /* 0x0000000e9c08e210 */ /* 0x002fca0007fbe0ff */
[----:B-----5:R-:W-:-:S05]  /*63c0*/  @!P6 IMAD.X R9, R29, 0x1, R11, P5 ;  /* 0x000000011d09e824 */ /* 0x020fca00028e060b */
[----:B--2---:R4:W-:Y:S03]  /*63d0*/  @!P6 ST.E.128 desc[UR42][R8.64], R4 ;  /* 0x000000040800e985 */ /* 0x0049e6000c101d2a */
.L_x_383:
[----:B------:R-:W-:Y:S05]  /*63e0*/  BSYNC B0 ;  /* 0x0000000000007941 */ /* 0x000fea0003800000 */
.L_x_374:
[----:B012-4-:R-:W0:Y:S01]  /*63f0*/  S2R R4, SR_TID.X ;  /* 0x0000000000047919 */ /* 0x017e220000002100 */
[----:B------:R-:W-:Y:S01]  /*6400*/  @!PT LDS RZ, [RZ] ;  /* 0x00000000fffff984 */ /* 0x000fe20000000800 */
[----:B------:R-:W-:Y:S01]  /*6410*/  @!PT LDS RZ, [RZ] ;  /* 0x00000000fffff984 */ /* 0x000fe20000000800 */
[----:B------:R-:W-:Y:S01]  /*6420*/  @!PT LDS RZ, [RZ] ;  /* 0x00000000fffff984 */ /* 0x000fe20000000800 */
[----:B------:R-:W-:Y:S01]  /*6430*/  @!PT LDS RZ, [RZ] ;  /* 0x00000000fffff984 */ /* 0x000fe20000000800 */
[----:B------:R1:W-:Y:S06]  /*6440*/  MEMBAR.ALL.CTA ;  /* 0x0000000000007992 */ /* 0x0003ec0000008000 */
[----:B-1----:R-:W1:Y:S01]  /*6450*/  FENCE.VIEW.ASYNC.S ;  /* 0x00000000000073c6 */ /* 0x002e620000000000 */
[----:B------:R-:W-:Y:S05]  /*6460*/  WARPSYNC.ALL ;  /* 0x0000000000007948 */ /* 0x000fea0003800000 */
[----:B------:R-:W-:Y:S01]  /*6470*/  BSSY B0, `(.L_x_410) ;  /* 0x0000008000007945 */ /* 0x000fe20003800000 */
[----:B-1----:R1:W-:Y:S01]  /*6480*/  BAR.SYNC.DEFER_BLOCKING R55, 0x80 ;  /* 0x000200370000751d */ /* 0x0023e20000010000 */
[----:B0-----:R-:W-:-:S13]  /*6490*/  LOP3.LUT P5, RZ, R4, 0x7f, RZ, 0xc0, !PT ;  /* 0x0000007f04ff7812 */ /* 0x001fda00078ac0ff */
[----:B------:R-:W-:-:S04]  /*64a0*/  @!P5 IADD3 R4, R68, 0x19ca0, RZ ;  /* 0x00019ca04404d810 */ /* 0x000fc80007ffe0ff */
[----:B------:R-:W-:-:S04]  /*64b0*/  @!P5 PRMT R4, RZ, 0x654, R4 ;  /* 0x00000654ff04d816 */ /* 0x000fc80000000004 */
[----:B------:R1:W-:Y:S01]  /*64c0*/  @!P5 SYNCS.ARRIVE.TRANS64.RED.A1T0 RZ, [R4+URZ], RZ ;  /* 0x000000ff04ffd9a7 */ /* 0x0003e2000810043f */
[----:B------:R-:W-:Y:S05]  /*64d0*/  @!P0 BRA `(.L_x_411) ;  /* 0x0000000000048947 */ /* 0x000fea0003800000 */
[----:B------:R-:W-:Y:S01]  /*64e0*/  BPT.TRAP 0x1 ;  /* 0x000000040000795c */ /* 0x000fe20000300000 */
.L_x_411:
[----:B------:R-:W-:Y:S05]  /*64f0*/  BSYNC B0 ;  /* 0x0000000000007941 */ /* 0x000fea0003800000 */
.L_x_410:
[----:B------:R-:W0:Y:S01]  /*6500*/  SYNCS.PHASECHK.TRANS64.TRYWAIT P0, [R68+URZ+0x19cb0], R79 ;  /* 0x019cb04f440075a7 */ /* 0x000e22000800017f */
[----:B------:R-:W-:Y:S04]  /*6510*/  BSSY B0, `(.L_x_412) ;  /* 0x0000002000007945 */ /* 0x000fe80003800000 */
[----:B0-----:R-:W-:Y:S05]  /*6520*/  @!P0 BRA `(.L_x_413) ;  /* 0x0000013c00408947 */ /* 0x001fea0003800000 */
.L_x_643:
[----:B------:R-:W-:Y:S05]  /*6530*/  BSYNC B0 ;  /* 0x0000000000007941 */ /* 0x000fea0003800000 */
.L_x_412:
[----:B------:R-:W2:Y:S01]  /*6540*/  S2R R6, SR_TID.X ;  /* 0x0000000000067919 */ /* 0x000ea20000002100 */
[----:B------:R-:W-:Y:S01]  /*6550*/  ULDC.64 UR4, c[0x0][0x328] ;  /* 0x0000ca0000047ab9 */ /* 0x000fe20000000a00 */
[----:B------:R-:W-:Y:S01]  /*6560*/  ULDC.64 UR6, c[0x0][0x318] ;  /* 0x0000c60000067ab9 */ /* 0x000fe20000000a00 */
[----:B------:R-:W-:Y:S01]  /*6570*/  IMAD R76, R76, UR4, RZ ;  /* 0x000000044c4c7c24 */ /* 0x000fe2000f8e02ff */
[----:B------:R-:W-:Y:S01]  /*6580*/  BSSY B0, `(.L_x_414) ;  /* 0x0000029000007945 */ /* 0x000fe20003800000 */
[----:B-1----:R-:W-:-:S04]  /*6590*/  IMAD.WIDE.U32 R4, R77, UR4, RZ ;  /* 0x000000044d047c25 */ /* 0x002fc8000f8e00ff */
[----:B------:R-:W-:Y:S01]  /*65a0*/  IMAD R77, R77, UR5, R76 ;  /* 0x000000054d4d7c24 */ /* 0x000fe2000f8e024c */
[----:B------:R-:W-:Y:S02]  /*65b0*/  ULDC.64 UR4, c[0x0][0x338] ;  /* 0x0000ce0000047ab9 */ /* 0x000fe40000000a00 */
[----:B------:R-:W-:Y:S02]  /*65c0*/  IMAD R75, R75, UR4, RZ ;  /* 0x000000044b4b7c24 */ /* 0x000fe4000f8e02ff */
[----:B------:R-:W-:Y:S02]  /*65d0*/  IMAD.IADD R5, R5, 0x1, R77 ;  /* 0x0000000105057824 */ /* 0x000fe400078e024d */
[C---:B------:R-:W-:Y:S02]  /*65e0*/  IMAD R75, R78.reuse, UR5, R75 ;  /* 0x000000054e4b7c24 */ /* 0x040fe4000f8e024b */
[----:B------:R-:W-:Y:S01]  /*65f0*/  IMAD.WIDE.U32 R4, R78, UR4, R4 ;  /* 0x000000044e047c25 */ /* 0x000fe2000f8e0004 */
[----:B------:R-:W-:-:S03]  /*6600*/  ULDC.64 UR4, c[0x0][0x330] ;  /* 0x0000cc0000047ab9 */ /* 0x000fc60000000a00 */
[----:B------:R-:W-:Y:S02]  /*6610*/  IMAD.IADD R5, R5, 0x1, R75 ;  /* 0x0000000105057824 */ /* 0x000fe400078e024b */
[----:B------:R-:W-:Y:S02]  /*6620*/  IMAD R7, R57, UR4, RZ ;  /* 0x0000000439077c24 */ /* 0x000fe4000f8e02ff */
[----:B------:R-:W-:-:S04]  /*6630*/  IMAD.WIDE.U32 R4, R154, UR4, R4 ;  /* 0x000000049a047c25 */ /* 0x000fc8000f8e0004 */
[----:B------:R-:W-:Y:S01]  /*6640*/  IMAD R7, R154, UR5, R7 ;  /* 0x000000059a077c24 */ /* 0x000fe2000f8e0207 */
[----:B------:R-:W-:Y:S01]  /*6650*/  IADD3 R4, P0, R4, UR6, RZ ;  /* 0x0000000604047c10 */ /* 0x000fe2000ff1e0ff */
[----:B--2---:R-:W-:-:S03]  /*6660*/  VIADD R6, R6, 0xffffff80 ;  /* 0xffffff8006067836 */ /* 0x004fc60000000000 */
[----:B------:R-:W-:Y:S01]  /*6670*/  IADD3.X R5, R5, UR7, R7, P0, !PT ;  /* 0x0000000705057c10 */ /* 0x000fe200087fe407 */
[----:B------:R1:W2:Y:S01]  /*6680*/  SHFL.IDX PT, R13, R4, RZ, 0x1e1f ;  /* 0x001e1fff040d7589 */ /* 0x0002a200000e0000 */
[----:B------:R-:W-:-:S03]  /*6690*/  LEA.HI R6, R6, R6, RZ, 0x1 ;  /* 0x0000000606067211 */ /* 0x000fc600078f08ff */
[----:B------:R1:W4:Y:S01]  /*66a0*/  SHFL.IDX PT, R11, R5, RZ, 0x1e1f ;  /* 0x001e1fff050b7589 */ /* 0x00032200000e0000 */
[----:B------:R-:W-:-:S04]  /*66b0*/  SHF.R.S32.HI R6, RZ, 0x1, R6 ;  /* 0x00000001ff067819 */ /* 0x000fc80000011406 */
[----:B------:R-:W-:-:S13]  /*66c0*/  ISETP.GT.AND P0, PT, R74, R6, PT ;  /* 0x000000064a00720c */ /* 0x000fda0003f04270 */
[----:B-1----:R-:W-:Y:S05]  /*66d0*/  @!P0 BRA `(.L_x_415) ;  /* 0x00000000004c8947 */ /* 0x002fea0003800000 */
[----:B------:R-:W5:Y:S01]  /*66e0*/  LDL R10, [R1+0x4] ;  /* 0x00000400010a7983 */ /* 0x000f620000100800 */
[----:B------:R-:W-:-:S03]  /*66f0*/  ULDC UR4, c[0x0][0x2f4] ;  /* 0x0000bd0000047ab9 */ /* 0x000fc60000000800 */
[----:B------:R-:W3:Y:S01]  /*6700*/  LDL R12, [R1+0x10] ;  /* 0x00001000010c7983 */ /* 0x000ee20000100800 */
[----:B------:R-:W-:-:S13]  /*6710*/  ISETP.GE.AND P6, PT, R16, UR4, PT ;  /* 0x0000000410007c0c */ /* 0x000fda000bfc6270 */
[----:B------:R-:W1:Y:S01]  /*6720*/  @!P6 LDS.128 R4, [R69+0x9000] ;  /* 0x009000004504e984 */ /* 0x000e620000000c00 */
[----:B--2---:R-:W-:-:S05]  /*6730*/  @!P6 IADD3 R8, P0, R16, R13, RZ ;  /* 0x0000000d1008e210 */ /* 0x004fca0007f1e0ff */
[----:B----4-:R-:W-:Y:S01]  /*6740*/  @!P6 IMAD.X R9, R11, 0x1, R17, P0 ;  /* 0x000000010b09e824 */ /* 0x010fe200000e0611 */
[----:B------:R-:W-:-:S04]  /*6750*/  ISETP.GE.AND P0, PT, R67, UR4, PT ;  /* 0x0000000443007c0c */ /* 0x000fc8000bf06270 */
[----:B-1----:R1:W-:Y:S09]  /*6760*/  @!P6 ST.E.128 desc[UR42][R8.64], R4 ;  /* 0x000000040800e985 */ /* 0x0023f2000c101d2a */
[----:B------:R-:W2:Y:S01]  /*6770*/  @!P0 LDS.128 R4, [R69+0xa000] ;  /* 0x00a0000045048984 */ /* 0x000ea20000000c00 */
[----:B-----5:R-:W-:-:S05]  /*6780*/  @!P0 IMAD.SHL.U32 R10, R10, 0x10, RZ ;  /* 0x000000100a0a8824 */ /* 0x020fca00078e00ff */
[----:B-1----:R-:W-:-:S04]  /*6790*/  @!P0 IADD3 R8, P6, R10, R13, RZ ;  /* 0x0000000d0a088210 */ /* 0x002fc80007fde0ff */
[----:B------:R-:W-:Y:S02]  /*67a0*/  @!P0 LEA.HI.X.SX32 R9, R10, R11, 0x1, P6 ;  /* 0x0000000b0a098211 */ /* 0x000fe400030f0eff */
[----:B------:R-:W-:-:S03]  /*67b0*/  ISETP.GE.AND P6, PT, R156, UR4, PT ;  /* 0x000000049c007c0c */ /* 0x000fc6000bfc6270 */
[----:B--2---:R1:W-:Y:S10]  /*67c0*/  @!P0 ST.E.128 desc[UR42][R8.64], R4 ;  /* 0x0000000408008985 */ /* 0x0043f4000c101d2a */
[----:B------:R-:W2:Y:S01]  /*67d0*/  @!P6 LDS.128 R4, [R69+0xb000] ;  /* 0x00b000004504e984 */ /* 0x000ea20000000c00 */
[----:B-1----:R-:W-:-:S05]  /*67e0*/  @!P6 IADD3 R8, P0, R156, R13, RZ ;  /* 0x0000000d9c08e210 */ /* 0x002fca0007f1e0ff */
[----:B---3--:R-:W-:-:S05]  /*67f0*/  @!P6 IMAD.X R9, R11, 0x1, R12, P0 ;  /* 0x000000010b09e824 */ /* 0x008fca00000e060c */
[----:B--2---:R1:W-:Y:S03]  /*6800*/  @!P6 ST.E.128 desc[UR42][R8.64], R4 ;  /* 0x000000040800e985 */ /* 0x0043e6000c101d2a */
.L_x_415:
[----:B------:R-:W-:Y:S05]  /*6810*/  BSYNC B0 ;  /* 0x0000000000007941 */ /* 0x000fea0003800000 */
.L_x_414:
[----:B------:R-:W-:Y:S01]  /*6820*/  @!PT LDS RZ, [RZ] ;  /* 0x00000000fffff984 */ /* 0x000fe20000000800 */
[----:B------:R-:W-:Y:S01]  /*6830*/  @!PT LDS RZ, [RZ] ;  /* 0x00000000fffff984 */ /* 0x000fe20000000800 */
[----:B------:R-:W-:Y:S01]  /*6840*/  @!PT LDS RZ, [RZ] ;  /* 0x00000000fffff984 */ /* 0x000fe20000000800 */
[----:B------:R-:W-:Y:S01]  /*6850*/  @!PT LDS RZ, [RZ] ;  /* 0x00000000fffff984 */ /* 0x000fe20000000800 */
[----:B------:R5:W-:Y:S06]  /*6860*/  MEMBAR.ALL.CTA ;  /* 0x0000000000007992 */ /* 0x000bec0000008000 */
[----:B-----5:R-:W5:Y:S01]  /*6870*/  FENCE.VIEW.ASYNC.S ;  /* 0x00000000000073c6 */ /* 0x020f620000000000 */
[----:B0-----:R-:W-:Y:S01]  /*6880*/  @!P5 IADD3 R68, R68, 0x19cc0, RZ ;  /* 0x00019cc04444d810 */ /* 0x001fe20007ffe0ff */
[----:B------:R-:W-:Y:S01]  /*6890*/  VIADD R19, R19, 0x1 ;  /* 0x0000000113137836 */ /* 0x000fe20000000000 */
[----:B-----5:R0:W-:Y:S02]  /*68a0*/  BAR.SYNC.DEFER_BLOCKING R55, 0x80 ;  /* 0x000200370000751d */ /* 0x0201e40000010000 */
[----:B------:R-:W-:-:S02]  /*68b0*/  @!P5 PRMT R68, RZ, 0x654, R68 ;  /* 0x00000654ff44d816 */ /* 0x000fc40000000044 */
[----:B------:R-:W-:Y:S02]  /*68c0*/  PLOP3.LUT P0, PT, PT, PT, PT, 0x8, 0x0 ;  /* 0x000000000000781c */ /* 0x000fe40003f0e170 */
[----:B------:R0:W-:Y:S01]  /*68d0*/  @!P5 SYNCS.ARRIVE.TRANS64.RED.A1T0 RZ, [R68+URZ], RZ ;  /* 0x000000ff44ffd9a7 */ /* 0x0001e2000810043f */
[----:B------:R-:W-:-:S04]  /*68e0*/  ISETP.NE.AND P5, PT, R19, 0x2, PT ;  /* 0x000000021300780c */ /* 0x000fc80003fa5270 */
[----:B-1----:R-:W-:Y:S02]  /*68f0*/  SEL R4, RZ, 0x1, P5 ;  /* 0x00000001ff047807 */ /* 0x002fe40002800000 */
[----:B------:R-:W-:Y:S02]  /*6900*/  SEL R19, R19, RZ, P5 ;  /* 0x000000ff13137207 */ /* 0x000fe40002800000 */
[----:B------:R-:W-:Y:S01]  /*6910*/  LOP3.LUT R157, R157, R4, RZ, 0x3c, !PT ;  /* 0x000000049d9d7212 */ /* 0x000fe200078e3cff */
[----:B0-----:R-:W-:Y:S06]  /*6920*/  @P4 BRA `(.L_x_416) ;  /* 0xffffffb400d04947 */ /* 0x001fec000383ffff */
.L_x_369:
[----:B------:R-:W-:Y:S01]  /*6930*/  BSSY B0, `(.L_x_417) ;  /* 0x0000021000007945 */ /* 0x000fe20003800000 */
[----:B------:R-:W-:Y:S01]  /*6940*/  ISETP.GE.AND P2, PT, R88, 0x1, PT ;  /* 0x000000015800780c */ /* 0x000fe20003f46270 */
[----:B------:R-:W-:Y:S01]  /*6950*/  IMAD.MOV.U32 R0, RZ, RZ, RZ ;  /* 0x000000ffff007224 */ /* 0x000fe200078e00ff */
[----:B------:R-:W-:Y:S01]  /*6960*/  PLOP3.LUT P1, PT, PT, PT, PT, 0x80, 0x0 ;  /* 0x000000000000781c */ /* 0x000fe20003f2f070 */
[----:B------:R-:W-:Y:S01]  /*6970*/  IMAD.MOV.U32 R2, RZ, RZ, RZ ;  /* 0x000000ffff027224 */ /* 0x000fe200078e00ff */
[----:B---3--:R-:W-:Y:S01]  /*6980*/  CS2R R38, SRZ ;  /* 0x0000000000267805 */ /* 0x008fe2000001ff00 */
[----:B------:R-:W-:Y:S01]  /*6990*/  IMAD.MOV.U32 R135, RZ, RZ, RZ ;  /* 0x000000ffff877224 */ /* 0x000fe200078e00ff */
        /* <DEDUP_REMOVED lines=9> */
[----:B--2---:R-:W-:Y:S02]  /*6a30*/  CS2R R12, SRZ ;  /* 0x00000000000c7805 */ /* 0x004fe4000001ff00 */
[----:B------:R-:W-:Y:S02]  /*6a40*/  CS2R R46, SRZ ;  /* 0x00000000002e7805 */ /* 0x000fe4000001ff00 */
[----:B------:R-:W-:Y:S02]  /*6a50*/  CS2R R48, SRZ ;  /* 0x0000000000307805 */ /* 0x000fe4000001ff00 */
[----:B----4-:R-:W-:Y:S02]  /*6a60*/  CS2R R10, SRZ ;  /* 0x00000000000a7805 */ /* 0x010fe4000001ff00 */
[----:B------:R-:W-:Y:S02]  /*6a70*/  CS2R R50, SRZ ;  /* 0x0000000000327805 */ /* 0x000fe4000001ff00 */
[----:B------:R-:W-:-:S02]  /*6a80*/  CS2R R52, SRZ ;  /* 0x0000000000347805 */ /* 0x000fc4000001ff00 */
[----:B------:R-:W-:Y:S02]  /*6a90*/  CS2R R8, SRZ ;  /* 0x0000000000087805 */ /* 0x000fe4000001ff00 */
[----:B------:R-:W-:Y:S01]  /*6aa0*/  CS2R R54, SRZ ;  /* 0x0000000000367805 */ /* 0x000fe2000001ff00 */
[----:B------:R-:W-:Y:S01]  /*6ab0*/  IMAD.MOV.U32 R33, RZ, RZ, RZ ;  /* 0x000000ffff217224 */ /* 0x000fe200078e00ff */
[----:B------:R-:W-:Y:S02]  /*6ac0*/  CS2R R56, SRZ ;  /* 0x0000000000387805 */ /* 0x000fe4000001ff00 */
[----:B------:R-:W-:Y:S02]  /*6ad0*/  CS2R R34, SRZ ;  /* 0x0000000000227805 */ /* 0x000fe4000001ff00 */
[----:B------:R-:W-:Y:S01]  /*6ae0*/  CS2R R6, SRZ ;  /* 0x0000000000067805 */ /* 0x000fe2000001ff00 */
[----:B------:R-:W-:Y:S01]  /*6af0*/  IMAD.MOV.U32 R58, RZ, RZ, RZ ;  /* 0x000000ffff3a7224 */ /* 0x000fe200078e00ff */
[----:B------:R-:W-:Y:S01]  /*6b00*/  MOV R60, RZ ;  /* 0x000000ff003c7202 */ /* 0x000fe20000000f00 */
[----:B------:R-:W-:Y:S06]  /*6b10*/  @P0 BRA `(.L_x_418) ;  /* 0x0000000000080947 */ /* 0x000fec0003800000 */
[----:B------:R-:W0:Y:S02]  /*6b20*/  FENCE.VIEW.ASYNC.G ;  /* 0x00000000000073c6 */ /* 0x000e240000000100 */
[----:B0-----:R-:W-:Y:S06]  /*6b30*/  BAR.ARV 0xc, 0x200 ;  /* 0x0308000000007b1d */ /* 0x001fec0000002000 */
.L_x_418:
[----:B------:R-:W-:Y:S05]  /*6b40*/  BSYNC B0 ;  /* 0x0000000000007941 */ /* 0x000fea0003800000 */
.L_x_417:
[----:B------:R-:W-:Y:S02]  /*6b50*/  IMAD.MOV.U32 R32, RZ, RZ, RZ ;  /* 0x000000ffff207224 */ /* 0x000fe400078e00ff */
[----:B------:R-:W-:Y:S01]  /*6b60*/  IMAD.MOV.U32 R3, RZ, RZ, RZ ;  /* 0x000000ffff037224 */ /* 0x000fe200078e00ff */
[----:B------:R-:W-:Y:S06]  /*6b70*/  @!P2 BRA `(.L_x_419) ;  /* 0x000000a0007ca947 */ /* 0x000fec0003800000 */
[----:B------:R-:W0:Y:S01]  /*6b80*/  S2R R4, SR_TID.X ;  /* 0x0000000000047919 */ /* 0x000e220000002100 */
[----:B------:R-:W-:Y:S01]  /*6b90*/  VIADD R30, R18, 0xf000 ;  /* 0x0000f000121e7836 */ /* 0x000fe20000000000 */
[----:B------:R-:W-:Y:S04]  /*6ba0*/  BSSY B6, `(.L_x_420) ;  /* 0x000001e000067945 */ /* 0x000fe80003800000 */
[----:B------:R-:W-:Y:S01]  /*6bb0*/  LOP3.LUT P0, RZ, R30, 0x3ff, RZ, 0xc0, !PT ;  /* 0x000003ff1eff7812 */ /* 0x000fe2000780c0ff */
[----:B0-----:R-:W-:-:S05]  /*6bc0*/  VIADD R5, R4, 0xffffff80 ;  /* 0xffffff8004057836 */ /* 0x001fca0000000000 */
[----:B------:R-:W-:-:S04]  /*6bd0*/  SHF.R.S32.HI R4, RZ, 0x1f, R5 ;  /* 0x0000001fff047819 */ /* 0x000fc80000011405 */
[----:B------:R-:W-:-:S04]  /*6be0*/  LEA.HI R4, R4, R5, RZ, 0x7 ;  /* 0x0000000504047211 */ /* 0x000fc800078f38ff */
[----:B------:R-:W-:-:S05]  /*6bf0*/  SHF.R.S32.HI R4, RZ, 0x7, R4 ;  /* 0x00000007ff047819 */ /* 0x000fca0000011404 */
[----:B------:R-:W0:Y:S02]  /*6c00*/  SHFL.IDX PT, R0, R4, RZ, 0x1f ;  /* 0x00001fff04007589 */ /* 0x000e2400000e0000 */
[----:B0-----:R-:W-:-:S05]  /*6c10*/  IMAD.HI R2, R0, 0x55555556, RZ ;  /* 0x5555555600027827 */ /* 0x001fca00078e02ff */
[----:B------:R-:W-:-:S05]  /*6c20*/  LEA.HI R3, R2, R2, RZ, 0x1 ;  /* 0x0000000202037211 */ /* 0x000fca00078f08ff */
[----:B------:R-:W-:-:S04]  /*6c30*/  IMAD R3, R3, -0x3, R0 ;  /* 0xfffffffd03037824 */ /* 0x000fc800078e0200 */
[----:B------:R-:W-:-:S05]  /*6c40*/  IMAD R3, R3, 0x800, R30 ;  /* 0x0000080003037824 */ /* 0x000fca00078e021e */
[----:B------:R-:W-:-:S04]  /*6c50*/  SHF.R.U32.HI R3, RZ, 0x4, R3 ;  /* 0x00000004ff037819 */ /* 0x000fc80000011603 */
[----:B------:R-:W-:Y:S01]  /*6c60*/  LOP3.LUT R36, R3, 0x3fff, RZ, 0xc0, !PT ;  /* 0x00003fff03247812 */ /* 0x000fe200078ec0ff */
[----:B------:R-:W-:Y:S06]  /*6c70*/  @!P0 BRA `(.L_x_421) ;  /* 0x0000000000408947 */ /* 0x000fec0003800000 */
        /* <DEDUP_REMOVED lines=15> */
[----:B-1---5:R-:W-:Y:S05]  /*6d70*/  CALL.ABS.NOINC R2 ;  /* 0x0000000002007343 */ /* 0x022fea0003c00000 */
.L_x_421:
[----:B------:R-:W-:Y:S05]  /*6d80*/  BSYNC B6 ;  /* 0x0000000000067941 */ /* 0x000fea0003800000 */
.L_x_420:
[----:B------:R-:W2:Y:S01]  /*6d90*/  LDL R2, [R1+0x44] ;  /* 0x0000440001027983 */ /* 0x000ea20000100800 */
[----:B------:R-:W-:Y:S01]  /*6da0*/  ULDC.64 UR4, c[0x0][0x990] ;  /* 0x0002640000047ab9 */ /* 0x000fe20000000a00 */
[----:B------:R-:W-:Y:S02]  /*6db0*/  ULDC.64 UR6, c[0x0][0x998] ;  /* 0x0002660000067ab9 */ /* 0x000fe40000000a00 */
[----:B------:R-:W3:Y:S01]  /*6dc0*/  LDL R20, [R1+0x28] ;  /* 0x0000280001147983 */ /* 0x000ee20000100800 */
[----:B------:R-:W-:Y:S02]  /*6dd0*/  ISETP.NE.U32.AND P0, PT, RZ, UR4, PT ;  /* 0x00000004ff007c0c */ /* 0x000fe4000bf05070 */
[----:B------:R-:W-:Y:S02]  /*6de0*/  ISETP.NE.U32.AND P1, PT, RZ, UR6, PT ;  /* 0x00000006ff007c0c */ /* 0x000fe4000bf25070 */
[----:B------:R-:W-:Y:S02]  /*6df0*/  ISETP.NE.AND.EX P0, PT, RZ, UR5, PT, P0 ;  /* 0x00000005ff007c0c */ /* 0x000fe4000bf05300 */
[----:B------:R-:W-:-:S11]  /*6e00*/  ISETP.NE.AND.EX P1, PT, RZ, UR7, PT, P1 ;  /* 0x00000007ff007c0c */ /* 0x000fd6000bf25310 */
[----:B------:R-:W2:Y:S01]  /*6e10*/  @P0 LDC.64 R6, c[0x0][0x9a8] ;  /* 0x00026a00ff060b82 */ /* 0x000ea20000000a00 */
[----:B------:R-:W-:-:S07]  /*6e20*/  @P0 SHF.R.S32.HI R15, RZ, 0x1f, R154 ;  /* 0x0000001fff0f0819 */ /* 0x000fce000001149a */
[----:B------:R-:W0:Y:S08]  /*6e30*/  @P1 LDC.64 R8, c[0x0][0x9b8] ;  /* 0x00026e00ff081b82 */ /* 0x000e300000000a00 */
[----:B------:R-:W1:Y:S08]  /*6e40*/  @P0 LDC.64 R10, c[0x0][0x9b0] ;  /* 0x00026c00ff0a0b82 */ /* 0x000e700000000a00 */
[----:B------:R-:W4:Y:S01]  /*6e50*/  @P1 LDC.64 R12, c[0x0][0x9c0] ;  /* 0x00027000ff0c1b82 */ /* 0x000f220000000a00 */
[----:B--2---:R-:W-:-:S02]  /*6e60*/  @P0 IMAD R0, R2, R6, RZ ;  /* 0x0000000602000224 */ /* 0x004fc400078e02ff */
[----:B0-----:R-:W-:Y:S02]  /*6e70*/  @P1 IMAD R4, R2, R8, RZ ;  /* 0x0000000802041224 */ /* 0x001fe400078e02ff */
[C---:B---3--:R-:W-:Y:S02]  /*6e80*/  @P0 IMAD R7, R20.reuse, R7, R0 ;  /* 0x0000000714070224 */ /* 0x048fe400078e0200 */
[----:B------:R-:W-:-:S04]  /*6e90*/  @P0 IMAD.WIDE.U32 R2, R20, R6, RZ ;  /* 0x0000000614020225 */ /* 0x000fc800078e00ff */
[----:B------:R-:W-:Y:S01]  /*6ea0*/  @P0 IMAD.IADD R3, R3, 0x1, R7 ;  /* 0x0000000103030824 */ /* 0x000fe200078e0207 */
[----:B------:R-:W-:Y:S01]  /*6eb0*/  @P1 SHF.R.S32.HI R7, RZ, 0x1f, R154 ;  /* 0x0000001fff071819 */ /* 0x000fe2000001149a */
[C---:B------:R-:W-:Y:S02]  /*6ec0*/  @P1 IMAD R9, R20.reuse, R9, R4 ;  /* 0x0000000914091224 */ /* 0x040fe400078e0204 */
[----:B------:R-:W-:-:S04]  /*6ed0*/  @P1 IMAD.WIDE.U32 R4, R20, R8, RZ ;  /* 0x0000000814041225 */ /* 0x000fc800078e00ff */
[----:B-1----:R-:W-:Y:S02]  /*6ee0*/  @P0 IMAD R0, R15, R10, RZ ;  /* 0x0000000a0f000224 */ /* 0x002fe400078e02ff */
[----:B----4-:R-:W-:Y:S02]  /*6ef0*/  @P1 IMAD R6, R7, R12, RZ ;  /* 0x0000000c07061224 */ /* 0x010fe400078e02ff */
[----:B------:R-:W-:Y:S02]  /*6f00*/  @P1 IMAD.IADD R5, R5, 0x1, R9 ;  /* 0x0000000105051824 */ /* 0x000fe400078e0209 */
[C---:B------:R-:W-:Y:S02]  /*6f10*/  @P0 IMAD R9, R154.reuse, R11, R0 ;  /* 0x0000000b9a090224 */ /* 0x040fe400078e0200 */
[----:B------:R-:W-:-:S04]  /*6f20*/  @P0 IMAD.WIDE.U32 R2, R154, R10, R2 ;  /* 0x0000000a9a020225 */ /* 0x000fc800078e0002 */
[C---:B------:R-:W-:Y:S02]  /*6f30*/  @P1 IMAD R11, R154.reuse, R13, R6 ;  /* 0x0000000d9a0b1224 */ /* 0x040fe400078e0206 */
[----:B------:R-:W-:Y:S01]  /*6f40*/  @P1 IMAD.WIDE.U32 R6, R154, R12, R4 ;  /* 0x0000000c9a061225 */ /* 0x000fe200078e0004 */
[----:B------:R-:W-:Y:S01]  /*6f50*/  @P0 LEA R4, P2, R2, UR4, 0x2 ;  /* 0x0000000402040c11 */ /* 0x000fe2000f8410ff */
[----:B------:R-:W-:Y:S02]  /*6f60*/  ULDC UR4, c[0x0][0x3f4] ;  /* 0x0000fd0000047ab9 */ /* 0x000fe40000000800 */
[----:B------:R-:W-:Y:S01]  /*6f70*/  @P0 IMAD.IADD R5, R3, 0x1, R9 ;  /* 0x0000000103050824 */ /* 0x000fe200078e0209 */
[----:B------:R-:W-:Y:S01]  /*6f80*/  @P1 LEA R8, P3, R6, UR6, 0x2 ;  /* 0x0000000606081c11 */ /* 0x000fe2000f8610ff */
[----:B------:R-:W-:Y:S02]  /*6f90*/  @P1 IMAD.IADD R3, R7, 0x1, R11 ;  /* 0x0000000107031824 */ /* 0x000fe400078e020b */
[----:B------:R-:W-:Y:S01]  /*6fa0*/  IMAD.MOV.U32 R0, RZ, RZ, 0x3f800000 ;  /* 0x3f800000ff007424 */ /* 0x000fe200078e00ff */
[----:B------:R-:W-:-:S02]  /*6fb0*/  @P0 LEA.HI.X R5, R2, UR5, R5, 0x2, P2 ;  /* 0x0000000502050c11 */ /* 0x000fc400090f1405 */
[----:B------:R-:W-:Y:S01]  /*6fc0*/  @P1 LEA.HI.X R9, R6, UR7, R3, 0x2, P3 ;  /* 0x0000000706091c11 */ /* 0x000fe200098f1403 */
[----:B------:R-:W-:-:S04]  /*6fd0*/  IMAD.MOV.U32 R3, RZ, RZ, 0x3f800000 ;  /* 0x3f800000ff037424 */ /* 0x000fc800078e00ff */
[----:B------:R-:W2:Y:S04]  /*6fe0*/  @P1 LDG.E R0, desc[UR42][R8.64] ;  /* 0x0000002a08001981 */ /* 0x000ea8000c1e1900 */
[----:B------:R-:W2:Y:S01]  /*6ff0*/  @P0 LDG.E R3, desc[UR42][R4.64] ;  /* 0x0000002a04030981 */ /* 0x000ea2000c1e1900 */
[----:B------:R-:W-:Y:S01]  /*7000*/  ISETP.LT.AND P0, PT, RZ, UR4, PT ;  /* 0x00000004ff007c0c */ /* 0x000fe2000bf01270 */
[----:B------:R-:W-:Y:S01]  /*7010*/  ULDC UR4, c[0x0][0x9d8] ;  /* 0x0002760000047ab9 */ /* 0x000fe20000000800 */
[----:B--2---:R-:W-:-:S04]  /*7020*/  FMUL.FTZ R0, R3, R0 ;  /* 0x0000000003007220 */ /* 0x004fc80000410000 */
[----:B------:R-:W-:-:S07]  /*7030*/  FMUL.FTZ R2, R0, UR4 ;  /* 0x0000000400027c20 */ /* 0x000fce0008410000 */
[----:B------:R-:W-:Y:S05]  /*7040*/  @P0 BRA `(.L_x_422) ;  /* 0x0000000000400947 */ /* 0x000fea0003800000 */
[----:B------:R-:W2:Y:S02]  /*7050*/  LDL R14, [R1+0x40] ;  /* 0x00004000010e7983 */ /* 0x000ea40000100800 */
[----:B--2---:R-:W-:-:S04]  /*7060*/  LEA.HI R0, R14, R14, RZ, 0x1 ;  /* 0x0000000e0e007211 */ /* 0x004fc800078f08ff */
[----:B------:R-:W-:-:S04]  /*7070*/  LOP3.LUT R0, R0, 0xfffffffe, RZ, 0xc0, !PT ;  /* 0xfffffffe00007812 */ /* 0x000fc800078ec0ff */
[----:B------:R-:W-:-:S04]  /*7080*/  IADD3 R0, R14, -R0, RZ ;  /* 0x800000000e007210 */ /* 0x000fc80007ffe0ff */
[----:B------:R-:W-:-:S04]  /*7090*/  SHF.L.U32 R3, R0, 0x1f, RZ ;  /* 0x0000001f00037819 */ /* 0x000fc800000006ff */
[----:B------:R0:W1:Y:S03]  /*70a0*/  SYNCS.PHASECHK.TRANS64.TRYWAIT P0, [R18+URZ+0x19c00], R3 ;  /* 0x019c0003120075a7 */ /* 0x000066000800017f */
[----:B-1----:R-:W-:Y:S05]  /*70b0*/  @!P0 NANOSLEEP.SYNCS 0x989680 ;  /* 0x009896800000895d */ /* 0x002fea0003900000 */
[----:B------:R-:W1:Y:S01]  /*70c0*/  @!P0 SYNCS.PHASECHK.TRANS64 P0, [R18+URZ+0x19c00], R3 ;  /* 0x019c0003120085a7 */ /* 0x000e62000800007f */
[----:B------:R-:W-:Y:S04]  /*70d0*/  BSSY B0, `(.L_x_423) ;  /* 0x0000006000007945 */ /* 0x000fe80003800000 */
[----:B-1----:R-:W-:Y:S05]  /*70e0*/  @P0 BRA `(.L_x_424) ;  /* 0x0000000000100947 */ /* 0x002fea0003800000 */
.L_x_425:
[----:B-1----:R1:W2:Y:S02]  /*70f0*/  SYNCS.PHASECHK.TRANS64.TRYWAIT P0, [R18+URZ+0x19c00], R3 ;  /* 0x019c0003120075a7 */ /* 0x0022a4000800017f */
[----:B--2---:R-:W-:Y:S05]  /*7100*/  @!P0 NANOSLEEP.SYNCS 0x989680 ;  /* 0x009896800000895d */ /* 0x004fea0003900000 */
[----:B------:R-:W2:Y:S02]  /*7110*/  @!P0 SYNCS.PHASECHK.TRANS64 P0, [R18+URZ+0x19c00], R3 ;  /* 0x019c0003120085a7 */ /* 0x000ea4000800007f */
[----:B--2---:R-:W-:Y:S05]  /*7120*/  @!P0 BRA `(.L_x_425) ;  /* 0xfffffffc00f08947 */ /* 0x004fea000383ffff */
.L_x_424:
[----:B------:R-:W-:Y:S05]  /*7130*/  BSYNC B0 ;  /* 0x0000000000007941 */ /* 0x000fea0003800000 */
.L_x_423:
[----:B------:R-:W-:Y:S05]  /*7140*/  BRA `(.L_x_426) ;  /* 0x0000004000b07947 */ /* 0x000fea0003800000 */
.L_x_422:
[----:B------:R-:W0:Y:S01]  /*7150*/  LDC.64 R28, c[0x0][0x3e8] ;  /* 0x0000fa00ff1c7b82 */ /* 0x000e220000000a00 */
[----:B------:R-:W-:Y:S01]  /*7160*/  LOP3.LUT P0, RZ, R30, 0x9f, RZ, 0xc0, !PT ;  /* 0x0000009f1eff7812 */ /* 0x000fe2000780c0ff */
[----:B------:R-:W-:Y:S01]  /*7170*/  ULDC.64 UR4, c[0x0][0x3f8] ;  /* 0x0000fe0000047ab9 */ /* 0x000fe20000000a00 */
[----:B-----5:R-:W-:Y:S01]  /*7180*/  SHF.R.S32.HI R0, RZ, 0x1f, R24 ;  /* 0x0000001fff007819 */ /* 0x020fe20000011418 */
[----:B------:R-:W-:Y:S01]  /*7190*/  ULDC.64 UR6, c[0x0][0x408] ;  /* 0x0001020000067ab9 */ /* 0x000fe20000000a00 */
[----:B------:R-:W-:Y:S03]  /*71a0*/  BSSY B6, `(.L_x_427) ;  /* 0x000001b000067945 */ /* 0x000fe60003800000 */
[----:B------:R-:W1:Y:S01]  /*71b0*/  LDC.64 R26, c[0x0][0x400] ;  /* 0x00010000ff1a7b82 */ /* 0x000e620000000a00 */
[C---:B------:R-:W-:Y:S02]  /*71c0*/  IMAD R3, R0.reuse, UR4, RZ ;  /* 0x0000000400037c24 */ /* 0x040fe4000f8e02ff */
[----:B------:R-:W-:-:S02]  /*71d0*/  IMAD R5, R0, UR6, RZ ;  /* 0x0000000600057c24 */ /* 0x000fc4000f8e02ff */
[C---:B------:R-:W-:Y:S02]  /*71e0*/  IMAD R3, R24.reuse, UR5, R3 ;  /* 0x0000000518037c24 */ /* 0x040fe4000f8e0203 */
[C---:B------:R-:W-:Y:S02]  /*71f0*/  IMAD R5, R24.reuse, UR7, R5 ;  /* 0x0000000718057c24 */ /* 0x040fe4000f8e0205 */
[----:B0-----:R-:W-:-:S04]  /*7200*/  IMAD.WIDE.U32 R28, R24, UR4, R28 ;  /* 0x00000004181c7c25 */ /* 0x001fc8000f8e001c */
[----:B-1----:R-:W-:-:S04]  /*7210*/  IMAD.WIDE.U32 R26, R24, UR6, R26 ;  /* 0x00000006181a7c25 */ /* 0x002fc8000f8e001a */
[----:B------:R-:W-:Y:S02]  /*7220*/  IMAD.IADD R24, R3, 0x1, R29 ;  /* 0x0000000103187824 */ /* 0x000fe400078e021d */
[----:B------:R-:W-:Y:S01]  /*7230*/  IMAD.IADD R30, R5, 0x1, R27 ;  /* 0x00000001051e7824 */ /* 0x000fe200078e021b */
[----:B------:R-:W-:Y:S06]  /*7240*/  @!P0 BRA `(.L_x_428) ;  /* 0x0000000000408947 */ /* 0x000fec0003800000 */
        /* <DEDUP_REMOVED lines=15> */
[----:B-1----:R-:W-:Y:S05]  /*7340*/  CALL.ABS.NOINC R14 ;  /* 0x000000000e007343 */ /* 0x002fea0003c00000 */
.L_x_428:
[----:B------:R-:W-:Y:S05]  /*7350*/  BSYNC B6 ;  /* 0x0000000000067941 */ /* 0x000fea0003800000 */
.L_x_427:
[----:B------:R-:W0:Y:S01]  /*7360*/  S2R R20, SR_TID.X ;  /* 0x0000000000147919 */ /* 0x000e220000002100 */
[----:B------:R-:W-:Y:S01]  /*7370*/  ULDC.U8 UR4, c[0x0][0x410] ;  /* 0x0001040000047ab9 */ /* 0x000fe20000000000 */
[----:B0-----:R-:W-:Y:S02]  /*7380*/  VIADD R21, R20, 0xffffff80 ;  /* 0xffffff8014157836 */ /* 0x001fe40000000000 */
[----:B------:R-:W2:Y:S01]  /*7390*/  LDL R20, [R1+0x24] ;  /* 0x0000240001147983 */ /* 0x000ea20000100800 */
[----:B------:R-:W-:Y:S01]  /*73a0*/  ISETP.NE.AND P0, PT, RZ, UR4, PT ;  /* 0x00000004ff007c0c */ /* 0x000fe2000bf05270 */
[----:B------:R-:W-:Y:S01]  /*73b0*/  BSSY B0, `(.L_x_429) ;  /* 0x00003fd000007945 */ /* 0x000fe20003800000 */
[----:B------:R-:W-:-:S04]  /*73c0*/  LEA.HI R38, R21, R21, RZ, 0x1 ;  /* 0x0000001515267211 */ /* 0x000fc800078f08ff */
[----:B------:R-:W-:-:S05]  /*73d0*/  SHF.R.S32.HI R38, RZ, 0x1, R38 ;  /* 0x00000001ff267819 */ /* 0x000fca0000011426 */
[----:B------:R-:W-:Y:S02]  /*73e0*/  IMAD R6, R153, 0xc0, R38 ;  /* 0x000000c099067824 */ /* 0x000fe400078e0226 */
[----:B--2---:R-:W-:Y:S01]  /*73f0*/  IMAD.IADD R20, R18, 0x1, R20 ;  /* 0x0000000112147824 */ /* 0x004fe200078e0214 */
[----:B------:R-:W-:Y:S06]  /*7400*/  @!P0 BRA `(.L_x_430) ;  /* 0x0000001800d08947 */ /* 0x000fec0003800000 */
[----:B------:R-:W-:-:S03]  /*7410*/  UMOV UR4, 0xffffffff ;  /* 0xffffffff00047882 */ /* 0x000fc60000000000 */
[----:B------:R-:W-:Y:S05]  /*7420*/  BRA.DIV UR4, `(.L_x_431) ;  /* 0x0000012e04947947 */ /* 0x000fea000b800000 */
[----:B------:R0:W1:Y:S04]  /*7430*/  SHFL.IDX PT, R29, R28, RZ, 0x1e1f ;  /* 0x001e1fff1c1d7589 */ /* 0x00006800000e0000 */
[----:B------:R0:W2:Y:S04]  /*7440*/  SHFL.IDX PT, R14, R26, RZ, 0x1e1f ;  /* 0x001e1fff1a0e7589 */ /* 0x0000a800000e0000 */
[----:B------:R0:W3:Y:S04]  /*7450*/  SHFL.IDX PT, R0, R24, RZ, 0x1e1f ;  /* 0x001e1fff18007589 */ /* 0x0000e800000e0000 */
[----:B------:R0:W4:Y:S02]  /*7460*/  SHFL.IDX PT, R3, R30, RZ, 0x1e1f ;  /* 0x001e1fff1e037589 */ /* 0x00012400000e0000 */
.L_x_649:
[----:B------:R-:W5:Y:S01]  /*7470*/  LDL R5, [R1+0x40] ;  /* 0x0000400001057983 */ /* 0x000f620000100800 */
[----:B------:R-:W-:Y:S01]  /*7480*/  ULDC UR4, c[0x0][0x448] ;  /* 0x0001120000047ab9 */ /* 0x000fe20000000800 */
[----:B------:R-:W-:Y:S01]  /*7490*/  BSSY B1, `(.L_x_432) ;  /* 0x000002f000017945 */ /* 0x000fe20003800000 */
[----:B------:R-:W-:Y:S01]  /*74a0*/  IMAD R37, R25, UR4, RZ ;  /* 0x0000000419257c24 */ /* 0x000fe2000f8e02ff */
[----:B0-----:R-:W-:Y:S02]  /*74b0*/  CS2R R30, SRZ ;  /* 0x00000000001e7805 */ /* 0x001fe4000001ff00 */
[----:B------:R-:W-:Y:S02]  /*74c0*/  CS2R R24, SRZ ;  /* 0x0000000000187805 */ /* 0x000fe4000001ff00 */
[----:B------:R-:W-:Y:S02]  /*74d0*/  CS2R R8, SRZ ;  /* 0x0000000000087805 */ /* 0x000fe4000001ff00 */
[----:B------:R-:W-:-:S02]  /*74e0*/  CS2R R26, SRZ ;  /* 0x00000000001a7805 */ /* 0x000fc4000001ff00 */
[----:B------:R-:W-:Y:S02]  /*74f0*/  ISETP.GE.AND P0, PT, R6, R37, PT ;  /* 0x000000250600720c */ /* 0x000fe40003f06270 */
[----:B------:R-:W-:Y:S02]  /*7500*/  CS2R R12, SRZ ;  /* 0x00000000000c7805 */ /* 0x000fe4000001ff00 */
[----:B------:R-:W-:Y:S02]  /*7510*/  CS2R R10, SRZ ;  /* 0x00000000000a7805 */ /* 0x000fe4000001ff00 */
[----:B-----5:R-:W-:-:S04]  /*7520*/  LEA.HI R4, R5, R5, RZ, 0x1 ;  /* 0x0000000505047211 */ /* 0x020fc800078f08ff */
[----:B------:R-:W-:-:S04]  /*7530*/  LOP3.LUT R4, R4, 0xfffffffe, RZ, 0xc0, !PT ;  /* 0xfffffffe04047812 */ /* 0x000fc800078ec0ff */
[----:B------:R-:W-:-:S04]  /*7540*/  IADD3 R4, R5, -R4, RZ ;  /* 0x8000000405047210 */ /* 0x000fc80007ffe0ff */
[----:B------:R-:W-:Y:S01]  /*7550*/  SHF.L.U32 R21, R4, 0x1f, RZ ;  /* 0x0000001f04157819 */ /* 0x000fe200000006ff */
[----:B------:R-:W-:Y:S06]  /*7560*/  @P0 BRA `(.L_x_433) ;  /* 0x0000000000840947 */ /* 0x000fec0003800000 */
[----:B------:R-:W4:Y:S01]  /*7570*/  LDL R28, [R1+0x14] ;  /* 0x00001400011c7983 */ /* 0x000f220000100800 */
[----:B------:R-:W-:-:S03]  /*7580*/  ULDC UR4, c[0x0][0x3f4] ;  /* 0x0000fd0000047ab9 */ /* 0x000fc60000000800 */
[----:B------:R-:W4:Y:S04]  /*7590*/  LDL R15, [R1+0x18] ;  /* 0x00001800010f7983 */ /* 0x000f280000100800 */
[----:B------:R-:W4:Y:S04]  /*75a0*/  LDL R40, [R1+0x58] ;  /* 0x0000580001287983 */ /* 0x000f280000100800 */
[----:B------:R-:W4:Y:S01]  /*75b0*/  LDL R39, [R1+0x54] ;  /* 0x0000540001277983 */ /* 0x000f220000100800 */
[----:B------:R-:W-:Y:S02]  /*75c0*/  ISETP.GE.AND P5, PT, R22, UR4, PT ;  /* 0x0000000416007c0c */ /* 0x000fe4000bfa6270 */
[----:B------:R-:W-:-:S02]  /*75d0*/  CS2R R26, SRZ ;  /* 0x00000000001a7805 */ /* 0x000fc4000001ff00 */
[----:B------:R-:W-:Y:S02]  /*75e0*/  CS2R R30, SRZ ;  /* 0x00000000001e7805 */ /* 0x000fe4000001ff00 */
[----:B------:R-:W-:-:S07]  /*75f0*/  CS2R R12, SRZ ;  /* 0x00000000000c7805 */ /* 0x000fce000001ff00 */
[----:B------:R-:W-:Y:S02]  /*7600*/  @!P5 SHF.R.S32.HI R7, RZ, 0x1f, R22 ;  /* 0x0000001fff07d819 */ /* 0x000fe40000011416 */
[C---:B-1----:R-:W-:Y:S02]  /*7610*/  @!P5 IADD3 R4, P2, R22.reuse, R29, RZ ;  /* 0x0000001d1604d210 */ /* 0x042fe40007f5e0ff */
[----:B--2---:R-:W-:-:S03]  /*7620*/  @!P5 IADD3 R6, P3, R22, R14, RZ ;  /* 0x0000000e1606d210 */ /* 0x004fc60007f7e0ff */
[--C-:B---3--:R-:W-:Y:S02]  /*7630*/  @!P5 IMAD.X R5, R0, 0x1, R7.reuse, P2 ;  /* 0x000000010005d824 */ /* 0x108fe400010e0607 */
[----:B----4-:R-:W-:Y:S01]  /*7640*/  @!P5 IMAD.X R7, R3, 0x1, R7, P3 ;  /* 0x000000010307d824 */ /* 0x010fe200018e0607 */
[----:B------:R-:W-:Y:S02]  /*7650*/  CS2R R24, SRZ ;  /* 0x0000000000187805 */ /* 0x000fe4000001ff00 */
[----:B------:R-:W-:Y:S02]  /*7660*/  CS2R R10, SRZ ;  /* 0x00000000000a7805 */ /* 0x000fe4000001ff00 */
[----:B------:R-:W-:Y:S01]  /*7670*/  CS2R R8, SRZ ;  /* 0x0000000000087805 */ /* 0x000fe2000001ff00 */
[----:B------:R0:W5:Y:S04]  /*7680*/  @!P5 LD.E.64 R26, desc[UR42][R4.64] ;  /* 0x0000002a041ad980 */ /* 0x000168000c101b00 */
[----:B------:R0:W5:Y:S01]  /*7690*/  @!P5 LD.E.64 R30, desc[UR42][R6.64] ;  /* 0x0000002a061ed980 */ /* 0x000162000c101b00 */
[----:B------:R-:W-:-:S02]  /*76a0*/  ISETP.GE.AND P1, PT, R28, UR4, PT ;  /* 0x000000041c007c0c */ /* 0x000fc4000bf26270 */
[----:B------:R-:W-:-:S11]  /*76b0*/  ISETP.GE.AND P0, PT, R15, UR4, PT ;  /* 0x000000040f007c0c */ /* 0x000fd6000bf06270 */
[CC--:B------:R-:W-:Y:S02]  /*76c0*/  @!P1 IADD3 R32, P4, R28.reuse, R29.reuse, RZ ;  /* 0x0000001d1c209210 */ /* 0x0c0fe40007f9e0ff */
[-C--:B------:R-:W-:Y:S02]  /*76d0*/  @!P1 IADD3 R28, P2, R28, R14.reuse, RZ ;  /* 0x0000000e1c1c9210 */ /* 0x080fe40007f5e0ff */
[C---:B------:R-:W-:Y:S01]  /*76e0*/  @!P0 IADD3 R34, P3, R15.reuse, R29, RZ ;  /* 0x0000001d0f228210 */ /* 0x040fe20007f7e0ff */
[C-C-:B------:R-:W-:Y:S01]  /*76f0*/  @!P1 IMAD.X R33, R0.reuse, 0x1, R40.reuse, P4 ;  /* 0x0000000100219824 */ /* 0x140fe200020e0628 */
[----:B------:R-:W-:Y:S01]  /*7700*/  @!P0 IADD3 R14, P4, R15, R14, RZ ;  /* 0x0000000e0f0e8210 */ /* 0x000fe20007f9e0ff */
[C---:B------:R-:W-:Y:S02]  /*7710*/  @!P1 IMAD.X R29, R3.reuse, 0x1, R40, P2 ;  /* 0x00000001031d9824 */ /* 0x040fe400010e0628 */
[--C-:B------:R-:W-:Y:S01]  /*7720*/  @!P0 IMAD.X R35, R0, 0x1, R39.reuse, P3 ;  /* 0x0000000100238824 */ /* 0x100fe200018e0627 */
[----:B------:R0:W5:Y:S01]  /*7730*/  @!P1 LD.E.64 R12, desc[UR42][R32.64] ;  /* 0x0000002a200c9980 */ /* 0x000162000c101b00 */
[----:B------:R-:W-:-:S03]  /*7740*/  @!P0 IMAD.X R15, R3, 0x1, R39, P4 ;  /* 0x00000001030f8824 */ /* 0x000fc600020e0627 */
[----:B------:R0:W5:Y:S04]  /*7750*/  @!P1 LD.E.64 R24, desc[UR42][R28.64] ;  /* 0x0000002a1c189980 */ /* 0x000168000c101b00 */
[----:B------:R0:W5:Y:S04]  /*7760*/  @!P0 LD.E.64 R10, desc[UR42][R34.64] ;  /* 0x0000002a220a8980 */ /* 0x000168000c101b00 */
[----:B------:R0:W5:Y:S02]  /*7770*/  @!P0 LD.E.64 R8, desc[UR42][R14.64] ;  /* 0x0000002a0e088980 */ /* 0x000164000c101b00 */
.L_x_433:
[----:B------:R-:W-:Y:S05]  /*7780*/  BSYNC B1 ;  /* 0x0000000000017941 */ /* 0x000fea0003800000 */
.L_x_432:
[----:B------:R-:W1:Y:S01]  /*7790*/  SYNCS.PHASECHK.TRANS64.TRYWAIT P0, [R18+URZ+0x19c00], R21 ;  /* 0x019c0015120075a7 */ /* 0x000e62000800017f */
[----:B---3--:R-:W-:Y:S01]  /*77a0*/  IMAD R0, R153, -0xc0, R37 ;  /* 0xffffff4099007824 */ /* 0x008fe200078e0225 */
[----:B------:R-:W-:Y:S04]  /*77b0*/  BSSY B1, `(.L_x_434) ;  /* 0x0000004000017945 */ /* 0x000fe80003800000 */
[----:B------:R-:W-:-:S04]  /*77c0*/  VIMNMX R0, R0, 0xc0, PT ;  /* 0x000000c000007848 */ /* 0x000fc80003fe0100 */
[----:B------:R-:W-:Y:S01]  /*77d0*/  ISETP.GE.AND P1, PT, R38, R0, PT ;  /* 0x000000002600720c */ /* 0x000fe20003f26270 */
[----:B-1----:R-:W-:-:S12]  /*77e0*/  @!P0 BRA `(.L_x_435) ;  /* 0x0000012c00148947 */ /* 0x002fd80003800000 */
.L_x_650:
[----:B------:R-:W-:Y:S05]  /*77f0*/  BSYNC B1 ;  /* 0x0000000000017941 */ /* 0x000fea0003800000 */
.L_x_434:
[----:B------:R-:W-:Y:S05]  /*7800*/  @P1 BRA `(.L_x_436) ;  /* 0x0000003800dc1947 */ /* 0x000fea0003800000 */
[----:B0-----:R-:W3:Y:S01]  /*7810*/  LDL R4, [R1+0x14] ;  /* 0x0000140001047983 */ /* 0x001ee20000100800 */
[----:B----4-:R-:W0:Y:S03]  /*7820*/  LDC R3, c[0x0][0x3f4] ;  /* 0x0000fd00ff037b82 */ /* 0x010e260000000800 */
[----:B------:R-:W4:Y:S01]  /*7830*/  LDL R0, [R1+0x18] ;  /* 0x0000180001007983 */ /* 0x000f220000100800 */
[----:B------:R-:W-:Y:S01]  /*7840*/  BSSY B1, `(.L_x_437) ;  /* 0x000007b000017945 */ /* 0x000fe20003800000 */
[-C--:B0-----:R-:W-:Y:S02]  /*7850*/  ISETP.GE.AND P0, PT, R22, R3.reuse, PT ;  /* 0x000000031600720c */ /* 0x081fe40003f06270 */
[-C--:B---3--:R-:W-:Y:S02]  /*7860*/  ISETP.GE.AND P1, PT, R4, R3.reuse, PT ;  /* 0x000000030400720c */ /* 0x088fe40003f26270 */
[----:B----4-:R-:W-:-:S09]  /*7870*/  ISETP.GE.AND P2, PT, R0, R3, PT ;  /* 0x000000030000720c */ /* 0x010fd20003f46270 */
[----:B------:R-:W-:Y:S05]  /*7880*/  @P0 BRA `(.L_x_438) ;  /* 0x0000000400d80947 */ /* 0x000fea0003800000 */
[----:B------:R-:W0:Y:S01]  /*7890*/  LDS.128 R4, [R20+0xf000] ;  /* 0x00f0000014047984 */ /* 0x000e220000000c00 */
[----:B-----5:R-:W-:Y:S02]  /*78a0*/  SHF.R.U32.HI R15, RZ, 0x8, R27 ;  /* 0x00000008ff0f7819 */ /* 0x020fe4000001161b */
[----:B------:R-:W-:Y:S02]  /*78b0*/  SHF.R.U32.HI R29, RZ, 0x8, R31 ;  /* 0x00000008ff1d7819 */ /* 0x000fe4000001161f */
[----:B--2---:R-:W-:Y:S02]  /*78c0*/  LOP3.LUT R14, R27, 0xff, RZ, 0xc0, !PT ;  /* 0x000000ff1b0e7812 */ /* 0x004fe400078ec0ff */
[----:B------:R-:W-:Y:S02]  /*78d0*/  LOP3.LUT R15, R15, 0xff, RZ, 0xc0, !PT ;  /* 0x000000ff0f0f7812 */ /* 0x000fe400078ec0ff */
[----:B------:R-:W-:Y:S02]  /*78e0*/  LOP3.LUT R28, R31, 0xff, RZ, 0xc0, !PT ;  /* 0x000000ff1f1c7812 */ /* 0x000fe400078ec0ff */
[----:B------:R-:W-:-:S02]  /*78f0*/  LOP3.LUT R29, R29, 0xff, RZ, 0xc0, !PT ;  /* 0x000000ff1d1d7812 */ /* 0x000fc400078ec0ff */
[----:B------:R-:W-:Y:S02]  /*7900*/  SHF.R.U32.HI R32, RZ, 0x10, R31 ;  /* 0x00000010ff207819 */ /* 0x000fe4000001161f */
[----:B------:R-:W-:Y:S02]  /*7910*/  PRMT R14, R15, 0x7604, R14 ;  /* 0x000076040f0e7816 */ /* 0x000fe4000000000e */
[----:B------:R-:W-:Y:S02]  /*7920*/  SHF.R.U32.HI R3, RZ, 0x8, R26 ;  /* 0x00000008ff037819 */ /* 0x000fe4000001161a */
[----:B------:R-:W-:Y:S02]  /*7930*/  SHF.R.U32.HI R15, RZ, 0x8, R30 ;  /* 0x00000008ff0f7819 */ /* 0x000fe4000001161e */
[----:B------:R-:W-:Y:S02]  /*7940*/  SHF.R.U32.HI R33, RZ, 0x10, R27 ;  /* 0x00000010ff217819 */ /* 0x000fe4000001161b */
[----:B------:R-:W-:Y:S01]  /*7950*/  PRMT R28, R29, 0x7604, R28 ;  /* 0x000076041d1c7816 */ /* 0x000fe2000000001c */
[----:B------:R-:W-:Y:S01]  /*7960*/  IMAD.U32 R29, R32, 0x10000, RZ ;  /* 0x00010000201d7824 */ /* 0x000fe200078e00ff */
[----:B------:R-:W-:-:S02]  /*7970*/  LOP3.LUT R0, R26, 0xff, RZ, 0xc0, !PT ;  /* 0x000000ff1a007812 */ /* 0x000fc400078ec0ff */
[----:B------:R-:W-:Y:S02]  /*7980*/  LOP3.LUT R3, R3, 0xff, RZ, 0xc0, !PT ;  /* 0x000000ff03037812 */ /* 0x000fe400078ec0ff */
[----:B-1----:R-:W-:Y:S02]  /*7990*/  LOP3.LUT R21, R15, 0xff, RZ, 0xc0, !PT ;  /* 0x000000ff0f157812 */ /* 0x002fe400078ec0ff */
[----:B------:R-:W-:Y:S02]  /*79a0*/  SHF.L.U32 R15, R33, 0x10, RZ ;  /* 0x00000010210f7819 */ /* 0x000fe400000006ff */
[----:B------:R-:W-:Y:S02]  /*79b0*/  PRMT R3, R3, 0x7604, R0 ;  /* 0x0000760403037816 */ /* 0x000fe40000000000 */
[----:B------:R-:W-:Y:S02]  /*79c0*/  LOP3.LUT R29, R28, 0xff0000, R29, 0xf8, !PT ;  /* 0x00ff00001c1d7812 */ /* 0x000fe400078ef81d */
[----:B------:R-:W-:-:S02]  /*79d0*/  LOP3.LUT R0, R30, 0xff, RZ, 0xc0, !PT ;  /* 0x000000ff1e007812 */ /* 0x000fc400078ec0ff */
[----:B------:R-:W-:Y:S02]  /*79e0*/  LOP3.LUT R15, R14, 0xff0000, R15, 0xf8, !PT ;  /* 0x00ff00000e0f7812 */ /* 0x000fe400078ef80f */
[----:B------:R-:W-:Y:S02]  /*79f0*/  LOP3.LUT R32, R29, 0xff000000, R31, 0xf8, !PT ;  /* 0xff0000001d207812 */ /* 0x000fe400078ef81f */
[----:B------:R-:W-:Y:S02]  /*7a00*/  PRMT R21, R21, 0x7604, R0 ;  /* 0x0000760415157816 */ /* 0x000fe40000000000 */
[----:B------:R-:W-:Y:S02]  /*7a10*/  LOP3.LUT R27, R15, 0xff000000, R27, 0xf8, !PT ;  /* 0xff0000000f1b7812 */ /* 0x000fe400078ef81b */
[----:B0-----:R-:W-:Y:S02]  /*7a20*/  F2FP.F16.E4M3.UNPACK_B R0, R6.H1 ;  /* 0x00000006ff00723e */ /* 0x001fe400030006ff */
[----:B------:R-:W-:-:S02]  /*7a30*/  F2FP.F16.E4M3.UNPACK_B R33, R32 ;  /* 0x00000020ff21723e */ /* 0x000fc400020006ff */
[----:B------:R-:W-:Y:S01]  /*7a40*/  LOP3.LUT R21, R21, 0xff0000, R30, 0xf8, !PT ;  /* 0x00ff000015157812 */ /* 0x000fe200078ef81e */
[--C-:B------:R-:W-:Y:S01]  /*7a50*/  HADD2.F32 R15, -RZ, R0.reuse.H1_H1 ;  /* 0x30000000ff0f7230 */ /* 0x100fe20000004100 */
[----:B------:R-:W-:Y:S01]  /*7a60*/  F2FP.F16.E4M3.UNPACK_B R29, R27 ;  /* 0x0000001bff1d723e */ /* 0x000fe200020006ff */
[----:B------:R-:W-:Y:S01]  /*7a70*/  HADD2.F32 R34, -RZ, R33.H1_H1 ;  /* 0x30000021ff227230 */ /* 0x000fe20000004100 */
[----:B------:R-:W-:Y:S01]  /*7a80*/  LOP3.LUT R3, R3, 0xff0000, R26, 0xf8, !PT ;  /* 0x00ff000003037812 */ /* 0x000fe200078ef81a */
[----:B------:R-:W-:Y:S01]  /*7a90*/  HADD2.F32 R14, -RZ, R0.H0_H0 ;  /* 0x20000000ff0e7230 */ /* 0x000fe20000004100 */
[----:B------:R-:W-:Y:S01]  /*7aa0*/  LOP3.LUT R31, R21, 0xff000000, R30, 0xf8, !PT ;  /* 0xff000000151f7812 */ /* 0x000fe200078ef81e */
[----:B------:R-:W-:Y:S01]  /*7ab0*/  HADD2.F32 R30, -RZ, R29.H1_H1 ;  /* 0x3000001dff1e7230 */ /* 0x000fe20000004100 */
[----:B------:R-:W-:Y:S01]  /*7ac0*/  LOP3.LUT R28, R3, 0xff000000, R26, 0xf8, !PT ;  /* 0xff000000031c7812 */ /* 0x000fe200078ef81a */
[----:B------:R-:W-:Y:S01]  /*7ad0*/  FMUL.FTZ R35, R15, R34 ;  /* 0x000000220f237220 */ /* 0x000fe20000410000 */
[----:B------:R-:W-:-:S02]  /*7ae0*/  F2FP.F16.E4M3.UNPACK_B R3, R6 ;  /* 0x00000006ff03723e */ /* 0x000fc400020006ff */
[-C--:B------:R-:W-:Y:S01]  /*7af0*/  FMUL.FTZ R15, R15, R30.reuse ;  /* 0x0000001e0f0f7220 */ /* 0x080fe20000410000 */
[-C--:B------:R-:W-:Y:S01]  /*7b00*/  F2FP.F16.E4M3.UNPACK_B R21, R7.reuse ;  /* 0x00000007ff15723e */ /* 0x080fe200020006ff */
[C---:B------:R-:W-:Y:S01]  /*7b10*/  FFMA.FTZ R37, R14.reuse, R30, -R35 ;  /* 0x0000001e0e257223 */ /* 0x040fe20000010823 */
[----:B------:R-:W-:Y:S01]  /*7b20*/  F2FP.F16.E4M3.UNPACK_B R26, R7.H1 ;  /* 0x00000007ff1a723e */ /* 0x000fe200030006ff */
[----:B------:R-:W-:Y:S01]  /*7b30*/  FFMA.FTZ R40, R14, R34, R15 ;  /* 0x000000220e287223 */ /* 0x000fe2000001000f */
[-C--:B------:R-:W-:Y:S01]  /*7b40*/  F2FP.F16.E4M3.UNPACK_B R6, R5.reuse ;  /* 0x00000005ff06723e */ /* 0x080fe200020006ff */
[----:B------:R-:W-:Y:S01]  /*7b50*/  HADD2.F32 R30, -RZ, R33.H0_H0 ;  /* 0x20000021ff1e7230 */ /* 0x000fe20000004100 */
[----:B------:R-:W-:Y:S01]  /*7b60*/  F2FP.F16.E4M3.UNPACK_B R7, R5.H1 ;  /* 0x00000005ff07723e */ /* 0x000fe200030006ff */
[----:B------:R-:W-:Y:S01]  /*7b70*/  HADD2.F32 R5, -RZ, R3.H1_H1 ;  /* 0x30000003ff057230 */ /* 0x000fe20000004100 */
[----:B------:R-:W-:Y:S01]  /*7b80*/  F2FP.F16.E4M3.UNPACK_B R32, R32.H1 ;  /* 0x00000020ff20723e */ /* 0x000fe200030006ff */
[----:B------:R-:W-:Y:S01]  /*7b90*/  HADD2.F32 R14, -RZ, R29.H0_H0 ;  /* 0x2000001dff0e7230 */ /* 0x000fe20000004100 */
[----:B------:R-:W-:Y:S01]  /*7ba0*/  F2FP.F16.E4M3.UNPACK_B R27, R27.H1 ;  /* 0x0000001bff1b723e */ /* 0x000fe200030006ff */
[----:B------:R-:W-:-:S02]  /*7bb0*/  HADD2.F32 R3, -RZ, R3.H0_H0 ;  /* 0x20000003ff037230 */ /* 0x000fc40000004100 */
[C---:B------:R-:W-:Y:S01]  /*7bc0*/  FMUL.FTZ R38, R5.reuse, R30 ;  /* 0x0000001e05267220 */ /* 0x040fe20000410000 */
[----:B------:R-:W-:Y:S02]  /*7bd0*/  HADD2.F32 R34, -RZ, R32.H0_H0 ;  /* 0x20000020ff227230 */ /* 0x000fe40000004100 */
[-C--:B------:R-:W-:Y:S01]  /*7be0*/  FMUL.FTZ R15, R5, R14.reuse ;  /* 0x0000000e050f7220 */ /* 0x080fe20000410000 */
[----:B------:R-:W-:Y:S02]  /*7bf0*/  HADD2.F32 R5, -RZ, R21.H1_H1 ;  /* 0x30000015ff057230 */ /* 0x000fe40000004100 */
[C---:B------:R-:W-:Y:S01]  /*7c00*/  FFMA.FTZ R38, R3.reuse, R14, -R38 ;  /* 0x0000000e03267223 */ /* 0x040fe20000010826 */
[----:B------:R-:W-:Y:S02]  /*7c10*/  HADD2.F32 R14, -RZ, R27.H0_H0 ;  /* 0x2000001bff0e7230 */ /* 0x000fe40000004100 */
[----:B------:R-:W-:Y:S01]  /*7c20*/  FFMA.FTZ R35, R3, R30, R15 ;  /* 0x0000001e03237223 */ /* 0x000fe2000001000f */
[----:B------:R-:W-:-:S02]  /*7c30*/  HADD2.F32 R21, -RZ, R21.H0_H0 ;  /* 0x20000015ff157230 */ /* 0x000fc40000004100 */
[C---:B------:R-:W-:Y:S01]  /*7c40*/  FMUL.FTZ R30, R5.reuse, R34 ;  /* 0x00000022051e7220 */ /* 0x040fe20000410000 */
[----:B------:R-:W-:Y:S02]  /*7c50*/  HADD2.F32 R32, -RZ, R32.H1_H1 ;  /* 0x30000020ff207230 */ /* 0x000fe40000004100 */
[----:B------:R-:W-:Y:S01]  /*7c60*/  FMUL.FTZ R42, R5, R14 ;  /* 0x0000000e052a7220 */ /* 0x000fe20000410000 */
[--C-:B------:R-:W-:Y:S01]  /*7c70*/  HADD2.F32 R3, -RZ, R26.reuse.H1_H1 ;  /* 0x3000001aff037230 */ /* 0x100fe20000004100 */
[----:B------:R-:W-:Y:S01]  /*7c80*/  F2FP.F16.E4M3.UNPACK_B R0, R4 ;  /* 0x00000004ff00723e */ /* 0x000fe200020006ff */
[----:B------:R-:W-:Y:S02]  /*7c90*/  HADD2.F32 R27, -RZ, R27.H1_H1 ;  /* 0x3000001bff1b7230 */ /* 0x000fe40000004100 */
[----:B------:R-:W-:Y:S01]  /*7ca0*/  FFMA.FTZ R39, R21, R14, -R30 ;  /* 0x0000000e15277223 */ /* 0x000fe2000001081e */
[----:B------:R-:W-:Y:S02]  /*7cb0*/  HADD2.F32 R26, -RZ, R26.H0_H0 ;  /* 0x2000001aff1a7230 */ /* 0x000fe40000004100 */
[C---:B------:R-:W-:Y:S01]  /*7cc0*/  FMUL.FTZ R5, R3.reuse, R32 ;  /* 0x0000002003057220 */ /* 0x040fe20000410000 */
[----:B------:R-:W-:Y:S01]  /*7cd0*/  F2FP.F16.E4M3.UNPACK_B R15, R31 ;  /* 0x0000001fff0f723e */ /* 0x000fe200020006ff */
[-C--:B------:R-:W-:Y:S01]  /*7ce0*/  FMUL.FTZ R3, R3, R27.reuse ;  /* 0x0000001b03037220 */ /* 0x080fe20000410000 */
[----:B------:R-:W-:Y:S01]  /*7cf0*/  F2FP.F16.E4M3.UNPACK_B R4, R4.H1 ;  /* 0x00000004ff04723e */ /* 0x000fe200030006ff */
[----:B------:R-:W-:Y:S01]  /*7d00*/  FFMA.FTZ R42, R21, R34, R42 ;  /* 0x00000022152a7223 */ /* 0x000fe2000001002a */
[----:B------:R-:W-:Y:S01]  /*7d10*/  F2FP.F16.E4M3.UNPACK_B R14, R28 ;  /* 0x0000001cff0e723e */ /* 0x000fe200020006ff */
[----:B------:R-:W-:Y:S01]  /*7d20*/  FFMA.FTZ R34, R26, R27, -R5 ;  /* 0x0000001b1a227223 */ /* 0x000fe20000010805 */
[----:B------:R-:W-:-:S02]  /*7d30*/  HADD2.F32 R27, -RZ, R15.H1_H1 ;  /* 0x3000000fff1b7230 */ /* 0x000fc40000004100 */
[----:B------:R-:W-:Y:S01]  /*7d40*/  FFMA.FTZ R41, R26, R32, R3 ;  /* 0x000000201a297223 */ /* 0x000fe20000010003 */
[----:B------:R-:W-:Y:S01]  /*7d50*/  HADD2.F32 R21, -RZ, R15.H0_H0 ;  /* 0x2000000fff157230 */ /* 0x000fe20000004100 */
[----:B------:R-:W-:Y:S01]  /*7d60*/  F2FP.F16.E4M3.UNPACK_B R28, R28.H1 ;  /* 0x0000001cff1c723e */ /* 0x000fe200030006ff */
[----:B------:R-:W-:Y:S01]  /*7d70*/  HADD2.F32 R5, -RZ, R4.H1_H1 ;  /* 0x30000004ff057230 */ /* 0x000fe20000004100 */
[----:B------:R-:W-:Y:S01]  /*7d80*/  F2FP.F16.E4M3.UNPACK_B R31, R31.H1 ;  /* 0x0000001fff1f723e */ /* 0x000fe200030006ff */
[----:B------:R-:W-:Y:S02]  /*7d90*/  HADD2.F32 R15, -RZ, R14.H1_H1 ;  /* 0x3000000eff0f7230 */ /* 0x000fe40000004100 */
[----:B------:R-:W-:Y:S02]  /*7da0*/  HADD2.F32 R3, -RZ, R0.H1_H1 ;  /* 0x30000000ff037230 */ /* 0x000fe40000004100 */
[----:B------:R-:W-:Y:S01]  /*7db0*/  FMUL.FTZ R29, R5, R27 ;  /* 0x0000001b051d7220 */ /* 0x000fe20000410000 */
[----:B------:R-:W-:-:S02]  /*7dc0*/  HADD2.F32 R4, -RZ, R4.H0_H0 ;  /* 0x20000004ff047230 */ /* 0x000fc40000004100 */
[----:B------:R-:W-:Y:S01]  /*7dd0*/  FMUL.FTZ R33, R5, R15 ;  /* 0x0000000f05217220 */ /* 0x000fe20000410000 */
[----:B------:R-:W-:Y:S02]  /*7de0*/  HADD2.F32 R14, -RZ, R14.H0_H0 ;  /* 0x2000000eff0e7230 */ /* 0x000fe40000004100 */
[C---:B------:R-:W-:Y:S01]  /*7df0*/  FMUL.FTZ R5, R3.reuse, R21 ;  /* 0x0000001503057220 */ /* 0x040fe20000410000 */
[----:B------:R-:W-:Y:S02]  /*7e00*/  HADD2.F32 R0, -RZ, R0.H0_H0 ;  /* 0x20000000ff007230 */ /* 0x000fe40000004100 */
[C---:B------:R-:W-:Y:S01]  /*7e10*/  FFMA.FTZ R29, R4.reuse, R15, -R29 ;  /* 0x0000000f041d7223 */ /* 0x040fe2000001081d */
[----:B------:R-:W-:Y:S01]  /*7e20*/  FFMA.FTZ R30, R4, R27, R33 ;  /* 0x0000001b041e7223 */ /* 0x000fe20000010021 */
[-C--:B------:R-:W-:Y:S01]  /*7e30*/  FMUL.FTZ R26, R3, R14.reuse ;  /* 0x0000000e031a7220 */ /* 0x080fe20000410000 */
[----:B------:R-:W-:Y:S02]  /*7e40*/  HADD2.F32 R4, -RZ, R28.H1_H1 ;  /* 0x3000001cff047230 */ /* 0x000fe40000004100 */
[----:B------:R-:W-:Y:S01]  /*7e50*/  FFMA.FTZ R15, R0, R14, -R5 ;  /* 0x0000000e000f7223 */ /* 0x000fe20000010805 */
[----:B------:R-:W-:-:S02]  /*7e60*/  HADD2.F32 R3, -RZ, R7.H1_H1 ;  /* 0x30000007ff037230 */ /* 0x000fc40000004100 */
[----:B------:R-:W-:Y:S01]  /*7e70*/  FFMA.FTZ R26, R0, R21, R26 ;  /* 0x00000015001a7223 */ /* 0x000fe2000001001a */
[--C-:B------:R-:W-:Y:S02]  /*7e80*/  HADD2.F32 R14, -RZ, R31.reuse.H1_H1 ;  /* 0x3000001fff0e7230 */ /* 0x100fe40000004100 */
[----:B------:R-:W-:Y:S02]  /*7e90*/  HADD2.F32 R31, -RZ, R31.H0_H0 ;  /* 0x2000001fff1f7230 */ /* 0x000fe40000004100 */
[C---:B------:R-:W-:Y:S01]  /*7ea0*/  FMUL.FTZ R21, R3.reuse, R4 ;  /* 0x0000000403157220 */ /* 0x040fe20000410000 */
[----:B------:R-:W-:Y:S02]  /*7eb0*/  HADD2.F32 R0, -RZ, R6.H1_H1 ;  /* 0x30000006ff007230 */ /* 0x000fe40000004100 */
[----:B------:R-:W-:Y:S02]  /*7ec0*/  HADD2.F32 R5, -RZ, R28.H0_H0 ;  /* 0x2000001cff057230 */ /* 0x000fe40000004100 */
[----:B------:R-:W-:Y:S01]  /*7ed0*/  FMUL.FTZ R28, R3, R14 ;  /* 0x0000000e031c7220 */ /* 0x000fe20000410000 */
[----:B------:R-:W-:-:S02]  /*7ee0*/  HADD2.F32 R7, -RZ, R7.H0_H0 ;  /* 0x20000007ff077230 */ /* 0x000fc40000004100 */
[C---:B------:R-:W-:Y:S01]  /*7ef0*/  FMUL.FTZ R3, R0.reuse, R31 ;  /* 0x0000001f00037220 */ /* 0x040fe20000410000 */
[----:B------:R-:W-:Y:S02]  /*7f00*/  HADD2.F32 R6, -RZ, R6.H0_H0 ;  /* 0x20000006ff067230 */ /* 0x000fe40000004100 */
[-C--:B------:R-:W-:Y:S01]  /*7f10*/  FMUL.FTZ R0, R0, R5.reuse ;  /* 0x0000000500007220 */ /* 0x080fe20000410000 */
[C---:B------:R-:W-:Y:S01]  /*7f20*/  FFMA.FTZ R28, R7.reuse, R4, -R28 ;  /* 0x00000004071c7223 */ /* 0x040fe2000001081c */
[----:B------:R-:W-:Y:S01]  /*7f30*/  FFMA.FTZ R21, R7, R14, R21 ;  /* 0x0000000e07157223 */ /* 0x000fe20000010015 */
[C---:B------:R-:W-:Y:S01]  /*7f40*/  FFMA.FTZ R5, R6.reuse, R5, -R3 ;  /* 0x0000000506057223 */ /* 0x040fe20000010803 */
[----:B------:R-:W-:Y:S01]  /*7f50*/  FFMA.FTZ R0, R6, R31, R0 ;  /* 0x0000001f06007223 */ /* 0x000fe20000010000 */
[----:B------:R-:W-:Y:S02]  /*7f60*/  F2FP.SATFINITE.E4M3.F32.PACK_AB_MERGE_C R6, R40, R37, RZ ;  /* 0x000000252806723e */ /* 0x000fe400048070ff */
[----:B------:R-:W-:-:S02]  /*7f70*/  F2FP.SATFINITE.E4M3.F32.PACK_AB_MERGE_C R7, R41, R34, RZ ;  /* 0x000000222907723e */ /* 0x000fc400048070ff */
[----:B------:R-:W-:Y:S02]  /*7f80*/  F2FP.SATFINITE.E4M3.F32.PACK_AB_MERGE_C R4, R30, R29, RZ ;  /* 0x0000001d1e04723e */ /* 0x000fe400048070ff */
[----:B------:R-:W-:Y:S02]  /*7f90*/  F2FP.SATFINITE.E4M3.F32.PACK_AB_MERGE_C R21, R21, R28, RZ ;  /* 0x0000001c1515723e */ /* 0x000fe400048070ff */
[----:B------:R-:W-:Y:S02]  /*7fa0*/  F2FP.SATFINITE.E4M3.F32.PACK_AB_MERGE_C R6, R35, R38, R6 ;  /* 0x000000262306723e */ /* 0x000fe40004807006 */
[----:B------:R-:W-:Y:S02]  /*7fb0*/  F2FP.SATFINITE.E4M3.F32.PACK_AB_MERGE_C R7, R42, R39, R7 ;  /* 0x000000272a07723e */ /* 0x000fe40004807007 */
[----:B------:R-:W-:Y:S02]  /*7fc0*/  F2FP.SATFINITE.E4M3.F32.PACK_AB_MERGE_C R4, R26, R15, R4 ;  /* 0x0000000f1a04723e */ /* 0x000fe40004807004 */
[----:B------:R-:W-:-:S05]  /*7fd0*/  F2FP.SATFINITE.E4M3.F32.PACK_AB_MERGE_C R5, R0, R5, R21 ;  /* 0x000000050005723e */ /* 0x000fca0004807015 */
[----:B------:R0:W-:Y:S02]  /*7fe0*/  STS.128 [R20+0xf000], R4 ;  /* 0x00f0000414007388 */ /* 0x0001e40000000c00 */
.L_x_438:
[----:B------:R-:W-:Y:S05]  /*7ff0*/  BSYNC B1 ;  /* 0x0000000000017941 */ /* 0x000fea0003800000 */
.L_x_437:
[----:B------:R-:W-:Y:S04]  /*8000*/  BSSY B1, `(.L_x_439) ;  /* 0x000007c000017945 */ /* 0x000fe80003800000 */
[----:B------:R-:W-:Y:S05]  /*8010*/  @P1 BRA `(.L_x_440) ;  /* 0x0000000400e81947 */ /* 0x000fea0003800000 */
[----:B0-----:R-:W0:Y:S01]  /*8020*/  LDS.128 R4, [R20+0x10800] ;  /* 0x0108000014047984 */ /* 0x001e220000000c00 */
[----:B-----5:R-:W-:Y:S02]  /*8030*/  SHF.R.U32.HI R27, RZ, 0x8, R25 ;  /* 0x00000008ff1b7819 */ /* 0x020fe40000011619 */
[----:B--2---:R-:W-:Y:S02]  /*8040*/  SHF.R.U32.HI R14, RZ, 0x8, R13 ;  /* 0x00000008ff0e7819 */ /* 0x004fe4000001160d */
[----:B-1----:R-:W-:Y:S02]  /*8050*/  SHF.R.U32.HI R21, RZ, 0x8, R24 ;  /* 0x00000008ff157819 */ /* 0x002fe40000011618 */
[----:B------:R-:W-:Y:S02]  /*8060*/  LOP3.LUT R28, R25, 0xff, RZ, 0xc0, !PT ;  /* 0x000000ff191c7812 */ /* 0x000fe400078ec0ff */
[----:B------:R-:W-:Y:S02]  /*8070*/  LOP3.LUT R27, R27, 0xff, RZ, 0xc0, !PT ;  /* 0x000000ff1b1b7812 */ /* 0x000fe400078ec0ff */
[----:B------:R-:W-:-:S02]  /*8080*/  LOP3.LUT R15, R13, 0xff, RZ, 0xc0, !PT ;  /* 0x000000ff0d0f7812 */ /* 0x000fc400078ec0ff */
[----:B------:R-:W-:Y:S02]  /*8090*/  LOP3.LUT R14, R14, 0xff, RZ, 0xc0, !PT ;  /* 0x000000ff0e0e7812 */ /* 0x000fe400078ec0ff */
[----:B------:R-:W-:Y:S02]  /*80a0*/  SHF.R.U32.HI R0, RZ, 0x8, R12 ;  /* 0x00000008ff007819 */ /* 0x000fe4000001160c */
[----:B------:R-:W-:Y:S02]  /*80b0*/  LOP3.LUT R26, R24, 0xff, RZ, 0xc0, !PT ;  /* 0x000000ff181a7812 */ /* 0x000fe400078ec0ff */
[----:B------:R-:W-:Y:S02]  /*80c0*/  LOP3.LUT R21, R21, 0xff, RZ, 0xc0, !PT ;  /* 0x000000ff15157812 */ /* 0x000fe400078ec0ff */
[----:B------:R-:W-:Y:S02]  /*80d0*/  PRMT R28, R27, 0x7604, R28 ;  /* 0x000076041b1c7816 */ /* 0x000fe4000000001c */
[----:B------:R-:W-:-:S02]  /*80e0*/  PRMT R15, R14, 0x7604, R15 ;  /* 0x000076040e0f7816 */ /* 0x000fc4000000000f */
[----:B------:R-:W-:Y:S02]  /*80f0*/  SHF.R.U32.HI R27, RZ, 0x10, R25 ;  /* 0x00000010ff1b7819 */ /* 0x000fe40000011619 */
[----:B------:R-:W-:Y:S02]  /*8100*/  SHF.R.U32.HI R14, RZ, 0x10, R13 ;  /* 0x00000010ff0e7819 */ /* 0x000fe4000001160d */
[----:B------:R-:W-:Y:S02]  /*8110*/  LOP3.LUT R3, R12, 0xff, RZ, 0xc0, !PT ;  /* 0x000000ff0c037812 */ /* 0x000fe400078ec0ff */
[----:B------:R-:W-:Y:S02]  /*8120*/  LOP3.LUT R0, R0, 0xff, RZ, 0xc0, !PT ;  /* 0x000000ff00007812 */ /* 0x000fe400078ec0ff */
[----:B------:R-:W-:Y:S02]  /*8130*/  PRMT R26, R21, 0x7604, R26 ;  /* 0x00007604151a7816 */ /* 0x000fe4000000001a */
[----:B------:R-:W-:-:S02]  /*8140*/  SHF.R.U32.HI R21, RZ, 0x10, R24 ;  /* 0x00000010ff157819 */ /* 0x000fc40000011618 */
[----:B------:R-:W-:Y:S02]  /*8150*/  LOP3.LUT R27, R27, 0xff, RZ, 0xc0, !PT ;  /* 0x000000ff1b1b7812 */ /* 0x000fe400078ec0ff */
[----:B------:R-:W-:Y:S02]  /*8160*/  LOP3.LUT R14, R14, 0xff, RZ, 0xc0, !PT ;  /* 0x000000ff0e0e7812 */ /* 0x000fe400078ec0ff */
[----:B------:R-:W-:Y:S02]  /*8170*/  PRMT R3, R0, 0x7604, R3 ;  /* 0x0000760400037816 */ /* 0x000fe40000000003 */
[----:B------:R-:W-:Y:S02]  /*8180*/  SHF.R.U32.HI R0, RZ, 0x10, R12 ;  /* 0x00000010ff007819 */ /* 0x000fe4000001160c */
[----:B------:R-:W-:Y:S02]  /*8190*/  LOP3.LUT R21, R21, 0xff, RZ, 0xc0, !PT ;  /* 0x000000ff15157812 */ /* 0x000fe400078ec0ff */
[----:B------:R-:W-:-:S02]  /*81a0*/  PRMT R29, R27, 0x7054, R28 ;  /* 0x000070541b1d7816 */ /* 0x000fc4000000001c */
[----:B------:R-:W-:Y:S02]  /*81b0*/  PRMT R15, R14, 0x7054, R15 ;  /* 0x000070540e0f7816 */ /* 0x000fe4000000000f */
[----:B------:R-:W-:Y:S02]  /*81c0*/  LOP3.LUT R0, R0, 0xff, RZ, 0xc0, !PT ;  /* 0x000000ff00007812 */ /* 0x000fe400078ec0ff */
[----:B------:R-:W-:Y:S02]  /*81d0*/  PRMT R27, R21, 0x7054, R26 ;  /* 0x00007054151b7816 */ /* 0x000fe4000000001a */
[----:B------:R-:W-:Y:S02]  /*81e0*/  LOP3.LUT R29, R29, 0xff000000, R25, 0xf8, !PT ;  /* 0xff0000001d1d7812 */ /* 0x000fe400078ef819 */
[----:B------:R-:W-:Y:S02]  /*81f0*/  LOP3.LUT R25, R15, 0xff000000, R13, 0xf8, !PT ;  /* 0xff0000000f197812 */ /* 0x000fe400078ef80d */
[----:B------:R-:W-:-:S02]  /*8200*/  PRMT R3, R0, 0x7054, R3 ;  /* 0x0000705400037816 */ /* 0x000fc40000000003 */
[-C--:B0-----:R-:W-:Y:S02]  /*8210*/  F2FP.F16.E4M3.UNPACK_B R0, R6.reuse.H1 ;  /* 0x00000006ff00723e */ /* 0x081fe400030006ff */
[----:B------:R-:W-:Y:S02]  /*8220*/  LOP3.LUT R27, R27, 0xff000000, R24, 0xf8, !PT ;  /* 0xff0000001b1b7812 */ /* 0x000fe400078ef818 */
[----:B------:R-:W-:Y:S01]  /*8230*/  F2FP.F16.E4M3.UNPACK_B R28, R29 ;  /* 0x0000001dff1c723e */ /* 0x000fe200020006ff */
[----:B------:R-:W-:Y:S01]  /*8240*/  HADD2.F32 R13, -RZ, R0.H1_H1 ;  /* 0x30000000ff0d7230 */ /* 0x000fe20000004100 */
[----:B------:R-:W-:Y:S02]  /*8250*/  F2FP.F16.E4M3.UNPACK_B R24, R25 ;  /* 0x00000019ff18723e */ /* 0x000fe400020006ff */
[----:B------:R-:W-:Y:S01]  /*8260*/  LOP3.LUT R21, R3, 0xff000000, R12, 0xf8, !PT ;  /* 0xff00000003157812 */ /* 0x000fe200078ef80c */
[----:B------:R-:W-:Y:S01]  /*8270*/  HADD2.F32 R30, -RZ, R28.H1_H1 ;  /* 0x3000001cff1e7230 */ /* 0x000fe20000004100 */
[----:B------:R-:W-:Y:S01]  /*8280*/  F2FP.F16.E4M3.UNPACK_B R3, R6 ;  /* 0x00000006ff03723e */ /* 0x000fe200020006ff */
[----:B------:R-:W-:Y:S01]  /*8290*/  HADD2.F32 R26, -RZ, R24.H1_H1 ;  /* 0x30000018ff1a7230 */ /* 0x000fe20000004100 */
[-C--:B------:R-:W-:Y:S01]  /*82a0*/  F2FP.F16.E4M3.UNPACK_B R14, R7.reuse ;  /* 0x00000007ff0e723e */ /* 0x080fe200020006ff */
[----:B------:R-:W-:Y:S01]  /*82b0*/  HADD2.F32 R12, -RZ, R0.H0_H0 ;  /* 0x20000000ff0c7230 */ /* 0x000fe20000004100 */
[----:B------:R-:W-:Y:S01]  /*82c0*/  F2FP.F16.E4M3.UNPACK_B R15, R7.H1 ;  /* 0x00000007ff0f723e */ /* 0x000fe200030006ff */
[C---:B------:R-:W-:Y:S01]  /*82d0*/  FMUL.FTZ R31, R13.reuse, R30 ;  /* 0x0000001e0d1f7220 */ /* 0x040fe20000410000 */
[-C--:B------:R-:W-:Y:S01]  /*82e0*/  F2FP.F16.E4M3.UNPACK_B R6, R5.reuse ;  /* 0x00000005ff06723e */ /* 0x080fe200020006ff */
[----:B------:R-:W-:Y:S01]  /*82f0*/  FMUL.FTZ R13, R13, R26 ;  /* 0x0000001a0d0d7220 */ /* 0x000fe20000410000 */
[----:B------:R-:W-:Y:S01]  /*8300*/  F2FP.F16.E4M3.UNPACK_B R7, R5.H1 ;  /* 0x00000005ff07723e */ /* 0x000fe200030006ff */
[----:B------:R-:W-:Y:S01]  /*8310*/  HADD2.F32 R28, -RZ, R28.H0_H0 ;  /* 0x2000001cff1c7230 */ /* 0x000fe20000004100 */
[----:B------:R-:W-:Y:S01]  /*8320*/  F2FP.F16.E4M3.UNPACK_B R29, R29.H1 ;  /* 0x0000001dff1d723e */ /* 0x000fe200030006ff */
[----:B------:R-:W-:-:S02]  /*8330*/  HADD2.F32 R5, -RZ, R3.H1_H1 ;  /* 0x30000003ff057230 */ /* 0x000fc40000004100 */
[C---:B------:R-:W-:Y:S01]  /*8340*/  FFMA.FTZ R32, R12.reuse, R26, -R31 ;  /* 0x0000001a0c207223 */ /* 0x040fe2000001081f */
[----:B------:R-:W-:Y:S02]  /*8350*/  HADD2.F32 R24, -RZ, R24.H0_H0 ;  /* 0x20000018ff187230 */ /* 0x000fe40000004100 */
[----:B------:R-:W-:Y:S01]  /*8360*/  FFMA.FTZ R33, R12, R30, R13 ;  /* 0x0000001e0c217223 */ /* 0x000fe2000001000d */
[----:B------:R-:W-:Y:S01]  /*8370*/  HADD2.F32 R3, -RZ, R3.H0_H0 ;  /* 0x20000003ff037230 */ /* 0x000fe20000004100 */
[----:B------:R-:W-:Y:S01]  /*8380*/  F2FP.F16.E4M3.UNPACK_B R25, R25.H1 ;  /* 0x00000019ff19723e */ /* 0x000fe200030006ff */
[C---:B------:R-:W-:Y:S01]  /*8390*/  FMUL.FTZ R12, R5.reuse, R28 ;  /* 0x0000001c050c7220 */ /* 0x040fe20000410000 */
[----:B------:R-:W-:Y:S01]  /*83a0*/  FMUL.FTZ R31, R5, R24 ;  /* 0x00000018051f7220 */ /* 0x000fe20000410000 */
[----:B------:R-:W-:Y:S01]  /*83b0*/  HADD2.F32 R5, -RZ, R14.H1_H1 ;  /* 0x3000000eff057230 */ /* 0x000fe20000004100 */
[----:B------:R-:W-:Y:S01]  /*83c0*/  F2FP.F16.E4M3.UNPACK_B R0, R4 ;  /* 0x00000004ff00723e */ /* 0x000fe200020006ff */
[----:B------:R-:W-:-:S02]  /*83d0*/  HADD2.F32 R13, -RZ, R29.H0_H0 ;  /* 0x2000001dff0d7230 */ /* 0x000fc40000004100 */
[C---:B------:R-:W-:Y:S01]  /*83e0*/  FFMA.FTZ R30, R3.reuse, R24, -R12 ;  /* 0x00000018031e7223 */ /* 0x040fe2000001080c */
[----:B------:R-:W-:Y:S02]  /*83f0*/  HADD2.F32 R12, -RZ, R25.H0_H0 ;  /* 0x20000019ff0c7230 */ /* 0x000fe40000004100 */
[----:B------:R-:W-:Y:S01]  /*8400*/  FFMA.FTZ R31, R3, R28, R31 ;  /* 0x0000001c031f7223 */ /* 0x000fe2000001001f */
[----:B------:R-:W-:Y:S02]  /*8410*/  HADD2.F32 R14, -RZ, R14.H0_H0 ;  /* 0x2000000eff0e7230 */ /* 0x000fe40000004100 */
[C---:B------:R-:W-:Y:S01]  /*8420*/  FMUL.FTZ R35, R5.reuse, R13 ;  /* 0x0000000d05237220 */ /* 0x040fe20000410000 */
[----:B------:R-:W-:Y:S02]  /*8430*/  HADD2.F32 R26, -RZ, R29.H1_H1 ;  /* 0x3000001dff1a7230 */ /* 0x000fe40000004100 */
[----:B------:R-:W-:Y:S01]  /*8440*/  FMUL.FTZ R5, R5, R12 ;  /* 0x0000000c05057220 */ /* 0x000fe20000410000 */
[----:B------:R-:W-:-:S02]  /*8450*/  HADD2.F32 R3, -RZ, R15.H1_H1 ;  /* 0x3000000fff037230 */ /* 0x000fc40000004100 */
[C---:B------:R-:W-:Y:S01]  /*8460*/  FFMA.FTZ R35, R14.reuse, R12, -R35 ;  /* 0x0000000c0e237223 */ /* 0x040fe20000010823 */
[----:B------:R-:W-:Y:S02]  /*8470*/  HADD2.F32 R12, -RZ, R25.H1_H1 ;  /* 0x30000019ff0c7230 */ /* 0x000fe40000004100 */
[----:B------:R-:W-:Y:S01]  /*8480*/  FFMA.FTZ R28, R14, R13, R5 ;  /* 0x0000000d0e1c7223 */ /* 0x000fe20000010005 */
[----:B------:R-:W-:Y:S02]  /*8490*/  HADD2.F32 R15, -RZ, R15.H0_H0 ;  /* 0x2000000fff0f7230 */ /* 0x000fe40000004100 */
[C---:B------:R-:W-:Y:S01]  /*84a0*/  FMUL.FTZ R24, R3.reuse, R26 ;  /* 0x0000001a03187220 */ /* 0x040fe20000410000 */
[----:B------:R-:W-:Y:S01]  /*84b0*/  F2FP.F16.E4M3.UNPACK_B R13, R27 ;  /* 0x0000001bff0d723e */ /* 0x000fe200020006ff */
[----:B------:R-:W-:Y:S01]  /*84c0*/  FMUL.FTZ R14, R3, R12 ;  /* 0x0000000c030e7220 */ /* 0x000fe20000410000 */
[----:B------:R-:W-:Y:S01]  /*84d0*/  F2FP.F16.E4M3.UNPACK_B R4, R4.H1 ;  /* 0x00000004ff04723e */ /* 0x000fe200030006ff */
[C---:B------:R-:W-:Y:S01]  /*84e0*/  FFMA.FTZ R29, R15.reuse, R12, -R24 ;  /* 0x0000000c0f1d7223 */ /* 0x040fe20000010818 */
[-C--:B------:R-:W-:Y:S01]  /*84f0*/  F2FP.F16.E4M3.UNPACK_B R12, R21.reuse ;  /* 0x00000015ff0c723e */ /* 0x080fe200020006ff */
[----:B------:R-:W-:Y:S01]  /*8500*/  FFMA.FTZ R34, R15, R26, R14 ;  /* 0x0000001a0f227223 */ /* 0x000fe2000001000e */
[--C-:B------:R-:W-:Y:S01]  /*8510*/  HADD2.F32 R24, -RZ, R13.reuse.H1_H1 ;  /* 0x3000000dff187230 */ /* 0x100fe20000004100 */
[----:B------:R-:W-:Y:S01]  /*8520*/  F2FP.F16.E4M3.UNPACK_B R21, R21.H1 ;  /* 0x00000015ff15723e */ /* 0x000fe200030006ff */
[----:B------:R-:W-:Y:S01]  /*8530*/  HADD2.F32 R14, -RZ, R13.H0_H0 ;  /* 0x2000000dff0e7230 */ /* 0x000fe20000004100 */
[----:B------:R-:W-:Y:S01]  /*8540*/  F2FP.F16.E4M3.UNPACK_B R27, R27.H1 ;  /* 0x0000001bff1b723e */ /* 0x000fe200030006ff */
[----:B------:R-:W-:-:S02]  /*8550*/  HADD2.F32 R5, -RZ, R4.H1_H1 ;  /* 0x30000004ff057230 */ /* 0x000fc40000004100 */
[----:B------:R-:W-:Y:S02]  /*8560*/  HADD2.F32 R13, -RZ, R12.H1_H1 ;  /* 0x3000000cff0d7230 */ /* 0x000fe40000004100 */
[----:B------:R-:W-:Y:S02]  /*8570*/  HADD2.F32 R3, -RZ, R0.H1_H1 ;  /* 0x30000000ff037230 */ /* 0x000fe40000004100 */
[C---:B------:R-:W-:Y:S01]  /*8580*/  FMUL.FTZ R15, R5.reuse, R24 ;  /* 0x00000018050f7220 */ /* 0x040fe20000410000 */
[----:B------:R-:W-:Y:S02]  /*8590*/  HADD2.F32 R12, -RZ, R12.H0_H0 ;  /* 0x2000000cff0c7230 */ /* 0x000fe40000004100 */
[----:B------:R-:W-:Y:S01]  /*85a0*/  FMUL.FTZ R25, R5, R13 ;  /* 0x0000000d05197220 */ /* 0x000fe20000410000 */
[----:B------:R-:W-:Y:S02]  /*85b0*/  HADD2.F32 R4, -RZ, R4.H0_H0 ;  /* 0x20000004ff047230 */ /* 0x000fe40000004100 */
[----:B------:R-:W-:Y:S01]  /*85c0*/  FMUL.FTZ R5, R3, R14 ;  /* 0x0000000e03057220 */ /* 0x000fe20000410000 */
[----:B------:R-:W-:-:S02]  /*85d0*/  HADD2.F32 R0, -RZ, R0.H0_H0 ;  /* 0x20000000ff007230 */ /* 0x000fc40000004100 */
[----:B------:R-:W-:Y:S01]  /*85e0*/  FMUL.FTZ R3, R3, R12 ;  /* 0x0000000c03037220 */ /* 0x000fe20000410000 */
[C---:B------:R-:W-:Y:S01]  /*85f0*/  FFMA.FTZ R15, R4.reuse, R13, -R15 ;  /* 0x0000000d040f7223 */ /* 0x040fe2000001080f */
[----:B------:R-:W-:Y:S01]  /*8600*/  FFMA.FTZ R24, R4, R24, R25 ;  /* 0x0000001804187223 */ /* 0x000fe20000010019 */
[C---:B------:R-:W-:Y:S01]  /*8610*/  FFMA.FTZ R5, R0.reuse, R12, -R5 ;  /* 0x0000000c00057223 */ /* 0x040fe20000010805 */
[----:B------:R-:W-:Y:S01]  /*8620*/  FFMA.FTZ R14, R0, R14, R3 ;  /* 0x0000000e000e7223 */ /* 0x000fe20000010003 */
[----:B------:R-:W-:Y:S02]  /*8630*/  HADD2.F32 R4, -RZ, R21.H1_H1 ;  /* 0x30000015ff047230 */ /* 0x000fe40000004100 */
[----:B------:R-:W-:Y:S02]  /*8640*/  HADD2.F32 R3, -RZ, R7.H1_H1 ;  /* 0x30000007ff037230 */ /* 0x000fe40000004100 */
[--C-:B------:R-:W-:Y:S02]  /*8650*/  HADD2.F32 R12, -RZ, R27.reuse.H1_H1 ;  /* 0x3000001bff0c7230 */ /* 0x100fe40000004100 */
[----:B------:R-:W-:-:S02]  /*8660*/  HADD2.F32 R27, -RZ, R27.H0_H0 ;  /* 0x2000001bff1b7230 */ /* 0x000fc40000004100 */
[C---:B------:R-:W-:Y:S01]  /*8670*/  FMUL.FTZ R13, R3.reuse, R4 ;  /* 0x00000004030d7220 */ /* 0x040fe20000410000 */
[--C-:B------:R-:W-:Y:S02]  /*8680*/  HADD2.F32 R0, -RZ, R6.reuse.H1_H1 ;  /* 0x30000006ff007230 */ /* 0x100fe40000004100 */
[----:B------:R-:W-:Y:S01]  /*8690*/  FMUL.FTZ R26, R3, R12 ;  /* 0x0000000c031a7220 */ /* 0x000fe20000410000 */
[----:B------:R-:W-:Y:S02]  /*86a0*/  HADD2.F32 R21, -RZ, R21.H0_H0 ;  /* 0x20000015ff157230 */ /* 0x000fe40000004100 */
[----:B------:R-:W-:Y:S02]  /*86b0*/  HADD2.F32 R7, -RZ, R7.H0_H0 ;  /* 0x20000007ff077230 */ /* 0x000fe40000004100 */
[C---:B------:R-:W-:Y:S01]  /*86c0*/  FMUL.FTZ R3, R0.reuse, R27 ;  /* 0x0000001b00037220 */ /* 0x040fe20000410000 */
[----:B------:R-:W-:Y:S02]  /*86d0*/  HADD2.F32 R6, -RZ, R6.H0_H0 ;  /* 0x20000006ff067230 */ /* 0x000fe40000004100 */
[-C--:B------:R-:W-:Y:S01]  /*86e0*/  FMUL.FTZ R0, R0, R21.reuse ;  /* 0x0000001500007220 */ /* 0x080fe20000410000 */
[C---:B------:R-:W-:Y:S01]  /*86f0*/  FFMA.FTZ R26, R7.reuse, R4, -R26 ;  /* 0x00000004071a7223 */ /* 0x040fe2000001081a */
[----:B------:R-:W-:Y:S01]  /*8700*/  FFMA.FTZ R13, R7, R12, R13 ;  /* 0x0000000c070d7223 */ /* 0x000fe2000001000d */
[C---:B------:R-:W-:Y:S01]  /*8710*/  FFMA.FTZ R3, R6.reuse, R21, -R3 ;  /* 0x0000001506037223 */ /* 0x040fe20000010803 */
[----:B------:R-:W-:Y:S01]  /*8720*/  FFMA.FTZ R0, R6, R27, R0 ;  /* 0x0000001b06007223 */ /* 0x000fe20000010000 */
[----:B------:R-:W-:-:S02]  /*8730*/  F2FP.SATFINITE.E4M3.F32.PACK_AB_MERGE_C R4, R24, R15, RZ ;  /* 0x0000000f1804723e */ /* 0x000fc400048070ff */
[----:B------:R-:W-:Y:S02]  /*8740*/  F2FP.SATFINITE.E4M3.F32.PACK_AB_MERGE_C R6, R33, R32, RZ ;  /* 0x000000202106723e */ /* 0x000fe400048070ff */
[----:B------:R-:W-:Y:S02]  /*8750*/  F2FP.SATFINITE.E4M3.F32.PACK_AB_MERGE_C R7, R34, R29, RZ ;  /* 0x0000001d2207723e */ /* 0x000fe400048070ff */
[----:B------:R-:W-:Y:S02]  /*8760*/  F2FP.SATFINITE.E4M3.F32.PACK_AB_MERGE_C R13, R13, R26, RZ ;  /* 0x0000001a0d0d723e */ /* 0x000fe400048070ff */
[----:B------:R-:W-:Y:S02]  /*8770*/  F2FP.SATFINITE.E4M3.F32.PACK_AB_MERGE_C R4, R14, R5, R4 ;  /* 0x000000050e04723e */ /* 0x000fe40004807004 */
[----:B------:R-:W-:Y:S02]  /*8780*/  F2FP.SATFINITE.E4M3.F32.PACK_AB_MERGE_C R6, R31, R30, R6 ;  /* 0x0000001e1f06723e */ /* 0x000fe40004807006 */
[----:B------:R-:W-:-:S02]  /*8790*/  F2FP.SATFINITE.E4M3.F32.PACK_AB_MERGE_C R7, R28, R35, R7 ;  /* 0x000000231c07723e */ /* 0x000fc40004807007 */
[----:B------:R-:W-:-:S05]  /*87a0*/  F2FP.SATFINITE.E4M3.F32.PACK_AB_MERGE_C R5, R0, R3, R13 ;  /* 0x000000030005723e */ /* 0x000fca000480700d */
[----:B------:R3:W-:Y:S02]  /*87b0*/  STS.128 [R20+0x10800], R4 ;  /* 0x0108000414007388 */ /* 0x0007e40000000c00 */
.L_x_440:
[----:B------:R-:W-:Y:S05]  /*87c0*/  BSYNC B1 ;  /* 0x0000000000017941 */ /* 0x000fea0003800000 */
.L_x_439:
[----:B------:R-:W-:Y:S05]  /*87d0*/  @P2 BRA `(.L_x_436) ;  /* 0x0000002800e82947 */ /* 0x000fea0003800000 */
[----:B0--3--:R-:W0:Y:S01]  /*87e0*/  LDS.128 R4, [R20+0x12000] ;  /* 0x0120000014047984 */ /* 0x009e220000000c00 */
[----:B-----5:R-:W-:Y:S02]  /*87f0*/  SHF.R.U32.HI R13, RZ, 0x8, R11 ;  /* 0x00000008ff0d7819 */ /* 0x020fe4000001160b */
[----:B------:R-:W-:Y:S02]  /*8800*/  LOP3.LUT R12, R11, 0xff, RZ, 0xc0, !PT ;  /* 0x000000ff0b0c7812 */ /* 0x000fe400078ec0ff */
[----:B------:R-:W-:Y:S02]  /*8810*/  LOP3.LUT R13, R13, 0xff, RZ, 0xc0, !PT ;  /* 0x000000ff0d0d7812 */ /* 0x000fe400078ec0ff */
[----:B-1----:R-:W-:Y:S02]  /*8820*/  SHF.R.U32.HI R21, RZ, 0x8, R9 ;  /* 0x00000008ff157819 */ /* 0x002fe40000011609 */
[----:B------:R-:W-:Y:S02]  /*8830*/  PRMT R12, R13, 0x7604, R12 ;  /* 0x000076040d0c7816 */ /* 0x000fe4000000000c */
[----:B--2---:R-:W-:-:S02]  /*8840*/  LOP3.LUT R14, R9, 0xff, RZ, 0xc0, !PT ;  /* 0x000000ff090e7812 */ /* 0x004fc400078ec0ff */
[----:B------:R-:W-:Y:S02]  /*8850*/  LOP3.LUT R21, R21, 0xff, RZ, 0xc0, !PT ;  /* 0x000000ff15157812 */ /* 0x000fe400078ec0ff */
[----:B------:R-:W-:Y:S02]  /*8860*/  SHF.R.U32.HI R24, RZ, 0x10, R9 ;  /* 0x00000010ff187819 */ /* 0x000fe40000011609 */
[----:B------:R-:W-:Y:S02]  /*8870*/  SHF.R.U32.HI R25, RZ, 0x10, R11 ;  /* 0x00000010ff197819 */ /* 0x000fe4000001160b */
[----:B------:R-:W-:Y:S02]  /*8880*/  SHF.R.U32.HI R13, RZ, 0x8, R8 ;  /* 0x00000008ff0d7819 */ /* 0x000fe40000011608 */
[----:B------:R-:W-:Y:S02]  /*8890*/  SHF.R.U32.HI R3, RZ, 0x8, R10 ;  /* 0x00000008ff037819 */ /* 0x000fe4000001160a */
[----:B------:R-:W-:Y:S01]  /*88a0*/  PRMT R14, R21, 0x7604, R14 ;  /* 0x00007604150e7816 */ /* 0x000fe2000000000e */
[----:B------:R-:W-:Y:S01]  /*88b0*/  IMAD.U32 R21, R24, 0x10000, RZ ;  /* 0x0001000018157824 */ /* 0x000fe200078e00ff */
[----:B------:R-:W-:Y:S01]  /*88c0*/  LOP3.LUT R15, R13, 0xff, RZ, 0xc0, !PT ;  /* 0x000000ff0d0f7812 */ /* 0x000fe200078ec0ff */
[----:B------:R-:W-:Y:S01]  /*88d0*/  IMAD.U32 R13, R25, 0x10000, RZ ;  /* 0x00010000190d7824 */ /* 0x000fe200078e00ff */
[----:B------:R-:W-:-:S02]  /*88e0*/  LOP3.LUT R0, R10, 0xff, RZ, 0xc0, !PT ;  /* 0x000000ff0a007812 */ /* 0x000fc400078ec0ff */
[----:B------:R-:W-:Y:S02]  /*88f0*/  LOP3.LUT R3, R3, 0xff, RZ, 0xc0, !PT ;  /* 0x000000ff03037812 */ /* 0x000fe400078ec0ff */
[----:B------:R-:W-:Y:S02]  /*8900*/  LOP3.LUT R21, R14, 0xff0000, R21, 0xf8, !PT ;  /* 0x00ff00000e157812 */ /* 0x000fe400078ef815 */
[----:B------:R-:W-:Y:S02]  /*8910*/  PRMT R3, R3, 0x7604, R0 ;  /* 0x0000760403037816 */ /* 0x000fe40000000000 */
[----:B------:R-:W-:Y:S02]  /*8920*/  LOP3.LUT R0, R8, 0xff, RZ, 0xc0, !PT ;  /* 0x000000ff08007812 */ /* 0x000fe400078ec0ff */
[----:B------:R-:W-:Y:S02]  /*8930*/  LOP3.LUT R13, R12, 0xff0000, R13, 0xf8, !PT ;  /* 0x00ff00000c0d7812 */ /* 0x000fe400078ef80d */
[----:B------:R-:W-:-:S02]  /*8940*/  LOP3.LUT R24, R21, 0xff000000, R9, 0xf8, !PT ;  /* 0xff00000015187812 */ /* 0x000fc400078ef809 */
[----:B------:R-:W-:Y:S02]  /*8950*/  PRMT R15, R15, 0x7604, R0 ;  /* 0x000076040f0f7816 */ /* 0x000fe40000000000 */
[----:B------:R-:W-:Y:S02]  /*8960*/  LOP3.LUT R13, R13, 0xff000000, R11, 0xf8, !PT ;  /* 0xff0000000d0d7812 */ /* 0x000fe400078ef80b */
[----:B0-----:R-:W-:Y:S02]  /*8970*/  F2FP.F16.E4M3.UNPACK_B R0, R6.H1 ;  /* 0x00000006ff00723e */ /* 0x001fe400030006ff */
[----:B------:R-:W-:Y:S02]  /*8980*/  F2FP.F16.E4M3.UNPACK_B R25, R24 ;  /* 0x00000018ff19723e */ /* 0x000fe400020006ff */
[--C-:B------:R-:W-:Y:S01]  /*8990*/  LOP3.LUT R15, R15, 0xff0000, R8.reuse, 0xf8, !PT ;  /* 0x00ff00000f0f7812 */ /* 0x100fe200078ef808 */
[--C-:B------:R-:W-:Y:S01]  /*89a0*/  HADD2.F32 R9, -RZ, R0.reuse.H1_H1 ;  /* 0x30000000ff097230 */ /* 0x100fe20000004100 */
[----:B------:R-:W-:Y:S01]  /*89b0*/  F2FP.F16.E4M3.UNPACK_B R14, R13 ;  /* 0x0000000dff0e723e */ /* 0x000fe200020006ff */
[----:B------:R-:W-:Y:S01]  /*89c0*/  HADD2.F32 R26, -RZ, R25.H1_H1 ;  /* 0x30000019ff1a7230 */ /* 0x000fe20000004100 */
[----:B------:R-:W-:Y:S01]  /*89d0*/  LOP3.LUT R21, R15, 0xff000000, R8, 0xf8, !PT ;  /* 0xff0000000f157812 */ /* 0x000fe200078ef808 */
[----:B------:R-:W-:Y:S01]  /*89e0*/  HADD2.F32 R8, -RZ, R0.H0_H0 ;  /* 0x20000000ff087230 */ /* 0x000fe20000004100 */
[----:B------:R-:W-:Y:S01]  /*89f0*/  LOP3.LUT R3, R3, 0xff0000, R10, 0xf8, !PT ;  /* 0x00ff000003037812 */ /* 0x000fe200078ef80a */
[----:B------:R-:W-:-:S02]  /*8a00*/  HADD2.F32 R15, -RZ, R14.H1_H1 ;  /* 0x3000000eff0f7230 */ /* 0x000fc40000004100 */
[----:B------:R-:W-:Y:S01]  /*8a10*/  FMUL.FTZ R27, R9, R26 ;  /* 0x0000001a091b7220 */ /* 0x000fe20000410000 */
[----:B------:R-:W-:Y:S01]  /*8a20*/  F2FP.F16.E4M3.UNPACK_B R11, R7.H1 ;  /* 0x00000007ff0b723e */ /* 0x000fe200030006ff */
[----:B------:R-:W-:Y:S01]  /*8a30*/  HADD2.F32 R14, -RZ, R14.H0_H0 ;  /* 0x2000000eff0e7230 */ /* 0x000fe20000004100 */
[----:B------:R-:W-:Y:S01]  /*8a40*/  LOP3.LUT R12, R3, 0xff000000, R10, 0xf8, !PT ;  /* 0xff000000030c7812 */ /* 0x000fe200078ef80a */
[-C--:B------:R-:W-:Y:S01]  /*8a50*/  FMUL.FTZ R9, R9, R15.reuse ;  /* 0x0000000f09097220 */ /* 0x080fe20000410000 */
[----:B------:R-:W-:Y:S01]  /*8a60*/  F2FP.F16.E4M3.UNPACK_B R3, R6 ;  /* 0x00000006ff03723e */ /* 0x000fe200020006ff */
[C---:B------:R-:W-:Y:S01]  /*8a70*/  FFMA.FTZ R27, R8.reuse, R15, -R27 ;  /* 0x0000000f081b7223 */ /* 0x040fe2000001081b */
[----:B------:R-:W-:Y:S01]  /*8a80*/  F2FP.F16.E4M3.UNPACK_B R10, R7 ;  /* 0x00000007ff0a723e */ /* 0x000fe200020006ff */
[----:B------:R-:W-:Y:S01]  /*8a90*/  FFMA.FTZ R28, R8, R26, R9 ;  /* 0x0000001a081c7223 */ /* 0x000fe20000010009 */
[-C--:B------:R-:W-:Y:S01]  /*8aa0*/  F2FP.F16.E4M3.UNPACK_B R6, R5.reuse ;  /* 0x00000005ff06723e */ /* 0x080fe200020006ff */
[----:B------:R-:W-:Y:S01]  /*8ab0*/  HADD2.F32 R8, -RZ, R25.H0_H0 ;  /* 0x20000019ff087230 */ /* 0x000fe20000004100 */
[----:B------:R-:W-:Y:S01]  /*8ac0*/  F2FP.F16.E4M3.UNPACK_B R7, R5.H1 ;  /* 0x00000005ff07723e */ /* 0x000fe200030006ff */
[--C-:B------:R-:W-:Y:S01]  /*8ad0*/  HADD2.F32 R5, -RZ, R3.reuse.H1_H1 ;  /* 0x30000003ff057230 */ /* 0x100fe20000004100 */
[----:B------:R-:W-:Y:S01]  /*8ae0*/  F2FP.F16.E4M3.UNPACK_B R24, R24.H1 ;  /* 0x00000018ff18723e */ /* 0x000fe200030006ff */
[----:B------:R-:W-:Y:S01]  /*8af0*/  HADD2.F32 R3, -RZ, R3.H0_H0 ;  /* 0x20000003ff037230 */ /* 0x000fe20000004100 */
[----:B------:R-:W-:-:S02]  /*8b00*/  F2FP.F16.E4M3.UNPACK_B R13, R13.H1 ;  /* 0x0000000dff0d723e */ /* 0x000fc400030006ff */
[C---:B------:R-:W-:Y:S01]  /*8b10*/  FMUL.FTZ R26, R5.reuse, R8 ;  /* 0x00000008051a7220 */ /* 0x040fe20000410000 */
[----:B------:R-:W-:Y:S01]  /*8b20*/  FMUL.FTZ R15, R5, R14 ;  /* 0x0000000e050f7220 */ /* 0x000fe20000410000 */
[----:B------:R-:W-:Y:S01]  /*8b30*/  HADD2.F32 R5, -RZ, R10.H1_H1 ;  /* 0x3000000aff057230 */ /* 0x000fe20000004100 */
[----:B------:R-:W-:Y:S01]  /*8b40*/  F2FP.F16.E4M3.UNPACK_B R0, R4 ;  /* 0x00000004ff00723e */ /* 0x000fe200020006ff */
[----:B------:R-:W-:Y:S02]  /*8b50*/  HADD2.F32 R9, -RZ, R24.H0_H0 ;  /* 0x20000018ff097230 */ /* 0x000fe40000004100 */
[C---:B------:R-:W-:Y:S01]  /*8b60*/  FFMA.FTZ R25, R3.reuse, R8, R15 ;  /* 0x0000000803197223 */ /* 0x040fe2000001000f */
[----:B------:R-:W-:Y:S02]  /*8b70*/  HADD2.F32 R8, -RZ, R13.H0_H0 ;  /* 0x2000000dff087230 */ /* 0x000fe40000004100 */
[----:B------:R-:W-:Y:S01]  /*8b80*/  FFMA.FTZ R26, R3, R14, -R26 ;  /* 0x0000000e031a7223 */ /* 0x000fe2000001081a */
[----:B------:R-:W-:-:S02]  /*8b90*/  HADD2.F32 R10, -RZ, R10.H0_H0 ;  /* 0x2000000aff0a7230 */ /* 0x000fc40000004100 */
[CC--:B------:R-:W-:Y:S01]  /*8ba0*/  FMUL.FTZ R15, R5.reuse, R9.reuse ;  /* 0x00000009050f7220 */ /* 0x0c0fe20000410000 */
[----:B------:R-:W-:Y:S02]  /*8bb0*/  HADD2.F32 R24, -RZ, R24.H1_H1 ;  /* 0x30000018ff187230 */ /* 0x000fe40000004100 */
[-C--:B------:R-:W-:Y:S01]  /*8bc0*/  FMUL.FTZ R5, R5, R8.reuse ;  /* 0x0000000805057220 */ /* 0x080fe20000410000 */
[----:B------:R-:W-:Y:S02]  /*8bd0*/  HADD2.F32 R3, -RZ, R11.H1_H1 ;  /* 0x3000000bff037230 */ /* 0x000fe40000004100 */
[C---:B------:R-:W-:Y:S01]  /*8be0*/  FFMA.FTZ R29, R10.reuse, R8, -R15 ;  /* 0x000000080a1d7223 */ /* 0x040fe2000001080f */
[----:B------:R-:W-:Y:S02]  /*8bf0*/  HADD2.F32 R8, -RZ, R13.H1_H1 ;  /* 0x3000000dff087230 */ /* 0x000fe40000004100 */
[----:B------:R-:W-:Y:S01]  /*8c00*/  FFMA.FTZ R30, R10, R9, R5 ;  /* 0x000000090a1e7223 */ /* 0x000fe20000010005 */
[----:B------:R-:W-:-:S02]  /*8c10*/  HADD2.F32 R11, -RZ, R11.H0_H0 ;  /* 0x2000000bff0b7230 */ /* 0x000fc40000004100 */
[C---:B------:R-:W-:Y:S01]  /*8c20*/  FMUL.FTZ R14, R3.reuse, R24 ;  /* 0x00000018030e7220 */ /* 0x040fe20000410000 */
[-C--:B------:R-:W-:Y:S01]  /*8c30*/  F2FP.F16.E4M3.UNPACK_B R9, R21.reuse ;  /* 0x00000015ff09723e */ /* 0x080fe200020006ff */
[----:B------:R-:W-:Y:S01]  /*8c40*/  FMUL.FTZ R10, R3, R8 ;  /* 0x00000008030a7220 */ /* 0x000fe20000410000 */
[----:B------:R-:W-:Y:S01]  /*8c50*/  F2FP.F16.E4M3.UNPACK_B R4, R4.H1 ;  /* 0x00000004ff04723e */ /* 0x000fe200030006ff */
[C---:B------:R-:W-:Y:S01]  /*8c60*/  FFMA.FTZ R31, R11.reuse, R8, -R14 ;  /* 0x000000080b1f7223 */ /* 0x040fe2000001080e */
[----:B------:R-:W-:Y:S01]  /*8c70*/  F2FP.F16.E4M3.UNPACK_B R8, R12 ;  /* 0x0000000cff08723e */ /* 0x000fe200020006ff */
        /* <DEDUP_REMOVED lines=14> */
[-C--:B------:R-:W-:Y:S01]  /*8d60*/  FMUL.FTZ R3, R3, R8.reuse ;  /* 0x0000000803037220 */ /* 0x080fe20000410000 */
        /* <DEDUP_REMOVED lines=9> */
[----:B------:R-:W-:Y:S02]  /*8e00*/  HADD2.F32 R0, -RZ, R6.H1_H1 ;  /* 0x30000006ff007230 */ /* 0x000fe40000004100 */
[----:B------:R-:W-:Y:S02]  /*8e10*/  HADD2.F32 R5, -RZ, R12.H0_H0 ;  /* 0x2000000cff057230 */ /* 0x000fe40000004100 */
[----:B------:R-:W-:Y:S01]  /*8e20*/  FMUL.FTZ R12, R3, R8 ;  /* 0x00000008030c7220 */ /* 0x000fe20000410000 */
        /* <DEDUP_REMOVED lines=16> */
[----:B------:R0:W-:Y:S01]  /*8f30*/  STS.128 [R20+0x12000], R4 ;  /* 0x0120000414007388 */ /* 0x0001e20000000c00 */
[----:B------:R-:W-:Y:S05]  /*8f40*/  BRA `(.L_x_436) ;  /* 0x00000024000c7947 */ /* 0x000fea0003800000 */
.L_x_430:
[----:B------:R-:W-:-:S03]  /*8f50*/  UMOV UR4, 0xffffffff ;  /* 0xffffffff00047882 */ /* 0x000fc60000000000 */
[----:B------:R-:W-:Y:S05]  /*8f60*/  BRA.DIV UR4, `(.L_x_441) ;  /* 0x0000011604487947 */ /* 0x000fea000b800000 */
[----:B------:R0:W1:Y:S04]  /*8f70*/  SHFL.IDX PT, R29, R28, RZ, 0x1e1f ;  /* 0x001e1fff1c1d7589 */ /* 0x00006800000e0000 */
[----:B------:R0:W2:Y:S04]  /*8f80*/  SHFL.IDX PT, R21, R26, RZ, 0x1e1f ;  /* 0x001e1fff1a157589 */ /* 0x0000a800000e0000 */
[----:B------:R0:W3:Y:S04]  /*8f90*/  SHFL.IDX PT, R0, R24, RZ, 0x1e1f ;  /* 0x001e1fff18007589 */ /* 0x0000e800000e0000 */
[----:B------:R0:W4:Y:S02]  /*8fa0*/  SHFL.IDX PT, R3, R30, RZ, 0x1e1f ;  /* 0x001e1fff1e037589 */ /* 0x00012400000e0000 */
.L_x_656:
[----:B------:R-:W5:Y:S01]  /*8fb0*/  LDL R13, [R1+0x40] ;  /* 0x00004000010d7983 */ /* 0x000f620000100800 */
[----:B------:R-:W-:Y:S01]  /*8fc0*/  ULDC UR4, c[0x0][0x448] ;  /* 0x0001120000047ab9 */ /* 0x000fe20000000800 */
[----:B------:R-:W-:Y:S01]  /*8fd0*/  BSSY B1, `(.L_x_442) ;  /* 0x000002c000017945 */ /* 0x000fe20003800000 */
[----:B------:R-:W-:Y:S01]  /*8fe0*/  IMAD R38, R25, UR4, RZ ;  /* 0x0000000419267c24 */ /* 0x000fe2000f8e02ff */
[----:B------:R-:W-:Y:S02]  /*8ff0*/  CS2R R4, SRZ ;  /* 0x0000000000047805 */ /* 0x000fe4000001ff00 */
[----:B------:R-:W-:Y:S02]  /*9000*/  CS2R R8, SRZ ;  /* 0x0000000000087805 */ /* 0x000fe4000001ff00 */
[----:B------:R-:W-:Y:S02]  /*9010*/  CS2R R10, SRZ ;  /* 0x00000000000a7805 */ /* 0x000fe4000001ff00 */
[----:B------:R-:W-:-:S02]  /*9020*/  CS2R R14, SRZ ;  /* 0x00000000000e7805 */ /* 0x000fc4000001ff00 */
[----:B------:R-:W-:Y:S02]  /*9030*/  ISETP.GE.AND P0, PT, R6, R38, PT ;  /* 0x000000260600720c */ /* 0x000fe40003f06270 */
[----:B0-----:R-:W-:Y:S02]  /*9040*/  CS2R R24, SRZ ;  /* 0x0000000000187805 */ /* 0x001fe4000001ff00 */
[----:B------:R-:W-:Y:S02]  /*9050*/  CS2R R26, SRZ ;  /* 0x00000000001a7805 */ /* 0x000fe4000001ff00 */
[----:B-----5:R-:W-:-:S04]  /*9060*/  LEA.HI R7, R13, R13, RZ, 0x1 ;  /* 0x0000000d0d077211 */ /* 0x020fc800078f08ff */
[----:B------:R-:W-:Y:S02]  /*9070*/  LOP3.LUT R12, R7, 0xfffffffe, RZ, 0xc0, !PT ;  /* 0xfffffffe070c7812 */ /* 0x000fe400078ec0ff */
[----:B------:R-:W-:-:S03]  /*9080*/  CS2R R6, SRZ ;  /* 0x0000000000067805 */ /* 0x000fc6000001ff00 */
[----:B------:R-:W-:Y:S01]  /*9090*/  IMAD.IADD R37, R13, 0x1, -R12 ;  /* 0x000000010d257824 */ /* 0x000fe200078e0a0c */
[----:B------:R-:W-:-:S04]  /*90a0*/  CS2R R12, SRZ ;  /* 0x00000000000c7805 */ /* 0x000fc8000001ff00 */
[----:B------:R-:W-:Y:S01]  /*90b0*/  SHF.L.U32 R37, R37, 0x1f, RZ ;  /* 0x0000001f25257819 */ /* 0x000fe200000006ff */
[----:B------:R-:W-:Y:S06]  /*90c0*/  @P0 BRA `(.L_x_443) ;  /* 0x0000000000700947 */ /* 0x000fec0003800000 */
[----:B------:R-:W3:Y:S01]  /*90d0*/  LDL R28, [R1+0x4] ;  /* 0x00000400011c7983 */ /* 0x000ee20000100800 */
[C---:B------:R-:W-:Y:S01]  /*90e0*/  VIADD R4, R16.reuse, 0x20 ;  /* 0x0000002010047836 */ /* 0x040fe20000000000 */
[----:B------:R-:W-:Y:S01]  /*90f0*/  ULDC UR4, c[0x0][0x3f4] ;  /* 0x0000fd0000047ab9 */ /* 0x000fe20000000800 */
[----:B------:R-:W-:Y:S02]  /*9100*/  CS2R R12, SRZ ;  /* 0x00000000000c7805 */ /* 0x000fe4000001ff00 */
[----:B------:R-:W-:Y:S02]  /*9110*/  ISETP.GE.AND P4, PT, R16, UR4, PT ;  /* 0x0000000410007c0c */ /* 0x000fe4000bf86270 */
[----:B------:R-:W-:Y:S02]  /*9120*/  CS2R R14, SRZ ;  /* 0x00000000000e7805 */ /* 0x000fe4000001ff00 */
[----:B------:R-:W-:Y:S02]  /*9130*/  ISETP.GE.AND P5, PT, R4, UR4, PT ;  /* 0x0000000404007c0c */ /* 0x000fe4000bfa6270 */
[----:B------:R-:W-:-:S02]  /*9140*/  CS2R R24, SRZ ;  /* 0x0000000000187805 */ /* 0x000fc4000001ff00 */
[----:B------:R-:W-:Y:S02]  /*9150*/  CS2R R26, SRZ ;  /* 0x00000000001a7805 */ /* 0x000fe4000001ff00 */
[----:B------:R-:W-:Y:S02]  /*9160*/  CS2R R8, SRZ ;  /* 0x0000000000087805 */ /* 0x000fe4000001ff00 */
[----:B------:R-:W-:Y:S02]  /*9170*/  CS2R R10, SRZ ;  /* 0x00000000000a7805 */ /* 0x000fe4000001ff00 */
[----:B------:R-:W-:Y:S02]  /*9180*/  @!P4 SHF.R.S32.HI R4, RZ, 0x1f, R16 ;  /* 0x0000001fff04c819 */ /* 0x000fe40000011410 */
[----:B--2---:R-:W-:-:S05]  /*9190*/  @!P4 IADD3 R30, P1, R16, R21, RZ ;  /* 0x00000015101ec210 */ /* 0x004fca0007f3e0ff */
[----:B----4-:R-:W-:Y:S02]  /*91a0*/  @!P4 IMAD.X R31, R3, 0x1, R4, P1 ;  /* 0x00000001031fc824 */ /* 0x010fe400008e0604 */
[----:B---3--:R-:W-:Y:S01]  /*91b0*/  @!P5 IMAD.SHL.U32 R6, R28, 0x10, RZ ;  /* 0x000000101c06d824 */ /* 0x008fe200078e00ff */
[----:B-1----:R-:W-:-:S04]  /*91c0*/  @!P4 IADD3 R28, P0, R16, R29, RZ ;  /* 0x0000001d101cc210 */ /* 0x002fc80007f1e0ff */
[C---:B------:R-:W-:Y:S02]  /*91d0*/  @!P5 IADD3 R32, P2, R6.reuse, R29, RZ ;  /* 0x0000001d0620d210 */ /* 0x040fe40007f5e0ff */
[----:B------:R-:W-:Y:S02]  /*91e0*/  @!P5 IADD3 R34, P3, R6, R21, RZ ;  /* 0x000000150622d210 */ /* 0x000fe40007f7e0ff */
[----:B------:R-:W-:Y:S02]  /*91f0*/  @!P5 SHF.R.S32.HI R6, RZ, 0x1f, R6 ;  /* 0x0000001fff06d819 */ /* 0x000fe40000011406 */
[C---:B------:R-:W-:Y:S02]  /*9200*/  @!P4 IADD3.X R29, R0.reuse, R4, RZ, P0, !PT ;  /* 0x00000004001dc210 */ /* 0x040fe400007fe4ff */
[----:B------:R-:W-:Y:S01]  /*9210*/  CS2R R4, SRZ ;  /* 0x0000000000047805 */ /* 0x000fe2000001ff00 */
[--C-:B------:R-:W-:Y:S02]  /*9220*/  @!P5 IMAD.X R33, R0, 0x1, R6.reuse, P2 ;  /* 0x000000010021d824 */ /* 0x100fe400010e0606 */
[----:B------:R-:W-:Y:S01]  /*9230*/  @!P5 IMAD.X R35, R3, 0x1, R6, P3 ;  /* 0x000000010323d824 */ /* 0x000fe200018e0606 */
[----:B------:R-:W-:Y:S01]  /*9240*/  CS2R R6, SRZ ;  /* 0x0000000000067805 */ /* 0x000fe2000001ff00 */
[----:B------:R0:W5:Y:S04]  /*9250*/  @!P4 LD.E.128 R12, desc[UR42][R28.64] ;  /* 0x0000002a1c0cc980 */ /* 0x000168000c101d00 */
[----:B------:R0:W5:Y:S04]  /*9260*/  @!P5 LD.E.128 R24, desc[UR42][R32.64] ;  /* 0x0000002a2018d980 */ /* 0x000168000c101d00 */
[----:B------:R0:W5:Y:S04]  /*9270*/  @!P4 LD.E.128 R4, desc[UR42][R30.64] ;  /* 0x0000002a1e04c980 */ /* 0x000168000c101d00 */
[----:B------:R0:W5:Y:S02]  /*9280*/  @!P5 LD.E.128 R8, desc[UR42][R34.64] ;  /* 0x0000002a2208d980 */ /* 0x000164000c101d00 */
.L_x_443:
[----:B------:R-:W-:Y:S05]  /*9290*/  BSYNC B1 ;  /* 0x0000000000017941 */ /* 0x000fea0003800000 */
.L_x_442:
[----:B---3--:R-:W3:Y:S01]  /*92a0*/  S2R R0, SR_TID.X ;  /* 0x0000000000007919 */ /* 0x008ee20000002100 */
[----:B------:R-:W1:Y:S01]  /*92b0*/  SYNCS.PHASECHK.TRANS64.TRYWAIT P0, [R18+URZ+0x19c00], R37 ;  /* 0x019c0025120075a7 */ /* 0x000e62000800017f */
[----:B------:R-:W-:Y:S01]  /*92c0*/  BSSY B1, `(.L_x_444) ;  /* 0x0000008000017945 */ /* 0x000fe20003800000 */
[----:B---3--:R-:W-:-:S05]  /*92d0*/  VIADD R0, R0, 0xffffff80 ;  /* 0xffffff8000007836 */ /* 0x008fca0000000000 */
[----:B----4-:R-:W-:Y:S01]  /*92e0*/  LEA.HI R3, R0, R0, RZ, 0x1 ;  /* 0x0000000000037211 */ /* 0x010fe200078f08ff */
[----:B------:R-:W-:-:S03]  /*92f0*/  IMAD R0, R153, -0xc0, R38 ;  /* 0xffffff4099007824 */ /* 0x000fc600078e0226 */
[----:B------:R-:W-:Y:S02]  /*9300*/  SHF.R.S32.HI R3, RZ, 0x1, R3 ;  /* 0x00000001ff037819 */ /* 0x000fe40000011403 */
[----:B------:R-:W-:-:S04]  /*9310*/  VIMNMX R0, R0, 0xc0, PT ;  /* 0x000000c000007848 */ /* 0x000fc80003fe0100 */
[----:B------:R-:W-:Y:S01]  /*9320*/  ISETP.GE.AND P1, PT, R3, R0, PT ;  /* 0x000000000300720c */ /* 0x000fe20003f26270 */
[----:B-1----:R-:W-:-:S12]  /*9330*/  @!P0 BRA `(.L_x_445) ;  /* 0x0000011000c88947 */ /* 0x002fd80003800000 */
.L_x_657:
[----:B------:R-:W-:Y:S05]  /*9340*/  BSYNC B1 ;  /* 0x0000000000017941 */ /* 0x000fea0003800000 */
.L_x_444:
[----:B------:R-:W-:Y:S05]  /*9350*/  @P1 BRA `(.L_x_436) ;  /* 0x0000002000081947 */ /* 0x000fea0003800000 */
[----:B------:R3:W5:Y:S01]  /*9360*/  LDL R63, [R1+0xc] ;  /* 0x00000c00013f7983 */ /* 0x0007620000100800 */
[----:B------:R-:W4:Y:S03]  /*9370*/  LDC R3, c[0x0][0x3f4] ;  /* 0x0000fd00ff037b82 */ /* 0x000f260000000800 */
[----:B------:R3:W5:Y:S04]  /*9380*/  LDL R62, [R1+0x1c] ;  /* 0x00001c00013e7983 */ /* 0x0007680000100800 */
[----:B------:R3:W5:Y:S01]  /*9390*/  LDL R61, [R1+0x60] ;  /* 0x00006000013d7983 */ /* 0x0007620000100800 */
[C---:B------:R-:W-:Y:S01]  /*93a0*/  VIADD R0, R16.reuse, 0x20 ;  /* 0x0000002010007836 */ /* 0x040fe20000000000 */
[----:B------:R-:W-:Y:S01]  /*93b0*/  BSSY B1, `(.L_x_446) ;  /* 0x00000fd000017945 */ /* 0x000fe20003800000 */
[----:B----4-:R-:W-:-:S03]  /*93c0*/  ISETP.GE.AND P0, PT, R16, R3, PT ;  /* 0x000000031000720c */ /* 0x010fc60003f06270 */
[----:B------:R-:W-:-:S10]  /*93d0*/  ISETP.GE.AND P1, PT, R0, R3, PT ;  /* 0x000000030000720c */ /* 0x000fd40003f26270 */
[----:B---3--:R-:W-:Y:S05]  /*93e0*/  @P0 BRA `(.L_x_447) ;  /* 0x0000000c00e40947 */ /* 0x008fea0003800000 */
[----:B0-----:R-:W0:Y:S01]  /*93f0*/  S2R R30, SR_TID.X ;  /* 0x00000000001e7919 */ /* 0x001e220000002100 */
[----:B--2--5:R-:W-:Y:S02]  /*9400*/  SHF.R.U32.HI R21, RZ, 0x8, R12 ;  /* 0x00000008ff157819 */ /* 0x024fe4000001160c */
[----:B------:R-:W-:Y:S02]  /*9410*/  LOP3.LUT R0, R12, 0xff, RZ, 0xc0, !PT ;  /* 0x000000ff0c007812 */ /* 0x000fe400078ec0ff */
[----:B------:R-:W-:Y:S02]  /*9420*/  LOP3.LUT R21, R21, 0xff, RZ, 0xc0, !PT ;  /* 0x000000ff15157812 */ /* 0x000fe400078ec0ff */
[----:B------:R-:W-:Y:S02]  /*9430*/  SHF.R.U32.HI R29, RZ, 0x8, R13 ;  /* 0x00000008ff1d7819 */ /* 0x000fe4000001160d */
[----:B-1----:R-:W-:Y:S02]  /*9440*/  PRMT R37, R21, 0x7604, R0 ;  /* 0x0000760415257816 */ /* 0x002fe40000000000 */
[----:B------:R-:W-:-:S02]  /*9450*/  SHF.R.U32.HI R31, RZ, 0x8, R14 ;  /* 0x00000008ff1f7819 */ /* 0x000fc4000001160e */
[----:B------:R-:W-:Y:S02]  /*9460*/  LOP3.LUT R28, R13, 0xff, RZ, 0xc0, !PT ;  /* 0x000000ff0d1c7812 */ /* 0x000fe400078ec0ff */
[----:B------:R-:W-:Y:S02]  /*9470*/  LOP3.LUT R29, R29, 0xff, RZ, 0xc0, !PT ;  /* 0x000000ff1d1d7812 */ /* 0x000fe400078ec0ff */
[----:B------:R-:W-:Y:S02]  /*9480*/  LOP3.LUT R31, R31, 0xff, RZ, 0xc0, !PT ;  /* 0x000000ff1f1f7812 */ /* 0x000fe400078ec0ff */
[----:B------:R-:W-:Y:S02]  /*9490*/  PRMT R38, R29, 0x7604, R28 ;  /* 0x000076041d267816 */ /* 0x000fe4000000001c */
[----:B------:R-:W-:Y:S02]  /*94a0*/  SHF.R.U32.HI R29, RZ, 0x8, R15 ;  /* 0x00000008ff1d7819 */ /* 0x000fe4000001160f */
[----:B------:R-:W-:-:S02]  /*94b0*/  LOP3.LUT R28, R15, 0xff, RZ, 0xc0, !PT ;  /* 0x000000ff0f1c7812 */ /* 0x000fc400078ec0ff */
[----:B------:R-:W-:Y:S02]  /*94c0*/  LOP3.LUT R29, R29, 0xff, RZ, 0xc0, !PT ;  /* 0x000000ff1d1d7812 */ /* 0x000fe400078ec0ff */
[----:B------:R-:W-:Y:S02]  /*94d0*/  SHF.R.U32.HI R42, RZ, 0x8, R5 ;  /* 0x00000008ff2a7819 */ /* 0x000fe40000011605 */
[----:B------:R-:W-:Y:S02]  /*94e0*/  PRMT R40, R29, 0x7604, R28 ;  /* 0x000076041d287816 */ /* 0x000fe4000000001c */
[----:B------:R-:W-:Y:S01]  /*94f0*/  SHF.R.U32.HI R43, RZ, 0x8, R6 ;  /* 0x00000008ff2b7819 */ /* 0x000fe20000011606 */
[----:B0-----:R-:W-:Y:S01]  /*9500*/  VIADD R33, R30, 0xffffff80 ;  /* 0xffffff801e217836 */ /* 0x001fe20000000000 */
[----:B------:R-:W-:Y:S02]  /*9510*/  LOP3.LUT R30, R14, 0xff, RZ, 0xc0, !PT ;  /* 0x000000ff0e1e7812 */ /* 0x000fe400078ec0ff */
[----:B------:R-:W-:-:S02]  /*9520*/  SHF.R.U32.HI R47, RZ, 0x8, R7 ;  /* 0x00000008ff2f7819 */ /* 0x000fc40000011607 */
[----:B------:R-:W-:Y:S02]  /*9530*/  LEA.HI R32, R33, R33, RZ, 0x1 ;  /* 0x0000002121207211 */ /* 0x000fe400078f08ff */
[----:B------:R-:W-:Y:S02]  /*9540*/  PRMT R41, R31, 0x7604, R30 ;  /* 0x000076041f297816 */ /* 0x000fe4000000001e */
[----:B------:R-:W-:Y:S02]  /*9550*/  LOP3.LUT R32, R32, 0xfffffffe, RZ, 0xc0, !PT ;  /* 0xfffffffe20207812 */ /* 0x000fe400078ec0ff */
[----:B------:R-:W-:Y:S02]  /*9560*/  SHF.R.U32.HI R30, RZ, 0x8, R4 ;  /* 0x00000008ff1e7819 */ /* 0x000fe40000011604 */
[----:B------:R-:W-:Y:S02]  /*9570*/  IADD3 R32, R33, -R32, RZ ;  /* 0x8000002021207210 */ /* 0x000fe40007ffe0ff */
[----:B------:R-:W-:-:S02]  /*9580*/  LOP3.LUT R33, R30, 0xff, RZ, 0xc0, !PT ;  /* 0x000000ff1e217812 */ /* 0x000fc400078ec0ff */
[----:B------:R-:W-:Y:S01]  /*9590*/  LEA.HI R0, R3, R32, RZ, 0x1c ;  /* 0x0000002003007211 */ /* 0x000fe200078fe0ff */
[----:B------:R-:W0:Y:S01]  /*95a0*/  LDS.128 R28, [R20+0xf000] ;  /* 0x00f00000141c7984 */ /* 0x000e220000000c00 */
[----:B------:R-:W-:Y:S02]  /*95b0*/  LOP3.LUT R32, R4, 0xff, RZ, 0xc0, !PT ;  /* 0x000000ff04207812 */ /* 0x000fe400078ec0ff */
[C---:B------:R-:W-:Y:S01]  /*95c0*/  LEA.HI R21, R0.reuse, R0, RZ, 0x1 ;  /* 0x0000000000157211 */ /* 0x040fe200078f08ff */
[----:B------:R-:W-:Y:S01]  /*95d0*/  IMAD.SHL.U32 R0, R0, 0x10, RZ ;  /* 0x0000001000007824 */ /* 0x000fe200078e00ff */
[----:B------:R-:W-:Y:S02]  /*95e0*/  PRMT R45, R33, 0x7604, R32 ;  /* 0x00007604212d7816 */ /* 0x000fe40000000020 */
[----:B------:R-:W-:Y:S02]  /*95f0*/  SHF.R.S32.HI R21, RZ, 0x1, R21 ;  /* 0x00000001ff157819 */ /* 0x000fe40000011415 */
[----:B------:R-:W-:-:S02]  /*9600*/  LOP3.LUT R0, R63, 0x10, R0, 0xf8, !PT ;  /* 0x000000103f007812 */ /* 0x000fc400078ef800 */
[----:B------:R-:W-:Y:S01]  /*9610*/  LOP3.LUT R42, R42, 0xff, RZ, 0xc0, !PT ;  /* 0x000000ff2a2a7812 */ /* 0x000fe200078ec0ff */
[----:B------:R-:W-:Y:S01]  /*9620*/  IMAD R21, R21, 0x1800, R62 ;  /* 0x0000180015157824 */ /* 0x000fe200078e023e */
[----:B------:R-:W-:Y:S02]  /*9630*/  LOP3.LUT R0, R0, R61, RZ, 0x3c, !PT ;  /* 0x0000003d00007212 */ /* 0x000fe400078e3cff */
[----:B------:R-:W-:Y:S02]  /*9640*/  LOP3.LUT R44, R43, 0xff, RZ, 0xc0, !PT ;  /* 0x000000ff2b2c7812 */ /* 0x000fe400078ec0ff */
[----:B------:R-:W-:Y:S02]  /*9650*/  IADD3 R0, R18, R21, R0 ;  /* 0x0000001512007210 */ /* 0x000fe40007ffe000 */
[----:B------:R-:W-:Y:S02]  /*9660*/  LOP3.LUT R21, R5, 0xff, RZ, 0xc0, !PT ;  /* 0x000000ff05157812 */ /* 0x000fe400078ec0ff */
[----:B------:R-:W-:Y:S01]  /*9670*/  LOP3.LUT R46, R7, 0xff, RZ, 0xc0, !PT ;  /* 0x000000ff072e7812 */ /* 0x000fe200078ec0ff */
[----:B------:R-:W1:Y:S01]  /*9680*/  LDS.128 R32, [R0+0xf000] ;  /* 0x00f0000000207984 */ /* 0x000e620000000c00 */
[----:B------:R-:W-:-:S02]  /*9690*/  LOP3.LUT R43, R47, 0xff, RZ, 0xc0, !PT ;  /* 0x000000ff2f2b7812 */ /* 0x000fc400078ec0ff */
[----:B------:R-:W-:Y:S02]  /*96a0*/  PRMT R42, R42, 0x7604, R21 ;  /* 0x000076042a2a7816 */ /* 0x000fe40000000015 */
[----:B------:R-:W-:Y:S02]  /*96b0*/  SHF.R.U32.HI R21, RZ, 0x10, R13 ;  /* 0x00000010ff157819 */ /* 0x000fe4000001160d */
[----:B------:R-:W-:Y:S02]  /*96c0*/  PRMT R46, R43, 0x7604, R46 ;  /* 0x000076042b2e7816 */ /* 0x000fe4000000002e */
[----:B------:R-:W-:Y:S01]  /*96d0*/  SHF.R.U32.HI R47, RZ, 0x10, R5 ;  /* 0x00000010ff2f7819 */ /* 0x000fe20000011605 */
[----:B------:R-:W-:Y:S01]  /*96e0*/  IMAD.U32 R21, R21, 0x10000, RZ ;  /* 0x0001000015157824 */ /* 0x000fe200078e00ff */
[----:B------:R-:W-:Y:S02]  /*96f0*/  SHF.R.U32.HI R43, RZ, 0x10, R15 ;  /* 0x00000010ff2b7819 */ /* 0x000fe4000001160f */
[----:B------:R-:W-:Y:S01]  /*9700*/  LOP3.LUT R39, R6, 0xff, RZ, 0xc0, !PT ;  /* 0x000000ff06277812 */ /* 0x000fe200078ec0ff */
[----:B------:R-:W-:Y:S01]  /*9710*/  IMAD.U32 R47, R47, 0x10000, RZ ;  /* 0x000100002f2f7824 */ /* 0x000fe200078e00ff */
[----:B------:R-:W-:Y:S01]  /*9720*/  SHF.R.U32.HI R51, RZ, 0x10, R7 ;  /* 0x00000010ff337819 */ /* 0x000fe20000011607 */
[----:B------:R-:W-:Y:S01]  /*9730*/  IMAD.U32 R43, R43, 0x10000, RZ ;  /* 0x000100002b2b7824 */ /* 0x000fe200078e00ff */
[----:B------:R-:W-:-:S02]  /*9740*/  PRMT R49, R44, 0x7604, R39 ;  /* 0x000076042c317816 */ /* 0x000fc40000000027 */
[----:B------:R-:W-:Y:S01]  /*9750*/  LOP3.LUT R39, R38, 0xff0000, R21, 0xf8, !PT ;  /* 0x00ff000026277812 */ /* 0x000fe200078ef815 */
[----:B------:R-:W-:Y:S01]  /*9760*/  IMAD.U32 R51, R51, 0x10000, RZ ;  /* 0x0001000033337824 */ /* 0x000fe200078e00ff */
[----:B------:R-:W-:Y:S02]  /*9770*/  LOP3.LUT R47, R42, 0xff0000, R47, 0xf8, !PT ;  /* 0x00ff00002a2f7812 */ /* 0x000fe400078ef82f */
[----:B------:R-:W-:Y:S02]  /*9780*/  LOP3.LUT R43, R40, 0xff0000, R43, 0xf8, !PT ;  /* 0x00ff0000282b7812 */ /* 0x000fe400078ef82b */
[----:B------:R-:W-:Y:S02]  /*9790*/  LOP3.LUT R21, R37, 0xff0000, R12, 0xf8, !PT ;  /* 0x00ff000025157812 */ /* 0x000fe400078ef80c */
[----:B------:R-:W-:Y:S02]  /*97a0*/  LOP3.LUT R44, R39, 0xff000000, R13, 0xf8, !PT ;  /* 0xff000000272c7812 */ /* 0x000fe400078ef80d */
[----:B------:R-:W-:-:S02]  /*97b0*/  LOP3.LUT R41, R41, 0xff0000, R14, 0xf8, !PT ;  /* 0x00ff000029297812 */ /* 0x000fc400078ef80e */
[----:B------:R-:W-:Y:S02]  /*97c0*/  LOP3.LUT R13, R45, 0xff0000, R4, 0xf8, !PT ;  /* 0x00ff00002d0d7812 */ /* 0x000fe400078ef804 */
[----:B------:R-:W-:Y:S02]  /*97d0*/  LOP3.LUT R49, R49, 0xff0000, R6, 0xf8, !PT ;  /* 0x00ff000031317812 */ /* 0x000fe400078ef806 */
[----:B------:R-:W-:Y:S02]  /*97e0*/  LOP3.LUT R48, R47, 0xff000000, R5, 0xf8, !PT ;  /* 0xff0000002f307812 */ /* 0x000fe400078ef805 */
[----:B------:R-:W-:Y:S02]  /*97f0*/  LOP3.LUT R21, R21, 0xff000000, R12, 0xf8, !PT ;  /* 0xff00000015157812 */ /* 0x000fe400078ef80c */
[----:B------:R-:W-:Y:S02]  /*9800*/  LOP3.LUT R45, R43, 0xff000000, R15, 0xf8, !PT ;  /* 0xff0000002b2d7812 */ /* 0x000fe400078ef80f */
[----:B------:R-:W-:-:S02]  /*9810*/  LOP3.LUT R12, R41, 0xff000000, R14, 0xf8, !PT ;  /* 0xff000000290c7812 */ /* 0x000fc400078ef80e */
[----:B------:R-:W-:Y:S02]  /*9820*/  LOP3.LUT R15, R13, 0xff000000, R4, 0xf8, !PT ;  /* 0xff0000000d0f7812 */ /* 0x000fe400078ef804 */
[----:B------:R-:W-:Y:S02]  /*9830*/  LOP3.LUT R4, R49, 0xff000000, R6, 0xf8, !PT ;  /* 0xff00000031047812 */ /* 0x000fe400078ef806 */
[-C--:B0-----:R-:W-:Y:S02]  /*9840*/  F2FP.F16.E4M3.UNPACK_B R14, R28.reuse ;  /* 0x0000001cff0e723e */ /* 0x081fe400020006ff */
[----:B------:R-:W-:Y:S02]  /*9850*/  F2FP.F16.E4M3.UNPACK_B R37, R28.H1 ;  /* 0x0000001cff25723e */ /* 0x000fe400030006ff */
[-C--:B------:R-:W-:Y:S02]  /*9860*/  F2FP.F16.E4M3.UNPACK_B R38, R29.reuse ;  /* 0x0000001dff26723e */ /* 0x080fe400020006ff */
[----:B------:R-:W-:-:S02]  /*9870*/  F2FP.F16.E4M3.UNPACK_B R39, R29.H1 ;  /* 0x0000001dff27723e */ /* 0x000fc400030006ff */
[----:B------:R-:W-:Y:S01]  /*9880*/  F2FP.F16.E4M3.UNPACK_B R49, R48 ;  /* 0x00000030ff31723e */ /* 0x000fe200020006ff */
[--C-:B------:R-:W-:Y:S01]  /*9890*/  HADD2.F32 R13, -RZ, R38.reuse.H0_H0 ;  /* 0x20000026ff0d7230 */ /* 0x100fe20000004100 */
[----:B-1----:R-:W-:Y:S01]  /*98a0*/  F2FP.F16.E4M3.UNPACK_B R28, R33 ;  /* 0x00000021ff1c723e */ /* 0x002fe200020006ff */
[----:B------:R-:W-:Y:S01]  /*98b0*/  HADD2.F32 R38, -RZ, R38.H1_H1 ;  /* 0x30000026ff267230 */ /* 0x000fe20000004100 */
[----:B------:R-:W-:Y:S01]  /*98c0*/  F2FP.F16.E4M3.UNPACK_B R29, R44 ;  /* 0x0000002cff1d723e */ /* 0x000fe200020006ff */
[--C-:B------:R-:W-:Y:S01]  /*98d0*/  HADD2.F32 R50, -RZ, R49.reuse.H0_H0 ;  /* 0x20000031ff327230 */ /* 0x100fe20000004100 */
[----:B------:R-:W-:Y:S01]  /*98e0*/  LOP3.LUT R51, R46, 0xff0000, R51, 0xf8, !PT ;  /* 0x00ff00002e337812 */ /* 0x000fe200078ef833 */
[--C-:B------:R-:W-:Y:S01]  /*98f0*/  HADD2.F32 R6, -RZ, R28.reuse.H0_H0 ;  /* 0x2000001cff067230 */ /* 0x100fe20000004100 */
[-C--:B------:R-:W-:Y:S01]  /*9900*/  F2FP.F16.E4M3.UNPACK_B R40, R31.reuse ;  /* 0x0000001fff28723e */ /* 0x080fe200020006ff */
[----:B------:R-:W-:Y:S01]  /*9910*/  HADD2.F32 R49, -RZ, R49.H1_H1 ;  /* 0x30000031ff317230 */ /* 0x000fe20000004100 */
[----:B------:R-:W-:Y:S01]  /*9920*/  F2FP.F16.E4M3.UNPACK_B R46, R31.H1 ;  /* 0x0000001fff2e723e */ /* 0x000fe200030006ff */
[----:B------:R-:W-:Y:S01]  /*9930*/  HADD2.F32 R31, -RZ, R29.H0_H0 ;  /* 0x2000001dff1f7230 */ /* 0x000fe20000004100 */
[----:B------:R-:W-:Y:S01]  /*9940*/  F2FP.F16.E4M3.UNPACK_B R41, R33.H1 ;  /* 0x00000021ff29723e */ /* 0x000fe200030006ff */
[----:B------:R-:W-:Y:S01]  /*9950*/  HADD2.F32 R28, -RZ, R28.H1_H1 ;  /* 0x3000001cff1c7230 */ /* 0x000fe20000004100 */
[----:B------:R-:W-:-:S02]  /*9960*/  F2FP.F16.E4M3.UNPACK_B R33, R32 ;  /* 0x00000020ff21723e */ /* 0x000fc400020006ff */
[----:B------:R-:W-:Y:S01]  /*9970*/  F2FP.F16.E4M3.UNPACK_B R43, R32.H1 ;  /* 0x00000020ff2b723e */ /* 0x000fe200030006ff */
[----:B------:R-:W-:Y:S01]  /*9980*/  FMUL.FTZ R32, R6, R50 ;  /* 0x0000003206207220 */ /* 0x000fe20000410000 */
[----:B------:R-:W-:Y:S01]  /*9990*/  F2FP.F16.E4M3.UNPACK_B R42, R35 ;  /* 0x00000023ff2a723e */ /* 0x000fe200020006ff */
[----:B------:R-:W-:Y:S01]  /*99a0*/  FMUL.FTZ R53, R28, R49 ;  /* 0x000000311c357220 */ /* 0x000fe20000410000 */
[----:B------:R-:W-:Y:S01]  /*99b0*/  F2FP.F16.E4M3.UNPACK_B R47, R35.H1 ;  /* 0x00000023ff2f723e */ /* 0x000fe200030006ff */
[-C--:B------:R-:W-:Y:S01]  /*99c0*/  FMUL.FTZ R35, R6, R31.reuse ;  /* 0x0000001f06237220 */ /* 0x080fe20000410000 */
[----:B------:R-:W-:Y:S01]  /*99d0*/  F2FP.F16.E4M3.UNPACK_B R48, R48.H1 ;  /* 0x00000030ff30723e */ /* 0x000fe200030006ff */
[C---:B------:R-:W-:Y:S01]  /*99e0*/  FFMA.FTZ R6, R13.reuse, R31, -R32 ;  /* 0x0000001f0d067223 */ /* 0x040fe20000010820 */
[----:B------:R-:W-:Y:S01]  /*99f0*/  F2FP.F16.E4M3.UNPACK_B R44, R44.H1 ;  /* 0x0000002cff2c723e */ /* 0x000fe200030006ff */
[----:B------:R-:W-:Y:S01]  /*9a00*/  FFMA.FTZ R13, R13, R50, R35 ;  /* 0x000000320d0d7223 */ /* 0x000fe20000010023 */
[----:B------:R-:W-:Y:S01]  /*9a10*/  HADD2.F32 R31, -RZ, R29.H1_H1 ;  /* 0x3000001dff1f7230 */ /* 0x000fe20000004100 */
[----:B------:R-:W-:Y:S01]  /*9a20*/  LOP3.LUT R51, R51, 0xff000000, R7, 0xf8, !PT ;  /* 0xff00000033337812 */ /* 0x000fe200078ef807 */
[----:B------:R-:W-:Y:S01]  /*9a30*/  HADD2.F32 R50, -RZ, R48.H0_H0 ;  /* 0x20000030ff327230 */ /* 0x000fe20000004100 */
[----:B------:R-:W-:Y:S01]  /*9a40*/  F2FP.F16.E4M3.UNPACK_B R7, R34 ;  /* 0x00000022ff07723e */ /* 0x000fe200020006ff */
[----:B------:R-:W-:-:S02]  /*9a50*/  HADD2.F32 R29, -RZ, R41.H0_H0 ;  /* 0x20000029ff1d7230 */ /* 0x000fc40000004100 */
[----:B------:R-:W-:Y:S01]  /*9a60*/  FMUL.FTZ R28, R28, R31 ;  /* 0x0000001f1c1c7220 */ /* 0x000fe20000410000 */
[----:B------:R-:W-:Y:S01]  /*9a70*/  HADD2.F32 R35, -RZ, R44.H0_H0 ;  /* 0x2000002cff237230 */ /* 0x000fe20000004100 */
[----:B------:R-:W-:Y:S01]  /*9a80*/  F2FP.F16.E4M3.UNPACK_B R52, R51 ;  /* 0x00000033ff34723e */ /* 0x000fe200020006ff */
[----:B------:R-:W-:Y:S02]  /*9a90*/  HADD2.F32 R32, -RZ, R39.H0_H0 ;  /* 0x20000027ff207230 */ /* 0x000fe40000004100 */
[CC--:B------:R-:W-:Y:S01]  /*9aa0*/  FMUL.FTZ R55, R29.reuse, R50.reuse ;  /* 0x000000321d377220 */ /* 0x0c0fe20000410000 */
[----:B------:R-:W-:Y:S02]  /*9ab0*/  HADD2.F32 R41, -RZ, R41.H1_H1 ;  /* 0x30000029ff297230 */ /* 0x000fe40000004100 */
[----:B------:R-:W-:Y:S01]  /*9ac0*/  FMUL.FTZ R57, R29, R35 ;  /* 0x000000231d397220 */ /* 0x000fe20000410000 */
[----:B------:R-:W-:Y:S01]  /*9ad0*/  FFMA.FTZ R29, R38, R31, -R53 ;  /* 0x0000001f261d7223 */ /* 0x000fe20000010835 */
[----:B------:R-:W-:Y:S01]  /*9ae0*/  FFMA.FTZ R31, R32, R35, -R55 ;  /* 0x00000023201f7223 */ /* 0x000fe20000010837 */
[----:B------:R-:W-:Y:S01]  /*9af0*/  FFMA.FTZ R28, R38, R49, R28 ;  /* 0x00000031261c7223 */ /* 0x000fe2000001001c */
[----:B------:R-:W-:Y:S01]  /*9b00*/  FFMA.FTZ R32, R32, R50, R57 ;  /* 0x0000003220207223 */ /* 0x000fe20000010039 */
[----:B------:R-:W-:Y:S01]  /*9b10*/  HADD2.F32 R50, -RZ, R48.H1_H1 ;  /* 0x30000030ff327230 */ /* 0x000fe20000004100 */
[----:B------:R-:W-:Y:S01]  /*9b20*/  F2FP.F16.E4M3.UNPACK_B R48, R45 ;  /* 0x0000002dff30723e */ /* 0x000fe200020006ff */
[----:B------:R-:W-:Y:S01]  /*9b30*/  HADD2.F32 R44, -RZ, R44.H1_H1 ;  /* 0x3000002cff2c7230 */ /* 0x000fe20000004100 */
[----:B------:R-:W-:Y:S01]  /*9b40*/  F2FP.F16.E4M3.UNPACK_B R34, R34.H1 ;  /* 0x00000022ff22723e */ /* 0x000fe200030006ff */
[----:B------:R-:W-:-:S02]  /*9b50*/  HADD2.F32 R53, -RZ, R52.H0_H0 ;  /* 0x20000034ff357230 */ /* 0x000fc40000004100 */
[C---:B------:R-:W-:Y:S01]  /*9b60*/  FMUL.FTZ R54, R41.reuse, R50 ;  /* 0x0000003229367220 */ /* 0x040fe20000410000 */
[----:B------:R-:W-:Y:S02]  /*9b70*/  HADD2.F32 R38, -RZ, R42.H0_H0 ;  /* 0x2000002aff267230 */ /* 0x000fe40000004100 */
[----:B------:R-:W-:Y:S01]  /*9b80*/  FMUL.FTZ R41, R41, R44 ;  /* 0x0000002c29297220 */ /* 0x000fe20000410000 */
[----:B------:R-:W-:Y:S01]  /*9b90*/  HADD2.F32 R49, -RZ, R48.H0_H0 ;  /* 0x20000030ff317230 */ /* 0x000fe20000004100 */
[----:B------:R-:W-:Y:S01]  /*9ba0*/  F2FP.F16.E4M3.UNPACK_B R5, R30 ;  /* 0x0000001eff05723e */ /* 0x000fe200020006ff */
[----:B------:R-:W-:Y:S02]  /*9bb0*/  HADD2.F32 R39, -RZ, R39.H1_H1 ;  /* 0x30000027ff277230 */ /* 0x000fe40000004100 */
[C---:B------:R-:W-:Y:S01]  /*9bc0*/  FMUL.FTZ R56, R38.reuse, R53 ;  /* 0x0000003526387220 */ /* 0x040fe20000410000 */
[----:B------:R-:W-:Y:S02]  /*9bd0*/  HADD2.F32 R35, -RZ, R40.H0_H0 ;  /* 0x20000028ff237230 */ /* 0x000fe40000004100 */
[----:B------:R-:W-:Y:S01]  /*9be0*/  FMUL.FTZ R58, R38, R49 ;  /* 0x00000031263a7220 */ /* 0x000fe20000410000 */
[----:B------:R-:W-:-:S02]  /*9bf0*/  HADD2.F32 R42, -RZ, R42.H1_H1 ;  /* 0x3000002aff2a7230 */ /* 0x000fc40000004100 */
[C---:B------:R-:W-:Y:S01]  /*9c00*/  FFMA.FTZ R38, R39.reuse, R44, -R54 ;  /* 0x0000002c27267223 */ /* 0x040fe20000010836 */
[----:B------:R-:W-:Y:S01]  /*9c10*/  FFMA.FTZ R41, R39, R50, R41 ;  /* 0x0000003227297223 */ /* 0x000fe20000010029 */
[C---:B------:R-:W-:Y:S01]  /*9c20*/  FFMA.FTZ R39, R35.reuse, R49, -R56 ;  /* 0x0000003123277223 */ /* 0x040fe20000010838 */
[----:B------:R-:W-:Y:S01]  /*9c30*/  F2FP.F16.E4M3.UNPACK_B R54, R51.H1 ;  /* 0x00000033ff36723e */ /* 0x000fe200030006ff */
[----:B------:R-:W-:Y:S01]  /*9c40*/  HADD2.F32 R49, -RZ, R48.H1_H1 ;  /* 0x30000030ff317230 */ /* 0x000fe20000004100 */
[----:B------:R-:W-:Y:S01]  /*9c50*/  F2FP.F16.E4M3.UNPACK_B R48, R45.H1 ;  /* 0x0000002dff30723e */ /* 0x000fe200030006ff */
[----:B------:R-:W-:Y:S02]  /*9c60*/  HADD2.F32 R51, -RZ, R52.H1_H1 ;  /* 0x30000034ff337230 */ /* 0x000fe40000004100 */
[----:B------:R-:W-:Y:S01]  /*9c70*/  FFMA.FTZ R35, R35, R53, R58 ;  /* 0x0000003523237223 */ /* 0x000fe2000001003a */
[----:B------:R-:W-:Y:S02]  /*9c80*/  HADD2.F32 R52, -RZ, R54.H0_H0 ;  /* 0x20000036ff347230 */ /* 0x000fe40000004100 */
[----:B------:R-:W-:Y:S01]  /*9c90*/  FMUL.FTZ R56, R42, R49 ;  /* 0x000000312a387220 */ /* 0x000fe20000410000 */
[----:B------:R-:W-:-:S02]  /*9ca0*/  HADD2.F32 R44, -RZ, R47.H0_H0 ;  /* 0x2000002fff2c7230 */ /* 0x000fc40000004100 */
[----:B------:R-:W-:Y:S01]  /*9cb0*/  FMUL.FTZ R53, R42, R51 ;  /* 0x000000332a357220 */ /* 0x000fe20000410000 */
[----:B------:R-:W-:Y:S01]  /*9cc0*/  HADD2.F32 R50, -RZ, R48.H0_H0 ;  /* 0x20000030ff327230 */ /* 0x000fe20000004100 */
[----:B------:R-:W-:Y:S01]  /*9cd0*/  F2FP.F16.E4M3.UNPACK_B R30, R30.H1 ;  /* 0x0000001eff1e723e */ /* 0x000fe200030006ff */
[----:B------:R-:W-:Y:S02]  /*9ce0*/  HADD2.F32 R40, -RZ, R40.H1_H1 ;  /* 0x30000028ff287230 */ /* 0x000fe40000004100 */
[C---:B------:R-:W-:Y:S01]  /*9cf0*/  FMUL.FTZ R58, R44.reuse, R52 ;  /* 0x000000342c3a7220 */ /* 0x040fe20000410000 */
[--C-:B------:R-:W-:Y:S02]  /*9d00*/  HADD2.F32 R45, -RZ, R46.reuse.H0_H0 ;  /* 0x2000002eff2d7230 */ /* 0x100fe40000004100 */
[-C--:B------:R-:W-:Y:S01]  /*9d10*/  FMUL.FTZ R55, R44, R50.reuse ;  /* 0x000000322c377220 */ /* 0x080fe20000410000 */
[----:B------:R-:W-:Y:S02]  /*9d20*/  HADD2.F32 R46, -RZ, R46.H1_H1 ;  /* 0x3000002eff2e7230 */ /* 0x000fe40000004100 */
[C---:B------:R-:W-:Y:S01]  /*9d30*/  FFMA.FTZ R42, R40.reuse, R49, -R53 ;  /* 0x00000031282a7223 */ /* 0x040fe20000010835 */
[----:B------:R-:W-:Y:S01]  /*9d40*/  FFMA.FTZ R40, R40, R51, R56 ;  /* 0x0000003328287223 */ /* 0x000fe20000010038 */
[C---:B------:R-:W-:Y:S01]  /*9d50*/  FFMA.FTZ R44, R45.reuse, R50, -R58 ;  /* 0x000000322d2c7223 */ /* 0x040fe2000001083a */
[----:B------:R-:W-:Y:S01]  /*9d60*/  F2FP.F16.E4M3.UNPACK_B R53, R15.H1 ;  /* 0x0000000fff35723e */ /* 0x000fe200030006ff */
[----:B------:R-:W-:Y:S01]  /*9d70*/  FFMA.FTZ R45, R45, R52, R55 ;  /* 0x000000342d2d7223 */ /* 0x000fe20000010037 */
[----:B------:R-:W-:Y:S01]  /*9d80*/  F2FP.F16.E4M3.UNPACK_B R50, R21.H1 ;  /* 0x00000015ff32723e */ /* 0x000fe200030006ff */
[----:B------:R-:W-:Y:S01]  /*9d90*/  HADD2.F32 R51, -RZ, R48.H1_H1 ;  /* 0x30000030ff337230 */ /* 0x000fe20000004100 */
[----:B------:R-:W-:Y:S01]  /*9da0*/  F2FP.SATFINITE.E4M3.F32.PACK_AB_MERGE_C R32, R41, R32, RZ ;  /* 0x000000202920723e */ /* 0x000fe200048070ff */
[----:B------:R-:W-:-:S02]  /*9db0*/  HADD2.F32 R55, -RZ, R54.H1_H1 ;  /* 0x30000036ff377230 */ /* 0x000fc40000004100 */
[----:B------:R-:W-:Y:S01]  /*9dc0*/  HADD2.F32 R48, -RZ, R47.H1_H1 ;  /* 0x3000002fff307230 */ /* 0x000fe20000004100 */
[----:B------:R-:W-:Y:S01]  /*9dd0*/  F2FP.SATFINITE.E4M3.F32.PACK_AB_MERGE_C R13, R28, R13, R32 ;  /* 0x0000000d1c0d723e */ /* 0x000fe20004807020 */
[----:B------:R-:W-:Y:S02]  /*9de0*/  HADD2.F32 R54, -RZ, R53.H0_H0 ;  /* 0x20000035ff367230 */ /* 0x000fe40000004100 */
[----:B------:R-:W-:Y:S02]  /*9df0*/  HADD2.F32 R47, -RZ, R43.H0_H0 ;  /* 0x2000002bff2f7230 */ /* 0x000fe40000004100 */
[C---:B------:R-:W-:Y:S01]  /*9e00*/  FMUL.FTZ R59, R48.reuse, R55 ;  /* 0x00000037303b7220 */ /* 0x040fe20000410000 */
[----:B------:R-:W-:Y:S02]  /*9e10*/  HADD2.F32 R52, -RZ, R50.H0_H0 ;  /* 0x20000032ff347230 */ /* 0x000fe40000004100 */
[----:B------:R-:W-:Y:S01]  /*9e20*/  FMUL.FTZ R56, R48, R51 ;  /* 0x0000003330387220 */ /* 0x000fe20000410000 */
[----:B------:R-:W-:-:S02]  /*9e30*/  HADD2.F32 R49, -RZ, R37.H0_H0 ;  /* 0x20000025ff317230 */ /* 0x000fc40000004100 */
[C---:B------:R-:W-:Y:S01]  /*9e40*/  FMUL.FTZ R48, R47.reuse, R54 ;  /* 0x000000362f307220 */ /* 0x040fe20000410000 */
[----:B------:R-:W-:Y:S02]  /*9e50*/  HADD2.F32 R43, -RZ, R43.H1_H1 ;  /* 0x3000002bff2b7230 */ /* 0x000fe40000004100 */
[-C--:B------:R-:W-:Y:S01]  /*9e60*/  FMUL.FTZ R57, R47, R52.reuse ;  /* 0x000000342f397220 */ /* 0x080fe20000410000 */
[C---:B------:R-:W-:Y:S01]  /*9e70*/  FFMA.FTZ R47, R46.reuse, R51, -R59 ;  /* 0x000000332e2f7223 */ /* 0x040fe2000001083b */
[----:B------:R-:W-:Y:S01]  /*9e80*/  FFMA.FTZ R46, R46, R55, R56 ;  /* 0x000000372e2e7223 */ /* 0x000fe20000010038 */
[----:B------:R-:W-:Y:S02]  /*9e90*/  HADD2.F32 R56, -RZ, R53.H1_H1 ;  /* 0x30000035ff387230 */ /* 0x000fe40000004100 */
[----:B------:R-:W-:Y:S01]  /*9ea0*/  FFMA.FTZ R48, R49, R52, -R48 ;  /* 0x0000003431307223 */ /* 0x000fe20000010830 */
[----:B------:R-:W-:Y:S01]  /*9eb0*/  HADD2.F32 R52, -RZ, R50.H1_H1 ;  /* 0x30000032ff347230 */ /* 0x000fe20000004100 */
[----:B------:R-:W-:Y:S01]  /*9ec0*/  F2FP.F16.E4M3.UNPACK_B R51, R15 ;  /* 0x0000000fff33723e */ /* 0x000fe200020006ff */
[----:B------:R-:W-:Y:S01]  /*9ed0*/  HADD2.F32 R37, -RZ, R37.H1_H1 ;  /* 0x30000025ff257230 */ /* 0x000fe20000004100 */
[----:B------:R-:W-:Y:S01]  /*9ee0*/  F2FP.F16.E4M3.UNPACK_B R50, R21 ;  /* 0x00000015ff32723e */ /* 0x000fe200020006ff */
[----:B------:R-:W-:Y:S01]  /*9ef0*/  FMUL.FTZ R58, R43, R56 ;  /* 0x000000382b3a7220 */ /* 0x000fe20000410000 */
[----:B------:R-:W-:Y:S01]  /*9f00*/  FFMA.FTZ R49, R49, R54, R57 ;  /* 0x0000003631317223 */ /* 0x000fe20000010039 */
[----:B------:R-:W-:Y:S01]  /*9f10*/  FMUL.FTZ R43, R43, R52 ;  /* 0x000000342b2b7220 */ /* 0x000fe20000410000 */
[----:B------:R-:W-:-:S02]  /*9f20*/  HADD2.F32 R54, -RZ, R51.H0_H0 ;  /* 0x20000033ff367230 */ /* 0x000fc40000004100 */
[C---:B------:R-:W-:Y:S01]  /*9f30*/  FFMA.FTZ R55, R37.reuse, R52, -R58 ;  /* 0x0000003425377223 */ /* 0x040fe2000001083a */
[----:B------:R-:W-:Y:S02]  /*9f40*/  HADD2.F32 R21, -RZ, R33.H0_H0 ;  /* 0x20000021ff157230 */ /* 0x000fe40000004100 */
[----:B------:R-:W-:Y:S01]  /*9f50*/  FFMA.FTZ R60, R37, R56, R43 ;  /* 0x00000038253c7223 */ /* 0x000fe2000001002b */
[----:B------:R-:W-:Y:S01]  /*9f60*/  HADD2.F32 R52, -RZ, R50.H0_H0 ;  /* 0x20000032ff347230 */ /* 0x000fe20000004100 */
[----:B------:R-:W-:Y:S01]  /*9f70*/  F2FP.F16.E4M3.UNPACK_B R37, R4.H1 ;  /* 0x00000004ff25723e */ /* 0x000fe200030006ff */
[----:B------:R-:W-:Y:S02]  /*9f80*/  HADD2.F32 R51, -RZ, R51.H1_H1 ;  /* 0x30000033ff337230 */ /* 0x000fe40000004100 */
[C---:B------:R-:W-:Y:S01]  /*9f90*/  FMUL.FTZ R56, R21.reuse, R54 ;  /* 0x0000003615387220 */ /* 0x040fe20000410000 */
[----:B------:R-:W-:Y:S02]  /*9fa0*/  HADD2.F32 R33, -RZ, R33.H1_H1 ;  /* 0x30000021ff217230 */ /* 0x000fe40000004100 */
[----:B------:R-:W-:Y:S01]  /*9fb0*/  FMUL.FTZ R58, R21, R52 ;  /* 0x00000034153a7220 */ /* 0x000fe20000410000 */
[----:B------:R-:W-:Y:S01]  /*9fc0*/  HADD2.F32 R15, -RZ, R14.H0_H0 ;  /* 0x2000000eff0f7230 */ /* 0x000fe20000004100 */
[----:B------:R-:W-:Y:S01]  /*9fd0*/  F2FP.F16.E4M3.UNPACK_B R21, R12.H1 ;  /* 0x0000000cff15723e */ /* 0x000fe200030006ff */
[----:B------:R-:W-:-:S02]  /*9fe0*/  HADD2.F32 R50, -RZ, R50.H1_H1 ;  /* 0x30000032ff327230 */ /* 0x000fc40000004100 */
[-C--:B------:R-:W-:Y:S01]  /*9ff0*/  FMUL.FTZ R43, R33, R51.reuse ;  /* 0x00000033212b7220 */ /* 0x080fe20000410000 */
[----:B------:R-:W-:Y:S02]  /*a000*/  HADD2.F32 R14, -RZ, R14.H1_H1 ;  /* 0x3000000eff0e7230 */ /* 0x000fe40000004100 */
[C---:B------:R-:W-:Y:S01]  /*a010*/  FFMA.FTZ R56, R15.reuse, R52, -R56 ;  /* 0x000000340f387223 */ /* 0x040fe20000010838 */
[----:B------:R-:W-:Y:S01]  /*a020*/  FFMA.FTZ R58, R15, R54, R58 ;  /* 0x000000360f3a7223 */ /* 0x000fe2000001003a */
[-C--:B------:R-:W-:Y:S01]  /*a030*/  FMUL.FTZ R52, R33, R50.reuse ;  /* 0x0000003221347220 */ /* 0x080fe20000410000 */
[----:B------:R-:W-:Y:S02]  /*a040*/  HADD2.F32 R15, -RZ, R34.H0_H0 ;  /* 0x20000022ff0f7230 */ /* 0x000fe40000004100 */
[C---:B------:R-:W-:Y:S01]  /*a050*/  FFMA.FTZ R53, R14.reuse, R50, -R43 ;  /* 0x000000320e357223 */ /* 0x040fe2000001082b */
[----:B------:R-:W-:Y:S02]  /*a060*/  HADD2.F32 R43, -RZ, R37.H0_H0 ;  /* 0x20000025ff2b7230 */ /* 0x000fe40000004100 */
[----:B------:R-:W-:Y:S01]  /*a070*/  FFMA.FTZ R51, R14, R51, R52 ;  /* 0x000000330e337223 */ /* 0x000fe20000010034 */
[----:B------:R-:W-:Y:S01]  /*a080*/  HADD2.F32 R33, -RZ, R21.H0_H0 ;  /* 0x20000015ff217230 */ /* 0x000fe20000004100 */
[----:B------:R-:W-:Y:S01]  /*a090*/  F2FP.F16.E4M3.UNPACK_B R12, R12 ;  /* 0x0000000cff0c723e */ /* 0x000fe200020006ff */
[----:B------:R-:W-:-:S02]  /*a0a0*/  HADD2.F32 R14, -RZ, R30.H0_H0 ;  /* 0x2000001eff0e7230 */ /* 0x000fc40000004100 */
[C---:B------:R-:W-:Y:S01]  /*a0b0*/  FMUL.FTZ R57, R15.reuse, R43 ;  /* 0x0000002b0f397220 */ /* 0x040fe20000410000 */
[----:B------:R-:W-:Y:S02]  /*a0c0*/  HADD2.F32 R37, -RZ, R37.H1_H1 ;  /* 0x30000025ff257230 */ /* 0x000fe40000004100 */
[-C--:B------:R-:W-:Y:S01]  /*a0d0*/  FMUL.FTZ R15, R15, R33.reuse ;  /* 0x000000210f0f7220 */ /* 0x080fe20000410000 */
[----:B------:R-:W-:Y:S02]  /*a0e0*/  HADD2.F32 R34, -RZ, R34.H1_H1 ;  /* 0x30000022ff227230 */ /* 0x000fe40000004100 */
[----:B------:R-:W-:Y:S01]  /*a0f0*/  FFMA.FTZ R57, R14, R33, -R57 ;  /* 0x000000210e397223 */ /* 0x000fe20000010839 */
[----:B------:R-:W-:Y:S01]  /*a100*/  HADD2.F32 R21, -RZ, R21.H1_H1 ;  /* 0x30000015ff157230 */ /* 0x000fe20000004100 */
[----:B------:R-:W-:Y:S01]  /*a110*/  F2FP.F16.E4M3.UNPACK_B R4, R4 ;  /* 0x00000004ff04723e */ /* 0x000fe200020006ff */
[----:B------:R-:W-:Y:S02]  /*a120*/  HADD2.F32 R30, -RZ, R30.H1_H1 ;  /* 0x3000001eff1e7230 */ /* 0x000fe40000004100 */
[----:B------:R-:W-:Y:S01]  /*a130*/  FMUL.FTZ R33, R34, R37 ;  /* 0x0000002522217220 */ /* 0x000fe20000410000 */
[----:B------:R-:W-:Y:S01]  /*a140*/  FFMA.FTZ R43, R14, R43, R15 ;  /* 0x0000002b0e2b7223 */ /* 0x000fe2000001000f */
[----:B------:R-:W-:Y:S01]  /*a150*/  FMUL.FTZ R34, R34, R21 ;  /* 0x0000001522227220 */ /* 0x000fe20000410000 */
[----:B------:R-:W-:-:S02]  /*a160*/  HADD2.F32 R15, -RZ, R12.H0_H0 ;  /* 0x2000000cff0f7230 */ /* 0x000fc40000004100 */
[C---:B------:R-:W-:Y:S01]  /*a170*/  FFMA.FTZ R50, R30.reuse, R21, -R33 ;  /* 0x000000151e327223 */ /* 0x040fe20000010821 */
[----:B------:R-:W-:Y:S02]  /*a180*/  HADD2.F32 R14, -RZ, R12.H1_H1 ;  /* 0x3000000cff0e7230 */ /* 0x000fe40000004100 */
[----:B------:R-:W-:Y:S01]  /*a190*/  FFMA.FTZ R52, R30, R37, R34 ;  /* 0x000000251e347223 */ /* 0x000fe20000010022 */
[--C-:B------:R-:W-:Y:S02]  /*a1a0*/  HADD2.F32 R12, -RZ, R7.reuse.H0_H0 ;  /* 0x20000007ff0c7230 */ /* 0x100fe40000004100 */
[--C-:B------:R-:W-:Y:S01]  /*a1b0*/  HADD2.F32 R30, -RZ, R4.reuse.H1_H1 ;  /* 0x30000004ff1e7230 */ /* 0x100fe20000004100 */
[----:B------:R-:W-:Y:S01]  /*a1c0*/  F2FP.SATFINITE.E4M3.F32.PACK_AB_MERGE_C R50, R50, R57, RZ ;  /* 0x000000393232723e */ /* 0x000fe200048070ff */
[----:B------:R-:W-:Y:S01]  /*a1d0*/  HADD2.F32 R7, -RZ, R7.H1_H1 ;  /* 0x30000007ff077230 */ /* 0x000fe20000004100 */
[----:B------:R-:W-:Y:S01]  /*a1e0*/  F2FP.SATFINITE.E4M3.F32.PACK_AB_MERGE_C R43, R52, R43, RZ ;  /* 0x0000002b342b723e */ /* 0x000fe200048070ff */
[----:B------:R-:W-:-:S02]  /*a1f0*/  HADD2.F32 R21, -RZ, R4.H0_H0 ;  /* 0x20000004ff157230 */ /* 0x000fc40000004100 */
[--C-:B------:R-:W-:Y:S02]  /*a200*/  HADD2.F32 R4, -RZ, R5.reuse.H0_H0 ;  /* 0x20000005ff047230 */ /* 0x100fe40000004100 */
[C---:B------:R-:W-:Y:S01]  /*a210*/  FMUL.FTZ R34, R7.reuse, R30 ;  /* 0x0000001e07227220 */ /* 0x040fe20000410000 */
[----:B------:R-:W-:Y:S02]  /*a220*/  HADD2.F32 R5, -RZ, R5.H1_H1 ;  /* 0x30000005ff057230 */ /* 0x000fe40000004100 */
[C---:B------:R-:W-:Y:S01]  /*a230*/  FMUL.FTZ R33, R12.reuse, R21 ;  /* 0x000000150c217220 */ /* 0x040fe20000410000 */
[-C--:B------:R-:W-:Y:S01]  /*a240*/  FMUL.FTZ R7, R7, R14.reuse ;  /* 0x0000000e07077220 */ /* 0x080fe20000410000 */
[-C--:B------:R-:W-:Y:S01]  /*a250*/  FMUL.FTZ R12, R12, R15.reuse ;  /* 0x0000000f0c0c7220 */ /* 0x080fe20000410000 */
[C---:B------:R-:W-:Y:S02]  /*a260*/  FFMA.FTZ R34, R5.reuse, R14, -R34 ;  /* 0x0000000e05227223 */ /* 0x040fe40000010822 */
[----:B------:R-:W-:Y:S01]  /*a270*/  FFMA.FTZ R14, R5, R30, R7 ;  /* 0x0000001e050e7223 */ /* 0x000fe20000010007 */
[C---:B------:R-:W-:Y:S01]  /*a280*/  FFMA.FTZ R33, R4.reuse, R15, -R33 ;  /* 0x0000000f04217223 */ /* 0x040fe20000010821 */
[----:B------:R-:W-:Y:S01]  /*a290*/  FFMA.FTZ R21, R4, R21, R12 ;  /* 0x0000001504157223 */ /* 0x000fe2000001000c */
[----:B------:R-:W-:-:S02]  /*a2a0*/  F2FP.SATFINITE.E4M3.F32.PACK_AB_MERGE_C R5, R38, R31, RZ ;  /* 0x0000001f2605723e */ /* 0x000fc400048070ff */
[----:B------:R-:W-:Y:S02]  /*a2b0*/  F2FP.SATFINITE.E4M3.F32.PACK_AB_MERGE_C R7, R47, R44, RZ ;  /* 0x0000002c2f07723e */ /* 0x000fe400048070ff */
[----:B------:R-:W-:Y:S02]  /*a2c0*/  F2FP.SATFINITE.E4M3.F32.PACK_AB_MERGE_C R4, R55, R48, RZ ;  /* 0x000000303704723e */ /* 0x000fe400048070ff */
[----:B------:R-:W-:Y:S02]  /*a2d0*/  F2FP.SATFINITE.E4M3.F32.PACK_AB_MERGE_C R15, R46, R45, RZ ;  /* 0x0000002d2e0f723e */ /* 0x000fe400048070ff */
[----:B------:R-:W-:Y:S02]  /*a2e0*/  F2FP.SATFINITE.E4M3.F32.PACK_AB_MERGE_C R12, R60, R49, RZ ;  /* 0x000000313c0c723e */ /* 0x000fe400048070ff */
[----:B------:R-:W-:Y:S02]  /*a2f0*/  F2FP.SATFINITE.E4M3.F32.PACK_AB_MERGE_C R5, R29, R6, R5 ;  /* 0x000000061d05723e */ /* 0x000fe40004807005 */
[----:B------:R-:W-:-:S02]  /*a300*/  F2FP.SATFINITE.E4M3.F32.PACK_AB_MERGE_C R7, R42, R39, R7 ;  /* 0x000000272a07723e */ /* 0x000fc40004807007 */
[----:B------:R-:W-:Y:S02]  /*a310*/  F2FP.SATFINITE.E4M3.F32.PACK_AB_MERGE_C R4, R53, R56, R4 ;  /* 0x000000383504723e */ /* 0x000fe40004807004 */
[----:B------:R-:W-:Y:S02]  /*a320*/  F2FP.SATFINITE.E4M3.F32.PACK_AB_MERGE_C R6, R34, R33, R50 ;  /* 0x000000212206723e */ /* 0x000fe40004807032 */
[----:B------:R-:W-:Y:S02]  /*a330*/  F2FP.SATFINITE.E4M3.F32.PACK_AB_MERGE_C R15, R40, R35, R15 ;  /* 0x00000023280f723e */ /* 0x000fe4000480700f */
[----:B------:R-:W-:Y:S01]  /*a340*/  F2FP.SATFINITE.E4M3.F32.PACK_AB_MERGE_C R12, R51, R58, R12 ;  /* 0x0000003a330c723e */ /* 0x000fe2000480700c */
[----:B------:R3:W-:Y:S01]  /*a350*/  STS.128 [R20+0xf000], R4 ;  /* 0x00f0000414007388 */ /* 0x0007e20000000c00 */
[----:B------:R-:W-:-:S05]  /*a360*/  F2FP.SATFINITE.E4M3.F32.PACK_AB_MERGE_C R14, R14, R21, R43 ;  /* 0x000000150e0e723e */ /* 0x000fca000480702b */
[----:B------:R3:W-:Y:S02]  /*a370*/  STS.128 [R0+0xf000], R12 ;  /* 0x00f0000c00007388 */ /* 0x0007e40000000c00 */
.L_x_447:
[----:B------:R-:W-:Y:S05]  /*a380*/  BSYNC B1 ;  /* 0x0000000000017941 */ /* 0x000fea0003800000 */
.L_x_446:
[----:B------:R-:W-:Y:S05]  /*a390*/  @P1 BRA `(.L_x_436) ;  /* 0x0000000c00f81947 */ /* 0x000fea0003800000 */
[----:B--2---:R-:W2:Y:S04]  /*a3a0*/  LDL R21, [R1+0x4] ;  /* 0x0000040001157983 */ /* 0x004ea80000100800 */
[----:B------:R-:W4:Y:S01]  /*a3b0*/  LDL R49, [R1+0x5c] ;  /* 0x00005c0001317983 */ /* 0x000f220000100800 */
[----:B---3-5:R-:W-:Y:S02]  /*a3c0*/  SHF.R.U32.HI R0, RZ, 0x8, R24 ;  /* 0x00000008ff007819 */ /* 0x028fe40000011618 */
[----:B------:R-:W-:Y:S02]  /*a3d0*/  LOP3.LUT R5, R24, 0xff, RZ, 0xc0, !PT ;  /* 0x000000ff18057812 */ /* 0x000fe400078ec0ff */
[----:B------:R-:W-:Y:S02]  /*a3e0*/  LOP3.LUT R0, R0, 0xff, RZ, 0xc0, !PT ;  /* 0x000000ff00007812 */ /* 0x000fe400078ec0ff */
[----:B------:R-:W-:-:S02]  /*a3f0*/  SHF.R.U32.HI R14, RZ, 0x8, R25 ;  /* 0x00000008ff0e7819 */ /* 0x000fc40000011619 */
[----:B------:R-:W-:Y:S02]  /*a400*/  PRMT R20, R0, 0x7604, R5 ;  /* 0x0000760400147816 */ /* 0x000fe40000000005 */
[----:B------:R-:W-:Y:S02]  /*a410*/  LOP3.LUT R7, R25, 0xff, RZ, 0xc0, !PT ;  /* 0x000000ff19077812 */ /* 0x000fe400078ec0ff */
[----:B------:R-:W-:Y:S02]  /*a420*/  SHF.R.U32.HI R6, RZ, 0x8, R27 ;  /* 0x00000008ff067819 */ /* 0x000fe4000001161b */
[----:B------:R-:W-:Y:S02]  /*a430*/  LOP3.LUT R0, R14, 0xff, RZ, 0xc0, !PT ;  /* 0x000000ff0e007812 */ /* 0x000fe400078ec0ff */
[----:B------:R-:W-:Y:S02]  /*a440*/  LOP3.LUT R13, R27, 0xff, RZ, 0xc0, !PT ;  /* 0x000000ff1b0d7812 */ /* 0x000fe400078ec0ff */
[----:B------:R-:W-:-:S02]  /*a450*/  LOP3.LUT R6, R6, 0xff, RZ, 0xc0, !PT ;  /* 0x000000ff06067812 */ /* 0x000fc400078ec0ff */
[----:B0-----:R-:W-:Y:S02]  /*a460*/  PRMT R28, R0, 0x7604, R7 ;  /* 0x00007604001c7816 */ /* 0x001fe40000000007 */
[----:B------:R-:W-:Y:S02]  /*a470*/  SHF.R.U32.HI R12, RZ, 0x8, R8 ;  /* 0x00000008ff0c7819 */ /* 0x000fe40000011608 */
[----:B------:R-:W-:Y:S02]  /*a480*/  PRMT R32, R6, 0x7604, R13 ;  /* 0x0000760406207816 */ /* 0x000fe4000000000d */
[----:B------:R-:W-:Y:S02]  /*a490*/  LOP3.LUT R15, R8, 0xff, RZ, 0xc0, !PT ;  /* 0x000000ff080f7812 */ /* 0x000fe400078ec0ff */
[----:B------:R-:W-:Y:S02]  /*a4a0*/  LOP3.LUT R12, R12, 0xff, RZ, 0xc0, !PT ;  /* 0x000000ff0c0c7812 */ /* 0x000fe400078ec0ff */
[----:B------:R-:W-:-:S02]  /*a4b0*/  SHF.R.U32.HI R13, RZ, 0x8, R10 ;  /* 0x00000008ff0d7819 */ /* 0x000fc4000001160a */
[----:B------:R-:W-:Y:S02]  /*a4c0*/  PRMT R33, R12, 0x7604, R15 ;  /* 0x000076040c217816 */ /* 0x000fe4000000000f */
[----:B------:R-:W-:Y:S02]  /*a4d0*/  LOP3.LUT R14, R13, 0xff, RZ, 0xc0, !PT ;  /* 0x000000ff0d0e7812 */ /* 0x000fe400078ec0ff */
[----:B------:R-:W-:Y:S02]  /*a4e0*/  SHF.R.U32.HI R12, RZ, 0x8, R9 ;  /* 0x00000008ff0c7819 */ /* 0x000fe40000011609 */
[----:B------:R-:W-:Y:S02]  /*a4f0*/  SHF.R.U32.HI R4, RZ, 0x8, R26 ;  /* 0x00000008ff047819 */ /* 0x000fe4000001161a */
[----:B------:R-:W-:Y:S02]  /*a500*/  LOP3.LUT R15, R9, 0xff, RZ, 0xc0, !PT ;  /* 0x000000ff090f7812 */ /* 0x000fe400078ec0ff */
[----:B------:R-:W-:-:S02]  /*a510*/  LOP3.LUT R12, R12, 0xff, RZ, 0xc0, !PT ;  /* 0x000000ff0c0c7812 */ /* 0x000fc400078ec0ff */
[----:B------:R-:W-:Y:S02]  /*a520*/  LOP3.LUT R5, R26, 0xff, RZ, 0xc0, !PT ;  /* 0x000000ff1a057812 */ /* 0x000fe400078ec0ff */
[----:B------:R-:W-:Y:S02]  /*a530*/  LOP3.LUT R4, R4, 0xff, RZ, 0xc0, !PT ;  /* 0x000000ff04047812 */ /* 0x000fe400078ec0ff */
[----:B------:R-:W-:Y:S02]  /*a540*/  PRMT R35, R12, 0x7604, R15 ;  /* 0x000076040c237816 */ /* 0x000fe4000000000f */
[----:B------:R-:W-:Y:S02]  /*a550*/  PRMT R30, R4, 0x7604, R5 ;  /* 0x00007604041e7816 */ /* 0x000fe40000000005 */
[----:B------:R-:W-:Y:S02]  /*a560*/  SHF.R.U32.HI R29, RZ, 0x8, R11 ;  /* 0x00000008ff1d7819 */ /* 0x000fe4000001160b */
[----:B------:R-:W-:-:S02]  /*a570*/  LOP3.LUT R34, R11, 0xff, RZ, 0xc0, !PT ;  /* 0x000000ff0b227812 */ /* 0x000fc400078ec0ff */
[----:B------:R-:W-:-:S04]  /*a580*/  SHF.R.U32.HI R31, RZ, 0x10, R27 ;  /* 0x00000010ff1f7819 */ /* 0x000fc8000001161b */
[----:B------:R-:W-:-:S04]  /*a590*/  LOP3.LUT R31, R31, 0xff, RZ, 0xc0, !PT ;  /* 0x000000ff1f1f7812 */ /* 0x000fc800078ec0ff */
[----:B------:R-:W-:Y:S02]  /*a5a0*/  PRMT R31, R31, 0x7054, R32 ;  /* 0x000070541f1f7816 */ /* 0x000fe40000000020 */
[----:B------:R-:W-:-:S04]  /*a5b0*/  SHF.R.U32.HI R32, RZ, 0x10, R11 ;  /* 0x00000010ff207819 */ /* 0x000fc8000001160b */
[----:B------:R-:W-:Y:S02]  /*a5c0*/  LOP3.LUT R32, R32, 0xff, RZ, 0xc0, !PT ;  /* 0x000000ff20207812 */ /* 0x000fe400078ec0ff */
[----:B--2---:R-:W-:Y:S02]  /*a5d0*/  LEA.HI R3, R3, R21, RZ, 0x1c ;  /* 0x0000001503037211 */ /* 0x004fe400078fe0ff */
[----:B------:R-:W-:Y:S02]  /*a5e0*/  LOP3.LUT R21, R10, 0xff, RZ, 0xc0, !PT ;  /* 0x000000ff0a157812 */ /* 0x000fe400078ec0ff */
[C---:B------:R-:W-:Y:S01]  /*a5f0*/  LEA.HI R0, R3.reuse, R3, RZ, 0x1 ;  /* 0x0000000303007211 */ /* 0x040fe200078f08ff */
[----:B------:R-:W-:Y:S01]  /*a600*/  IMAD.SHL.U32 R3, R3, 0x10, RZ ;  /* 0x0000001003037824 */ /* 0x000fe200078e00ff */
[----:B-1----:R-:W-:Y:S01]  /*a610*/  PRMT R37, R14, 0x7604, R21 ;  /* 0x000076040e257816 */ /* 0x002fe20000000015 */
[----:B----4-:R-:W-:Y:S01]  /*a620*/  LDS.128 R4, [R49+0xf000] ;  /* 0x00f0000031047984 */ /* 0x010fe20000000c00 */
[----:B------:R-:W-:-:S02]  /*a630*/  SHF.R.S32.HI R0, RZ, 0x1, R0 ;  /* 0x00000001ff007819 */ /* 0x000fc40000011400 */
[----:B------:R-:W-:Y:S02]  /*a640*/  LOP3.LUT R3, R63, 0x10, R3, 0xf8, !PT ;  /* 0x000000103f037812 */ /* 0x000fe400078ef803 */
[----:B------:R-:W-:Y:S01]  /*a650*/  SHF.R.U32.HI R21, RZ, 0x10, R25 ;  /* 0x00000010ff157819 */ /* 0x000fe20000011619 */
[----:B------:R-:W-:Y:S01]  /*a660*/  IMAD R13, R0, 0x1800, R62 ;  /* 0x00001800000d7824 */ /* 0x000fe200078e023e */
[----:B------:R-:W-:Y:S02]  /*a670*/  LOP3.LUT R0, R3, R61, RZ, 0x3c, !PT ;  /* 0x0000003d03007212 */ /* 0x000fe400078e3cff */
[----:B------:R-:W-:Y:S02]  /*a680*/  LOP3.LUT R3, R29, 0xff, RZ, 0xc0, !PT ;  /* 0x000000ff1d037812 */ /* 0x000fe400078ec0ff */
[----:B------:R-:W-:Y:S02]  /*a690*/  IADD3 R0, R18, R13, R0 ;  /* 0x0000000d12007210 */ /* 0x000fe40007ffe000 */
[----:B------:R-:W-:-:S02]  /*a6a0*/  PRMT R41, R3, 0x7604, R34 ;  /* 0x0000760403297816 */ /* 0x000fc40000000022 */
[----:B------:R-:W-:Y:S01]  /*a6b0*/  SHF.R.U32.HI R3, RZ, 0x10, R24 ;  /* 0x00000010ff037819 */ /* 0x000fe20000011618 */
[----:B------:R-:W0:Y:S01]  /*a6c0*/  LDS.128 R12, [R0+0xf000] ;  /* 0x00f00000000c7984 */ /* 0x000e220000000c00 */
[----:B------:R-:W-:Y:S02]  /*a6d0*/  SHF.R.U32.HI R29, RZ, 0x10, R26 ;  /* 0x00000010ff1d7819 */ /* 0x000fe4000001161a */
[----:B------:R-:W-:Y:S02]  /*a6e0*/  LOP3.LUT R3, R3, 0xff, RZ, 0xc0, !PT ;  /* 0x000000ff03037812 */ /* 0x000fe400078ec0ff */
[----:B------:R-:W-:Y:S02]  /*a6f0*/  LOP3.LUT R21, R21, 0xff, RZ, 0xc0, !PT ;  /* 0x000000ff15157812 */ /* 0x000fe400078ec0ff */
[----:B------:R-:W-:Y:S02]  /*a700*/  LOP3.LUT R29, R29, 0xff, RZ, 0xc0, !PT ;  /* 0x000000ff1d1d7812 */ /* 0x000fe400078ec0ff */
[----:B------:R-:W-:-:S02]  /*a710*/  PRMT R3, R3, 0x7054, R20 ;  /* 0x0000705403037816 */ /* 0x000fc40000000014 */
[----:B------:R-:W-:Y:S02]  /*a720*/  PRMT R21, R21, 0x7054, R28 ;  /* 0x0000705415157816 */ /* 0x000fe4000000001c */
[----:B------:R-:W-:Y:S02]  /*a730*/  SHF.R.U32.HI R20, RZ, 0x10, R8 ;  /* 0x00000010ff147819 */ /* 0x000fe40000011608 */
[----:B------:R-:W-:Y:S02]  /*a740*/  SHF.R.U32.HI R28, RZ, 0x10, R9 ;  /* 0x00000010ff1c7819 */ /* 0x000fe40000011609 */
[----:B------:R-:W-:Y:S02]  /*a750*/  PRMT R29, R29, 0x7054, R30 ;  /* 0x000070541d1d7816 */ /* 0x000fe4000000001e */
[----:B------:R-:W-:Y:S02]  /*a760*/  SHF.R.U32.HI R30, RZ, 0x10, R10 ;  /* 0x00000010ff1e7819 */ /* 0x000fe4000001160a */
[----:B------:R-:W-:-:S02]  /*a770*/  LOP3.LUT R20, R20, 0xff, RZ, 0xc0, !PT ;  /* 0x000000ff14147812 */ /* 0x000fc400078ec0ff */
[----:B------:R-:W-:Y:S02]  /*a780*/  LOP3.LUT R28, R28, 0xff, RZ, 0xc0, !PT ;  /* 0x000000ff1c1c7812 */ /* 0x000fe400078ec0ff */
[----:B------:R-:W-:Y:S02]  /*a790*/  LOP3.LUT R30, R30, 0xff, RZ, 0xc0, !PT ;  /* 0x000000ff1e1e7812 */ /* 0x000fe400078ec0ff */
[----:B------:R-:W-:Y:S02]  /*a7a0*/  PRMT R33, R20, 0x7054, R33 ;  /* 0x0000705414217816 */ /* 0x000fe40000000021 */
[----:B------:R-:W-:Y:S02]  /*a7b0*/  PRMT R35, R28, 0x7054, R35 ;  /* 0x000070541c237816 */ /* 0x000fe40000000023 */
[----:B------:R-:W-:Y:S02]  /*a7c0*/  LOP3.LUT R28, R21, 0xff000000, R25, 0xf8, !PT ;  /* 0xff000000151c7812 */ /* 0x000fe400078ef819 */
[----:B------:R-:W-:-:S02]  /*a7d0*/  PRMT R39, R30, 0x7054, R37 ;  /* 0x000070541e277816 */ /* 0x000fc40000000025 */
[----:B------:R-:W-:Y:S02]  /*a7e0*/  LOP3.LUT R21, R33, 0xff000000, R8, 0xf8, !PT ;  /* 0xff00000021157812 */ /* 0x000fe400078ef808 */
[----:B------:R-:W-:Y:S02]  /*a7f0*/  LOP3.LUT R33, R35, 0xff000000, R9, 0xf8, !PT ;  /* 0xff00000023217812 */ /* 0x000fe400078ef809 */
[----:B------:R-:W-:Y:S02]  /*a800*/  LOP3.LUT R8, R39, 0xff000000, R10, 0xf8, !PT ;  /* 0xff00000027087812 */ /* 0x000fe400078ef80a */
[----:B------:R-:W-:Y:S02]  /*a810*/  F2FP.F16.E4M3.UNPACK_B R39, R33 ;  /* 0x00000021ff27723e */ /* 0x000fe400020006ff */
[----:B0-----:R-:W-:Y:S02]  /*a820*/  F2FP.F16.E4M3.UNPACK_B R25, R13 ;  /* 0x0000000dff19723e */ /* 0x001fe400020006ff */
[----:B------:R-:W-:Y:S01]  /*a830*/  PRMT R41, R32, 0x7054, R41 ;  /* 0x0000705420297816 */ /* 0x000fe20000000029 */
[--C-:B------:R-:W-:Y:S01]  /*a840*/  HADD2.F32 R42, -RZ, R39.reuse.H0_H0 ;  /* 0x20000027ff2a7230 */ /* 0x100fe20000004100 */
[----:B------:R-:W-:Y:S01]  /*a850*/  LOP3.LUT R20, R3, 0xff000000, R24, 0xf8, !PT ;  /* 0xff00000003147812 */ /* 0x000fe200078ef818 */
[----:B------:R-:W-:Y:S01]  /*a860*/  HADD2.F32 R39, -RZ, R39.H1_H1 ;  /* 0x30000027ff277230 */ /* 0x000fe20000004100 */
[----:B------:R-:W-:-:S02]  /*a870*/  F2FP.F16.E4M3.UNPACK_B R32, R28 ;  /* 0x0000001cff20723e */ /* 0x000fc400020006ff */
[-C--:B------:R-:W-:Y:S02]  /*a880*/  F2FP.F16.E4M3.UNPACK_B R10, R5.reuse ;  /* 0x00000005ff0a723e */ /* 0x080fe400020006ff */
[----:B------:R-:W-:Y:S01]  /*a890*/  F2FP.F16.E4M3.UNPACK_B R24, R5.H1 ;  /* 0x00000005ff18723e */ /* 0x000fe200030006ff */
[--C-:B------:R-:W-:Y:S01]  /*a8a0*/  HADD2.F32 R5, -RZ, R25.reuse.H0_H0 ;  /* 0x20000019ff057230 */ /* 0x100fe20000004100 */
[----:B------:R-:W-:Y:S01]  /*a8b0*/  LOP3.LUT R37, R31, 0xff000000, R27, 0xf8, !PT ;  /* 0xff0000001f257812 */ /* 0x000fe200078ef81b */
[----:B------:R-:W-:Y:S01]  /*a8c0*/  HADD2.F32 R40, -RZ, R32.H0_H0 ;  /* 0x20000020ff287230 */ /* 0x000fe20000004100 */
[-C--:B------:R-:W-:Y:S01]  /*a8d0*/  F2FP.F16.E4M3.UNPACK_B R27, R12.reuse ;  /* 0x0000000cff1b723e */ /* 0x080fe200020006ff */
[----:B------:R-:W-:Y:S01]  /*a8e0*/  HADD2.F32 R9, -RZ, R10.H0_H0 ;  /* 0x2000000aff097230 */ /* 0x000fe20000004100 */
[----:B------:R-:W-:Y:S01]  /*a8f0*/  F2FP.F16.E4M3.UNPACK_B R34, R12.H1 ;  /* 0x0000000cff22723e */ /* 0x000fe200030006ff */
[----:B------:R-:W-:Y:S01]  /*a900*/  FMUL.FTZ R12, R5, R42 ;  /* 0x0000002a050c7220 */ /* 0x000fe20000410000 */
[----:B------:R-:W-:Y:S01]  /*a910*/  LOP3.LUT R3, R29, 0xff000000, R26, 0xf8, !PT ;  /* 0xff0000001d037812 */ /* 0x000fe200078ef81a */
[----:B------:R-:W-:Y:S01]  /*a920*/  HADD2.F32 R25, -RZ, R25.H1_H1 ;  /* 0x30000019ff197230 */ /* 0x000fe20000004100 */
[----:B------:R-:W-:Y:S01]  /*a930*/  F2FP.F16.E4M3.UNPACK_B R26, R13.H1 ;  /* 0x0000000dff1a723e */ /* 0x000fe200030006ff */
[-C--:B------:R-:W-:Y:S01]  /*a940*/  FMUL.FTZ R13, R5, R40.reuse ;  /* 0x00000028050d7220 */ /* 0x080fe20000410000 */
[C---:B------:R-:W-:Y:S01]  /*a950*/  FFMA.FTZ R5, R9.reuse, R40, -R12 ;  /* 0x0000002809057223 */ /* 0x040fe2000001080c */
[----:B------:R-:W-:Y:S01]  /*a960*/  F2FP.F16.E4M3.UNPACK_B R40, R33.H1 ;  /* 0x00000021ff28723e */ /* 0x000fe200030006ff */
[----:B------:R-:W-:Y:S01]  /*a970*/  HADD2.F32 R32, -RZ, R32.H1_H1 ;  /* 0x30000020ff207230 */ /* 0x000fe20000004100 */
[----:B------:R-:W-:Y:S01]  /*a980*/  F2FP.F16.E4M3.UNPACK_B R28, R28.H1 ;  /* 0x0000001cff1c723e */ /* 0x000fe200030006ff */
[----:B------:R-:W-:Y:S01]  /*a990*/  FFMA.FTZ R9, R9, R42, R13 ;  /* 0x0000002a09097223 */ /* 0x000fe2000001000d */
[----:B------:R-:W-:Y:S01]  /*a9a0*/  HADD2.F32 R12, -RZ, R26.H0_H0 ;  /* 0x2000001aff0c7230 */ /* 0x000fe20000004100 */
[----:B------:R-:W-:Y:S01]  /*a9b0*/  LOP3.LUT R43, R41, 0xff000000, R11, 0xf8, !PT ;  /* 0xff000000292b7812 */ /* 0x000fe200078ef80b */
[----:B------:R-:W-:-:S02]  /*a9c0*/  HADD2.F32 R33, -RZ, R40.H0_H0 ;  /* 0x20000028ff217230 */ /* 0x000fc40000004100 */
[C---:B------:R-:W-:Y:S01]  /*a9d0*/  FMUL.FTZ R41, R25.reuse, R39 ;  /* 0x0000002719297220 */ /* 0x040fe20000410000 */
[----:B------:R-:W-:Y:S01]  /*a9e0*/  HADD2.F32 R13, -RZ, R28.H0_H0 ;  /* 0x2000001cff0d7230 */ /* 0x000fe20000004100 */
[-C--:B------:R-:W-:Y:S01]  /*a9f0*/  F2FP.F16.E4M3.UNPACK_B R31, R15.reuse ;  /* 0x0000000fff1f723e */ /* 0x080fe200020006ff */
[----:B------:R-:W-:Y:S01]  /*aa00*/  HADD2.F32 R10, -RZ, R10.H1_H1 ;  /* 0x3000000aff0a7230 */ /* 0x000fe20000004100 */
[----:B------:R-:W-:Y:S01]  /*aa10*/  F2FP.F16.E4M3.UNPACK_B R38, R15.H1 ;  /* 0x0000000fff26723e */ /* 0x000fe200030006ff */
[-C--:B------:R-:W-:Y:S01]  /*aa20*/  FMUL.FTZ R42, R25, R32.reuse ;  /* 0x00000020192a7220 */ /* 0x080fe20000410000 */
[----:B------:R-:W-:Y:S02]  /*aa30*/  HADD2.F32 R15, -RZ, R24.H0_H0 ;  /* 0x20000018ff0f7230 */ /* 0x000fe40000004100 */
[C---:B------:R-:W-:Y:S01]  /*aa40*/  FMUL.FTZ R44, R12.reuse, R33 ;  /* 0x000000210c2c7220 */ /* 0x040fe20000410000 */
[----:B------:R-:W-:Y:S01]  /*aa50*/  FMUL.FTZ R46, R12, R13 ;  /* 0x0000000d0c2e7220 */ /* 0x000fe20000410000 */
[C---:B------:R-:W-:Y:S01]  /*aa60*/  FFMA.FTZ R12, R10.reuse, R32, -R41 ;  /* 0x000000200a0c7223 */ /* 0x040fe20000010829 */
[----:B------:R-:W-:Y:S01]  /*aa70*/  FFMA.FTZ R10, R10, R39, R42 ;  /* 0x000000270a0a7223 */ /* 0x000fe2000001002a */
[----:B------:R-:W-:Y:S01]  /*aa80*/  F2FP.F16.E4M3.UNPACK_B R42, R43 ;  /* 0x0000002bff2a723e */ /* 0x000fe200020006ff */
[C---:B------:R-:W-:Y:S01]  /*aa90*/  FFMA.FTZ R13, R15.reuse, R13, -R44 ;  /* 0x0000000d0f0d7223 */ /* 0x040fe2000001082c */
[----:B------:R-:W-:Y:S01]  /*aaa0*/  F2FP.F16.E4M3.UNPACK_B R32, R37 ;  /* 0x00000025ff20723e */ /* 0x000fe200020006ff */
[----:B------:R-:W-:Y:S01]  /*aab0*/  FFMA.FTZ R15, R15, R33, R46 ;  /* 0x000000210f0f7223 */ /* 0x000fe2000001002e */
[----:B------:R-:W-:Y:S01]  /*aac0*/  HADD2.F32 R41, -RZ, R40.H1_H1 ;  /* 0x30000028ff297230 */ /* 0x000fe20000004100 */
[----:B------:R-:W-:Y:S01]  /*aad0*/  F2FP.F16.E4M3.UNPACK_B R30, R7 ;  /* 0x00000007ff1e723e */ /* 0x000fe200020006ff */
[----:B------:R-:W-:Y:S01]  /*aae0*/  HADD2.F32 R26, -RZ, R26.H1_H1 ;  /* 0x3000001aff1a7230 */ /* 0x000fe20000004100 */
[----:B------:R-:W-:Y:S01]  /*aaf0*/  F2FP.F16.E4M3.UNPACK_B R37, R37.H1 ;  /* 0x00000025ff25723e */ /* 0x000fe200030006ff */
[----:B------:R-:W-:Y:S01]  /*ab00*/  HADD2.F32 R33, -RZ, R28.H1_H1 ;  /* 0x3000001cff217230 */ /* 0x000fe20000004100 */
[----:B------:R-:W-:Y:S01]  /*ab10*/  F2FP.F16.E4M3.UNPACK_B R35, R7.H1 ;  /* 0x00000007ff23723e */ /* 0x000fe200030006ff */
[----:B------:R-:W-:-:S02]  /*ab20*/  HADD2.F32 R28, -RZ, R24.H1_H1 ;  /* 0x30000018ff1c7230 */ /* 0x000fc40000004100 */
[C---:B------:R-:W-:Y:S01]  /*ab30*/  FMUL.FTZ R45, R26.reuse, R41 ;  /* 0x000000291a2d7220 */ /* 0x040fe20000410000 */
[----:B------:R-:W-:Y:S02]  /*ab40*/  HADD2.F32 R40, -RZ, R42.H0_H0 ;  /* 0x2000002aff287230 */ /* 0x000fe40000004100 */
[----:B------:R-:W-:Y:S01]  /*ab50*/  FMUL.FTZ R26, R26, R33 ;  /* 0x000000211a1a7220 */ /* 0x000fe20000410000 */
[----:B------:R-:W-:Y:S01]  /*ab60*/  HADD2.F32 R24, -RZ, R31.H0_H0 ;  /* 0x2000001fff187230 */ /* 0x000fe20000004100 */
[-C--:B------:R-:W-:Y:S01]  /*ab70*/  F2FP.F16.E4M3.UNPACK_B R29, R4.reuse.H1 ;  /* 0x00000004ff1d723e */ /* 0x080fe200030006ff */
[----:B------:R-:W-:Y:S01]  /*ab80*/  HADD2.F32 R39, -RZ, R32.H0_H0 ;  /* 0x20000020ff277230 */ /* 0x000fe20000004100 */
[----:B------:R-:W-:Y:S01]  /*ab90*/  F2FP.F16.E4M3.UNPACK_B R11, R4 ;  /* 0x00000004ff0b723e */ /* 0x000fe200020006ff */
[----:B------:R-:W-:Y:S02]  /*aba0*/  HADD2.F32 R25, -RZ, R30.H0_H0 ;  /* 0x2000001eff197230 */ /* 0x000fe40000004100 */
[----:B------:R-:W-:Y:S01]  /*abb0*/  FMUL.FTZ R44, R24, R40 ;  /* 0x00000028182c7220 */ /* 0x000fe20000410000 */
[----:B------:R-:W-:-:S02]  /*abc0*/  HADD2.F32 R42, -RZ, R42.H1_H1 ;  /* 0x3000002aff2a7230 */ /* 0x000fc40000004100 */
[----:B------:R-:W-:Y:S01]  /*abd0*/  FMUL.FTZ R47, R24, R39 ;  /* 0x00000027182f7220 */ /* 0x000fe20000410000 */
[C---:B------:R-:W-:Y:S01]  /*abe0*/  FFMA.FTZ R24, R28.reuse, R33, -R45 ;  /* 0x000000211c187223 */ /* 0x040fe2000001082d */
[----:B------:R-:W-:Y:S01]  /*abf0*/  FFMA.FTZ R28, R28, R41, R26 ;  /* 0x000000291c1c7223 */ /* 0x000fe2000001001a */
[----:B------:R-:W-:Y:S01]  /*ac00*/  F2FP.F16.E4M3.UNPACK_B R41, R43.H1 ;  /* 0x0000002bff29723e */ /* 0x000fe200030006ff */
[C---:B------:R-:W-:Y:S01]  /*ac10*/  FFMA.FTZ R26, R25.reuse, R39, -R44 ;  /* 0x00000027191a7223 */ /* 0x040fe2000001082c */
[----:B------:R-:W-:Y:S02]  /*ac20*/  HADD2.F32 R39, -RZ, R32.H1_H1 ;  /* 0x30000020ff277230 */ /* 0x000fe40000004100 */
[----:B------:R-:W-:Y:S01]  /*ac30*/  FFMA.FTZ R25, R25, R40, R47 ;  /* 0x0000002819197223 */ /* 0x000fe2000001002f */
[----:B------:R-:W-:Y:S01]  /*ac40*/  HADD2.F32 R32, -RZ, R38.H0_H0 ;  /* 0x20000026ff207230 */ /* 0x000fe20000004100 */
[-C--:B------:R-:W-:Y:S01]  /*ac50*/  F2FP.F16.E4M3.UNPACK_B R4, R6.reuse ;  /* 0x00000006ff04723e */ /* 0x080fe200020006ff */
[----:B------:R-:W-:Y:S01]  /*ac60*/  HADD2.F32 R43, -RZ, R41.H0_H0 ;  /* 0x20000029ff2b7230 */ /* 0x000fe20000004100 */
[----:B------:R-:W-:Y:S01]  /*ac70*/  F2FP.F16.E4M3.UNPACK_B R7, R6.H1 ;  /* 0x00000006ff07723e */ /* 0x000fe200030006ff */
[----:B------:R-:W-:Y:S01]  /*ac80*/  HADD2.F32 R40, -RZ, R37.H0_H0 ;  /* 0x20000025ff287230 */ /* 0x000fe20000004100 */
[----:B------:R-:W-:Y:S01]  /*ac90*/  F2FP.F16.E4M3.UNPACK_B R6, R14 ;  /* 0x0000000eff06723e */ /* 0x000fe200020006ff */
[----:B------:R-:W-:-:S02]  /*aca0*/  HADD2.F32 R31, -RZ, R31.H1_H1 ;  /* 0x3000001fff1f7230 */ /* 0x000fc40000004100 */
[C---:B------:R-:W-:Y:S01]  /*acb0*/  FMUL.FTZ R44, R32.reuse, R43 ;  /* 0x0000002b202c7220 */ /* 0x040fe20000410000 */
[----:B------:R-:W-:Y:S02]  /*acc0*/  HADD2.F32 R33, -RZ, R35.H0_H0 ;  /* 0x20000023ff217230 */ /* 0x000fe40000004100 */
[----:B------:R-:W-:Y:S01]  /*acd0*/  FMUL.FTZ R46, R32, R40 ;  /* 0x00000028202e7220 */ /* 0x000fe20000410000 */
[----:B------:R-:W-:Y:S02]  /*ace0*/  HADD2.F32 R30, -RZ, R30.H1_H1 ;  /* 0x3000001eff1e7230 */ /* 0x000fe40000004100 */
[C---:B------:R-:W-:Y:S01]  /*acf0*/  FMUL.FTZ R45, R31.reuse, R42 ;  /* 0x0000002a1f2d7220 */ /* 0x040fe20000410000 */
[----:B------:R-:W-:Y:S01]  /*ad00*/  FMUL.FTZ R47, R31, R39 ;  /* 0x000000271f2f7220 */ /* 0x000fe20000410000 */
[C---:B------:R-:W-:Y:S01]  /*ad10*/  FFMA.FTZ R32, R33.reuse, R40, -R44 ;  /* 0x0000002821207223 */ /* 0x040fe2000001082c */
[----:B------:R-:W-:Y:S01]  /*ad20*/  FFMA.FTZ R33, R33, R43, R46 ;  /* 0x0000002b21217223 */ /* 0x000fe2000001002e */
[----:B------:R-:W-:Y:S01]  /*ad30*/  F2FP.F16.E4M3.UNPACK_B R43, R21.H1 ;  /* 0x00000015ff2b723e */ /* 0x000fe200030006ff */
[C---:B------:R-:W-:Y:S01]  /*ad40*/  FFMA.FTZ R31, R30.reuse, R39, -R45 ;  /* 0x000000271e1f7223 */ /* 0x040fe2000001082d */
[----:B------:R-:W-:Y:S01]  /*ad50*/  F2FP.F16.E4M3.UNPACK_B R40, R20.H1 ;  /* 0x00000014ff28723e */ /* 0x000fe200030006ff */
[----:B------:R-:W-:Y:S01]  /*ad60*/  FFMA.FTZ R30, R30, R42, R47 ;  /* 0x0000002a1e1e7223 */ /* 0x000fe2000001002f */
[----:B------:R-:W-:Y:S01]  /*ad70*/  HADD2.F32 R42, -RZ, R37.H1_H1 ;  /* 0x30000025ff2a7230 */ /* 0x000fe20000004100 */
[----:B------:R-:W-:Y:S01]  /*ad80*/  F2FP.F16.E4M3.UNPACK_B R14, R14.H1 ;  /* 0x0000000eff0e723e */ /* 0x000fe200030006ff */
[----:B------:R-:W-:Y:S01]  /*ad90*/  HADD2.F32 R46, -RZ, R41.H1_H1 ;  /* 0x30000029ff2e7230 */ /* 0x000fe20000004100 */
[----:B------:R-:W-:Y:S01]  /*ada0*/  F2FP.SATFINITE.E4M3.F32.PACK_AB_MERGE_C R13, R24, R13, RZ ;  /* 0x0000000d180d723e */ /* 0x000fe200048070ff */
[----:B------:R-:W-:Y:S01]  /*adb0*/  HADD2.F32 R39, -RZ, R38.H1_H1 ;  /* 0x30000026ff277230 */ /* 0x000fe20000004100 */
[----:B------:R-:W-:Y:S01]  /*adc0*/  F2FP.SATFINITE.E4M3.F32.PACK_AB_MERGE_C R15, R28, R15, RZ ;  /* 0x0000000f1c0f723e */ /* 0x000fe200048070ff */
[----:B------:R-:W-:Y:S01]  /*add0*/  HADD2.F32 R44, -RZ, R43.H0_H0 ;  /* 0x2000002bff2c7230 */ /* 0x000fe20000004100 */
[----:B------:R-:W-:Y:S01]  /*ade0*/  F2FP.SATFINITE.E4M3.F32.PACK_AB_MERGE_C R5, R12, R5, R13 ;  /* 0x000000050c05723e */ /* 0x000fe2000480700d */
[----:B------:R-:W-:-:S02]  /*adf0*/  HADD2.F32 R38, -RZ, R34.H0_H0 ;  /* 0x20000022ff267230 */ /* 0x000fc40000004100 */
[C---:B------:R-:W-:Y:S01]  /*ae00*/  FMUL.FTZ R50, R39.reuse, R46 ;  /* 0x0000002e27327220 */ /* 0x040fe20000410000 */
[----:B------:R-:W-:Y:S02]  /*ae10*/  HADD2.F32 R41, -RZ, R40.H0_H0 ;  /* 0x20000028ff297230 */ /* 0x000fe40000004100 */
[----:B------:R-:W-:Y:S01]  /*ae20*/  FMUL.FTZ R45, R39, R42 ;  /* 0x0000002a272d7220 */ /* 0x000fe20000410000 */
[----:B------:R-:W-:Y:S02]  /*ae30*/  HADD2.F32 R37, -RZ, R35.H1_H1 ;  /* 0x30000023ff257230 */ /* 0x000fe40000004100 */
[C---:B------:R-:W-:Y:S01]  /*ae40*/  FMUL.FTZ R48, R38.reuse, R44 ;  /* 0x0000002c26307220 */ /* 0x040fe20000410000 */
[----:B------:R-:W-:Y:S02]  /*ae50*/  HADD2.F32 R35, -RZ, R29.H0_H0 ;  /* 0x2000001dff237230 */ /* 0x000fe40000004100 */
[----:B------:R-:W-:Y:S01]  /*ae60*/  FMUL.FTZ R39, R38, R41 ;  /* 0x0000002926277220 */ /* 0x000fe20000410000 */
[----:B------:R-:W-:-:S02]  /*ae70*/  HADD2.F32 R43, -RZ, R43.H1_H1 ;  /* 0x3000002bff2b7230 */ /* 0x000fc40000004100 */
[----:B------:R-:W-:Y:S01]  /*ae80*/  FFMA.FTZ R47, R37, R42, -R50 ;  /* 0x0000002a252f7223 */ /* 0x000fe20000010832 */
[----:B------:R-:W-:Y:S02]  /*ae90*/  HADD2.F32 R34, -RZ, R34.H1_H1 ;  /* 0x30000022ff227230 */ /* 0x000fe40000004100 */
[C---:B------:R-:W-:Y:S01]  /*aea0*/  FFMA.FTZ R48, R35.reuse, R41, -R48 ;  /* 0x0000002923307223 */ /* 0x040fe20000010830 */
[----:B------:R-:W-:Y:S02]  /*aeb0*/  HADD2.F32 R40, -RZ, R40.H1_H1 ;  /* 0x30000028ff287230 */ /* 0x000fe40000004100 */
[----:B------:R-:W-:Y:S01]  /*aec0*/  FFMA.FTZ R44, R35, R44, R39 ;  /* 0x0000002c232c7223 */ /* 0x000fe20000010027 */
[----:B------:R-:W-:Y:S01]  /*aed0*/  FFMA.FTZ R52, R37, R46, R45 ;  /* 0x0000002e25347223 */ /* 0x000fe2000001002d */
[----:B------:R-:W-:Y:S01]  /*aee0*/  F2FP.F16.E4M3.UNPACK_B R35, R20 ;  /* 0x00000014ff23723e */ /* 0x000fe200020006ff */
[----:B------:R-:W-:Y:S01]  /*aef0*/  HADD2.F32 R29, -RZ, R29.H1_H1 ;  /* 0x3000001dff1d7230 */ /* 0x000fe20000004100 */
[----:B------:R-:W-:Y:S01]  /*af00*/  F2FP.F16.E4M3.UNPACK_B R37, R21 ;  /* 0x00000015ff25723e */ /* 0x000fe200020006ff */
[C---:B------:R-:W-:Y:S01]  /*af10*/  FMUL.FTZ R20, R34.reuse, R43 ;  /* 0x0000002b22147220 */ /* 0x040fe20000410000 */
[----:B------:R-:W-:Y:S01]  /*af20*/  FMUL.FTZ R34, R34, R40 ;  /* 0x0000002822227220 */ /* 0x000fe20000410000 */
[----:B------:R-:W-:Y:S01]  /*af30*/  HADD2.F32 R21, -RZ, R27.H0_H0 ;  /* 0x2000001bff157230 */ /* 0x000fe20000004100 */
[----:B------:R-:W-:Y:S01]  /*af40*/  F2FP.SATFINITE.E4M3.F32.PACK_AB_MERGE_C R9, R10, R9, R15 ;  /* 0x000000090a09723e */ /* 0x000fe2000480700f */
[----:B------:R-:W-:-:S02]  /*af50*/  HADD2.F32 R38, -RZ, R37.H0_H0 ;  /* 0x20000025ff267230 */ /* 0x000fc40000004100 */
[C---:B------:R-:W-:Y:S01]  /*af60*/  FFMA.FTZ R41, R29.reuse, R40, -R20 ;  /* 0x000000281d297223 */ /* 0x040fe20000010814 */
[----:B------:R-:W-:Y:S01]  /*af70*/  FFMA.FTZ R43, R29, R43, R34 ;  /* 0x0000002b1d2b7223 */ /* 0x000fe20000010022 */
[----:B------:R-:W-:Y:S02]  /*af80*/  HADD2.F32 R29, -RZ, R35.H0_H0 ;  /* 0x20000023ff1d7230 */ /* 0x000fe40000004100 */
        /* <DEDUP_REMOVED lines=8> */
[----:B------:R-:W-:Y:S02]  /*b010*/  HADD2.F32 R11, -RZ, R11.H1_H1 ;  /* 0x3000000bff0b7230 */ /* 0x000fe40000004100 */
[C---:B------:R-:W-:Y:S01]  /*b020*/  FMUL.FTZ R42, R27.reuse, R40 ;  /* 0x000000281b2a7220 */ /* 0x040fe20000410000 */
[----:B------:R-:W-:Y:S01]  /*b030*/  F2FP.F16.E4M3.UNPACK_B R29, R8.H1 ;  /* 0x00000008ff1d723e */ /* 0x000fe200030006ff */
[-C--:B------:R-:W-:Y:S01]  /*b040*/  FMUL.FTZ R27, R27, R34.reuse ;  /* 0x000000221b1b7220 */ /* 0x080fe20000410000 */
[----:B------:R-:W-:Y:S01]  /*b050*/  F2FP.F16.E4M3.UNPACK_B R21, R3.H1 ;  /* 0x00000003ff15723e */ /* 0x000fe200030006ff */
[----:B------:R-:W-:Y:S01]  /*b060*/  FFMA.FTZ R42, R11, R34, -R42 ;  /* 0x000000220b2a7223 */ /* 0x000fe2000001082a */
[----:B------:R-:W-:-:S02]  /*b070*/  HADD2.F32 R20, -RZ, R14.H0_H0 ;  /* 0x2000000eff147230 */ /* 0x000fc40000004100 */
[----:B------:R-:W-:Y:S01]  /*b080*/  FFMA.FTZ R35, R11, R40, R27 ;  /* 0x000000280b237223 */ /* 0x000fe2000001001b */
[----:B------:R-:W-:Y:S01]  /*b090*/  HADD2.F32 R34, -RZ, R29.H0_H0 ;  /* 0x2000001dff227230 */ /* 0x000fe20000004100 */
[----:B------:R-:W-:Y:S01]  /*b0a0*/  F2FP.F16.E4M3.UNPACK_B R3, R3 ;  /* 0x00000003ff03723e */ /* 0x000fe200020006ff */
[--C-:B------:R-:W-:Y:S02]  /*b0b0*/  HADD2.F32 R27, -RZ, R21.reuse.H0_H0 ;  /* 0x20000015ff1b7230 */ /* 0x100fe40000004100 */
[----:B------:R-:W-:Y:S02]  /*b0c0*/  HADD2.F32 R21, -RZ, R21.H1_H1 ;  /* 0x30000015ff157230 */ /* 0x000fe40000004100 */
[C---:B------:R-:W-:Y:S01]  /*b0d0*/  FMUL.FTZ R40, R20.reuse, R34 ;  /* 0x0000002214287220 */ /* 0x040fe20000410000 */
[----:B------:R-:W-:Y:S02]  /*b0e0*/  HADD2.F32 R29, -RZ, R29.H1_H1 ;  /* 0x3000001dff1d7230 */ /* 0x000fe40000004100 */
[----:B------:R-:W-:Y:S01]  /*b0f0*/  FMUL.FTZ R20, R20, R27 ;  /* 0x0000001b14147220 */ /* 0x000fe20000410000 */
[----:B------:R-:W-:-:S02]  /*b100*/  HADD2.F32 R14, -RZ, R14.H1_H1 ;  /* 0x3000000eff0e7230 */ /* 0x000fc40000004100 */
[--C-:B------:R-:W-:Y:S02]  /*b110*/  HADD2.F32 R11, -RZ, R7.reuse.H0_H0 ;  /* 0x20000007ff0b7230 */ /* 0x100fe40000004100 */
[----:B------:R-:W-:Y:S02]  /*b120*/  HADD2.F32 R7, -RZ, R7.H1_H1 ;  /* 0x30000007ff077230 */ /* 0x000fe40000004100 */
[C---:B------:R-:W-:Y:S01]  /*b130*/  FMUL.FTZ R46, R14.reuse, R29 ;  /* 0x0000001d0e2e7220 */ /* 0x040fe20000410000 */
[-C--:B------:R-:W-:Y:S01]  /*b140*/  FMUL.FTZ R50, R14, R21.reuse ;  /* 0x000000150e327220 */ /* 0x080fe20000410000 */
[----:B------:R-:W-:Y:S01]  /*b150*/  F2FP.F16.E4M3.UNPACK_B R14, R8 ;  /* 0x00000008ff0e723e */ /* 0x000fe200020006ff */
[----:B------:R-:W-:Y:S01]  /*b160*/  FFMA.FTZ R37, R11, R34, R20 ;  /* 0x000000220b257223 */ /* 0x000fe20000010014 */
[C---:B------:R-:W-:Y:S01]  /*b170*/  FFMA.FTZ R45, R7.reuse, R21, -R46 ;  /* 0x00000015072d7223 */ /* 0x040fe2000001082e */
[----:B------:R-:W-:Y:S01]  /*b180*/  FFMA.FTZ R50, R7, R29, R50 ;  /* 0x0000001d07327223 */ /* 0x000fe20000010032 */
[----:B------:R-:W-:Y:S01]  /*b190*/  FFMA.FTZ R40, R11, R27, -R40 ;  /* 0x0000001b0b287223 */ /* 0x000fe20000010828 */
[----:B------:R-:W-:-:S02]  /*b1a0*/  HADD2.F32 R20, -RZ, R14.H0_H0 ;  /* 0x2000000eff147230 */ /* 0x000fc40000004100 */
[----:B------:R-:W-:Y:S01]  /*b1b0*/  HADD2.F32 R7, -RZ, R6.H0_H0 ;  /* 0x20000006ff077230 */ /* 0x000fe20000004100 */
[----:B------:R-:W-:Y:S01]  /*b1c0*/  F2FP.SATFINITE.E4M3.F32.PACK_AB_MERGE_C R37, R50, R37, RZ ;  /* 0x000000253225723e */ /* 0x000fe200048070ff */
[--C-:B------:R-:W-:Y:S01]  /*b1d0*/  HADD2.F32 R8, -RZ, R3.reuse.H0_H0 ;  /* 0x20000003ff087230 */ /* 0x100fe20000004100 */
[----:B------:R-:W-:Y:S01]  /*b1e0*/  F2FP.SATFINITE.E4M3.F32.PACK_AB_MERGE_C R40, R45, R40, RZ ;  /* 0x000000282d28723e */ /* 0x000fe200048070ff */
[----:B------:R-:W-:Y:S02]  /*b1f0*/  HADD2.F32 R11, -RZ, R3.H1_H1 ;  /* 0x30000003ff0b7230 */ /* 0x000fe40000004100 */
[----:B------:R-:W-:Y:S02]  /*b200*/  HADD2.F32 R21, -RZ, R14.H1_H1 ;  /* 0x3000000eff157230 */ /* 0x000fe40000004100 */
[C---:B------:R-:W-:Y:S01]  /*b210*/  FMUL.FTZ R14, R7.reuse, R20 ;  /* 0x00000014070e7220 */ /* 0x040fe20000410000 */
[----:B------:R-:W-:Y:S02]  /*b220*/  HADD2.F32 R6, -RZ, R6.H1_H1 ;  /* 0x30000006ff067230 */ /* 0x000fe40000004100 */
[----:B------:R-:W-:Y:S01]  /*b230*/  FMUL.FTZ R7, R7, R8 ;  /* 0x0000000807077220 */ /* 0x000fe20000410000 */
[----:B------:R-:W-:-:S02]  /*b240*/  HADD2.F32 R3, -RZ, R4.H0_H0 ;  /* 0x20000004ff037230 */ /* 0x000fc40000004100 */
[----:B------:R-:W-:Y:S02]  /*b250*/  HADD2.F32 R4, -RZ, R4.H1_H1 ;  /* 0x30000004ff047230 */ /* 0x000fe40000004100 */
[C---:B------:R-:W-:Y:S01]  /*b260*/  FMUL.FTZ R27, R6.reuse, R21 ;  /* 0x00000015061b7220 */ /* 0x040fe20000410000 */
        /* <DEDUP_REMOVED lines=12> */
[----:B------:R-:W-:-:S02]  /*b330*/  F2FP.SATFINITE.E4M3.F32.PACK_AB_MERGE_C R11, R30, R25, R11 ;  /* 0x000000191e0b723e */ /* 0x000fc4000480700b */
[----:B------:R-:W-:Y:S01]  /*b340*/  F2FP.SATFINITE.E4M3.F32.PACK_AB_MERGE_C R8, R35, R38, R8 ;  /* 0x000000262308723e */ /* 0x000fe20004807008 */
[----:B------:R4:W-:Y:S01]  /*b350*/  STS.128 [R49+0xf000], R4 ;  /* 0x00f0000431007388 */ /* 0x0009e20000000c00 */
[----:B------:R-:W-:-:S05]  /*b360*/  F2FP.SATFINITE.E4M3.F32.PACK_AB_MERGE_C R10, R34, R3, R37 ;  /* 0x00000003220a723e */ /* 0x000fca0004807025 */
[----:B------:R4:W-:Y:S02]  /*b370*/  STS.128 [R0+0xf000], R8 ;  /* 0x00f0000800007388 */ /* 0x0009e40000000c00 */
.L_x_436:
[----:B------:R-:W-:Y:S05]  /*b380*/  BSYNC B0 ;  /* 0x0000000000007941 */ /* 0x000fea0003800000 */
.L_x_429:
[----:B------:R-:W-:Y:S01]  /*b390*/  @!PT LDS RZ, [RZ] ;  /* 0x00000000fffff984 */ /* 0x000fe20000000800 */
[----:B------:R-:W-:Y:S01]  /*b3a0*/  @!PT LDS RZ, [RZ] ;  /* 0x00000000fffff984 */ /* 0x000fe20000000800 */
[----:B------:R-:W-:Y:S01]  /*b3b0*/  @!PT LDS RZ, [RZ] ;  /* 0x00000000fffff984 */ /* 0x000fe20000000800 */
[----:B------:R-:W-:Y:S01]  /*b3c0*/  @!PT LDS RZ, [RZ] ;  /* 0x00000000fffff984 */ /* 0x000fe20000000800 */
[----:B------:R1:W-:Y:S06]  /*b3d0*/  MEMBAR.ALL.CTA ;  /* 0x0000000000007992 */ /* 0x0003ec0000008000 */
[----:B-1----:R-:W1:Y:S01]  /*b3e0*/  FENCE.VIEW.ASYNC.S ;  /* 0x00000000000073c6 */ /* 0x002e620000000000 */
[----:B------:R-:W-:Y:S05]  /*b3f0*/  WARPSYNC.ALL ;  /* 0x0000000000007948 */ /* 0x000fea0003800000 */
[----:B-1----:R-:W-:Y:S06]  /*b400*/  BAR.SYNC.DEFER_BLOCKING 0xd, 0x180 ;  /* 0x0346000000007b1d */ /* 0x002fec0000010000 */
.L_x_426:
[----:B---34-:R-:W-:-:S04]  /*b410*/  MOV R0, UR36 ;  /* 0x0000002400007c02 */ /* 0x018fc80008000f00 */
[----:B------:R-:W-:-:S13]  /*b420*/  ISETP.NE.AND P0, PT, R0, 0x3, PT ;  /* 0x000000030000780c */ /* 0x000fda0003f05270 */
[----:B------:R-:W-:Y:S05]  /*b430*/  @!P0 BRA `(.L_x_448) ;  /* 0x0000000000048947 */ /* 0x000fea0003800000 */
[----:B------:R-:W-:Y:S01]  /*b440*/  BPT.TRAP 0x1 ;  /* 0x000000040000795c */ /* 0x000fe20000300000 */
.L_x_448:
[----:B------:R-:W3:Y:S04]  /*b450*/  LDL R0, [R1] ;  /* 0x0000000001007983 */ /* 0x000ee80000100800 */
[----:B01----:R-:W4:Y:S01]  /*b460*/  LDL R3, [R1+0x8] ;  /* 0x0000080001037983 */ /* 0x003f220000100800 */
[----:B---3--:R-:W-:Y:S01]  /*b470*/  IMAD R0, R0, 0x8, R18 ;  /* 0x0000000800007824 */ /* 0x008fe200078e0212 */
[----:B----45:R-:W-:-:S04]  /*b480*/  SHF.L.U32 R5, R3, 0x1f, RZ ;  /* 0x0000001f03057819 */ /* 0x030fc800000006ff */
[----:B------:R0:W1:Y:S01]  /*b490*/  SYNCS.PHASECHK.TRANS64.TRYWAIT P1, [R0+URZ+0x19c30], R5 ;  /* 0x019c3005000075a7 */ /* 0x000062000802017f */
[----:B------:R-:W-:Y:S05]  /*b4a0*/  @!P0 BRA `(.L_x_449) ;  /* 0x0000000000048947 */ /* 0x000fea0003800000 */
[----:B------:R-:W-:Y:S01]  /*b4b0*/  BPT.TRAP 0x1 ;  /* 0x000000040000795c */ /* 0x000fe20000300000 */
.L_x_449:
[----:B------:R-:W-:Y:S01]  /*b4c0*/  VIADD R3, R18, 0x13800 ;  /* 0x0001380012037836 */ /* 0x000fe20000000000 */
[----:B--2---:R-:W-:Y:S01]  /*b4d0*/  LOP3.LUT R14, R36, 0x10000, RZ, 0xfc, !PT ;  /* 0x00010000240e7812 */ /* 0x004fe200078efcff */
[----:B------:R-:W-:-:S03]  /*b4e0*/  IMAD.MOV.U32 R15, RZ, RZ, -0x3ffffff0 ;  /* 0xc0000010ff0f7424 */ /* 0x000fc600078e00ff */
[----:B------:R-:W-:-:S04]  /*b4f0*/  SHF.R.U32.HI R3, RZ, 0x4, R3 ;  /* 0x00000004ff037819 */ /* 0x000fc80000011603 */
[----:B------:R-:W-:-:S04]  /*b500*/  LOP3.LUT R3, R3, 0x3fff, RZ, 0xc0, !PT ;  /* 0x00003fff03037812 */ /* 0x000fc800078ec0ff */
[----:B------:R-:W-:Y:S01]  /*b510*/  LOP3.LUT R13, R3, 0x10000, RZ, 0xfc, !PT ;  /* 0x00010000030d7812 */ /* 0x000fe200078efcff */
[----:B-1----:R-:W-:Y:S06]  /*b520*/  @P1 BRA `(.L_x_450) ;  /* 0x0000000000081947 */ /* 0x002fec0003800000 */
[----:B------:R-:W1:Y:S02]  /*b530*/  SYNCS.PHASECHK.TRANS64.TRYWAIT P1, [R0+URZ+0x19c30], R5 ;  /* 0x019c3005000075a7 */ /* 0x000e64000802017f */
[----:B-1----:R-:W-:Y:S05]  /*b540*/  @!P1 BRA `(.L_x_451) ;  /* 0x000000f000589947 */ /* 0x002fea0003800000 */
.L_x_450:
[----:B------:R-:W2:Y:S01]  /*b550*/  LDL R3, [R1] ;  /* 0x0000000001037983 */ /* 0x000ea20000100800 */
[----:B01----:R-:W-:Y:S01]  /*b560*/  IMAD.MOV.U32 R5, RZ, RZ, -0x3ffffff0 ;  /* 0xc0000010ff057424 */ /* 0x003fe200078e00ff */
[----:B------:R-:W-:Y:S05]  /*b570*/  WARPSYNC.ALL ;  /* 0x0000000000007948 */ /* 0x000fea0003800000 */
[C---:B------:R-:W-:Y:S01]  /*b580*/  R2UR UR4, R14.reuse ;  /* 0x000000000e0472ca */ /* 0x040fe200000e0000 */
[----:B------:R-:W-:Y:S01]  /*b590*/  WARPGROUP.ARRIVE ;  /* 0x00000000000079c5 */ /* 0x000fe20000000000 */
[----:B------:R-:W-:Y:S01]  /*b5a0*/  R2UR UR5, R15 ;  /* 0x000000000f0572ca */ /* 0x000fe200000e0000 */
[C---:B------:R-:W-:Y:S01]  /*b5b0*/  VIADD R152, R14.reuse, 0x180 ;  /* 0x000001800e987836 */ /* 0x040fe20000000000 */
[----:B------:R-:W-:Y:S01]  /*b5c0*/  R2UR UR7, R5 ;  /* 0x00000000050772ca */ /* 0x000fe200000e0000 */
[----:B------:R-:W-:Y:S01]  /*b5d0*/  IMAD.MOV.U32 R7, RZ, RZ, -0x3ffffff0 ;  /* 0xc0000010ff077424 */ /* 0x000fe200078e00ff */
[----:B------:R-:W-:Y:S01]  /*b5e0*/  MOV R153, 0xc0000010 ;  /* 0xc000001000997802 */ /* 0x000fe20000000f00 */
[----:B------:R-:W-:-:S02]  /*b5f0*/  VIADD R20, R14, 0x300 ;  /* 0x000003000e147836 */ /* 0x000fc40000000000 */
[----:B------:R-:W-:Y:S02]  /*b600*/  IMAD.MOV.U32 R21, RZ, RZ, -0x3ffffff0 ;  /* 0xc0000010ff157424 */ /* 0x000fe400078e00ff */
[----:B------:R-:W-:Y:S02]  /*b610*/  IMAD.MOV.U32 R5, RZ, RZ, -0x3ffffff0 ;  /* 0xc0000010ff057424 */ /* 0x000fe400078e00ff */
[----:B------:R-:W-:Y:S02]  /*b620*/  IMAD.MOV.U32 R135, RZ, RZ, RZ ;  /* 0x000000ffff877224 */ /* 0x000fe400078e00ff */
[----:B--2---:R-:W-:-:S04]  /*b630*/  IMAD R4, R3, 0x300, R13 ;  /* 0x0000030003047824 */ /* 0x004fc800078e020d */
[C---:B------:R-:W-:Y:S01]  /*b640*/  VIADD R6, R4.reuse, 0x100 ;  /* 0x0000010004067836 */ /* 0x040fe20000000000 */
[C---:B------:R-:W-:Y:S01]  /*b650*/  R2UR UR6, R4.reuse ;  /* 0x00000000040672ca */ /* 0x040fe200000e0000 */
[----:B------:R-:W-:-:S12]  /*b660*/  VIADD R4, R4, 0x200 ;  /* 0x0000020004047836 */ /* 0x000fd80000000000 */
[----:B------:R-:W-:Y:S01]  /*b670*/  QGMMA.64x128x32.F32.E4M3.E4M3 R24, gdesc[UR4], RZ, !UPT, gsb0 ;  /* 0x01e00000041879f3 */ /* 0x000fe2000c0008ff */
[----:B------:R-:W-:Y:S02]  /*b680*/  R2UR UR4, R152 ;  /* 0x00000000980472ca */ /* 0x000fe400000e0000 */
[----:B------:R-:W-:Y:S02]  /*b690*/  R2UR UR5, R153 ;  /* 0x00000000990572ca */ /* 0x000fe400000e0000 */
[----:B------:R-:W-:Y:S02]  /*b6a0*/  R2UR UR6, R6 ;  /* 0x00000000060672ca */ /* 0x000fe400000e0000 */
[----:B------:R-:W-:Y:S01]  /*b6b0*/  R2UR UR7, R7 ;  /* 0x00000000070772ca */ /* 0x000fe200000e0000 */
[----:B------:R-:W-:Y:S02]  /*b6c0*/  WARPGROUP.DEPBAR.LE gsb0, 0x0 ;  /* 0x00008000000079c5 */ /* 0x000fe40000010000 */
[----:B------:R-:W-:-:S10]  /*b6d0*/  WARPGROUP.ARRIVE ;  /* 0x00000000000079c5 */ /* 0x000fd40000000000 */
[----:B------:R-:W-:Y:S01]  /*b6e0*/  QGMMA.64x128x32.F32.E4M3.E4M3 R24, gdesc[UR4], R24, gsb0 ;  /* 0x01e00000041879f3 */ /* 0x000fe20008000818 */
[----:B------:R-:W-:Y:S02]  /*b6f0*/  R2UR UR4, R20 ;  /* 0x00000000140472ca */ /* 0x000fe400000e0000 */
[----:B------:R-:W-:Y:S02]  /*b700*/  R2UR UR5, R21 ;  /* 0x00000000150572ca */ /* 0x000fe400000e0000 */
[----:B------:R-:W-:Y:S02]  /*b710*/  R2UR UR6, R4 ;  /* 0x00000000040672ca */ /* 0x000fe400000e0000 */
[----:B------:R-:W-:Y:S01]  /*b720*/  R2UR UR7, R5 ;  /* 0x00000000050772ca */ /* 0x000fe200000e0000 */
[----:B------:R-:W-:Y:S02]  /*b730*/  WARPGROUP.DEPBAR.LE gsb0, 0x0 ;  /* 0x00008000000079c5 */ /* 0x000fe40000010000 */
[----:B------:R-:W-:-:S10]  /*b740*/  WARPGROUP.ARRIVE ;  /* 0x00000000000079c5 */ /* 0x000fd40000000000 */
[----:B------:R-:W-:Y:S03]  /*b750*/  QGMMA.64x128x32.F32.E4M3.E4M3 R24, gdesc[UR4], R24, gsb0 ;  /* 0x01e00000041879f3 */ /* 0x000fe60008000818 */
[----:B------:R-:W-:Y:S02]  /*b760*/  WARPGROUP.DEPBAR.LE gsb0, 0x0 ;  /* 0x00008000000079c5 */ /* 0x000fe40000010000 */
[----:B------:R-:W-:Y:S05]  /*b770*/  @!P0 BRA `(.L_x_452) ;  /* 0x0000000000048947 */ /* 0x000fea0003800000 */
[----:B------:R-:W-:Y:S01]  /*b780*/  BPT.TRAP 0x1 ;  /* 0x000000040000795c */ /* 0x000fe20000300000 */
.L_x_452:
[----:B------:R-:W2:Y:S01]  /*b790*/  LDL R90, [R1+0x68] ;  /* 0x00006800015a7983 */ /* 0x000ea20000100800 */
[C---:B------:R-:W-:Y:S01]  /*b7a0*/  FMUL.FTZ R3, R2.reuse, R24 ;  /* 0x0000001802037220 */ /* 0x040fe20000410000 */
[C---:B------:R-:W-:Y:S01]  /*b7b0*/  FMUL.FTZ R4, R2.reuse, R25 ;  /* 0x0000001902047220 */ /* 0x040fe20000410000 */
[C---:B------:R-:W-:Y:S01]  /*b7c0*/  FMUL.FTZ R7, R2.reuse, R28 ;  /* 0x0000001c02077220 */ /* 0x040fe20000410000 */
        /* <DEDUP_REMOVED lines=18> */
[C---:B------:R-:W-:Y:S01]  /*b8f0*/  FMUL.FTZ R10, R2.reuse, R31 ;  /* 0x0000001f020a7220 */ /* 0x040fe20000410000 */
[----:B------:R-:W3:Y:S01]  /*b900*/  MUFU.TANH R7, R7 ;  /* 0x0000000700077308 */ /* 0x000ee20000002400 */
[C---:B------:R-:W-:Y:S01]  /*b910*/  FMUL.FTZ R33, R2.reuse, R43 ;  /* 0x0000002b02217220 */ /* 0x040fe20000410000 */
[C---:B------:R-:W-:Y:S01]  /*b920*/  FMUL.FTZ R43, R2.reuse, R53 ;  /* 0x00000035022b7220 */ /* 0x040fe20000410000 */
[C---:B------:R-:W-:Y:S01]  /*b930*/  FMUL.FTZ R53, R2.reuse, R63 ;  /* 0x0000003f02357220 */ /* 0x040fe20000410000 */
[C---:B------:R-:W-:Y:S01]  /*b940*/  FMUL.FTZ R63, R2.reuse, R73 ;  /* 0x00000049023f7220 */ /* 0x040fe20000410000 */
[C---:B------:R-:W-:Y:S01]  /*b950*/  FMUL.FTZ R24, R2.reuse, R34 ;  /* 0x0000002202187220 */ /* 0x040fe20000410000 */
[C---:B------:R-:W-:Y:S01]  /*b960*/  FMUL.FTZ R31, R2.reuse, R41 ;  /* 0x00000029021f7220 */ /* 0x040fe20000410000 */
[C---:B------:R-:W-:Y:S01]  /*b970*/  FMUL.FTZ R25, R2.reuse, R35 ;  /* 0x0000002302197220 */ /* 0x040fe20000410000 */
[----:B------:R-:W4:Y:S01]  /*b980*/  MUFU.TANH R8, R8 ;  /* 0x0000000800087308 */ /* 0x000f220000002400 */
[C---:B------:R-:W-:Y:S01]  /*b990*/  FMUL.FTZ R35, R2.reuse, R45 ;  /* 0x0000002d02237220 */ /* 0x040fe20000410000 */
[C---:B------:R-:W-:Y:S01]  /*b9a0*/  FMUL.FTZ R34, R2.reuse, R44 ;  /* 0x0000002c02227220 */ /* 0x040fe20000410000 */
[C---:B------:R-:W-:Y:S01]  /*b9b0*/  FMUL.FTZ R45, R2.reuse, R55 ;  /* 0x00000037022d7220 */ /* 0x040fe20000410000 */
[C---:B------:R-:W-:Y:S01]  /*b9c0*/  FMUL.FTZ R55, R2.reuse, R65 ;  /* 0x0000004102377220 */ /* 0x040fe20000410000 */
[C---:B------:R-:W-:Y:S01]  /*b9d0*/  FMUL.FTZ R65, R2.reuse, R75 ;  /* 0x0000004b02417220 */ /* 0x040fe20000410000 */
[C---:B------:R-:W-:Y:S01]  /*b9e0*/  FMUL.FTZ R28, R2.reuse, R38 ;  /* 0x00000026021c7220 */ /* 0x040fe20000410000 */
[C---:B------:R-:W-:Y:S01]  /*b9f0*/  FMUL.FTZ R37, R2.reuse, R47 ;  /* 0x0000002f02257220 */ /* 0x040fe20000410000 */
[----:B------:R-:W5:Y:S01]  /*ba00*/  MUFU.TANH R11, R11 ;  /* 0x0000000b000b7308 */ /* 0x000f620000002400 */
        /* <DEDUP_REMOVED lines=13> */
[----:B------:R-:W-:Y:S01]  /*bae0*/  ULDC UR4, c[0x0][0x988] ;  /* 0x0002620000047ab9 */ /* 0x000fe20000000800 */
[----:B------:R-:W-:Y:S01]  /*baf0*/  P2R R89, PR, RZ, 0x1 ;  /* 0x00000001ff597803 */ /* 0x000fe20000000000 */
[----:B------:R-:W5:Y:S01]  /*bb00*/  MUFU.TANH R12, R12 ;  /* 0x0000000c000c7308 */ /* 0x000f620000002400 */
[C---:B------:R-:W-:Y:S01]  /*bb10*/  FMUL.FTZ R83, R2.reuse, R83 ;  /* 0x0000005302537220 */ /* 0x040fe20000410000 */
[----:B------:R-:W-:Y:S01]  /*bb20*/  FMUL.FTZ R87, R2, R87 ;  /* 0x0000005702577220 */ /* 0x000fe20000410000 */
[----:B------:R-:W-:-:S05]  /*bb30*/  ULDC UR38, c[0x0][0x988] ;  /* 0x0002620000267ab9 */ /* 0x000fca0000000800 */
[----:B------:R-:W5:Y:S08]  /*bb40*/  MUFU.TANH R6, R6 ;  /* 0x0000000600067308 */ /* 0x000f700000002400 */
[----:B------:R-:W5:Y:S08]  /*bb50*/  MUFU.TANH R26, R26 ;  /* 0x0000001a001a7308 */ /* 0x000f700000002400 */
[----:B------:R-:W5:Y:S08]  /*bb60*/  MUFU.TANH R9, R9 ;  /* 0x0000000900097308 */ /* 0x000f700000002400 */
[----:B------:R-:W5:Y:S08]  /*bb70*/  MUFU.TANH R27, R27 ;  /* 0x0000001b001b7308 */ /* 0x000f700000002400 */
[----:B------:R-:W5:Y:S08]  /*bb80*/  MUFU.TANH R10, R10 ;  /* 0x0000000a000a7308 */ /* 0x000f700000002400 */
[----:B------:R-:W-:Y:S08]  /*bb90*/  MUFU.TANH R30, R30 ;  /* 0x0000001e001e7308 */ /* 0x000ff00000002400 */
[----:B------:R-:W5:Y:S08]  /*bba0*/  MUFU.TANH R24, R24 ;  /* 0x0000001800187308 */ /* 0x000f700000002400 */
[----:B------:R-:W5:Y:S01]  /*bbb0*/  MUFU.TANH R31, R31 ;  /* 0x0000001f001f7308 */ /* 0x000f620000002400 */
[C---:B------:R-:W-:Y:S01]  /*bbc0*/  FMUL.FTZ R69, R2.reuse, R81 ;  /* 0x0000005102457220 */ /* 0x040fe20000410000 */
[C---:B------:R-:W-:Y:S01]  /*bbd0*/  FMUL.FTZ R46, R2.reuse, R56 ;  /* 0x00000038022e7220 */ /* 0x040fe20000410000 */
[C---:B------:R-:W-:Y:S01]  /*bbe0*/  FMUL.FTZ R48, R2.reuse, R58 ;  /* 0x0000003a02307220 */ /* 0x040fe20000410000 */
[C---:B------:R-:W-:Y:S01]  /*bbf0*/  FMUL.FTZ R58, R2.reuse, R68 ;  /* 0x00000044023a7220 */ /* 0x040fe20000410000 */
[C---:B------:R-:W-:Y:S01]  /*bc00*/  FMUL.FTZ R68, R2.reuse, R80 ;  /* 0x0000005002447220 */ /* 0x040fe20000410000 */
[C---:B------:R-:W-:Y:S01]  /*bc10*/  FMUL.FTZ R51, R2.reuse, R61 ;  /* 0x0000003d02337220 */ /* 0x040fe20000410000 */
[----:B------:R-:W5:Y:S01]  /*bc20*/  LDL R80, [R1+0x20] ;  /* 0x0000200001507983 */ /* 0x000f620000100800 */
[----:B------:R-:W5:Y:S01]  /*bc30*/  MUFU.TANH R25, R25 ;  /* 0x0000001900197308 */ /* 0x000f620000002400 */
[C---:B------:R-:W-:Y:S01]  /*bc40*/  FMUL.FTZ R54, R2.reuse, R64 ;  /* 0x0000004002367220 */ /* 0x040fe20000410000 */
[C---:B------:R-:W-:Y:S01]  /*bc50*/  FMUL.FTZ R56, R2.reuse, R66 ;  /* 0x0000004202387220 */ /* 0x040fe20000410000 */
[C---:B------:R-:W-:Y:S01]  /*bc60*/  FMUL.FTZ R66, R2.reuse, R76 ;  /* 0x0000004c02427220 */ /* 0x040fe20000410000 */
[C---:B------:R-:W-:Y:S01]  /*bc70*/  FMUL.FTZ R61, R2.reuse, R71 ;  /* 0x00000047023d7220 */ /* 0x040fe20000410000 */
[----:B------:R-:W-:-:S03]  /*bc80*/  FMUL.FTZ R64, R2, R74 ;  /* 0x0000004a02407220 */ /* 0x000fc60000410000 */
[----:B------:R-:W5:Y:S08]  /*bc90*/  MUFU.TANH R34, R34 ;  /* 0x0000002200227308 */ /* 0x000f700000002400 */
        /* <DEDUP_REMOVED lines=19> */
[----:B------:R-:W5:Y:S01]  /*bdd0*/  MUFU.TANH R54, R54 ;  /* 0x0000003600367308 */ /* 0x000f620000002400 */
[----:B--2---:R-:W-:-:S07]  /*bde0*/  IADD3 R70, R90, R88, RZ ;  /* 0x000000585a467210 */ /* 0x004fce0007ffe0ff */
[----:B------:R-:W2:Y:S01]  /*bdf0*/  MUFU.TANH R48, R48 ;  /* 0x0000003000307308 */ /* 0x000ea20000002400 */
[----:B------:R-:W-:-:S05]  /*be00*/  IMAD R70, R155, -0x80, R70 ;  /* 0xffffff809b467824 */ /* 0x000fca00078e0246 */
[C---:B------:R-:W-:Y:S02]  /*be10*/  ISETP.GT.AND P2, PT, R70.reuse, RZ, PT ;  /* 0x000000ff4600720c */ /* 0x040fe40003f44270 */
[----:B------:R-:W2:Y:S01]  /*be20*/  MUFU.TANH R55, R55 ;  /* 0x0000003700377308 */ /* 0x000ea20000002400 */
[C---:B------:R-:W-:Y:S02]  /*be30*/  ISETP.GT.AND P1, PT, R70.reuse, 0x1, PT ;  /* 0x000000014600780c */ /* 0x040fe40003f24270 */
[----:B------:R-:W-:Y:S02]  /*be40*/  ISETP.GT.AND P6, PT, R70, 0x8, PT ;  /* 0x000000084600780c */ /* 0x000fe40003fc4270 */
[----:B0-----:R-:W-:Y:S02]  /*be50*/  FSEL R3, R3, -INF , P2 ;  /* 0xff80000003037808 */ /* 0x001fe40001000000 */
[----:B-1----:R-:W-:Y:S01]  /*be60*/  FSEL R4, R4, -INF , P1 ;  /* 0xff80000004047808 */ /* 0x002fe20000800000 */
[----:B------:R-:W0:Y:S01]  /*be70*/  MUFU.TANH R49, R49 ;  /* 0x0000003100317308 */ /* 0x000e220000002400 */
[----:B------:R-:W-:-:S02]  /*be80*/  ISETP.GT.AND P5, PT, R70, 0x9, PT ;  /* 0x000000094600780c */ /* 0x000fc40003fa4270 */
[----:B---3--:R-:W-:Y:S02]  /*be90*/  FSEL R7, R7, -INF , P6 ;  /* 0xff80000007077808 */ /* 0x008fe40003000000 */
[----:B------:R-:W-:Y:S02]  /*bea0*/  FMNMX.FTZ R72, R3, R4, !PT ;  /* 0x0000000403487209 */ /* 0x000fe40007810000 */
[----:B------:R-:W-:Y:S01]  /*beb0*/  ISETP.GT.AND P4, PT, R70, 0x10, PT ;  /* 0x000000104600780c */ /* 0x000fe20003f84270 */
[----:B------:R-:W1:Y:S01]  /*bec0*/  MUFU.TANH R58, R58 ;  /* 0x0000003a003a7308 */ /* 0x000e620000002400 */
[----:B----4-:R-:W-:Y:S02]  /*bed0*/  FSEL R73, R8, -INF , P5 ;  /* 0xff80000008497808 */ /* 0x010fe40002800000 */
[----:B------:R-:W-:Y:S02]  /*bee0*/  FMNMX.FTZ R72, R7, R72, !PT ;  /* 0x0000004807487209 */ /* 0x000fe40007810000 */
[----:B------:R-:W-:-:S02]  /*bef0*/  ISETP.GT.AND P3, PT, R70, 0x11, PT ;  /* 0x000000114600780c */ /* 0x000fc40003f64270 */
[----:B-----5:R-:W-:Y:S01]  /*bf00*/  FSEL R11, R11, -INF , P4 ;  /* 0xff8000000b0b7808 */ /* 0x020fe20002000000 */
[----:B------:R-:W3:Y:S01]  /*bf10*/  MUFU.TANH R52, R52 ;  /* 0x0000003400347308 */ /* 0x000ee20000002400 */
[----:B------:R-:W-:Y:S02]  /*bf20*/  FMNMX.FTZ R72, R73, R72, !PT ;  /* 0x0000004849487209 */ /* 0x000fe40007810000 */
[----:B------:R-:W-:Y:S02]  /*bf30*/  FSEL R5, R5, -INF , P2 ;  /* 0xff80000005057808 */ /* 0x000fe40001000000 */
[----:B------:R-:W-:Y:S02]  /*bf40*/  ISETP.GT.AND P2, PT, R70, 0x18, PT ;  /* 0x000000184600780c */ /* 0x000fe40003f44270 */
[----:B------:R-:W-:Y:S01]  /*bf50*/  FSEL R75, R12, -INF , P3 ;  /* 0xff8000000c4b7808 */ /* 0x000fe20001800000 */
[----:B------:R-:W4:Y:S01]  /*bf60*/  MUFU.TANH R59, R59 ;  /* 0x0000003b003b7308 */ /* 0x000f220000002400 */
[----:B------:R-:W-:-:S02]  /*bf70*/  FMNMX.FTZ R72, R11, R72, !PT ;  /* 0x000000480b487209 */ /* 0x000fc40007810000 */
[----:B------:R-:W-:Y:S02]  /*bf80*/  FSEL R6, R6, -INF , P1 ;  /* 0xff80000006067808 */ /* 0x000fe40000800000 */
[----:B------:R-:W-:Y:S02]  /*bf90*/  ISETP.GT.AND P1, PT, R70, 0x19, PT ;  /* 0x000000194600780c */ /* 0x000fe40003f24270 */
[----:B------:R-:W-:Y:S01]  /*bfa0*/  FSEL R77, R26, -INF , P2 ;  /* 0xff8000001a4d7808 */ /* 0x000fe20001000000 */
[----:B------:R-:W5:Y:S01]  /*bfb0*/  MUFU.TANH R53, R53 ;  /* 0x0000003500357308 */ /* 0x000f620000002400 */
[----:B------:R-:W-:Y:S02]  /*bfc0*/  FMNMX.FTZ R72, R75, R72, !PT ;  /* 0x000000484b487209 */ /* 0x000fe40007810000 */
[----:B------:R-:W-:Y:S02]  /*bfd0*/  FSEL R9, R9, -INF , P6 ;  /* 0xff80000009097808 */ /* 0x000fe40003000000 */
[----:B------:R-:W-:-:S02]  /*bfe0*/  ISETP.GT.AND P6, PT, R70, 0x20, PT ;  /* 0x000000204600780c */ /* 0x000fc40003fc4270 */
[----:B------:R-:W-:Y:S01]  /*bff0*/  FSEL R81, R27, -INF , P1 ;  /* 0xff8000001b517808 */ /* 0x000fe20000800000 */
[----:B------:R-:W5:Y:S01]  /*c000*/  MUFU.TANH R62, R62 ;  /* 0x0000003e003e7308 */ /* 0x000f620000002400 */
[----:B------:R-:W-:Y:S02]  /*c010*/  FMNMX.FTZ R72, R77, R72, !PT ;  /* 0x000000484d487209 */ /* 0x000fe40007810000 */
[----:B------:R-:W-:Y:S02]  /*c020*/  FSEL R27, R10, -INF , P5 ;  /* 0xff8000000a1b7808 */ /* 0x000fe40002800000 */
[----:B------:R-:W-:Y:S02]  /*c030*/  ISETP.GT.AND P5, PT, R70, 0x21, PT ;  /* 0x000000214600780c */ /* 0x000fe40003fa4270 */
[----:B------:R-:W-:Y:S01]  /*c040*/  FMNMX.FTZ R72, R81, R72, !PT ;  /* 0x0000004851487209 */ /* 0x000fe20007810000 */
[----:B------:R2:W-:Y:S01]  /*c050*/  MUFU.TANH R8, R85 ;  /* 0x0000005500087308 */ /* 0x0005e20000002400 */
[----:B------:R-:W-:-:S02]  /*c060*/  FSEL R91, R24, -INF , P4 ;  /* 0xff800000185b7808 */ /* 0x000fc40002000000 */
[----:B------:R-:W-:Y:S02]  /*c070*/  ISETP.GT.AND P4, PT, R70, 0x28, PT ;  /* 0x000000284600780c */ /* 0x000fe40003f84270 */
[----:B------:R-:W-:-:S03]  /*c080*/  FSEL R31, R31, -INF , P5 ;  /* 0xff8000001f1f7808 */ /* 0x000fc60002800000 */
[----:B------:R-:W5:Y:S01]  /*c090*/  MUFU.TANH R56, R56 ;  /* 0x0000003800387308 */ /* 0x000f620000002400 */
[----:B--2---:R-:W-:-:S04]  /*c0a0*/  FSEL R85, R30, -INF , P6 ;  /* 0xff8000001e557808 */ /* 0x004fc80003000000 */
[----:B------:R-:W-:Y:S02]  /*c0b0*/  FMNMX.FTZ R72, R85, R72, !PT ;  /* 0x0000004855487209 */ /* 0x000fe40007810000 */
[----:B------:R-:W-:Y:S01]  /*c0c0*/  FSEL R25, R25, -INF , P3 ;  /* 0xff80000019197808 */ /* 0x000fe20001800000 */
[----:B------:R-:W2:Y:S01]  /*c0d0*/  MUFU.TANH R63, R63 ;  /* 0x0000003f003f7308 */ /* 0x000ea20000002400 */
[----:B------:R-:W-:Y:S02]  /*c0e0*/  ISETP.GT.AND P3, PT, R70, 0x29, PT ;  /* 0x000000294600780c */ /* 0x000fe40003f64270 */
[----:B------:R-:W-:Y:S02]  /*c0f0*/  FSEL R93, R34, -INF , P4 ;  /* 0xff800000225d7808 */ /* 0x000fe40002000000 */
[----:B------:R-:W-:Y:S02]  /*c100*/  FMNMX.FTZ R72, R31, R72, !PT ;  /* 0x000000481f487209 */ /* 0x000fe40007810000 */
[----:B------:R-:W-:Y:S01]  /*c110*/  FSEL R95, R28, -INF , P2 ;  /* 0xff8000001c5f7808 */ /* 0x000fe20001000000 */
[----:B------:R-:W2:Y:S01]  /*c120*/  MUFU.TANH R57, R57 ;  /* 0x0000003900397308 */ /* 0x000ea20000002400 */
[----:B------:R-:W-:-:S02]  /*c130*/  ISETP.GT.AND P2, PT, R70, 0x30, PT ;  /* 0x000000304600780c */ /* 0x000fc40003f44270 */
[----:B------:R-:W-:Y:S02]  /*c140*/  FSEL R35, R35, -INF , P3 ;  /* 0xff80000023237808 */ /* 0x000fe40001800000 */
[----:B------:R-:W-:Y:S02]  /*c150*/  FMNMX.FTZ R72, R93, R72, !PT ;  /* 0x000000485d487209 */ /* 0x000fe40007810000 */
[----:B------:R-:W-:Y:S01]  /*c160*/  FSEL R29, R29, -INF , P1 ;  /* 0xff8000001d1d7808 */ /* 0x000fe20000800000 */
[----:B------:R-:W2:Y:S01]  /*c170*/  MUFU.TANH R66, R66 ;  /* 0x0000004200427308 */ /* 0x000ea20000002400 */
[----:B------:R-:W-:Y:S02]  /*c180*/  ISETP.GT.AND P1, PT, R70, 0x31, PT ;  /* 0x000000314600780c */ /* 0x000fe40003f24270 */
[----:B------:R-:W-:Y:S02]  /*c190*/  FSEL R97, R38, -INF , P2 ;  /* 0xff80000026617808 */ /* 0x000fe40001000000 */
[----:B------:R-:W-:-:S02]  /*c1a0*/  FMNMX.FTZ R72, R35, R72, !PT ;  /* 0x0000004823487209 */ /* 0x000fc40007810000 */
[----:B------:R-:W-:Y:S01]  /*c1b0*/  FSEL R99, R32, -INF , P6 ;  /* 0xff80000020637808 */ /* 0x000fe20003000000 */
[----:B------:R-:W2:Y:S01]  /*c1c0*/  MUFU.TANH R60, R60 ;  /* 0x0000003c003c7308 */ /* 0x000ea20000002400 */
[C---:B------:R-:W-:Y:S02]  /*c1d0*/  ISETP.GT.AND P6, PT, R70.reuse, 0x38, PT ;  /* 0x000000384600780c */ /* 0x040fe40003fc4270 */
        /* <DEDUP_REMOVED lines=14> */
[----:B------:R-:W-:Y:S02]  /*c2c0*/  ISETP.GT.AND P3, PT, R70, 0x41, PT ;  /* 0x000000414600780c */ /* 0x000fe40003f64270 */
[----:B------:R-:W-:Y:S02]  /*c2d0*/  FSEL R105, R46, -INF , P4 ;  /* 0xff8000002e697808 */ /* 0x000fe40002000000 */
[----:B------:R-:W-:Y:S02]  /*c2e0*/  FMNMX.FTZ R72, R43, R72, !PT ;  /* 0x000000482b487209 */ /* 0x000fe40007810000 */
[----:B------:R-:W-:Y:S01]  /*c2f0*/  FSEL R107, R40, -INF , P2 ;  /* 0xff800000286b7808 */ /* 0x000fe20001000000 */
[----:B------:R-:W-:Y:S01]  /*c300*/  FMUL.FTZ R71, R2, R84 ;  /* 0x0000005402477220 */ /* 0x000fe20000410000 */
[----:B------:R-:W-:Y:S01]  /*c310*/  ISETP.GT.AND P2, PT, R70, 0x48, PT ;  /* 0x000000484600780c */ /* 0x000fe20003f44270 */
[----:B------:R-:W2:Y:S01]  /*c320*/  MUFU.TANH R64, R64 ;  /* 0x0000004000407308 */ /* 0x000ea20000002400 */
[----:B------:R-:W-:-:S02]  /*c330*/  FSEL R47, R47, -INF , P3 ;  /* 0xff8000002f2f7808 */ /* 0x000fc40001800000 */
[----:B------:R-:W-:Y:S02]  /*c340*/  FMNMX.FTZ R72, R105, R72, !PT ;  /* 0x0000004869487209 */ /* 0x000fe40007810000 */
[----:B------:R-:W-:Y:S02]  /*c350*/  FSEL R41, R41, -INF , P1 ;  /* 0xff80000029297808 */ /* 0x000fe40000800000 */
[----:B------:R-:W-:Y:S01]  /*c360*/  ISETP.GT.AND P1, PT, R70, 0x49, PT ;  /* 0x000000494600780c */ /* 0x000fe20003f24270 */
[----:B------:R-:W-:Y:S01]  /*c370*/  MUFU.TANH R65, R65 ;  /* 0x0000004100417308 */ /* 0x000fe20000002400 */
[----:B------:R-:W-:Y:S02]  /*c380*/  FSEL R111, R50, -INF , P2 ;  /* 0xff800000326f7808 */ /* 0x000fe40001000000 */
[----:B------:R-:W-:Y:S02]  /*c390*/  FMNMX.FTZ R72, R47, R72, !PT ;  /* 0x000000482f487209 */ /* 0x000fe40007810000 */
[----:B------:R-:W-:-:S02]  /*c3a0*/  FSEL R109, R44, -INF , P6 ;  /* 0xff8000002c6d7808 */ /* 0x000fc40003000000 */
[C---:B------:R-:W-:Y:S02]  /*c3b0*/  ISETP.GT.AND P6, PT, R70.reuse, 0x50, PT ;  /* 0x000000504600780c */ /* 0x040fe40003fc4270 */
[----:B------:R-:W-:Y:S02]  /*c3c0*/  FSEL R51, R51, -INF , P1 ;  /* 0xff80000033337808 */ /* 0x000fe40000800000 */
[----:B------:R-:W-:Y:S02]  /*c3d0*/  FMNMX.FTZ R72, R111, R72, !PT ;  /* 0x000000486f487209 */ /* 0x000fe40007810000 */
[----:B------:R-:W-:Y:S02]  /*c3e0*/  FSEL R45, R45, -INF , P5 ;  /* 0xff8000002d2d7808 */ /* 0x000fe40002800000 */
[----:B------:R-:W-:Y:S02]  /*c3f0*/  ISETP.GT.AND P5, PT, R70, 0x51, PT ;  /* 0x000000514600780c */ /* 0x000fe40003fa4270 */
[----:B------:R-:W-:-:S02]  /*c400*/  FSEL R113, R54, -INF , P6 ;  /* 0xff80000036717808 */ /* 0x000fc40003000000 */
[----:B------:R-:W-:Y:S02]  /*c410*/  FMNMX.FTZ R72, R51, R72, !PT ;  /* 0x0000004833487209 */ /* 0x000fe40007810000 */
[----:B------:R-:W-:Y:S02]  /*c420*/  FSEL R115, R48, -INF , P4 ;  /* 0xff80000030737808 */ /* 0x000fe40002000000 */
[----:B------:R-:W-:Y:S02]  /*c430*/  ISETP.GT.AND P4, PT, R70, 0x58, PT ;  /* 0x000000584600780c */ /* 0x000fe40003f84270 */
[----:B------:R-:W-:Y:S02]  /*c440*/  FSEL R55, R55, -INF , P5 ;  /* 0xff80000037377808 */ /* 0x000fe40002800000 */
[----:B------:R-:W-:Y:S02]  /*c450*/  FMNMX.FTZ R72, R113, R72, !PT ;  /* 0x0000004871487209 */ /* 0x000fe40007810000 */
[----:B0-----:R-:W-:-:S02]  /*c460*/  FSEL R49, R49, -INF , P3 ;  /* 0xff80000031317808 */ /* 0x001fc40001800000 */
[----:B------:R-:W-:Y:S02]  /*c470*/  ISETP.GT.AND P3, PT, R70, 0x59, PT ;  /* 0x000000594600780c */ /* 0x000fe40003f64270 */
[----:B-1----:R-:W-:Y:S02]  /*c480*/  FSEL R119, R58, -INF , P4 ;  /* 0xff8000003a777808 */ /* 0x002fe40002000000 */
[----:B------:R-:W-:Y:S02]  /*c490*/  FMNMX.FTZ R72, R55, R72, !PT ;  /* 0x0000004837487209 */ /* 0x000fe40007810000 */
[----:B---3--:R-:W-:Y:S02]  /*c4a0*/  FSEL R117, R52, -INF , P2 ;  /* 0xff80000034757808 */ /* 0x008fe40001000000 */
[----:B------:R-:W-:Y:S02]  /*c4b0*/  ISETP.GT.AND P2, PT, R70, 0x60, PT ;  /* 0x000000604600780c */ /* 0x000fe40003f44270 */
[----:B----4-:R-:W-:-:S02]  /*c4c0*/  FSEL R59, R59, -INF , P3 ;  /* 0xff8000003b3b7808 */ /* 0x010fc40001800000 */
[----:B------:R-:W-:Y:S02]  /*c4d0*/  FMNMX.FTZ R72, R119, R72, !PT ;  /* 0x0000004877487209 */ /* 0x000fe40007810000 */
[----:B-----5:R-:W-:Y:S02]  /*c4e0*/  FSEL R53, R53, -INF , P1 ;  /* 0xff80000035357808 */ /* 0x020fe40000800000 */
[----:B------:R-:W-:Y:S02]  /*c4f0*/  ISETP.GT.AND P1, PT, R70, 0x61, PT ;  /* 0x000000614600780c */ /* 0x000fe40003f24270 */
[----:B------:R-:W-:Y:S02]  /*c500*/  FSEL R123, R62, -INF , P2 ;  /* 0xff8000003e7b7808 */ /* 0x000fe40001000000 */
[----:B------:R-:W-:Y:S01]  /*c510*/  FMNMX.FTZ R72, R59, R72, !PT ;  /* 0x000000483b487209 */ /* 0x000fe20007810000 */
[----:B------:R-:W0:Y:S01]  /*c520*/  MUFU.TANH R69, R69 ;  /* 0x0000004500457308 */ /* 0x000e220000002400 */
[----:B------:R-:W-:-:S02]  /*c530*/  FSEL R121, R56, -INF , P6 ;  /* 0xff80000038797808 */ /* 0x000fc40003000000 */
[C---:B------:R-:W-:Y:S02]  /*c540*/  ISETP.GT.AND P6, PT, R70.reuse, 0x68, PT ;  /* 0x000000684600780c */ /* 0x040fe40003fc4270 */
[----:B--2---:R-:W-:Y:S02]  /*c550*/  FSEL R63, R63, -INF , P1 ;  /* 0xff8000003f3f7808 */ /* 0x004fe40000800000 */
[----:B------:R-:W-:Y:S01]  /*c560*/  FMNMX.FTZ R72, R123, R72, !PT ;  /* 0x000000487b487209 */ /* 0x000fe20007810000 */
[----:B------:R-:W1:Y:S01]  /*c570*/  MUFU.TANH R71, R71 ;  /* 0x0000004700477308 */ /* 0x000e620000002400 */
        /* <DEDUP_REMOVED lines=8> */
[----:B------:R-:W-:-:S02]  /*c600*/  FMNMX.FTZ R12, R5, R6, !PT ;  /* 0x00000006050c7209 */ /* 0x000fc40007810000 */
[----:B------:R-:W-:Y:S02]  /*c610*/  FSEL R61, R61, -INF , P3 ;  /* 0xff8000003d3d7808 */ /* 0x000fe40001800000 */
[----:B------:R-:W-:Y:S02]  /*c620*/  ISETP.GT.AND P3, PT, R70, 0x71, PT ;  /* 0x000000714600780c */ /* 0x000fe40003f64270 */
[----:B------:R-:W-:Y:S02]  /*c630*/  FSEL R131, R68, -INF , P4 ;  /* 0xff80000044837808 */ /* 0x000fe40002000000 */
[----:B------:R-:W-:Y:S02]  /*c640*/  FMNMX.FTZ R72, R67, R72, !PT ;  /* 0x0000004843487209 */ /* 0x000fe40007810000 */
[----:B------:R-:W-:Y:S02]  /*c650*/  FMNMX.FTZ R12, R9, R12, !PT ;  /* 0x0000000c090c7209 */ /* 0x000fe40007810000 */
[----:B------:R-:W-:-:S02]  /*c660*/  FSEL R129, R64, -INF , P2 ;  /* 0xff80000040817808 */ /* 0x000fc40001000000 */
[C---:B------:R-:W-:Y:S02]  /*c670*/  ISETP.GT.AND P2, PT, R70.reuse, 0x78, PT ;  /* 0x000000784600780c */ /* 0x040fe40003f44270 */
[----:B0-----:R-:W-:Y:S02]  /*c680*/  FSEL R69, R69, -INF , P3 ;  /* 0xff80000045457808 */ /* 0x001fe40001800000 */
[----:B------:R-:W-:Y:S02]  /*c690*/  FMNMX.FTZ R72, R131, R72, !PT ;  /* 0x0000004883487209 */ /* 0x000fe40007810000 */
[----:B------:R-:W-:Y:S02]  /*c6a0*/  FMNMX.FTZ R12, R27, R12, !PT ;  /* 0x0000000c1b0c7209 */ /* 0x000fe40007810000 */
[----:B------:R-:W-:Y:S02]  /*c6b0*/  FSEL R65, R65, -INF , P1 ;  /* 0xff80000041417808 */ /* 0x000fe40000800000 */
[----:B------:R-:W-:-:S02]  /*c6c0*/  ISETP.GT.AND P1, PT, R70, 0x79, PT ;  /* 0x000000794600780c */ /* 0x000fc40003f24270 */
[----:B-1----:R-:W-:Y:S02]  /*c6d0*/  FSEL R71, R71, -INF , P2 ;  /* 0xff80000047477808 */ /* 0x002fe40001000000 */
[----:B------:R-:W-:Y:S02]  /*c6e0*/  FMNMX.FTZ R72, R69, R72, !PT ;  /* 0x0000004845487209 */ /* 0x000fe40007810000 */
[----:B------:R-:W-:Y:S02]  /*c6f0*/  FMNMX.FTZ R12, R91, R12, !PT ;  /* 0x0000000c5b0c7209 */ /* 0x000fe40007810000 */
[----:B------:R-:W-:Y:S02]  /*c700*/  FSEL R133, R8, -INF , P1 ;  /* 0xff80000008857808 */ /* 0x000fe40000800000 */
[----:B------:R-:W-:Y:S02]  /*c710*/  FMNMX.FTZ R72, R71, R72, !PT ;  /* 0x0000004847487209 */ /* 0x000fe40007810000 */
[----:B------:R-:W-:-:S02]  /*c720*/  FMNMX.FTZ R24, R25, R12, !PT ;  /* 0x0000000c19187209 */ /* 0x000fc40007810000 */
[----:B------:R-:W-:Y:S02]  /*c730*/  FMNMX.FTZ R72, R133, R72, !PT ;  /* 0x0000004885487209 */ /* 0x000fe40007810000 */
[----:B------:R-:W-:-:S03]  /*c740*/  FMNMX.FTZ R24, R95, R24, !PT ;  /* 0x000000185f187209 */ /* 0x000fc60007810000 */
[----:B------:R-:W0:Y:S01]  /*c750*/  SHFL.BFLY PT, R137, R72, 0x2, 0x1f ;  /* 0x0c401f0048897f89 */ /* 0x000e2200000e0000 */
[----:B------:R-:W-:-:S04]  /*c760*/  FMNMX.FTZ R26, R29, R24, !PT ;  /* 0x000000181d1a7209 */ /* 0x000fc80007810000 */
[----:B------:R-:W-:-:S04]  /*c770*/  FMNMX.FTZ R26, R99, R26, !PT ;  /* 0x0000001a631a7209 */ /* 0x000fc80007810000 */
[----:B------:R-:W-:-:S04]  /*c780*/  FMNMX.FTZ R26, R33, R26, !PT ;  /* 0x0000001a211a7209 */ /* 0x000fc80007810000 */
[----:B------:R-:W-:-:S04]  /*c790*/  FMNMX.FTZ R26, R103, R26, !PT ;  /* 0x0000001a671a7209 */ /* 0x000fc80007810000 */
[----:B------:R-:W-:-:S04]  /*c7a0*/  FMNMX.FTZ R28, R37, R26, !PT ;  /* 0x0000001a251c7209 */ /* 0x000fc80007810000 */
[----:B------:R-:W-:Y:S02]  /*c7b0*/  FMNMX.FTZ R28, R107, R28, !PT ;  /* 0x0000001c6b1c7209 */ /* 0x000fe40007810000 */
[----:B0-----:R-:W-:Y:S02]  /*c7c0*/  FMNMX.FTZ R137, R72, R137, !PT ;  /* 0x0000008948897209 */ /* 0x001fe40007810000 */
[----:B------:R-:W-:-:S03]  /*c7d0*/  FMNMX.FTZ R28, R41, R28, !PT ;  /* 0x0000001c291c7209 */ /* 0x000fc60007810000 */
[----:B------:R-:W0:Y:S01]  /*c7e0*/  SHFL.BFLY PT, R38, R137, 0x1, 0x1f ;  /* 0x0c201f0089267f89 */ /* 0x000e2200000e0000 */
[----:B------:R-:W-:-:S04]  /*c7f0*/  FMNMX.FTZ R28, R109, R28, !PT ;  /* 0x0000001c6d1c7209 */ /* 0x000fc80007810000 */
[----:B------:R-:W-:-:S04]  /*c800*/  FMNMX.FTZ R28, R45, R28, !PT ;  /* 0x0000001c2d1c7209 */ /* 0x000fc80007810000 */
[----:B------:R-:W-:-:S04]  /*c810*/  FMNMX.FTZ R28, R115, R28, !PT ;  /* 0x0000001c731c7209 */ /* 0x000fc80007810000 */
[----:B------:R-:W-:-:S04]  /*c820*/  FMNMX.FTZ R28, R49, R28, !PT ;  /* 0x0000001c311c7209 */ /* 0x000fc80007810000 */
[----:B------:R-:W-:Y:S01]  /*c830*/  FMNMX.FTZ R28, R117, R28, !PT ;  /* 0x0000001c751c7209 */ /* 0x000fe20007810000 */
[----:B------:R-:W-:-:S03]  /*c840*/  FMUL.FTZ R32, R2, R78 ;  /* 0x0000004e02207220 */ /* 0x000fc60000410000 */
[----:B------:R-:W-:Y:S01]  /*c850*/  FMNMX.FTZ R34, R53, R28, !PT ;  /* 0x0000001c35227209 */ /* 0x000fe20007810000 */
[----:B------:R-:W-:Y:S02]  /*c860*/  IMAD.U32 R42, RZ, RZ, UR4 ;  /* 0x00000004ff2a7e24 */ /* 0x000fe4000f8e00ff */
[C---:B------:R-:W-:Y:S01]  /*c870*/  FMUL.FTZ R40, R2.reuse, R79 ;  /* 0x0000004f02287220 */ /* 0x040fe20000410000 */
[----:B0-----:R-:W-:Y:S02]  /*c880*/  FMNMX.FTZ R38, R137, R38, !PT ;  /* 0x0000002689267209 */ /* 0x001fe40007810000 */
[----:B------:R-:W-:Y:S01]  /*c890*/  FMNMX.FTZ R34, R121, R34, !PT ;  /* 0x0000002279227209 */ /* 0x000fe20007810000 */
[----:B------:R-:W-:Y:S01]  /*c8a0*/  MUFU.TANH R32, R32 ;  /* 0x0000002000207308 */ /* 0x000fe20000002400 */
[----:B------:R-:W-:Y:S01]  /*c8b0*/  FMUL.FTZ R36, R2, R82 ;  /* 0x0000005202247220 */ /* 0x000fe20000410000 */
[----:B------:R-:W-:-:S01]  /*c8c0*/  FFMA.FTZ R8, R38, R42, -8 ;  /* 0xc100000026087423 */ /* 0x000fc2000001002a */
[----:B------:R-:W-:-:S02]  /*c8d0*/  FMNMX.FTZ R34, R57, R34, !PT ;  /* 0x0000002239227209 */ /* 0x000fc40007810000 */
[----:B------:R-:W-:Y:S02]  /*c8e0*/  FSETP.NEU.FTZ.AND P0, PT, R38, -INF , PT ;  /* 0xff8000002600780b */ /* 0x000fe40003f1d000 */
[----:B------:R-:W-:Y:S01]  /*c8f0*/  FMNMX.FTZ R34, R125, R34, !PT ;  /* 0x000000227d227209 */ /* 0x000fe20007810000 */
[----:B------:R-:W0:Y:S01]  /*c900*/  MUFU.TANH R40, R40 ;  /* 0x0000002800287308 */ /* 0x000e220000002400 */
[----:B------:R-:W-:Y:S01]  /*c910*/  FSEL R8, R8, RZ, P0 ;  /* 0x000000ff08087208 */ /* 0x000fe20000000000 */
[----:B------:R-:W-:Y:S01]  /*c920*/  FMUL.FTZ R44, R2, R86 ;  /* 0x00000056022c7220 */ /* 0x000fe20000410000 */
[----:B------:R-:W-:-:S05]  /*c930*/  FMNMX.FTZ R46, R61, R34, !PT ;  /* 0x000000223d2e7209 */ /* 0x000fca0007810000 */
[----:B------:R-:W1:Y:S01]  /*c940*/  MUFU.TANH R36, R36 ;  /* 0x0000002400247308 */ /* 0x000e620000002400 */
[----:B------:R-:W-:-:S01]  /*c950*/  FFMA.FTZ R77, R77, R42, -R8 ;  /* 0x0000002a4d4d7223 */ /* 0x000fc20000010808 */
[----:B------:R-:W-:-:S06]  /*c960*/  FMNMX.FTZ R46, R129, R46, !PT ;  /* 0x0000002e812e7209 */ /* 0x000fcc0007810000 */
[----:B------:R-:W2:Y:S01]  /*c970*/  MUFU.TANH R83, R83 ;  /* 0x0000005300537308 */ /* 0x000ea20000002400 */
[----:B------:R-:W-:Y:S01]  /*c980*/  FMNMX.FTZ R46, R65, R46, !PT ;  /* 0x0000002e412e7209 */ /* 0x000fe20007810000 */
[----:B------:R-:W-:Y:S01]  /*c990*/  FFMA.FTZ R79, R43, R42, -R8 ;  /* 0x0000002a2b4f7223 */ /* 0x000fe20000010808 */
[----:B0-----:R-:W-:-:S05]  /*c9a0*/  FSEL R43, R40, -INF , P5 ;  /* 0xff800000282b7808 */ /* 0x001fca0002800000 */
[----:B------:R-:W-:Y:S01]  /*c9b0*/  MUFU.TANH R44, R44 ;  /* 0x0000002c002c7308 */ /* 0x000fe20000002400 */
[----:B------:R-:W-:-:S07]  /*c9c0*/  FFMA.FTZ R10, R73, R42, -R8 ;  /* 0x0000002a490a7223 */ /* 0x000fce0000010808 */
[----:B------:R0:W-:Y:S01]  /*c9d0*/  MUFU.EX2 R24, R77 ;  /* 0x0000004d00187308 */ /* 0x0001e20000000800 */
[----:B------:R-:W-:-:S01]  /*c9e0*/  FFMA.FTZ R73, R81, R42, -R8 ;  /* 0x0000002a51497223 */ /* 0x000fc20000010808 */
[----:B0-----:R-:W-:-:S06]  /*c9f0*/  FSEL R77, R32, -INF , P6 ;  /* 0xff800000204d7808 */ /* 0x001fcc0003000000 */
[----:B------:R-:W0:Y:S01]  /*ca00*/  MUFU.TANH R87, R87 ;  /* 0x0000005700577308 */ /* 0x000e220000002400 */
[----:B------:R-:W-:Y:S02]  /*ca10*/  FMNMX.FTZ R46, R77, R46, !PT ;  /* 0x0000002e4d2e7209 */ /* 0x000fe40007810000 */
[----:B-1----:R-:W-:Y:S02]  /*ca20*/  FSEL R81, R36, -INF , P4 ;  /* 0xff80000024517808 */ /* 0x002fe40002000000 */
[----:B------:R-:W-:Y:S01]  /*ca30*/  FMNMX.FTZ R46, R43, R46, !PT ;  /* 0x0000002e2b2e7209 */ /* 0x000fe20007810000 */
[----:B------:R-:W-:Y:S01]  /*ca40*/  FFMA.FTZ R85, R85, R42, -R8 ;  /* 0x0000002a55557223 */ /* 0x000fe20000010808 */
[----:B--2---:R-:W-:Y:S02]  /*ca50*/  FSEL R83, R83, -INF , P3 ;  /* 0xff80000053537808 */ /* 0x004fe40001800000 */
[----:B------:R-:W-:Y:S01]  /*ca60*/  FMNMX.FTZ R46, R81, R46, !PT ;  /* 0x0000002e512e7209 */ /* 0x000fe20007810000 */
[----:B------:R1:W-:Y:S03]  /*ca70*/  MUFU.EX2 R26, R85 ;  /* 0x00000055001a7308 */ /* 0x0003e60000000800 */
[----:B------:R-:W-:-:S02]  /*ca80*/  FMNMX.FTZ R46, R83, R46, !PT ;  /* 0x0000002e532e7209 */ /* 0x000fc40007810000 */
[----:B0-----:R-:W-:Y:S02]  /*ca90*/  FSEL R87, R87, -INF , P1 ;  /* 0xff80000057577808 */ /* 0x001fe40000800000 */
[----:B-1----:R-:W-:-:S04]  /*caa0*/  FSEL R85, R44, -INF , P2 ;  /* 0xff8000002c557808 */ /* 0x002fc80001000000 */
[----:B------:R-:W-:-:S04]  /*cab0*/  FMNMX.FTZ R46, R85, R46, !PT ;  /* 0x0000002e552e7209 */ /* 0x000fc80007810000 */
[----:B------:R-:W-:Y:S01]  /*cac0*/  FMNMX.FTZ R46, R87, R46, !PT ;  /* 0x0000002e572e7209 */ /* 0x000fe20007810000 */
[----:B------:R-:W-:-:S04]  /*cad0*/  FFMA.FTZ R30, R93, R42, -R8 ;  /* 0x0000002a5d1e7223 */ /* 0x000fc80000010808 */
[----:B------:R-:W0:Y:S02]  /*cae0*/  SHFL.BFLY PT, R93, R46, 0x2, 0x1f ;  /* 0x0c401f002e5d7f89 */ /* 0x000e2400000e0000 */
[----:B0-----:R-:W-:-:S05]  /*caf0*/  FMNMX.FTZ R93, R46, R93, !PT ;  /* 0x0000005d2e5d7209 */ /* 0x001fca0007810000 */
[----:B------:R-:W0:Y:S01]  /*cb00*/  SHFL.BFLY PT, R54, R93, 0x1, 0x1f ;  /* 0x0c201f005d367f89 */ /* 0x000e2200000e0000 */
[----:B------:R-:W-:-:S01]  /*cb10*/  FFMA.FTZ R75, R75, R42, -R8 ;  /* 0x0000002a4b4b7223 */ /* 0x000fc20000010808 */
[-CC-:B------:R-:W-:Y:S01]  /*cb20*/  FFMA.FTZ R3, R3, R42.reuse, -R8.reuse ;  /* 0x0000002a03037223 */ /* 0x180fe20000010808 */
[----:B------:R-:W-:-:S02]  /*cb30*/  FFMA.FTZ R4, R4, R42, -R8 ;  /* 0x0000002a04047223 */ /* 0x000fc40000010808 */
[----:B------:R1:W-:Y:S01]  /*cb40*/  MUFU.EX2 R12, R75 ;  /* 0x0000004b000c7308 */ /* 0x0003e20000000800 */
[----:B------:R-:W-:-:S01]  /*cb50*/  FFMA.FTZ R7, R7, R42, -R8 ;  /* 0x0000002a07077223 */ /* 0x000fc20000010808 */
[----:B0-----:R-:W-:-:S04]  /*cb60*/  FMNMX.FTZ R54, R93, R54, !PT ;  /* 0x000000365d367209 */ /* 0x001fc80007810000 */
[C---:B------:R-:W-:Y:S01]  /*cb70*/  FSETP.NEU.FTZ.AND P1, PT, R54.reuse, -INF , PT ;  /* 0xff8000003600780b */ /* 0x040fe20003f3d000 */
[----:B------:R-:W-:-:S05]  /*cb80*/  FFMA.FTZ R62, R54, R42, -8 ;  /* 0xc1000000363e7423 */ /* 0x000fca000001002a */
[----:B------:R-:W-:Y:S01]  /*cb90*/  FSEL R62, R62, RZ, P1 ;  /* 0x000000ff3e3e7208 */ /* 0x000fe20000800000 */
[----:B-1----:R-:W-:-:S01]  /*cba0*/  FFMA.FTZ R75, R35, R42, -R8 ;  /* 0x0000002a234b7223 */ /* 0x002fc20000010808 */
[----:B------:R-:W-:-:S03]  /*cbb0*/  FFMA.FTZ R35, R39, R42, -R8 ;  /* 0x0000002a27237223 */ /* 0x000fc60000010808 */
[-CC-:B------:R-:W-:Y:S01]  /*cbc0*/  FFMA.FTZ R5, R5, R42.reuse, -R62.reuse ;  /* 0x0000002a05057223 */ /* 0x180fe2000001083e */
[----:B------:R-:W-:-:S01]  /*cbd0*/  FFMA.FTZ R6, R6, R42, -R62 ;  /* 0x0000002a06067223 */ /* 0x000fc2000001083e */
[-C--:B------:R-:W-:Y:S01]  /*cbe0*/  FFMA.FTZ R39, R47, R42.reuse, -R8 ;  /* 0x0000002a2f277223 */ /* 0x080fe20000010808 */
[----:B------:R-:W-:-:S01]  /*cbf0*/  FFMA.FTZ R64, R9, R42, -R62 ;  /* 0x0000002a09407223 */ /* 0x000fc2000001083e */
[----:B------:R-:W-:Y:S01]  /*cc00*/  MUFU.EX2 R3, R3 ;  /* 0x0000000300037308 */ /* 0x000fe20000000800 */
[----:B------:R-:W-:-:S01]  /*cc10*/  FFMA.FTZ R47, R55, R42, -R8 ;  /* 0x0000002a372f7223 */ /* 0x000fc20000010808 */
[-CC-:B------:R-:W-:Y:S01]  /*cc20*/  FFMA.FTZ R55, R63, R42.reuse, -R8.reuse ;  /* 0x0000002a3f377223 */ /* 0x180fe20000010808 */
[----:B------:R-:W-:Y:S01]  /*cc30*/  ISETP.NE.AND P0, PT, R89, RZ, PT ;  /* 0x000000ff5900720c */ /* 0x000fe20003f05270 */
[-CC-:B------:R-:W-:Y:S01]  /*cc40*/  FFMA.FTZ R63, R69, R42.reuse, -R8.reuse ;  /* 0x0000002a453f7223 */ /* 0x180fe20000010808 */
[----:B------:R-:W-:-:S03]  /*cc50*/  FFMA.FTZ R89, R51, R42, -R8 ;  /* 0x0000002a33597223 */ /* 0x000fc60000010808 */
[----:B------:R-:W0:Y:S01]  /*cc60*/  MUFU.EX2 R4, R4 ;  /* 0x0000000400047308 */ /* 0x000e220000000800 */
[----:B------:R-:W-:-:S01]  /*cc70*/  FFMA.FTZ R69, R27, R42, -R62 ;  /* 0x0000002a1b457223 */ /* 0x000fc2000001083e */
[-CC-:B------:R-:W-:Y:S01]  /*cc80*/  FFMA.FTZ R51, R59, R42.reuse, -R8.reuse ;  /* 0x0000002a3b337223 */ /* 0x180fe20000010808 */
[----:B------:R-:W-:-:S05]  /*cc90*/  FFMA.FTZ R59, R67, R42, -R8 ;  /* 0x0000002a433b7223 */ /* 0x000fca0000010808 */
[----:B------:R-:W-:Y:S01]  /*cca0*/  MUFU.EX2 R5, R5 ;  /* 0x0000000500057308 */ /* 0x000fe20000000800 */
[----:B------:R-:W-:-:S01]  /*ccb0*/  FFMA.FTZ R11, R11, R42, -R8 ;  /* 0x0000002a0b0b7223 */ /* 0x000fc20000010808 */
[-CC-:B------:R-:W-:Y:S01]  /*ccc0*/  FFMA.FTZ R31, R31, R42.reuse, -R8.reuse ;  /* 0x0000002a1f1f7223 */ /* 0x180fe20000010808 */
[----:B------:R-:W-:-:S05]  /*ccd0*/  FFMA.FTZ R97, R97, R42, -R8 ;  /* 0x0000002a61617223 */ /* 0x000fca0000010808 */
[----:B------:R-:W1:Y:S01]  /*cce0*/  MUFU.EX2 R6, R6 ;  /* 0x0000000600067308 */ /* 0x000e620000000800 */
[----:B------:R-:W-:-:S01]  /*ccf0*/  FFMA.FTZ R101, R101, R42, -R8 ;  /* 0x0000002a65657223 */ /* 0x000fc20000010808 */
[-CC-:B------:R-:W-:Y:S01]  /*cd00*/  FFMA.FTZ R32, R105, R42.reuse, -R8.reuse ;  /* 0x0000002a69207223 */ /* 0x180fe20000010808 */
[----:B------:R-:W-:-:S01]  /*cd10*/  FFMA.FTZ R40, R111, R42, -R8 ;  /* 0x0000002a6f287223 */ /* 0x000fc20000010808 */
[-CC-:B------:R-:W-:Y:S01]  /*cd20*/  FFMA.FTZ R36, R113, R42.reuse, -R8.reuse ;  /* 0x0000002a71247223 */ /* 0x180fe20000010808 */
[----:B------:R-:W-:-:S01]  /*cd30*/  FFMA.FTZ R44, R119, R42, -R8 ;  /* 0x0000002a772c7223 */ /* 0x000fc20000010808 */
[-CC-:B------:R-:W-:Y:S02]  /*cd40*/  FFMA.FTZ R46, R123, R42.reuse, -R8.reuse ;  /* 0x0000002a7b2e7223 */ /* 0x180fe40000010808 */
[----:B------:R-:W2:Y:S01]  /*cd50*/  MUFU.EX2 R7, R7 ;  /* 0x0000000700077308 */ /* 0x000ea20000000800 */
[----:B------:R-:W-:-:S01]  /*cd60*/  FFMA.FTZ R48, R127, R42, -R8 ;  /* 0x0000002a7f307223 */ /* 0x000fc20000010808 */
[-CC-:B------:R-:W-:Y:S01]  /*cd70*/  FFMA.FTZ R50, R131, R42.reuse, -R8.reuse ;  /* 0x0000002a83327223 */ /* 0x180fe20000010808 */
[----:B------:R-:W-:-:S01]  /*cd80*/  FFMA.FTZ R52, R71, R42, -R8 ;  /* 0x0000002a47347223 */ /* 0x000fc20000010808 */
[-C--:B------:R-:W-:Y:S01]  /*cd90*/  FFMA.FTZ R67, R133, R42.reuse, -R8 ;  /* 0x0000002a85437223 */ /* 0x080fe20000010808 */
[----:B------:R-:W-:-:S03]  /*cda0*/  FFMA.FTZ R8, R91, R42, -R62 ;  /* 0x0000002a5b087223 */ /* 0x000fc6000001083e */
[----:B------:R-:W3:Y:S01]  /*cdb0*/  MUFU.EX2 R64, R64 ;  /* 0x0000004000407308 */ /* 0x000ee20000000800 */
[----:B------:R-:W-:-:S07]  /*cdc0*/  FFMA.FTZ R9, R25, R42, -R62 ;  /* 0x0000002a19097223 */ /* 0x000fce000001083e */
[----:B------:R-:W4:Y:S01]  /*cdd0*/  MUFU.EX2 R10, R10 ;  /* 0x0000000a000a7308 */ /* 0x000f220000000800 */
[----:B------:R-:W-:-:S07]  /*cde0*/  FFMA.FTZ R66, R95, R42, -R62 ;  /* 0x0000002a5f427223 */ /* 0x000fce000001083e */
[----:B------:R-:W5:Y:S01]  /*cdf0*/  MUFU.EX2 R69, R69 ;  /* 0x0000004500457308 */ /* 0x000f620000000800 */
[----:B------:R-:W-:-:S01]  /*ce00*/  FFMA.FTZ R58, R41, R42, -R62 ;  /* 0x0000002a293a7223 */ /* 0x000fc2000001083e */
[----:B0-----:R-:W-:-:S06]  /*ce10*/  FADD.FTZ R74, R3, R4 ;  /* 0x00000004034a7221 */ /* 0x001fcc0000010000 */
[----:B------:R-:W0:Y:S01]  /*ce20*/  MUFU.EX2 R11, R11 ;  /* 0x0000000b000b7308 */ /* 0x000e220000000800 */
[----:B-1----:R-:W-:-:S01]  /*ce30*/  FADD.FTZ R41, R5, R6 ;  /* 0x0000000605297221 */ /* 0x002fc20000010000 */
[----:B------:R-:W-:-:S06]  /*ce40*/  FFMA.FTZ R71, R29, R42, -R62 ;  /* 0x0000002a1d477223 */ /* 0x000fcc000001083e */
[----:B------:R-:W1:Y:S01]  /*ce50*/  MUFU.EX2 R8, R8 ;  /* 0x0000000800087308 */ /* 0x000e620000000800 */
[----:B------:R-:W-:-:S01]  /*ce60*/  FFMA.FTZ R60, R49, R42, -R62 ;  /* 0x0000002a313c7223 */ /* 0x000fc2000001083e */
[----:B--2---:R-:W-:Y:S01]  /*ce70*/  FADD.FTZ R49, R7, R74 ;  /* 0x0000004a07317221 */ /* 0x004fe20000010000 */
[----:B---3--:R-:W-:-:S05]  /*ce80*/  FADD.FTZ R74, R64, R41 ;  /* 0x00000029404a7221 */ /* 0x008fca0000010000 */
[----:B------:R-:W2:Y:S01]  /*ce90*/  MUFU.EX2 R9, R9 ;  /* 0x0000000900097308 */ /* 0x000ea20000000800 */
[----:B------:R-:W-:-:S01]  /*cea0*/  FFMA.FTZ R25, R99, R42, -R62 ;  /* 0x0000002a63197223 */ /* 0x000fc2000001083e */
[----:B----4-:R-:W-:Y:S01]  /*ceb0*/  FADD.FTZ R76, R10, R49 ;  /* 0x000000310a4c7221 */ /* 0x010fe20000010000 */
[----:B-----5:R-:W-:-:S05]  /*cec0*/  FADD.FTZ R49, R69, R74 ;  /* 0x0000004a45317221 */ /* 0x020fca0000010000 */
[----:B------:R-:W3:Y:S01]  /*ced0*/  MUFU.EX2 R66, R66 ;  /* 0x0000004200427308 */ /* 0x000ee20000000800 */
[----:B------:R-:W-:-:S01]  /*cee0*/  FFMA.FTZ R56, R33, R42, -R62 ;  /* 0x0000002a21387223 */ /* 0x000fc2000001083e */
[----:B------:R-:W-:Y:S01]  /*cef0*/  FFMA.FTZ R72, R53, R42, -R62 ;  /* 0x0000002a35487223 */ /* 0x000fe2000001083e */
[----:B0-----:R-:W-:-:S05]  /*cf00*/  FADD.FTZ R53, R11, R76 ;  /* 0x0000004c0b357221 */ /* 0x001fca0000010000 */
[----:B------:R-:W0:Y:S01]  /*cf10*/  MUFU.EX2 R73, R73 ;  /* 0x0000004900497308 */ /* 0x000e220000000800 */
[----:B-1----:R-:W-:-:S01]  /*cf20*/  FADD.FTZ R74, R8, R49 ;  /* 0x00000031084a7221 */ /* 0x002fc20000010000 */
[----:B------:R-:W-:-:S06]  /*cf30*/  FFMA.FTZ R33, R103, R42, -R62 ;  /* 0x0000002a67217223 */ /* 0x000fcc000001083e */
[----:B------:R-:W1:Y:S01]  /*cf40*/  MUFU.EX2 R71, R71 ;  /* 0x0000004700477308 */ /* 0x000e620000000800 */
[----:B------:R-:W-:-:S01]  /*cf50*/  FADD.FTZ R53, R12, R53 ;  /* 0x000000350c357221 */ /* 0x000fc20000010000 */
[----:B------:R-:W-:Y:S02]  /*cf60*/  VIADD R41, R0, 0x19c40 ;  /* 0x00019c4000297836 */ /* 0x000fe40000000000 */
[----:B--2---:R-:W-:-:S04]  /*cf70*/  FADD.FTZ R91, R9, R74 ;  /* 0x0000004a095b7221 */ /* 0x004fc80000010000 */
[----:B------:R-:W-:Y:S01]  /*cf80*/  MUFU.EX2 R25, R25 ;  /* 0x0000001900197308 */ /* 0x000fe20000000800 */
[----:B------:R-:W-:-:S01]  /*cf90*/  FFMA.FTZ R68, R37, R42, -R62 ;  /* 0x0000002a25447223 */ /* 0x000fc2000001083e */
[----:B------:R-:W-:-:S06]  /*cfa0*/  FADD.FTZ R76, R24, R53 ;  /* 0x00000035184c7221 */ /* 0x000fcc0000010000 */
[----:B------:R-:W2:Y:S01]  /*cfb0*/  MUFU.EX2 R31, R31 ;  /* 0x0000001f001f7308 */ /* 0x000ea20000000800 */
[----:B---3--:R-:W-:-:S01]  /*cfc0*/  FADD.FTZ R78, R66, R91 ;  /* 0x0000005b424e7221 */ /* 0x008fc20000010000 */
[----:B------:R-:W-:-:S06]  /*cfd0*/  FFMA.FTZ R27, R107, R42, -R62 ;  /* 0x0000002a6b1b7223 */ /* 0x000fcc000001083e */
[----:B------:R-:W3:Y:S01]  /*cfe0*/  MUFU.EX2 R56, R56 ;  /* 0x0000003800387308 */ /* 0x000ee20000000800 */
[----:B------:R-:W-:Y:S01]  /*cff0*/  PRMT R41, R80, 0x654, R41 ;  /* 0x0000065450297816 */ /* 0x000fe20000000029 */
[----:B------:R-:W-:Y:S01]  /*d000*/  FFMA.FTZ R57, R57, R42, -R62 ;  /* 0x0000002a39397223 */ /* 0x000fe2000001083e */
[----:B0-----:R-:W-:-:S05]  /*d010*/  FADD.FTZ R53, R73, R76 ;  /* 0x0000004c49357221 */ /* 0x001fca0000010000 */
[----:B------:R-:W0:Y:S01]  /*d020*/  MUFU.EX2 R30, R30 ;  /* 0x0000001e001e7308 */ /* 0x000e220000000800 */
[----:B-1----:R-:W-:-:S01]  /*d030*/  FADD.FTZ R78, R71, R78 ;  /* 0x0000004e474e7221 */ /* 0x002fc20000010000 */
[----:B------:R1:W-:Y:S06]  /*d040*/  SYNCS.ARRIVE.TRANS64.RED.A1T0 RZ, [R41+URZ], RZ ;  /* 0x000000ff29ff79a7 */ /* 0x0003ec000810043f */
[----:B------:R-:W4:Y:S01]  /*d050*/  MUFU.EX2 R33, R33 ;  /* 0x0000002100217308 */ /* 0x000f220000000800 */
[----:B------:R-:W-:-:S07]  /*d060*/  FADD.FTZ R76, R26, R53 ;  /* 0x000000351a4c7221 */ /* 0x000fce0000010000 */
[----:B------:R-:W5:Y:S01]  /*d070*/  MUFU.EX2 R75, R75 ;  /* 0x0000004b004b7308 */ /* 0x000f620000000800 */
[----:B------:R-:W-:-:S07]  /*d080*/  FFMA.FTZ R37, R109, R42, -R62 ;  /* 0x0000002a6d257223 */ /* 0x000fce000001083e */
[----:B------:R-:W5:Y:S01]  /*d090*/  MUFU.EX2 R68, R68 ;  /* 0x0000004400447308 */ /* 0x000f620000000800 */
[----:B------:R-:W-:-:S01]  /*d0a0*/  FFMA.FTZ R74, R61, R42, -R62 ;  /* 0x0000002a3d4a7223 */ /* 0x000fc2000001083e */
[----:B--2---:R-:W-:-:S06]  /*d0b0*/  FADD.FTZ R61, R31, R76 ;  /* 0x0000004c1f3d7221 */ /* 0x004fcc0000010000 */
[----:B------:R-:W2:Y:S01]  /*d0c0*/  MUFU.EX2 R28, R97 ;  /* 0x00000061001c7308 */ /* 0x000ea20000000800 */
[----:B------:R-:W-:-:S07]  /*d0d0*/  FFMA.FTZ R70, R45, R42, -R62 ;  /* 0x0000002a2d467223 */ /* 0x000fce000001083e */
[----:B------:R-:W2:Y:S08]  /*d0e0*/  MUFU.EX2 R27, R27 ;  /* 0x0000001b001b7308 */ /* 0x000eb00000000800 */
[----:B-1----:R1:W-:Y:S01]  /*d0f0*/  MUFU.EX2 R41, R57 ;  /* 0x0000003900297308 */ /* 0x0023e20000000800 */
[----:B------:R-:W-:-:S01]  /*d100*/  FFMA.FTZ R53, R43, R42, -R62 ;  /* 0x0000002a2b357223 */ /* 0x000fc2000001083e */
[----:B-1----:R-:W-:-:S06]  /*d110*/  FADD.FTZ R57, R25, R78 ;  /* 0x0000004e19397221 */ /* 0x002fcc0000010000 */
[----:B------:R-:W1:Y:S01]  /*d120*/  MUFU.EX2 R35, R35 ;  /* 0x0000002300237308 */ /* 0x000e620000000800 */
[----:B---3--:R-:W-:-:S01]  /*d130*/  FADD.FTZ R76, R56, R57 ;  /* 0x00000039384c7221 */ /* 0x008fc20000010000 */
[----:B0-----:R-:W-:-:S06]  /*d140*/  FADD.FTZ R78, R30, R61 ;  /* 0x0000003d1e4e7221 */ /* 0x001fcc0000010000 */
[----:B------:R-:W0:Y:S01]  /*d150*/  MUFU.EX2 R58, R58 ;  /* 0x0000003a003a7308 */ /* 0x000e220000000800 */
[----:B----4-:R-:W-:-:S01]  /*d160*/  FADD.FTZ R43, R33, R76 ;  /* 0x0000004c212b7221 */ /* 0x010fc20000010000 */
[----:B------:R-:W-:Y:S01]  /*d170*/  FFMA.FTZ R29, R115, R42, -R62 ;  /* 0x0000002a731d7223 */ /* 0x000fe2000001083e */
[----:B-----5:R-:W-:-:S05]  /*d180*/  FADD.FTZ R57, R75, R78 ;  /* 0x0000004e4b397221 */ /* 0x020fca0000010000 */
[----:B------:R-:W3:Y:S01]  /*d190*/  MUFU.EX2 R34, R101 ;  /* 0x0000006500227308 */ /* 0x000ee20000000800 */
[----:B------:R-:W-:-:S07]  /*d1a0*/  FADD.FTZ R76, R68, R43 ;  /* 0x0000002b444c7221 */ /* 0x000fce0000010000 */
[----:B------:R-:W4:Y:S01]  /*d1b0*/  MUFU.EX2 R37, R37 ;  /* 0x0000002500257308 */ /* 0x000f220000000800 */
[----:B--2---:R-:W-:-:S07]  /*d1c0*/  FADD.FTZ R78, R28, R57 ;  /* 0x000000391c4e7221 */ /* 0x004fce0000010000 */
[----:B------:R-:W2:Y:S01]  /*d1d0*/  MUFU.EX2 R79, R79 ;  /* 0x0000004f004f7308 */ /* 0x000ea20000000800 */
[----:B------:R-:W-:-:S01]  /*d1e0*/  FADD.FTZ R57, R27, R76 ;  /* 0x0000004c1b397221 */ /* 0x000fc20000010000 */
[----:B------:R-:W-:-:S06]  /*d1f0*/  FFMA.FTZ R45, R117, R42, -R62 ;  /* 0x0000002a752d7223 */ /* 0x000fcc000001083e */
[----:B------:R-:W5:Y:S01]  /*d200*/  MUFU.EX2 R70, R70 ;  /* 0x0000004600467308 */ /* 0x000f620000000800 */
[----:B------:R-:W-:Y:S01]  /*d210*/  F2FP.SATFINITE.E4M3.F32.PACK_AB_MERGE_C R148, R10, R7, RZ ;  /* 0x000000070a94723e */ /* 0x000fe200048070ff */
[----:B-1----:R-:W-:Y:S01]  /*d220*/  FADD.FTZ R7, R35, R78 ;  /* 0x0000004e23077221 */ /* 0x002fe20000010000 */
[----:B------:R-:W-:-:S05]  /*d230*/  F2FP.SATFINITE.E4M3.F32.PACK_AB_MERGE_C R150, R73, R24, RZ ;  /* 0x000000184996723e */ /* 0x000fca00048070ff */
[----:B------:R-:W1:Y:S01]  /*d240*/  MUFU.EX2 R32, R32 ;  /* 0x0000002000207308 */ /* 0x000e620000000800 */
[----:B0-----:R-:W-:-:S07]  /*d250*/  FADD.FTZ R24, R58, R57 ;  /* 0x000000393a187221 */ /* 0x001fce0000010000 */
[----:B------:R-:W0:Y:S01]  /*d260*/  MUFU.EX2 R29, R29 ;  /* 0x0000001d001d7308 */ /* 0x000e220000000800 */
[----:B---3--:R-:W-:-:S01]  /*d270*/  FADD.FTZ R76, R34, R7 ;  /* 0x00000007224c7221 */ /* 0x008fc20000010000 */
[----:B----4-:R-:W-:-:S06]  /*d280*/  FADD.FTZ R7, R37, R24 ;  /* 0x0000001825077221 */ /* 0x010fcc0000010000 */
[----:B------:R-:W3:Y:S01]  /*d290*/  MUFU.EX2 R39, R39 ;  /* 0x0000002700277308 */ /* 0x000ee20000000800 */
[----:B--2---:R-:W-:-:S07]  /*d2a0*/  F2FP.SATFINITE.E4M3.F32.PACK_AB_MERGE_C R138, R79, R34, RZ ;  /* 0x000000224f8a723e */ /* 0x004fce00048070ff */
[----:B------:R-:W2:Y:S01]  /*d2b0*/  MUFU.EX2 R60, R60 ;  /* 0x0000003c003c7308 */ /* 0x000ea20000000800 */
[----:B------:R-:W-:-:S01]  /*d2c0*/  FFMA.FTZ R121, R121, R42, -R62 ;  /* 0x0000002a79797223 */ /* 0x000fc2000001083e */
[----:B------:R-:W-:-:S06]  /*d2d0*/  FADD.FTZ R79, R79, R76 ;  /* 0x0000004c4f4f7221 */ /* 0x000fcc0000010000 */
[----:B------:R-:W4:Y:S01]  /*d2e0*/  MUFU.EX2 R40, R40 ;  /* 0x0000002800287308 */ /* 0x000f220000000800 */
[----:B-----5:R-:W-:-:S07]  /*d2f0*/  FADD.FTZ R24, R70, R7 ;  /* 0x0000000746187221 */ /* 0x020fce0000010000 */
[----:B------:R-:W5:Y:S01]  /*d300*/  MUFU.EX2 R45, R45 ;  /* 0x0000002d002d7308 */ /* 0x000f620000000800 */
[----:B------:R-:W-:Y:S01]  /*d310*/  F2FP.SATFINITE.E4M3.F32.PACK_AB_MERGE_C R136, R75, R30, RZ ;  /* 0x0000001e4b88723e */ /* 0x000fe200048070ff */
[----:B-1----:R-:W-:-:S06]  /*d320*/  FADD.FTZ R30, R32, R79 ;  /* 0x0000004f201e7221 */ /* 0x002fcc0000010000 */
[----:B------:R-:W1:Y:S01]  /*d330*/  MUFU.EX2 R89, R89 ;  /* 0x0000005900597308 */ /* 0x000e620000000800 */
[----:B0-----:R-:W-:-:S01]  /*d340*/  FADD.FTZ R57, R29, R24 ;  /* 0x000000181d397221 */ /* 0x001fc20000010000 */
[----:B------:R-:W-:-:S06]  /*d350*/  FFMA.FTZ R49, R125, R42, -R62 ;  /* 0x0000002a7d317223 */ /* 0x000fcc000001083e */
[----:B------:R-:W0:Y:S01]  /*d360*/  MUFU.EX2 R72, R72 ;  /* 0x0000004800487308 */ /* 0x000e220000000800 */
[----:B------:R-:W-:Y:S01]  /*d370*/  F2FP.SATFINITE.E4M3.F32.PACK_AB_MERGE_C R137, R68, R33, RZ ;  /* 0x000000214489723e */ /* 0x000fe200048070ff */
[----:B---3--:R-:W-:-:S06]  /*d380*/  FADD.FTZ R33, R39, R30 ;  /* 0x0000001e27217221 */ /* 0x008fcc0000010000 */
[----:B------:R-:W3:Y:S01]  /*d390*/  MUFU.EX2 R36, R36 ;  /* 0x0000002400247308 */ /* 0x000ee20000000800 */
[----:B--2---:R-:W-:-:S07]  /*d3a0*/  FADD.FTZ R30, R60, R57 ;  /* 0x000000393c1e7221 */ /* 0x004fce0000010000 */
[----:B------:R-:W2:Y:S01]  /*d3b0*/  MUFU.EX2 R0, R121 ;  /* 0x0000007900007308 */ /* 0x000ea20000000800 */
[----:B----4-:R-:W-:-:S01]  /*d3c0*/  FADD.FTZ R34, R40, R33 ;  /* 0x0000002128227221 */ /* 0x010fc20000010000 */
[----:B------:R-:W-:-:S06]  /*d3d0*/  F2FP.SATFINITE.E4M3.F32.PACK_AB_MERGE_C R148, R4, R3, R148 ;  /* 0x000000030494723e */ /* 0x000fcc0004807094 */
[----:B------:R-:W4:Y:S01]  /*d3e0*/  MUFU.EX2 R47, R47 ;  /* 0x0000002f002f7308 */ /* 0x000f220000000800 */
[----:B-----5:R-:W-:-:S01]  /*d3f0*/  FADD.FTZ R3, R45, R30 ;  /* 0x0000001e2d037221 */ /* 0x020fc20000010000 */
[----:B-1----:R-:W-:Y:S01]  /*d400*/  F2FP.SATFINITE.E4M3.F32.PACK_AB_MERGE_C R140, R89, R40, RZ ;  /* 0x00000028598c723e */ /* 0x002fe200048070ff */
[----:B------:R-:W-:-:S05]  /*d410*/  FFMA.FTZ R129, R129, R42, -R62 ;  /* 0x0000002a81817223 */ /* 0x000fca000001083e */
[----:B------:R-:W1:Y:S01]  /*d420*/  MUFU.EX2 R44, R44 ;  /* 0x0000002c002c7308 */ /* 0x000e620000000800 */
[----:B------:R-:W-:-:S01]  /*d430*/  FADD.FTZ R89, R89, R34 ;  /* 0x0000002259597221 */ /* 0x000fc20000010000 */
[----:B0-----:R-:W-:-:S06]  /*d440*/  FADD.FTZ R3, R72, R3 ;  /* 0x0000000348037221 */ /* 0x001fcc0000010000 */
[----:B------:R-:W0:Y:S01]  /*d450*/  MUFU.EX2 R49, R49 ;  /* 0x0000003100317308 */ /* 0x000e220000000800 */
[----:B------:R-:W-:-:S01]  /*d460*/  FFMA.FTZ R65, R65, R42, -R62 ;  /* 0x0000002a41417223 */ /* 0x000fc2000001083e */
[----:B---3--:R-:W-:-:S06]  /*d470*/  FADD.FTZ R4, R36, R89 ;  /* 0x0000005924047221 */ /* 0x008fcc0000010000 */
[----:B------:R-:W3:Y:S01]  /*d480*/  MUFU.EX2 R51, R51 ;  /* 0x0000003300337308 */ /* 0x000ee20000000800 */
[----:B------:R-:W-:Y:S01]  /*d490*/  F2FP.SATFINITE.E4M3.F32.PACK_AB_MERGE_C R150, R12, R11, R150 ;  /* 0x0000000b0c96723e */ /* 0x000fe20004807096 */
[----:B--2---:R-:W-:-:S06]  /*d4a0*/  FADD.FTZ R12, R0, R3 ;  /* 0x00000003000c7221 */ /* 0x004fcc0000010000 */
[----:B------:R-:W2:Y:S01]  /*d4b0*/  MUFU.EX2 R74, R74 ;  /* 0x0000004a004a7308 */ /* 0x000ea20000000800 */
[----:B------:R-:W-:-:S01]  /*d4c0*/  FFMA.FTZ R77, R77, R42, -R62 ;  /* 0x0000002a4d4d7223 */ /* 0x000fc2000001083e */
[----:B----4-:R-:W-:-:S06]  /*d4d0*/  FADD.FTZ R3, R47, R4 ;  /* 0x000000042f037221 */ /* 0x010fcc0000010000 */
[----:B------:R-:W-:Y:S01]  /*d4e0*/  MUFU.EX2 R48, R48 ;  /* 0x0000003000307308 */ /* 0x000fe20000000800 */
[----:B------:R-:W-:-:S07]  /*d4f0*/  FADD.FTZ R12, R41, R12 ;  /* 0x0000000c290c7221 */ /* 0x000fce0000010000 */
[----:B------:R-:W4:Y:S08]  /*d500*/  MUFU.EX2 R59, R59 ;  /* 0x0000003b003b7308 */ /* 0x000f300000000800 */
[----:B------:R-:W5:Y:S01]  /*d510*/  MUFU.EX2 R46, R46 ;  /* 0x0000002e002e7308 */ /* 0x000f620000000800 */
[----:B------:R-:W-:-:S07]  /*d520*/  F2FP.SATFINITE.E4M3.F32.PACK_AB_MERGE_C R136, R31, R26, R136 ;  /* 0x0000001a1f88723e */ /* 0x000fce0004807088 */
[----:B------:R-:W5:Y:S01]  /*d530*/  MUFU.EX2 R43, R129 ;  /* 0x00000081002b7308 */ /* 0x000f620000000800 */
[----:B-1----:R-:W-:-:S07]  /*d540*/  FADD.FTZ R26, R44, R3 ;  /* 0x000000032c1a7221 */ /* 0x002fce0000010000 */
[----:B------:R-:W1:Y:S01]  /*d550*/  MUFU.EX2 R55, R55 ;  /* 0x0000003700377308 */ /* 0x000e620000000800 */
[----:B0-----:R-:W-:-:S01]  /*d560*/  FADD.FTZ R3, R49, R12 ;  /* 0x0000000c31037221 */ /* 0x001fc20000010000 */
[----:B------:R-:W-:-:S06]  /*d570*/  FFMA.FTZ R81, R81, R42, -R62 ;  /* 0x0000002a51517223 */ /* 0x000fcc000001083e */
[----:B------:R-:W0:Y:S01]  /*d580*/  MUFU.EX2 R10, R65 ;  /* 0x00000041000a7308 */ /* 0x000e220000000800 */
[C---:B---3--:R-:W-:Y:S01]  /*d590*/  F2FP.SATFINITE.E4M3.F32.PACK_AB_MERGE_C R142, R51.reuse, R44, RZ ;  /* 0x0000002c338e723e */ /* 0x048fe200048070ff */
[----:B------:R-:W-:Y:S01]  /*d5a0*/  FADD.FTZ R51, R51, R26 ;  /* 0x0000001a33337221 */ /* 0x000fe20000010000 */
[----:B--2---:R-:W-:-:S05]  /*d5b0*/  F2FP.SATFINITE.E4M3.F32.PACK_AB_MERGE_C R49, R74, R49, RZ ;  /* 0x000000314a31723e */ /* 0x004fca00048070ff */
[----:B------:R-:W2:Y:S01]  /*d5c0*/  MUFU.EX2 R7, R77 ;  /* 0x0000004d00077308 */ /* 0x000ea20000000800 */
[----:B------:R-:W-:-:S01]  /*d5d0*/  FADD.FTZ R74, R74, R3 ;  /* 0x000000034a4a7221 */ /* 0x000fc20000010000 */
[----:B----4-:R-:W-:Y:S01]  /*d5e0*/  F2FP.SATFINITE.E4M3.F32.PACK_AB_MERGE_C R144, R59, R48, RZ ;  /* 0x000000303b90723e */ /* 0x010fe200048070ff */
[----:B------:R-:W-:-:S05]  /*d5f0*/  FFMA.FTZ R83, R83, R42, -R62 ;  /* 0x0000002a53537223 */ /* 0x000fca000001083e */
[----:B------:R-:W3:Y:S01]  /*d600*/  MUFU.EX2 R24, R53 ;  /* 0x0000003500187308 */ /* 0x000ee20000000800 */
[----:B------:R-:W-:Y:S01]  /*d610*/  F2FP.SATFINITE.E4M3.F32.PACK_AB_MERGE_C R149, R69, R64, RZ ;  /* 0x000000404595723e */ /* 0x000fe200048070ff */
[----:B-----5:R-:W-:Y:S01]  /*d620*/  FADD.FTZ R12, R46, R51 ;  /* 0x000000332e0c7221 */ /* 0x020fe20000010000 */
[----:B------:R-:W-:-:S01]  /*d630*/  FFMA.FTZ R85, R85, R42, -R62 ;  /* 0x0000002a55557223 */ /* 0x000fc2000001083e */
[----:B------:R-:W-:-:S04]  /*d640*/  FADD.FTZ R3, R43, R74 ;  /* 0x0000004a2b037221 */ /* 0x000fc80000010000 */
[----:B------:R-:W-:Y:S01]  /*d650*/  MUFU.EX2 R52, R52 ;  /* 0x0000003400347308 */ /* 0x000fe20000000800 */
[----:B------:R-:W-:-:S01]  /*d660*/  FFMA.FTZ R62, R87, R42, -R62 ;  /* 0x0000002a573e7223 */ /* 0x000fc2000001083e */
[----:B-1----:R-:W-:-:S06]  /*d670*/  F2FP.SATFINITE.E4M3.F32.PACK_AB_MERGE_C R144, R55, R46, R144 ;  /* 0x0000002e3790723e */ /* 0x002fcc0004807090 */
[----:B------:R-:W1:Y:S01]  /*d680*/  MUFU.EX2 R67, R67 ;  /* 0x0000004300437308 */ /* 0x000e620000000800 */
[----:B------:R-:W-:-:S01]  /*d690*/  FADD.FTZ R55, R55, R12 ;  /* 0x0000000c37377221 */ /* 0x000fc20000010000 */
[----:B------:R-:W-:-:S06]  /*d6a0*/  F2FP.SATFINITE.E4M3.F32.PACK_AB_MERGE_C R149, R6, R5, R149 ;  /* 0x000000050695723e */ /* 0x000fcc0004807095 */
[----:B------:R-:W4:Y:S01]  /*d6b0*/  MUFU.EX2 R50, R50 ;  /* 0x0000003200327308 */ /* 0x000f220000000800 */
[----:B0-----:R-:W-:-:S07]  /*d6c0*/  FADD.FTZ R6, R10, R3 ;  /* 0x000000030a067221 */ /* 0x001fce0000010000 */
[----:B------:R-:W0:Y:S01]  /*d6d0*/  MUFU.EX2 R81, R81 ;  /* 0x0000005100517308 */ /* 0x000e220000000800 */
[----:B------:R-:W-:-:S07]  /*d6e0*/  FADD.FTZ R48, R48, R55 ;  /* 0x0000003730307221 */ /* 0x000fce0000010000 */
[----:B------:R-:W5:Y:S01]  /*d6f0*/  MUFU.EX2 R63, R63 ;  /* 0x0000003f003f7308 */ /* 0x000f620000000800 */
[----:B--2---:R-:W-:-:S07]  /*d700*/  FADD.FTZ R3, R7, R6 ;  /* 0x0000000607037221 */ /* 0x004fce0000010000 */
[----:B------:R-:W2:Y:S01]  /*d710*/  MUFU.EX2 R4, R83 ;  /* 0x0000005300047308 */ /* 0x000ea20000000800 */
[----:B------:R-:W-:-:S01]  /*d720*/  FADD.FTZ R59, R59, R48 ;  /* 0x000000303b3b7221 */ /* 0x000fc20000010000 */
[C---:B---3--:R-:W-:Y:S01]  /*d730*/  F2FP.SATFINITE.E4M3.F32.PACK_AB_MERGE_C R7, R24.reuse, R7, RZ ;  /* 0x000000071807723e */ /* 0x048fe200048070ff */
[----:B------:R-:W-:-:S05]  /*d740*/  FADD.FTZ R24, R24, R3 ;  /* 0x0000000318187221 */ /* 0x000fca0000010000 */
[----:B------:R-:W3:Y:S01]  /*d750*/  MUFU.EX2 R85, R85 ;  /* 0x0000005500557308 */ /* 0x000ee20000000800 */
[----:B------:R-:W-:-:S07]  /*d760*/  ISETP.GE.AND P1, PT, R88, 0x81, PT ;  /* 0x000000815800780c */ /* 0x000fce0003f26270 */
[----:B------:R-:W3:Y:S01]  /*d770*/  MUFU.EX2 R62, R62 ;  /* 0x0000003e003e7308 */ /* 0x000ee20000000800 */
[----:B-1----:R-:W-:Y:S01]  /*d780*/  F2FP.SATFINITE.E4M3.F32.PACK_AB_MERGE_C R5, R67, R52, RZ ;  /* 0x000000344305723e */ /* 0x002fe200048070ff */
[----:B----4-:R-:W-:Y:S01]  /*d790*/  FADD.FTZ R6, R50, R59 ;  /* 0x0000003b32067221 */ /* 0x010fe20000010000 */
[----:B0-----:R-:W-:-:S02]  /*d7a0*/  FADD.FTZ R3, R81, R24 ;  /* 0x0000001851037221 */ /* 0x001fc40000010000 */
[C---:B-----5:R-:W-:Y:S01]  /*d7b0*/  F2FP.SATFINITE.E4M3.F32.PACK_AB_MERGE_C R146, R63.reuse, R50, R5 ;  /* 0x000000323f92723e */ /* 0x060fe20004807005 */
[----:B------:R-:W-:-:S01]  /*d7c0*/  FADD.FTZ R63, R63, R6 ;  /* 0x000000063f3f7221 */ /* 0x000fc20000010000 */
[----:B--2---:R-:W-:Y:S01]  /*d7d0*/  FADD.FTZ R6, R4, R3 ;  /* 0x0000000304067221 */ /* 0x004fe20000010000 */
[----:B------:R-:W-:Y:S01]  /*d7e0*/  F2FP.SATFINITE.E4M3.F32.PACK_AB_MERGE_C R143, R41, R0, R49 ;  /* 0x00000000298f723e */ /* 0x000fe20004807031 */
[----:B------:R-:W-:Y:S01]  /*d7f0*/  BSSY B0, `(.L_x_453) ;  /* 0x00002b3000007945 */ /* 0x000fe20003800000 */
[----:B------:R-:W-:Y:S01]  /*d800*/  F2FP.SATFINITE.E4M3.F32.PACK_AB_MERGE_C R151, R71, R66, RZ ;  /* 0x000000424797723e */ /* 0x000fe200048070ff */
[----:B------:R-:W-:Y:S01]  /*d810*/  FADD.FTZ R0, R52, R63 ;  /* 0x0000003f34007221 */ /* 0x000fe20000010000 */
[----:B------:R-:W-:Y:S01]  /*d820*/  F2FP.SATFINITE.E4M3.F32.PACK_AB_MERGE_C R37, R70, R37, RZ ;  /* 0x000000254625723e */ /* 0x000fe200048070ff */
[----:B---3--:R-:W-:Y:S01]  /*d830*/  FADD.FTZ R3, R85, R6 ;  /* 0x0000000655037221 */ /* 0x008fe20000010000 */
[----:B------:R-:W-:-:S02]  /*d840*/  F2FP.SATFINITE.E4M3.F32.PACK_AB_MERGE_C R141, R72, R45, RZ ;  /* 0x0000002d488d723e */ /* 0x000fc400048070ff */
[----:B------:R-:W-:Y:S01]  /*d850*/  F2FP.SATFINITE.E4M3.F32.PACK_AB_MERGE_C R5, R62, R85, RZ ;  /* 0x000000553e05723e */ /* 0x000fe200048070ff */
[----:B------:R-:W-:-:S01]  /*d860*/  FADD.FTZ R0, R67, R0 ;  /* 0x0000000043007221 */ /* 0x000fc20000010000 */
[----:B------:R-:W-:Y:S01]  /*d870*/  F2FP.SATFINITE.E4M3.F32.PACK_AB_MERGE_C R138, R35, R28, R138 ;  /* 0x0000001c238a723e */ /* 0x000fe2000480708a */
[----:B------:R-:W-:-:S01]  /*d880*/  FADD.FTZ R3, R62, R3 ;  /* 0x000000033e037221 */ /* 0x000fc20000010000 */
[----:B------:R-:W-:Y:S01]  /*d890*/  F2FP.SATFINITE.E4M3.F32.PACK_AB_MERGE_C R140, R39, R32, R140 ;  /* 0x00000020278c723e */ /* 0x000fe2000480708c */
[--C-:B------:R-:W-:Y:S01]  /*d8a0*/  IMAD.MOV.U32 R134, RZ, RZ, R135.reuse ;  /* 0x000000ffff867224 */ /* 0x100fe200078e0087 */
[----:B------:R-:W-:Y:S01]  /*d8b0*/  F2FP.SATFINITE.E4M3.F32.PACK_AB_MERGE_C R142, R47, R36, R142 ;  /* 0x000000242f8e723e */ /* 0x000fe2000480708e */
[----:B------:R-:W-:Y:S01]  /*d8c0*/  IMAD.MOV.U32 R133, RZ, RZ, R135 ;  /* 0x000000ffff857224 */ /* 0x000fe200078e0087 */
        /* <DEDUP_REMOVED lines=11> */
[--C-:B------:R-:W-:Y:S01]  /*d980*/  IMAD.MOV.U32 R126, RZ, RZ, R135.reuse ;  /* 0x000000ffff7e7224 */ /* 0x100fe200078e0087 */
[-C--:B------:R-:W-:Y:S01]  /*d990*/  MOV R130, R135.reuse ;  /* 0x0000008700827202 */ /* 0x080fe20000000f00 */
        /* <DEDUP_REMOVED lines=11> */
[----:B------:R-:W-:Y:S01]  /*da50*/  MOV R88, R135 ;  /* 0x0000008700587202 */ /* 0x000fe20000000f00 */
[----:B------:R-:W-:-:S02]  /*da60*/  IMAD.MOV.U32 R118, RZ, RZ, R135 ;  /* 0x000000ffff767224 */ /* 0x000fc400078e0087 */
[--C-:B------:R-:W-:Y:S02]  /*da70*/  IMAD.MOV.U32 R117, RZ, RZ, R135.reuse ;  /* 0x000000ffff757224 */ /* 0x100fe400078e0087 */
[--C-:B------:R-:W-:Y:S02]  /*da80*/  IMAD.MOV.U32 R115, RZ, RZ, R135.reuse ;  /* 0x000000ffff737224 */ /* 0x100fe400078e0087 */
[--C-:B------:R-:W-:Y:S02]  /*da90*/  IMAD.MOV.U32 R114, RZ, RZ, R135.reuse ;  /* 0x000000ffff727224 */ /* 0x100fe400078e0087 */
[--C-:B------:R-:W-:Y:S02]  /*daa0*/  IMAD.MOV.U32 R113, RZ, RZ, R135.reuse ;  /* 0x000000ffff717224 */ /* 0x100fe400078e0087 */
[--C-:B------:R-:W-:Y:S02]  /*dab0*/  IMAD.MOV.U32 R112, RZ, RZ, R135.reuse ;  /* 0x000000ffff707224 */ /* 0x100fe400078e0087 */
        /* <DEDUP_REMOVED lines=19> */
[----:B------:R-:W-:Y:S01]  /*dbf0*/  IMAD.MOV.U32 R89, RZ, RZ, R135 ;  /* 0x000000ffff597224 */ /* 0x000fe200078e0087 */
[----:B------:R-:W-:Y:S06]  /*dc00*/  @!P1 BRA `(.L_x_454) ;  /* 0x0000002400c49947 */ /* 0x000fec0003800000 */
[----:B------:R-:W2:Y:S01]  /*dc10*/  LDL.LU R80, [R1] ;  /* 0x0000000001507983 */ /* 0x000ea20000300800 */
[----:B------:R-:W-:Y:S02]  /*dc20*/  VIADD R8, R155, 0xfffffffe ;  /* 0xfffffffe9b087836 */ /* 0x000fe40000000000 */
[----:B------:R-:W-:Y:S01]  /*dc30*/  IMAD.MOV.U32 R9, RZ, RZ, R54 ;  /* 0x000000ffff097224 */ /* 0x000fe200078e0036 */
[----:B------:R0:W5:Y:S01]  /*dc40*/  LDL.LU R5, [R1+0x8] ;  /* 0x0000080001057983 */ /* 0x0001620000300800 */
[----:B------:R-:W-:Y:S01]  /*dc50*/  IMAD.MOV.U32 R10, RZ, RZ, R38 ;  /* 0x000000ffff0a7224 */ /* 0x000fe200078e0026 */
        /* <DEDUP_REMOVED lines=23> */
[----:B------:R-:W-:Y:S01]  /*ddd0*/  CS2R R88, SRZ ;  /* 0x0000000000587805 */ /* 0x000fe2000001ff00 */
[----:B0-2---:R-:W-:-:S07]  /*dde0*/  IMAD.MOV.U32 R4, RZ, RZ, R80 ;  /* 0x000000ffff047224 */ /* 0x005fce00078e0050 */
.L_x_467:
[----:B-----5:R-:W-:-:S04]  /*ddf0*/  ISETP.NE.AND P1, PT, R4, 0x1, PT ;  /* 0x000000010400780c */ /* 0x020fc80003f25270 */
[----:B------:R-:W-:-:S04]  /*de00*/  SEL R6, RZ, 0x1, P1 ;  /* 0x00000001ff067807 */ /* 0x000fc80000800000 */
[----:B-----5:R-:W-:-:S05]  /*de10*/  LOP3.LUT R11, R5, R6, RZ, 0x3c, !PT ;  /* 0x00000006050b7212 */ /* 0x020fca00078e3cff */
[----:B------:R0:W-:Y:S01]  /*de20*/  STL [R1+0x8], R11 ;  /* 0x0000080b01007387 */ /* 0x0001e20000100800 */
[----:B------:R-:W-:Y:S05]  /*de30*/  @!P0 BRA `(.L_x_455) ;  /* 0x0000000000048947 */ /* 0x000fea0003800000 */
[----:B------:R-:W-:Y:S01]  /*de40*/  BPT.TRAP 0x1 ;  /* 0x000000040000795c */ /* 0x000fe20000300000 */
.L_x_455:
[----:B------:R-:W-:-:S05]  /*de50*/  VIADD R6, R4, 0x1 ;  /* 0x0000000104067836 */ /* 0x000fca0000000000 */
[----:B------:R-:W-:-:S04]  /*de60*/  ISETP.NE.AND P1, PT, R6, 0x2, PT ;  /* 0x000000020600780c */ /* 0x000fc80003f25270 */
[----:B------:R-:W-:Y:S02]  /*de70*/  SEL R7, R6, RZ, P1 ;  /* 0x000000ff06077207 */ /* 0x000fe40000800000 */
[----:B------:R-:W-:-:S03]  /*de80*/  SHF.L.U32 R6, R11, 0x1f, RZ ;  /* 0x0000001f0b067819 */ /* 0x000fc600000006ff */
[----:B------:R1:W-:Y:S01]  /*de90*/  STL [R1], R7 ;  /* 0x0000000701007387 */ /* 0x0003e20000100800 */
[----:B0-----:R-:W-:-:S04]  /*dea0*/  IMAD R11, R7, 0x8, R18 ;  /* 0x00000008070b7824 */ /* 0x001fc800078e0212 */
[----:B------:R1:W0:Y:S01]  /*deb0*/  SYNCS.PHASECHK.TRANS64.TRYWAIT P1, [R11+URZ+0x19c30], R6 ;  /* 0x019c30060b0075a7 */ /* 0x000222000802017f */
[----:B------:R-:W-:Y:S05]  /*dec0*/  @!P0 BRA `(.L_x_456) ;  /* 0x0000000000048947 */ /* 0x000fea0003800000 */
[----:B------:R-:W-:Y:S01]  /*ded0*/  BPT.TRAP 0x1 ;  /* 0x000000040000795c */ /* 0x000fe20000300000 */
.L_x_456:
[----:B------:R-:W-:Y:S01]  /*dee0*/  BSSY B1, `(.L_x_457) ;  /* 0x0000006000017945 */ /* 0x000fe20003800000 */
[----:B------:R-:W-:Y:S01]  /*def0*/  IMAD R24, R7, 0x300, R13 ;  /* 0x0000030007187824 */ /* 0x000fe200078e020d */
[----:B------:R-:W-:Y:S02]  /*df00*/  MOV R25, 0xc0000010 ;  /* 0xc000001000197802 */ /* 0x000fe40000000f00 */
[----:B0-----:R-:W-:Y:S05]  /*df10*/  @P1 BRA `(.L_x_458) ;  /* 0x0000000000081947 */ /* 0x001fea0003800000 */
[----:B------:R-:W0:Y:S02]  /*df20*/  SYNCS.PHASECHK.TRANS64.TRYWAIT P1, [R11+URZ+0x19c30], R6 ;  /* 0x019c30060b0075a7 */ /* 0x000e24000802017f */
[----:B0-----:R-:W-:Y:S05]  /*df30*/  @!P1 BRA `(.L_x_459) ;  /* 0x000000c400f09947 */ /* 0x001fea0003800000 */
.L_x_458:
[----:B------:R-:W-:Y:S05]  /*df40*/  BSYNC B1 ;  /* 0x0000000000017941 */ /* 0x000fea0003800000 */
.L_x_457:
[C---:B------:R-:W-:Y:S01]  /*df50*/  R2UR UR6, R24.reuse ;  /* 0x00000000180672ca */ /* 0x040fe200000e0000 */
[C---:B01----:R-:W-:Y:S01]  /*df60*/  VIADD R6, R24.reuse, 0x100 ;  /* 0x0000010018067836 */ /* 0x043fe20000000000 */
[----:B------:R-:W-:Y:S01]  /*df70*/  R2UR UR7, R25 ;  /* 0x00000000190772ca */ /* 0x000fe200000e0000 */
[----:B------:R-:W-:Y:S01]  /*df80*/  VIADD R24, R24, 0x200 ;  /* 0x0000020018187836 */ /* 0x000fe20000000000 */
[----:B------:R-:W-:Y:S01]  /*df90*/  R2UR UR4, R14 ;  /* 0x000000000e0472ca */ /* 0x000fe200000e0000 */
[----:B------:R-:W-:Y:S01]  /*dfa0*/  IMAD.MOV.U32 R25, RZ, RZ, -0x3ffffff0 ;  /* 0xc0000010ff197424 */ /* 0x000fe200078e00ff */
[----:B------:R-:W-:Y:S01]  /*dfb0*/  R2UR UR5, R15 ;  /* 0x000000000f0572ca */ /* 0x000fe200000e0000 */
[----:B------:R-:W-:Y:S01]  /*dfc0*/  IMAD.MOV.U32 R7, RZ, RZ, -0x3ffffff0 ;  /* 0xc0000010ff077424 */ /* 0x000fe200078e00ff */
[----:B------:R-:W-:Y:S02]  /*dfd0*/  R2UR UR14, R24 ;  /* 0x00000000180e72ca */ /* 0x000fe400000e0000 */
[----:B------:R-:W-:-:S02]  /*dfe0*/  R2UR UR15, R25 ;  /* 0x00000000190f72ca */ /* 0x000fc400000e0000 */
[----:B------:R-:W-:Y:S01]  /*dff0*/  WARPGROUP.ARRIVE ;  /* 0x00000000000079c5 */ /* 0x000fe20000000000 */
[----:B------:R-:W-:Y:S02]  /*e000*/  R2UR UR10, R6 ;  /* 0x00000000060a72ca */ /* 0x000fe400000e0000 */
[----:B------:R-:W-:Y:S02]  /*e010*/  R2UR UR11, R7 ;  /* 0x00000000070b72ca */ /* 0x000fe400000e0000 */
[----:B------:R-:W-:Y:S02]  /*e020*/  R2UR UR8, R152 ;  /* 0x00000000980872ca */ /* 0x000fe400000e0000 */
[----:B------:R-:W-:Y:S01]  /*e030*/  QGMMA.64x128x32.F32.E4M3.E4M3 R24, gdesc[UR4], RZ, !UPT, gsb0 ;  /* 0x01e00000041879f3 */ /* 0x000fe2000c0008ff */
[----:B------:R-:W-:Y:S02]  /*e040*/  R2UR UR9, R153 ;  /* 0x00000000990972ca */ /* 0x000fe400000e0000 */
[----:B------:R-:W-:-:S02]  /*e050*/  R2UR UR12, R20 ;  /* 0x00000000140c72ca */ /* 0x000fc400000e0000 */
[----:B------:R-:W-:Y:S01]  /*e060*/  R2UR UR13, R21 ;  /* 0x00000000150d72ca */ /* 0x000fe200000e0000 */
[----:B------:R-:W-:Y:S02]  /*e070*/  WARPGROUP.DEPBAR.LE gsb0, 0x0 ;  /* 0x00008000000079c5 */ /* 0x000fe40000010000 */
[----:B------:R-:W-:-:S06]  /*e080*/  WARPGROUP.ARRIVE ;  /* 0x00000000000079c5 */ /* 0x000fcc0000000000 */
[----:B------:R-:W-:Y:S03]  /*e090*/  QGMMA.64x128x32.F32.E4M3.E4M3 R24, gdesc[UR8], R24, gsb0 ;  /* 0x01e00000081879f3 */ /* 0x000fe60008000818 */
[----:B------:R-:W-:Y:S02]  /*e0a0*/  WARPGROUP.DEPBAR.LE gsb0, 0x0 ;  /* 0x00008000000079c5 */ /* 0x000fe40000010000 */
[----:B------:R-:W-:-:S07]  /*e0b0*/  WARPGROUP.ARRIVE ;  /* 0x00000000000079c5 */ /* 0x000fce0000000000 */
[----:B------:R-:W-:Y:S03]  /*e0c0*/  QGMMA.64x128x32.F32.E4M3.E4M3 R24, gdesc[UR12], R24, gsb0 ;  /* 0x01e000000c1879f3 */ /* 0x000fe60008000818 */
[----:B------:R-:W-:Y:S02]  /*e0d0*/  WARPGROUP.DEPBAR.LE gsb0, 0x0 ;  /* 0x00008000000079c5 */ /* 0x000fe40000010000 */
[----:B------:R-:W-:Y:S05]  /*e0e0*/  @!P0 BRA `(.L_x_460) ;  /* 0x0000000000048947 */ /* 0x000fea0003800000 */
[----:B------:R-:W-:Y:S01]  /*e0f0*/  BPT.TRAP 0x1 ;  /* 0x000000040000795c */ /* 0x000fe20000300000 */
.L_x_460:
[----:B------:R-:W-:Y:S01]  /*e100*/  SHF.L.U32 R5, R5, 0x1f, RZ ;  /* 0x0000001f05057819 */ /* 0x000fe200000006ff */
[----:B------:R-:W-:-:S04]  /*e110*/  IMAD R12, R4, 0x8, R18 ;  /* 0x00000008040c7824 */ /* 0x000fc800078e0212 */
[----:B------:R0:W1:Y:S01]  /*e120*/  SYNCS.PHASECHK.TRANS64.TRYWAIT P1, [R12+URZ+0x19c50], R5 ;  /* 0x019c50050c0075a7 */ /* 0x000062000802017f */
[----:B------:R-:W-:Y:S05]  /*e130*/  @!P0 BRA `(.L_x_461) ;  /* 0x0000000000048947 */ /* 0x000fea0003800000 */
[----:B------:R-:W-:Y:S01]  /*e140*/  BPT.TRAP 0x1 ;  /* 0x000000040000795c */ /* 0x000fe20000300000 */
.L_x_461:
[----:B------:R-:W-:Y:S04]  /*e150*/  BSSY B1, `(.L_x_462) ;  /* 0x0000004000017945 */ /* 0x000fe80003800000 */
[----:B-1----:R-:W-:Y:S05]  /*e160*/  @P1 BRA `(.L_x_463) ;  /* 0x0000000000081947 */ /* 0x002fea0003800000 */
[----:B------:R-:W1:Y:S02]  /*e170*/  SYNCS.PHASECHK.TRANS64.TRYWAIT P1, [R12+URZ+0x19c50], R5 ;  /* 0x019c50050c0075a7 */ /* 0x000e64000802017f */
[----:B-1----:R-:W-:Y:S05]  /*e180*/  @!P1 BRA `(.L_x_464) ;  /* 0x000000c400709947 */ /* 0x002fea0003800000 */
.L_x_463:
[----:B------:R-:W-:Y:S05]  /*e190*/  BSYNC B1 ;  /* 0x0000000000017941 */ /* 0x000fea0003800000 */
.L_x_462:
[----:B01----:R-:W-:Y:S01]  /*e1a0*/  VIADD R5, R18, 0x3000 ;  /* 0x0000300012057836 */ /* 0x003fe20000000000 */
[----:B------:R-:W-:Y:S01]  /*e1b0*/  WARPGROUP.ARRIVE ;  /* 0x00000000000079c5 */ /* 0x000fe20000000000 */
[----:B------:R-:W-:-:S03]  /*e1c0*/  IMAD.MOV.U32 R7, RZ, RZ, 0x40000040 ;  /* 0x40000040ff077424 */ /* 0x000fc600078e00ff */
[----:B------:R-:W-:-:S04]  /*e1d0*/  SHF.R.U32.HI R5, RZ, 0x4, R5 ;  /* 0x00000004ff057819 */ /* 0x000fc80000011605 */
[----:B------:R-:W-:-:S04]  /*e1e0*/  LOP3.LUT R5, R5, 0x3fff, RZ, 0xc0, !PT ;  /* 0x00003fff05057812 */ /* 0x000fc800078ec0ff */
[----:B------:R-:W-:-:S05]  /*e1f0*/  LOP3.LUT R5, R5, 0x10000, RZ, 0xfc, !PT ;  /* 0x0001000005057812 */ /* 0x000fca00078efcff */
[----:B------:R-:W-:Y:S01]  /*e200*/  IMAD R4, R4, 0x300, R5 ;  /* 0x0000030004047824 */ /* 0x000fe200078e0205 */
[----:B------:R-:W-:-:S03]  /*e210*/  MOV R5, 0x40000040 ;  /* 0x4000004000057802 */ /* 0x000fc60000000f00 */
[C---:B------:R-:W-:Y:S01]  /*e220*/  VIADD R6, R4.reuse, 0x2 ;  /* 0x0000000204067836 */ /* 0x040fe20000000000 */
[----:B------:R-:W-:Y:S02]  /*e230*/  R2UR UR6, R4 ;  /* 0x00000000040672ca */ /* 0x000fe400000e0000 */
[----:B------:R-:W-:Y:S01]  /*e240*/  R2UR UR7, R5 ;  /* 0x00000000050772ca */ /* 0x000fe200000e0000 */
[----:B------:R-:W-:-:S12]  /*e250*/  IMAD.MOV.U32 R5, RZ, RZ, 0x40000040 ;  /* 0x40000040ff057424 */ /* 0x000fd800078e00ff */
[----:B------:R-:W-:Y:S01]  /*e260*/  QGMMA.64x96x32.F32.E4M3.E4M3 R88, R148, gdesc[UR4], R88, gsb0 ;  /* 0x0160000494587df3 */ /* 0x000fe20008000858 */
[----:B------:R-:W-:Y:S01]  /*e270*/  R2UR UR6, R6 ;  /* 0x00000000060672ca */ /* 0x000fe200000e0000 */
[C---:B------:R-:W-:Y:S01]  /*e280*/  VIADD R6, R4.reuse, 0x4 ;  /* 0x0000000404067836 */ /* 0x040fe20000000000 */
[----:B------:R-:W-:Y:S01]  /*e290*/  R2UR UR7, R7 ;  /* 0x00000000070772ca */ /* 0x000fe200000e0000 */
[----:B------:R-:W-:Y:S02]  /*e2a0*/  IMAD.MOV.U32 R7, RZ, RZ, 0x40000040 ;  /* 0x40000040ff077424 */ /* 0x000fe400078e00ff */
[----:B------:R-:W-:Y:S01]  /*e2b0*/  VIADD R4, R4, 0x6 ;  /* 0x0000000604047836 */ /* 0x000fe20000000000 */
[----:B------:R-:W-:Y:S02]  /*e2c0*/  WARPGROUP.DEPBAR.LE gsb0, 0x0 ;  /* 0x00008000000079c5 */ /* 0x000fe40000010000 */
[----:B------:R-:W-:-:S07]  /*e2d0*/  WARPGROUP.ARRIVE ;  /* 0x00000000000079c5 */ /* 0x000fce0000000000 */
[----:B------:R-:W-:Y:S01]  /*e2e0*/  QGMMA.64x96x32.F32.E4M3.E4M3 R88, R136, gdesc[UR4], R88, gsb0 ;  /* 0x0160000488587df3 */ /* 0x000fe20008000858 */
[----:B------:R-:W-:Y:S02]  /*e2f0*/  R2UR UR6, R6 ;  /* 0x00000000060672ca */ /* 0x000fe400000e0000 */
[----:B------:R-:W-:Y:S01]  /*e300*/  R2UR UR7, R7 ;  /* 0x00000000070772ca */ /* 0x000fe200000e0000 */
[----:B------:R-:W-:Y:S02]  /*e310*/  WARPGROUP.DEPBAR.LE gsb0, 0x0 ;  /* 0x00008000000079c5 */ /* 0x000fe40000010000 */
[----:B------:R-:W-:-:S10]  /*e320*/  WARPGROUP.ARRIVE ;  /* 0x00000000000079c5 */ /* 0x000fd40000000000 */
[----:B------:R-:W-:Y:S01]  /*e330*/  QGMMA.64x96x32.F32.E4M3.E4M3 R88, R140, gdesc[UR4], R88, gsb0 ;  /* 0x016000048c587df3 */ /* 0x000fe20008000858 */
[----:B------:R-:W-:Y:S02]  /*e340*/  R2UR UR6, R4 ;  /* 0x00000000040672ca */ /* 0x000fe400000e0000 */
[----:B------:R-:W-:Y:S01]  /*e350*/  R2UR UR7, R5 ;  /* 0x00000000050772ca */ /* 0x000fe200000e0000 */
[----:B------:R-:W-:Y:S02]  /*e360*/  WARPGROUP.DEPBAR.LE gsb0, 0x0 ;  /* 0x00008000000079c5 */ /* 0x000fe40000010000 */
[----:B------:R-:W-:-:S10]  /*e370*/  WARPGROUP.ARRIVE ;  /* 0x00000000000079c5 */ /* 0x000fd40000000000 */
[----:B------:R-:W-:Y:S03]  /*e380*/  QGMMA.64x96x32.F32.E4M3.E4M3 R88, R144, gdesc[UR4], R88, gsb0 ;  /* 0x0160000490587df3 */ /* 0x000fe60008000858 */
[----:B------:R-:W-:Y:S02]  /*e390*/  WARPGROUP.DEPBAR.LE gsb0, 0x0 ;  /* 0x00008000000079c5 */ /* 0x000fe40000010000 */
[----:B------:R-:W-:Y:S05]  /*e3a0*/  @!P0 BRA `(.L_x_465) ;  /* 0x0000000000048947 */ /* 0x000fea0003800000 */
[----:B------:R-:W-:Y:S01]  /*e3b0*/  BPT.TRAP 0x1 ;  /* 0x000000040000795c */ /* 0x000fe20000300000 */
.L_x_465:
        /* <DEDUP_REMOVED lines=23> */
[----:B------:R-:W3:Y:S01]  /*e530*/  MUFU.TANH R24, R24 ;  /* 0x0000001800187308 */ /* 0x000ee20000002400 */
[----:B0-----:R-:W-:Y:S01]  /*e540*/  FMNMX.FTZ R52, R4, R10, !PT ;  /* 0x0000000a04347209 */ /* 0x001fe20007810000 */
[C---:B------:R-:W-:Y:S01]  /*e550*/  FMUL.FTZ R31, R2.reuse, R35 ;  /* 0x00000023021f7220 */ /* 0x040fe20000410000 */
[C---:B------:R-:W-:Y:S01]  /*e560*/  FMUL.FTZ R35, R2.reuse, R41 ;  /* 0x0000002902237220 */ /* 0x040fe20000410000 */
[C---:B------:R-:W-:Y:S01]  /*e570*/  FMUL.FTZ R57, R2.reuse, R57 ;  /* 0x0000003902397220 */ /* 0x040fe20000410000 */
[C---:B------:R-:W-:Y:S01]  /*e580*/  FMUL.FTZ R41, R2.reuse, R49 ;  /* 0x0000003102297220 */ /* 0x040fe20000410000 */
[----:B------:R-:W-:Y:S01]  /*e590*/  IADD3 R49, R11, 0x19c40, RZ ;  /* 0x00019c400b317810 */ /* 0x000fe20007ffe0ff */
        /* <DEDUP_REMOVED lines=8> */
[----:B------:R-:W-:Y:S01]  /*e620*/  FMUL.FTZ R72, R2, R72 ;  /* 0x0000004802487220 */ /* 0x000fe20000410000 */
[----:B------:R-:W1:Y:S01]  /*e630*/  MUFU.TANH R28, R28 ;  /* 0x0000001c001c7308 */ /* 0x000e620000002400 */
[----:B---3--:R-:W-:Y:S01]  /*e640*/  FMNMX.FTZ R53, R24, R53, !PT ;  /* 0x0000003518357209 */ /* 0x008fe20007810000 */
[C---:B------:R-:W-:Y:S01]  /*e650*/  FMUL.FTZ R73, R2.reuse, R73 ;  /* 0x0000004902497220 */ /* 0x040fe20000410000 */
[C---:B------:R-:W-:Y:S01]  /*e660*/  FMUL.FTZ R76, R2.reuse, R76 ;  /* 0x0000004c024c7220 */ /* 0x040fe20000410000 */
[C---:B------:R-:W-:Y:S01]  /*e670*/  FMUL.FTZ R77, R2.reuse, R77 ;  /* 0x0000004d024d7220 */ /* 0x040fe20000410000 */
[C---:B------:R-:W-:Y:S01]  /*e680*/  FMUL.FTZ R80, R2.reuse, R80 ;  /* 0x0000005002507220 */ /* 0x040fe20000410000 */
[C---:B------:R-:W-:Y:S01]  /*e690*/  FMUL.FTZ R81, R2.reuse, R81 ;  /* 0x0000005102517220 */ /* 0x040fe20000410000 */
[C---:B------:R-:W-:Y:S01]  /*e6a0*/  FMUL.FTZ R84, R2.reuse, R84 ;  /* 0x0000005402547220 */ /* 0x040fe20000410000 */
[----:B------:R-:W3:Y:S01]  /*e6b0*/  MUFU.TANH R29, R29 ;  /* 0x0000001d001d7308 */ /* 0x000ee20000002400 */
        /* <DEDUP_REMOVED lines=27> */
[----:B------:R-:W-:-:S04]  /*e870*/  FMUL.FTZ R83, R2, R83 ;  /* 0x0000005302537220 */ /* 0x000fc80000410000 */
[----:B------:R-:W5:Y:S08]  /*e880*/  MUFU.TANH R35, R35 ;  /* 0x0000002300237308 */ /* 0x000f700000002400 */
[----:B------:R3:W-:Y:S08]  /*e890*/  MUFU.TANH R11, R57 ;  /* 0x00000039000b7308 */ /* 0x0007f00000002400 */
[----:B------:R-:W5:Y:S01]  /*e8a0*/  MUFU.TANH R36, R36 ;  /* 0x0000002400247308 */ /* 0x000f620000002400 */
[----:B---3--:R-:W-:-:S04]  /*e8b0*/  FMNMX.FTZ R57, R29, R56, !PT ;  /* 0x000000381d397209 */ /* 0x008fc80007810000 */
[----:B0-----:R-:W-:-:S03]  /*e8c0*/  FMNMX.FTZ R57, R32, R57, !PT ;  /* 0x0000003920397209 */ /* 0x001fc60007810000 */
[----:B------:R-:W0:Y:S08]  /*e8d0*/  MUFU.TANH R37, R37 ;  /* 0x0000002500257308 */ /* 0x000e300000002400 */
[----:B------:R-:W3:Y:S08]  /*e8e0*/  MUFU.TANH R40, R40 ;  /* 0x0000002800287308 */ /* 0x000ef00000002400 */
[----:B------:R-:W3:Y:S08]  /*e8f0*/  MUFU.TANH R41, R41 ;  /* 0x0000002900297308 */ /* 0x000ef00000002400 */
[----:B------:R-:W-:Y:S08]  /*e900*/  MUFU.TANH R52, R61 ;  /* 0x0000003d00347308 */ /* 0x000ff00000002400 */
[----:B------:R-:W3:Y:S08]  /*e910*/  MUFU.TANH R44, R44 ;  /* 0x0000002c002c7308 */ /* 0x000ef00000002400 */
[----:B------:R-:W3:Y:S08]  /*e920*/  MUFU.TANH R45, R45 ;  /* 0x0000002d002d7308 */ /* 0x000ef00000002400 */
[----:B------:R-:W-:Y:S08]  /*e930*/  MUFU.TANH R53, R64 ;  /* 0x0000004000357308 */ /* 0x000ff00000002400 */
[----:B------:R-:W3:Y:S08]  /*e940*/  MUFU.TANH R48, R48 ;  /* 0x0000003000307308 */ /* 0x000ef00000002400 */
[----:B------:R-:W-:Y:S08]  /*e950*/  MUFU.TANH R56, R65 ;  /* 0x0000004100387308 */ /* 0x000ff00000002400 */
        /* <DEDUP_REMOVED lines=15> */
[----:B------:R-:W-:Y:S01]  /*ea50*/  MUFU.TANH R62, R62 ;  /* 0x0000003e003e7308 */ /* 0x000fe20000002400 */
[----:B--2---:R-:W-:-:S07]  /*ea60*/  PRMT R49, R136, 0x654, R49 ;  /* 0x0000065488317816 */ /* 0x004fce0000000031 */
[----:B------:R-:W-:Y:S01]  /*ea70*/  MUFU.TANH R63, R63 ;  /* 0x0000003f003f7308 */ /* 0x000fe20000002400 */
[----:B------:R2:W-:Y:S07]  /*ea80*/  SYNCS.ARRIVE.TRANS64.RED.A1T0 RZ, [R49+URZ], RZ ;  /* 0x000000ff31ff79a7 */ /* 0x0005ee000810043f */
[----:B------:R-:W-:Y:S08]  /*ea90*/  MUFU.TANH R66, R66 ;  /* 0x0000004200427308 */ /* 0x000ff00000002400 */
[----:B--2---:R1:W2:Y:S08]  /*eaa0*/  MUFU.TANH R49, R60 ;  /* 0x0000003c00317308 */ /* 0x0042b00000002400 */
[----:B------:R-:W-:Y:S01]  /*eab0*/  MUFU.TANH R67, R67 ;  /* 0x0000004300437308 */ /* 0x000fe20000002400 */
[----:B-1----:R-:W-:-:S04]  /*eac0*/  FMNMX.FTZ R60, R33, R57, !PT ;  /* 0x00000039213c7209 */ /* 0x002fc80007810000 */
[----:B----4-:R-:W-:-:S03]  /*ead0*/  FMNMX.FTZ R60, R34, R60, !PT ;  /* 0x0000003c223c7209 */ /* 0x010fc60007810000 */
[----:B------:R1:W4:Y:S01]  /*eae0*/  MUFU.TANH R57, R68 ;  /* 0x0000004400397308 */ /* 0x0003220000002400 */
[----:B-----5:R-:W-:-:S04]  /*eaf0*/  FMNMX.FTZ R61, R35, R60, !PT ;  /* 0x0000003c233d7209 */ /* 0x020fc80007810000 */
[----:B------:R-:W-:-:S03]  /*eb00*/  FMNMX.FTZ R61, R36, R61, !PT ;  /* 0x0000003d243d7209 */ /* 0x000fc60007810000 */
[----:B------:R5:W4:Y:S01]  /*eb10*/  MUFU.TANH R60, R69 ;  /* 0x00000045003c7308 */ /* 0x000b220000002400 */
[----:B0-----:R-:W-:-:S04]  /*eb20*/  FMNMX.FTZ R64, R37, R61, !PT ;  /* 0x0000003d25407209 */ /* 0x001fc80007810000 */
[----:B---3--:R-:W-:-:S03]  /*eb30*/  FMNMX.FTZ R64, R40, R64, !PT ;  /* 0x0000004028407209 */ /* 0x008fc60007810000 */
[----:B------:R0:W3:Y:S01]  /*eb40*/  MUFU.TANH R61, R72 ;  /* 0x00000048003d7308 */ /* 0x0000e20000002400 */
[----:B------:R-:W-:-:S04]  /*eb50*/  FMNMX.FTZ R65, R41, R64, !PT ;  /* 0x0000004029417209 */ /* 0x000fc80007810000 */
[----:B------:R-:W-:-:S03]  /*eb60*/  FMNMX.FTZ R65, R44, R65, !PT ;  /* 0x000000412c417209 */ /* 0x000fc60007810000 */
[----:B------:R4:W3:Y:S01]  /*eb70*/  MUFU.TANH R64, R73 ;  /* 0x0000004900407308 */ /* 0x0008e20000002400 */
[----:B-1----:R-:W-:-:S04]  /*eb80*/  FMNMX.FTZ R68, R45, R65, !PT ;  /* 0x000000412d447209 */ /* 0x002fc80007810000 */
[----:B------:R-:W-:-:S03]  /*eb90*/  FMNMX.FTZ R68, R48, R68, !PT ;  /* 0x0000004430447209 */ /* 0x000fc60007810000 */
[----:B------:R1:W3:Y:S01]  /*eba0*/  MUFU.TANH R65, R76 ;  /* 0x0000004c00417308 */ /* 0x0002e20000002400 */
[----:B-----5:R-:W-:-:S04]  /*ebb0*/  FMNMX.FTZ R69, R11, R68, !PT ;  /* 0x000000440b457209 */ /* 0x020fc80007810000 */
[----:B--2---:R-:W-:-:S03]  /*ebc0*/  FMNMX.FTZ R69, R49, R69, !PT ;  /* 0x0000004531457209 */ /* 0x004fc60007810000 */
[----:B------:R2:W5:Y:S01]  /*ebd0*/  MUFU.TANH R68, R77 ;  /* 0x0000004d00447308 */ /* 0x0005620000002400 */
[----:B0-----:R-:W-:-:S04]  /*ebe0*/  FMNMX.FTZ R72, R52, R69, !PT ;  /* 0x0000004534487209 */ /* 0x001fc80007810000 */
[----:B------:R-:W-:-:S03]  /*ebf0*/  FMNMX.FTZ R72, R53, R72, !PT ;  /* 0x0000004835487209 */ /* 0x000fc60007810000 */
[----:B------:R-:W0:Y:S01]  /*ec00*/  MUFU.TANH R69, R80 ;  /* 0x0000005000457308 */ /* 0x000e220000002400 */
[----:B----4-:R-:W-:-:S04]  /*ec10*/  FMNMX.FTZ R73, R56, R72, !PT ;  /* 0x0000004838497209 */ /* 0x010fc80007810000 */
[----:B------:R-:W-:-:S03]  /*ec20*/  FMNMX.FTZ R73, R57, R73, !PT ;  /* 0x0000004939497209 */ /* 0x000fc60007810000 */
[----:B------:R4:W0:Y:S01]  /*ec30*/  MUFU.TANH R72, R81 ;  /* 0x0000005100487308 */ /* 0x0008220000002400 */
[----:B-1----:R-:W-:-:S04]  /*ec40*/  FMNMX.FTZ R76, R60, R73, !PT ;  /* 0x000000493c4c7209 */ /* 0x002fc80007810000 */
[----:B---3--:R-:W-:-:S03]  /*ec50*/  FMNMX.FTZ R76, R61, R76, !PT ;  /* 0x0000004c3d4c7209 */ /* 0x008fc60007810000 */
[----:B------:R1:W3:Y:S01]  /*ec60*/  MUFU.TANH R73, R84 ;  /* 0x0000005400497308 */ /* 0x0002e20000002400 */
[----:B--2---:R-:W-:Y:S01]  /*ec70*/  FMNMX.FTZ R77, R64, R76, !PT ;  /* 0x0000004c404d7209 */ /* 0x004fe20007810000 */
[----:B----4-:R-:W-:-:S03]  /*ec80*/  FMUL.FTZ R81, R2, R54 ;  /* 0x0000003602517220 */ /* 0x010fc60000410000 */
[----:B------:R-:W-:-:S03]  /*ec90*/  FMNMX.FTZ R77, R65, R77, !PT ;  /* 0x0000004d414d7209 */ /* 0x000fc60007810000 */
[----:B------:R2:W4:Y:S01]  /*eca0*/  MUFU.TANH R76, R85 ;  /* 0x00000055004c7308 */ /* 0x0005220000002400 */
[----:B-----5:R-:W-:Y:S01]  /*ecb0*/  FMNMX.FTZ R80, R68, R77, !PT ;  /* 0x0000004d44507209 */ /* 0x020fe20007810000 */
[----:B-1----:R-:W-:-:S03]  /*ecc0*/  FMUL.FTZ R84, R2, R86 ;  /* 0x0000005602547220 */ /* 0x002fc60000410000 */
[----:B0-----:R-:W-:-:S03]  /*ecd0*/  FMNMX.FTZ R80, R69, R80, !PT ;  /* 0x0000005045507209 */ /* 0x001fc60007810000 */
[----:B------:R3:W0:Y:S01]  /*ece0*/  MUFU.TANH R77, R38 ;  /* 0x00000026004d7308 */ /* 0x0006220000002400 */
[----:B------:R-:W-:Y:S01]  /*ecf0*/  FMNMX.FTZ R80, R72, R80, !PT ;  /* 0x0000005048507209 */ /* 0x000fe20007810000 */
[----:B--2---:R-:W-:-:S06]  /*ed00*/  FMUL.FTZ R85, R2, R87 ;  /* 0x0000005702557220 */ /* 0x004fcc0000410000 */
[----:B------:R-:W-:Y:S01]  /*ed10*/  MUFU.TANH R81, R81 ;  /* 0x0000005100517308 */ /* 0x000fe20000002400 */
[----:B---3--:R-:W-:Y:S01]  /*ed20*/  FMNMX.FTZ R38, R73, R80, !PT ;  /* 0x0000005049267209 */ /* 0x008fe20007810000 */
[----:B------:R-:W-:-:S03]  /*ed30*/  FMUL.FTZ R80, R2, R42 ;  /* 0x0000002a02507220 */ /* 0x000fc60000410000 */
[----:B----4-:R-:W-:-:S03]  /*ed40*/  FMNMX.FTZ R38, R76, R38, !PT ;  /* 0x000000264c267209 */ /* 0x010fc60007810000 */
[----:B------:R-:W1:Y:S02]  /*ed50*/  MUFU.TANH R80, R80 ;  /* 0x0000005000507308 */ /* 0x000e640000002400 */
[----:B------:R-:W2:Y:S06]  /*ed60*/  SHFL.BFLY PT, R42, R38, 0x2, 0x1f ;  /* 0x0c401f00262a7f89 */ /* 0x000eac00000e0000 */
[----:B------:R-:W3:Y:S08]  /*ed70*/  MUFU.TANH R70, R70 ;  /* 0x0000004600467308 */ /* 0x000ef00000002400 */
[----:B------:R-:W4:Y:S08]  /*ed80*/  MUFU.TANH R71, R71 ;  /* 0x0000004700477308 */ /* 0x000f300000002400 */
[----:B------:R-:W5:Y:S01]  /*ed90*/  MUFU.TANH R74, R74 ;  /* 0x0000004a004a7308 */ /* 0x000f620000002400 */
[----:B--2---:R-:W-:-:S05]  /*eda0*/  FMNMX.FTZ R38, R38, R42, !PT ;  /* 0x0000002a26267209 */ /* 0x004fca0007810000 */
[----:B------:R-:W2:Y:S02]  /*edb0*/  SHFL.BFLY PT, R42, R38, 0x1, 0x1f ;  /* 0x0c201f00262a7f89 */ /* 0x000ea400000e0000 */
[----:B------:R-:W5:Y:S08]  /*edc0*/  MUFU.TANH R75, R75 ;  /* 0x0000004b004b7308 */ /* 0x000f700000002400 */
[----:B------:R-:W5:Y:S08]  /*edd0*/  MUFU.TANH R78, R78 ;  /* 0x0000004e004e7308 */ /* 0x000f700000002400 */
[----:B------:R-:W5:Y:S01]  /*ede0*/  MUFU.TANH R79, R79 ;  /* 0x0000004f004f7308 */ /* 0x000f620000002400 */
[----:B--2---:R-:W-:-:S07]  /*edf0*/  FMNMX.FTZ R38, R38, R42, !PT ;  /* 0x0000002a26267209 */ /* 0x004fce0007810000 */
[----:B------:R-:W2:Y:S01]  /*ee00*/  MUFU.TANH R82, R82 ;  /* 0x0000005200527308 */ /* 0x000ea20000002400 */
[----:B------:R-:W-:Y:S01]  /*ee10*/  FMNMX.FTZ R42, R6, R9, !PT ;  /* 0x00000009062a7209 */ /* 0x000fe20007810000 */
[----:B------:R-:W-:-:S03]  /*ee20*/  FADD.FTZ R10, -R38, R10 ;  /* 0x0000000a260a7221 */ /* 0x000fc60000010100 */
[----:B------:R-:W-:-:S03]  /*ee30*/  FMNMX.FTZ R42, R7, R42, !PT ;  /* 0x0000002a072a7209 */ /* 0x000fc60007810000 */
[----:B------:R-:W2:Y:S01]  /*ee40*/  MUFU.TANH R83, R83 ;  /* 0x0000005300537308 */ /* 0x000ea20000002400 */
[----:B------:R-:W-:-:S04]  /*ee50*/  FMNMX.FTZ R42, R26, R42, !PT ;  /* 0x0000002a1a2a7209 */ /* 0x000fc80007810000 */
[----:B------:R-:W-:-:S03]  /*ee60*/  FMNMX.FTZ R42, R27, R42, !PT ;  /* 0x0000002a1b2a7209 */ /* 0x000fc60007810000 */
[----:B------:R-:W2:Y:S01]  /*ee70*/  MUFU.TANH R84, R84 ;  /* 0x0000005400547308 */ /* 0x000ea20000002400 */
[----:B------:R-:W-:-:S04]  /*ee80*/  FMNMX.FTZ R42, R30, R42, !PT ;  /* 0x0000002a1e2a7209 */ /* 0x000fc80007810000 */
[----:B------:R-:W-:-:S03]  /*ee90*/  FMNMX.FTZ R42, R31, R42, !PT ;  /* 0x0000002a1f2a7209 */ /* 0x000fc60007810000 */
[----:B------:R-:W2:Y:S01]  /*eea0*/  MUFU.TANH R85, R85 ;  /* 0x0000005500557308 */ /* 0x000ea20000002400 */
[----:B0-----:R-:W-:-:S04]  /*eeb0*/  FMNMX.FTZ R42, R77, R42, !PT ;  /* 0x0000002a4d2a7209 */ /* 0x001fc80007810000 */
[----:B------:R-:W-:-:S04]  /*eec0*/  FMNMX.FTZ R42, R39, R42, !PT ;  /* 0x0000002a272a7209 */ /* 0x000fc80007810000 */
[----:B-1----:R-:W-:-:S04]  /*eed0*/  FMNMX.FTZ R42, R80, R42, !PT ;  /* 0x0000002a502a7209 */ /* 0x002fc80007810000 */
[----:B------:R-:W-:-:S04]  /*eee0*/  FMNMX.FTZ R42, R43, R42, !PT ;  /* 0x0000002a2b2a7209 */ /* 0x000fc80007810000 */
        /* <DEDUP_REMOVED lines=12> */
[----:B---3--:R-:W-:-:S04]  /*efb0*/  FMNMX.FTZ R42, R70, R42, !PT ;  /* 0x0000002a462a7209 */ /* 0x008fc80007810000 */
[----:B----4-:R-:W-:-:S04]  /*efc0*/  FMNMX.FTZ R42, R71, R42, !PT ;  /* 0x0000002a472a7209 */ /* 0x010fc80007810000 */
[----:B-----5:R-:W-:-:S04]  /*efd0*/  FMNMX.FTZ R42, R74, R42, !PT ;  /* 0x0000002a4a2a7209 */ /* 0x020fc80007810000 */
[----:B------:R-:W-:-:S04]  /*efe0*/  FMNMX.FTZ R42, R75, R42, !PT ;  /* 0x0000002a4b2a7209 */ /* 0x000fc80007810000 */
[----:B------:R-:W-:-:S04]  /*eff0*/  FMNMX.FTZ R42, R78, R42, !PT ;  /* 0x0000002a4e2a7209 */ /* 0x000fc80007810000 */
[----:B------:R-:W-:-:S04]  /*f000*/  FMNMX.FTZ R42, R79, R42, !PT ;  /* 0x0000002a4f2a7209 */ /* 0x000fc80007810000 */
[----:B--2---:R-:W-:-:S04]  /*f010*/  FMNMX.FTZ R42, R82, R42, !PT ;  /* 0x0000002a522a7209 */ /* 0x004fc80007810000 */
[----:B------:R-:W-:-:S04]  /*f020*/  FMNMX.FTZ R42, R83, R42, !PT ;  /* 0x0000002a532a7209 */ /* 0x000fc80007810000 */
[----:B------:R-:W-:-:S04]  /*f030*/  FMNMX.FTZ R42, R84, R42, !PT ;  /* 0x0000002a542a7209 */ /* 0x000fc80007810000 */
[----:B------:R-:W-:-:S05]  /*f040*/  FMNMX.FTZ R42, R85, R42, !PT ;  /* 0x0000002a552a7209 */ /* 0x000fca0007810000 */
[----:B------:R-:W0:Y:S02]  /*f050*/  SHFL.BFLY PT, R54, R42, 0x2, 0x1f ;  /* 0x0c401f002a367f89 */ /* 0x000e2400000e0000 */
[----:B0-----:R-:W-:-:S05]  /*f060*/  FMNMX.FTZ R54, R42, R54, !PT ;  /* 0x000000362a367209 */ /* 0x001fca0007810000 */
[----:B------:R-:W0:Y:S02]  /*f070*/  SHFL.BFLY PT, R42, R54, 0x1, 0x1f ;  /* 0x0c201f00362a7f89 */ /* 0x000e2400000e0000 */
[----:B0-----:R-:W-:Y:S01]  /*f080*/  FMNMX.FTZ R54, R54, R42, !PT ;  /* 0x0000002a36367209 */ /* 0x001fe20007810000 */
[----:B------:R-:W-:-:S04]  /*f090*/  IMAD.U32 R42, RZ, RZ, UR38 ;  /* 0x00000026ff2a7e24 */ /* 0x000fc8000f8e00ff */
[----:B------:R-:W-:Y:S01]  /*f0a0*/  FADD.FTZ R86, -R54, R9 ;  /* 0x0000000936567221 */ /* 0x000fe20000010100 */
[----:B------:R-:W-:-:S01]  /*f0b0*/  FFMA.FTZ R9, R38, R42, -8 ;  /* 0xc100000026097423 */ /* 0x000fc2000001002a */
[-C--:B------:R-:W-:Y:S01]  /*f0c0*/  FFMA.FTZ R87, R54, R42.reuse, -8 ;  /* 0xc100000036577423 */ /* 0x080fe2000001002a */
[-C--:B------:R-:W-:Y:S01]  /*f0d0*/  FMUL.FTZ R10, R10, R42.reuse ;  /* 0x0000002a0a0a7220 */ /* 0x080fe20000410000 */
[-C--:B------:R-:W-:Y:S01]  /*f0e0*/  FMUL.FTZ R86, R86, R42.reuse ;  /* 0x0000002a56567220 */ /* 0x080fe20000410000 */
[----:B------:R-:W-:-:S01]  /*f0f0*/  FFMA.FTZ R4, R4, R42, -R9 ;  /* 0x0000002a04047223 */ /* 0x000fc20000010809 */
[-C--:B------:R-:W-:Y:S01]  /*f100*/  FFMA.FTZ R6, R6, R42.reuse, -R87 ;  /* 0x0000002a06067223 */ /* 0x080fe20000010857 */
[----:B------:R-:W-:-:S01]  /*f110*/  FFMA.FTZ R5, R5, R42, -R9 ;  /* 0x0000002a05057223 */ /* 0x000fc20000010809 */
[-C--:B------:R-:W-:Y:S01]  /*f120*/  FFMA.FTZ R7, R7, R42.reuse, -R87 ;  /* 0x0000002a07077223 */ /* 0x080fe20000010857 */
[----:B------:R-:W-:Y:S01]  /*f130*/  MUFU.EX2 R10, R10 ;  /* 0x0000000a000a7308 */ /* 0x000fe20000000800 */
[----:B------:R-:W-:-:S01]  /*f140*/  FFMA.FTZ R24, R24, R42, -R9 ;  /* 0x0000002a18187223 */ /* 0x000fc20000010809 */
[-C--:B------:R-:W-:Y:S01]  /*f150*/  FFMA.FTZ R26, R26, R42.reuse, -R87 ;  /* 0x0000002a1a1a7223 */ /* 0x080fe20000010857 */
[----:B------:R-:W-:-:S01]  /*f160*/  FFMA.FTZ R25, R25, R42, -R9 ;  /* 0x0000002a19197223 */ /* 0x000fc20000010809 */
[-C--:B------:R-:W-:Y:S01]  /*f170*/  FFMA.FTZ R27, R27, R42.reuse, -R87 ;  /* 0x0000002a1b1b7223 */ /* 0x080fe20000010857 */
[----:B------:R-:W-:-:S01]  /*f180*/  FFMA.FTZ R28, R28, R42, -R9 ;  /* 0x0000002a1c1c7223 */ /* 0x000fc20000010809 */
[-C--:B------:R-:W-:Y:S01]  /*f190*/  FFMA.FTZ R30, R30, R42.reuse, -R87 ;  /* 0x0000002a1e1e7223 */ /* 0x080fe20000010857 */
[----:B------:R-:W-:-:S01]  /*f1a0*/  FFMA.FTZ R29, R29, R42, -R9 ;  /* 0x0000002a1d1d7223 */ /* 0x000fc20000010809 */
        /* <DEDUP_REMOVED lines=8> */
[----:B------:R-:W0:Y:S01]  /*f230*/  MUFU.EX2 R4, R4 ;  /* 0x0000000400047308 */ /* 0x000e220000000800 */
[----:B------:R-:W-:-:S01]  /*f240*/  FFMA.FTZ R35, R35, R42, -R9 ;  /* 0x0000002a23237223 */ /* 0x000fc20000010809 */
[-C--:B------:R-:W-:Y:S01]  /*f250*/  FFMA.FTZ R43, R43, R42.reuse, -R87 ;  /* 0x0000002a2b2b7223 */ /* 0x080fe20000010857 */
[----:B------:R-:W-:-:S01]  /*f260*/  FFMA.FTZ R36, R36, R42, -R9 ;  /* 0x0000002a24247223 */ /* 0x000fc20000010809 */
[-C--:B------:R-:W-:Y:S01]  /*f270*/  FFMA.FTZ R46, R46, R42.reuse, -R87 ;  /* 0x0000002a2e2e7223 */ /* 0x080fe20000010857 */
[----:B------:R-:W-:-:S01]  /*f280*/  FFMA.FTZ R37, R37, R42, -R9 ;  /* 0x0000002a25257223 */ /* 0x000fc20000010809 */
[-C--:B------:R-:W-:Y:S01]  /*f290*/  FFMA.FTZ R47, R47, R42.reuse, -R87 ;  /* 0x0000002a2f2f7223 */ /* 0x080fe20000010857 */
[----:B------:R-:W-:-:S01]  /*f2a0*/  FFMA.FTZ R40, R40, R42, -R9 ;  /* 0x0000002a28287223 */ /* 0x000fc20000010809 */
[----:B------:R-:W1:Y:S01]  /*f2b0*/  MUFU.EX2 R6, R6 ;  /* 0x0000000600067308 */ /* 0x000e620000000800 */
[----:B------:R-:W-:-:S01]  /*f2c0*/  FFMA.FTZ R50, R50, R42, -R87 ;  /* 0x0000002a32327223 */ /* 0x000fc20000010857 */
[-C--:B------:R-:W-:Y:S01]  /*f2d0*/  FFMA.FTZ R41, R41, R42.reuse, -R9 ;  /* 0x0000002a29297223 */ /* 0x080fe20000010809 */
[----:B------:R-:W-:-:S01]  /*f2e0*/  FFMA.FTZ R51, R51, R42, -R87 ;  /* 0x0000002a33337223 */ /* 0x000fc20000010857 */
[-C--:B------:R-:W-:Y:S01]  /*f2f0*/  FFMA.FTZ R44, R44, R42.reuse, -R9 ;  /* 0x0000002a2c2c7223 */ /* 0x080fe20000010809 */
[----:B------:R-:W-:-:S01]  /*f300*/  FFMA.FTZ R81, R81, R42, -R87 ;  /* 0x0000002a51517223 */ /* 0x000fc20000010857 */
[-C--:B------:R-:W-:Y:S01]  /*f310*/  FFMA.FTZ R45, R45, R42.reuse, -R9 ;  /* 0x0000002a2d2d7223 */ /* 0x080fe20000010809 */
[----:B------:R-:W-:-:S01]  /*f320*/  FFMA.FTZ R55, R55, R42, -R87 ;  /* 0x0000002a37377223 */ /* 0x000fc20000010857 */
[----:B------:R-:W2:Y:S01]  /*f330*/  MUFU.EX2 R5, R5 ;  /* 0x0000000500057308 */ /* 0x000ea20000000800 */
[----:B0-----:R-:W-:-:S01]  /*f340*/  FFMA.FTZ R0, R10, R0, R4 ;  /* 0x000000000a007223 */ /* 0x001fc20000010004 */
[-C--:B------:R-:W-:Y:S01]  /*f350*/  FFMA.FTZ R48, R48, R42.reuse, -R9 ;  /* 0x0000002a30307223 */ /* 0x080fe20000010809 */
[----:B------:R-:W-:-:S01]  /*f360*/  FFMA.FTZ R58, R58, R42, -R87 ;  /* 0x0000002a3a3a7223 */ /* 0x000fc20000010857 */
[-C--:B------:R-:W-:Y:S01]  /*f370*/  FFMA.FTZ R11, R11, R42.reuse, -R9 ;  /* 0x0000002a0b0b7223 */ /* 0x080fe20000010809 */
[----:B------:R-:W-:-:S01]  /*f380*/  FFMA.FTZ R59, R59, R42, -R87 ;  /* 0x0000002a3b3b7223 */ /* 0x000fc20000010857 */
[-C--:B------:R-:W-:Y:S01]  /*f390*/  FFMA.FTZ R49, R49, R42.reuse, -R9 ;  /* 0x0000002a31317223 */ /* 0x080fe20000010809 */
[----:B------:R-:W-:-:S01]  /*f3a0*/  FFMA.FTZ R62, R62, R42, -R87 ;  /* 0x0000002a3e3e7223 */ /* 0x000fc20000010857 */
[----:B------:R-:W0:Y:S01]  /*f3b0*/  MUFU.EX2 R7, R7 ;  /* 0x0000000700077308 */ /* 0x000e220000000800 */
[----:B-1----:R-:W-:-:S01]  /*f3c0*/  FFMA.FTZ R3, R86, R3, R6 ;  /* 0x0000000356037223 */ /* 0x002fc20000010006 */
[-C--:B------:R-:W-:Y:S01]  /*f3d0*/  FFMA.FTZ R52, R52, R42.reuse, -R9 ;  /* 0x0000002a34347223 */ /* 0x080fe20000010809 */
[----:B------:R-:W-:-:S01]  /*f3e0*/  FFMA.FTZ R63, R63, R42, -R87 ;  /* 0x0000002a3f3f7223 */ /* 0x000fc20000010857 */
[-C--:B------:R-:W-:Y:S01]  /*f3f0*/  FFMA.FTZ R53, R53, R42.reuse, -R9 ;  /* 0x0000002a35357223 */ /* 0x080fe20000010809 */
[----:B------:R-:W-:-:S01]  /*f400*/  FFMA.FTZ R66, R66, R42, -R87 ;  /* 0x0000002a42427223 */ /* 0x000fc20000010857 */
[-C--:B------:R-:W-:Y:S01]  /*f410*/  FFMA.FTZ R56, R56, R42.reuse, -R9 ;  /* 0x0000002a38387223 */ /* 0x080fe20000010809 */
[----:B------:R-:W-:-:S01]  /*f420*/  FFMA.FTZ R67, R67, R42, -R87 ;  /* 0x0000002a43437223 */ /* 0x000fc20000010857 */
[----:B------:R-:W1:Y:S01]  /*f430*/  MUFU.EX2 R24, R24 ;  /* 0x0000001800187308 */ /* 0x000e620000000800 */
[----:B--2---:R-:W-:-:S01]  /*f440*/  FADD.FTZ R0, R5, R0 ;  /* 0x0000000005007221 */ /* 0x004fc20000010000 */
[-C--:B------:R-:W-:Y:S01]  /*f450*/  FFMA.FTZ R57, R57, R42.reuse, -R9 ;  /* 0x0000002a39397223 */ /* 0x080fe20000010809 */
[----:B------:R-:W-:-:S01]  /*f460*/  FFMA.FTZ R70, R70, R42, -R87 ;  /* 0x0000002a46467223 */ /* 0x000fc20000010857 */
[-C--:B------:R-:W-:Y:S01]  /*f470*/  FFMA.FTZ R60, R60, R42.reuse, -R9 ;  /* 0x0000002a3c3c7223 */ /* 0x080fe20000010809 */
[----:B------:R-:W-:-:S01]  /*f480*/  FFMA.FTZ R71, R71, R42, -R87 ;  /* 0x0000002a47477223 */ /* 0x000fc20000010857 */
[-C--:B------:R-:W-:Y:S01]  /*f490*/  FFMA.FTZ R61, R61, R42.reuse, -R9 ;  /* 0x0000002a3d3d7223 */ /* 0x080fe20000010809 */
[----:B------:R-:W-:-:S01]  /*f4a0*/  FFMA.FTZ R74, R74, R42, -R87 ;  /* 0x0000002a4a4a7223 */ /* 0x000fc20000010857 */
[----:B------:R-:W2:Y:S01]  /*f4b0*/  MUFU.EX2 R26, R26 ;  /* 0x0000001a001a7308 */ /* 0x000ea20000000800 */
[----:B0-----:R-:W-:-:S01]  /*f4c0*/  FADD.FTZ R3, R7, R3 ;  /* 0x0000000307037221 */ /* 0x001fc20000010000 */
[-C--:B------:R-:W-:Y:S01]  /*f4d0*/  FFMA.FTZ R64, R64, R42.reuse, -R9 ;  /* 0x0000002a40407223 */ /* 0x080fe20000010809 */
[----:B------:R-:W-:-:S01]  /*f4e0*/  FFMA.FTZ R75, R75, R42, -R87 ;  /* 0x0000002a4b4b7223 */ /* 0x000fc20000010857 */
[-C--:B------:R-:W-:Y:S01]  /*f4f0*/  FFMA.FTZ R65, R65, R42.reuse, -R9 ;  /* 0x0000002a41417223 */ /* 0x080fe20000010809 */
[----:B------:R-:W-:-:S01]  /*f500*/  FFMA.FTZ R78, R78, R42, -R87 ;  /* 0x0000002a4e4e7223 */ /* 0x000fc20000010857 */
[-C--:B------:R-:W-:Y:S01]  /*f510*/  FFMA.FTZ R68, R68, R42.reuse, -R9 ;  /* 0x0000002a44447223 */ /* 0x080fe20000010809 */
[----:B------:R-:W-:-:S01]  /*f520*/  FFMA.FTZ R79, R79, R42, -R87 ;  /* 0x0000002a4f4f7223 */ /* 0x000fc20000010857 */
[----:B------:R-:W0:Y:S01]  /*f530*/  MUFU.EX2 R25, R25 ;  /* 0x0000001900197308 */ /* 0x000e220000000800 */
[----:B-1----:R-:W-:-:S01]  /*f540*/  FADD.FTZ R0, R24, R0 ;  /* 0x0000000018007221 */ /* 0x002fc20000010000 */
        /* <DEDUP_REMOVED lines=9> */
[----:B------:R-:W-:-:S05]  /*f5e0*/  FFMA.FTZ R85, R85, R42, -R87 ;  /* 0x0000002a55557223 */ /* 0x000fca0000010857 */
[----:B------:R-:W2:Y:S01]  /*f5f0*/  MUFU.EX2 R28, R28 ;  /* 0x0000001c001c7308 */ /* 0x000ea20000000800 */
[----:B0-----:R-:W-:-:S07]  /*f600*/  FADD.FTZ R0, R25, R0 ;  /* 0x0000000019007221 */ /* 0x001fce0000010000 */
[----:B------:R-:W0:Y:S01]  /*f610*/  MUFU.EX2 R30, R30 ;  /* 0x0000001e001e7308 */ /* 0x000e220000000800 */
[----:B-1----:R-:W-:-:S07]  /*f620*/  FADD.FTZ R3, R27, R3 ;  /* 0x000000031b037221 */ /* 0x002fce0000010000 */
[----:B------:R-:W1:Y:S01]  /*f630*/  MUFU.EX2 R29, R29 ;  /* 0x0000001d001d7308 */ /* 0x000e620000000800 */
[----:B--2---:R-:W-:-:S07]  /*f640*/  FADD.FTZ R0, R28, R0 ;  /* 0x000000001c007221 */ /* 0x004fce0000010000 */
        /* <DEDUP_REMOVED lines=105> */
[----:B-1----:R-:W-:-:S01]  /*fce0*/  FADD.FTZ R3, R84, R3 ;  /* 0x0000000354037221 */ /* 0x002fc20000010000 */
[----:B--2---:R-:W-:-:S03]  /*fcf0*/  FADD.FTZ R0, R9, R0 ;  /* 0x0000000009007221 */ /* 0x004fc60000010000 */
[----:B0-----:R-:W-:Y:S01]  /*fd00*/  FADD.FTZ R3, R85, R3 ;  /* 0x0000000355037221 */ /* 0x001fe20000010000 */
[----:B------:R-:W-:Y:S06]  /*fd10*/  @!P0 BRA `(.L_x_466) ;  /* 0x0000000000048947 */ /* 0x000fec0003800000 */
[----:B------:R-:W-:Y:S01]  /*fd20*/  BPT.TRAP 0x1 ;  /* 0x000000040000795c */ /* 0x000fe20000300000 */
.L_x_466:
[----:B------:R-:W-:Y:S01]  /*fd30*/  F2FP.SATFINITE.E4M3.F32.PACK_AB_MERGE_C R24, R25, R24, RZ ;  /* 0x000000181918723e */ /* 0x000fe200048070ff */
[----:B------:R-:W-:Y:S01]  /*fd40*/  VIADD R12, R12, 0x19c60 ;  /* 0x00019c600c0c7836 */ /* 0x000fe20000000000 */
[----:B------:R-:W-:Y:S01]  /*fd50*/  ISETP.GT.AND P1, PT, R8, RZ, PT ;  /* 0x000000ff0800720c */ /* 0x000fe20003f24270 */
[----:B------:R-:W-:Y:S01]  /*fd60*/  FMUL.FTZ R88, R88, R10 ;  /* 0x0000000a58587220 */ /* 0x000fe20000410000 */
[----:B------:R-:W-:Y:S01]  /*fd70*/  F2FP.SATFINITE.E4M3.F32.PACK_AB_MERGE_C R24, R5, R4, R24 ;  /* 0x000000040518723e */ /* 0x000fe20004807018 */
[----:B------:R-:W-:Y:S01]  /*fd80*/  FMUL.FTZ R89, R89, R10 ;  /* 0x0000000a59597220 */ /* 0x000fe20000410000 */
[----:B------:R0:W5:Y:S01]  /*fd90*/  LDL R5, [R1+0x8] ;  /* 0x0000080001057983 */ /* 0x0001620000100800 */
[----:B------:R-:W-:Y:S01]  /*fda0*/  F2FP.SATFINITE.E4M3.F32.PACK_AB_MERGE_C R32, R33, R32, RZ ;  /* 0x000000202120723e */ /* 0x000fe200048070ff */
[----:B------:R-:W-:Y:S01]  /*fdb0*/  FMUL.FTZ R92, R92, R10 ;  /* 0x0000000a5c5c7220 */ /* 0x000fe20000410000 */
[----:B------:R-:W-:Y:S01]  /*fdc0*/  F2FP.SATFINITE.E4M3.F32.PACK_AB_MERGE_C R39, R39, R77, RZ ;  /* 0x0000004d2727723e */ /* 0x000fe200048070ff */
[----:B------:R0:W5:Y:S01]  /*fdd0*/  LDL R4, [R1] ;  /* 0x0000000001047983 */ /* 0x0001620000100800 */
[----:B------:R-:W-:Y:S01]  /*fde0*/  F2FP.SATFINITE.E4M3.F32.PACK_AB_MERGE_C R36, R37, R36, RZ ;  /* 0x000000242524723e */ /* 0x000fe200048070ff */
[----:B------:R-:W-:Y:S01]  /*fdf0*/  FMUL.FTZ R93, R93, R10 ;  /* 0x0000000a5d5d7220 */ /* 0x000fe20000410000 */
[----:B------:R-:W-:Y:S01]  /*fe00*/  F2FP.SATFINITE.E4M3.F32.PACK_AB_MERGE_C R26, R27, R26, RZ ;  /* 0x0000001a1b1a723e */ /* 0x000fe200048070ff */
[-C--:B------:R-:W-:Y:S01]  /*fe10*/  FMUL.FTZ R96, R96, R10.reuse ;  /* 0x0000000a60607220 */ /* 0x080fe20000410000 */
[----:B------:R-:W-:Y:S01]  /*fe20*/  PRMT R12, R136, 0x654, R12 ;  /* 0x00000654880c7816 */ /* 0x000fe2000000000c */
[-C--:B------:R-:W-:Y:S01]  /*fe30*/  FMUL.FTZ R97, R97, R10.reuse ;  /* 0x0000000a61617220 */ /* 0x080fe20000410000 */
[----:B------:R-:W-:Y:S01]  /*fe40*/  F2FP.SATFINITE.E4M3.F32.PACK_AB_MERGE_C R9, R9, R73, RZ ;  /* 0x000000490909723e */ /* 0x000fe200048070ff */
[----:B------:R-:W-:Y:S01]  /*fe50*/  FMUL.FTZ R100, R100, R10 ;  /* 0x0000000a64647220 */ /* 0x000fe20000410000 */
[----:B------:R-:W-:Y:S01]  /*fe60*/  F2FP.SATFINITE.E4M3.F32.PACK_AB_MERGE_C R32, R29, R28, R32 ;  /* 0x0000001c1d20723e */ /* 0x000fe20004807020 */
[----:B------:R0:W-:Y:S01]  /*fe70*/  SYNCS.ARRIVE.TRANS64.RED.A1T0 RZ, [R12+URZ], RZ ;  /* 0x000000ff0cff79a7 */ /* 0x0001e2000810043f */
[----:B------:R-:W-:Y:S01]  /*fe80*/  F2FP.SATFINITE.E4M3.F32.PACK_AB_MERGE_C R39, R31, R30, R39 ;  /* 0x0000001e1f27723e */ /* 0x000fe20004807027 */
[----:B------:R-:W-:Y:S01]  /*fe90*/  FMUL.FTZ R101, R101, R10 ;  /* 0x0000000a65657220 */ /* 0x000fe20000410000 */
[----:B------:R-:W-:Y:S01]  /*fea0*/  F2FP.SATFINITE.E4M3.F32.PACK_AB_MERGE_C R36, R35, R34, R36 ;  /* 0x000000222324723e */ /* 0x000fe20004807024 */
[----:B------:R-:W-:Y:S01]  /*feb0*/  FMUL.FTZ R104, R104, R10 ;  /* 0x0000000a68687220 */ /* 0x000fe20000410000 */
[----:B------:R-:W-:Y:S01]  /*fec0*/  F2FP.SATFINITE.E4M3.F32.PACK_AB_MERGE_C R46, R47, R46, RZ ;  /* 0x0000002e2f2e723e */ /* 0x000fe200048070ff */
[----:B------:R-:W-:Y:S01]  /*fed0*/  FMUL.FTZ R105, R105, R10 ;  /* 0x0000000a69697220 */ /* 0x000fe20000410000 */
[----:B------:R-:W-:Y:S01]  /*fee0*/  F2FP.SATFINITE.E4M3.F32.PACK_AB_MERGE_C R44, R45, R44, RZ ;  /* 0x0000002c2d2c723e */ /* 0x000fe200048070ff */
[-C--:B------:R-:W-:Y:S01]  /*fef0*/  FMUL.FTZ R108, R108, R10.reuse ;  /* 0x0000000a6c6c7220 */ /* 0x080fe20000410000 */
[----:B------:R-:W-:Y:S01]  /*ff00*/  F2FP.SATFINITE.E4M3.F32.PACK_AB_MERGE_C R55, R55, R81, RZ ;  /* 0x000000513737723e */ /* 0x000fe200048070ff */
[-C--:B------:R-:W-:Y:S01]  /*ff10*/  FMUL.FTZ R109, R109, R10.reuse ;  /* 0x0000000a6d6d7220 */ /* 0x080fe20000410000 */
[----:B------:R-:W-:Y:S01]  /*ff20*/  F2FP.SATFINITE.E4M3.F32.PACK_AB_MERGE_C R49, R52, R49, RZ ;  /* 0x000000313431723e */ /* 0x000fe200048070ff */
[----:B------:R-:W-:Y:S01]  /*ff30*/  FMUL.FTZ R112, R112, R10 ;  /* 0x0000000a70707220 */ /* 0x000fe20000410000 */
        /* <DEDUP_REMOVED lines=12> */
[----:B------:R-:W-:Y:S01]  /*10000*/  F2FP.SATFINITE.E4M3.F32.PACK_AB_MERGE_C R26, R7, R6, R26 ;  /* 0x00000006071a723e */ /* 0x000fe2000480701a */
[-C--:B------:R-:W-:Y:S01]  /*10010*/  FMUL.FTZ R125, R125, R10.reuse ;  /* 0x0000000a7d7d7220 */ /* 0x080fe20000410000 */
[----:B------:R-:W-:Y:S01]  /*10020*/  F2FP.SATFINITE.E4M3.F32.PACK_AB_MERGE_C R146, R72, R69, R9 ;  /* 0x000000454892723e */ /* 0x000fe20004807009 */
[-C--:B------:R-:W-:Y:S01]  /*10030*/  FMUL.FTZ R128, R128, R10.reuse ;  /* 0x0000000a80807220 */ /* 0x080fe20000410000 */
[-C--:B------:R-:W-:Y:S01]  /*10040*/  FMUL.FTZ R129, R129, R10.reuse ;  /* 0x0000000a81817220 */ /* 0x080fe20000410000 */
[-C--:B------:R-:W-:Y:S01]  /*10050*/  FMUL.FTZ R132, R132, R10.reuse ;  /* 0x0000000a84847220 */ /* 0x080fe20000410000 */
[----:B------:R-:W-:Y:S01]  /*10060*/  FMUL.FTZ R133, R133, R10 ;  /* 0x0000000a85857220 */ /* 0x000fe20000410000 */
[----:B------:R-:W-:Y:S01]  /*10070*/  F2FP.SATFINITE.E4M3.F32.PACK_AB_MERGE_C R137, R43, R80, R46 ;  /* 0x000000502b89723e */ /* 0x000fe2000480702e */
        /* <DEDUP_REMOVED lines=8> */
[-C--:B------:R-:W-:Y:S01]  /*10100*/  FMUL.FTZ R98, R98, R86.reuse ;  /* 0x0000005662627220 */ /* 0x080fe20000410000 */
[----:B------:R-:W-:Y:S01]  /*10110*/  F2FP.SATFINITE.E4M3.F32.PACK_AB_MERGE_C R142, R56, R53, R57 ;  /* 0x00000035388e723e */ /* 0x000fe20004807039 */
[----:B------:R-:W-:Y:S01]  /*10120*/  FMUL.FTZ R99, R99, R86 ;  /* 0x0000005663637220 */ /* 0x000fe20000410000 */
[----:B------:R-:W-:Y:S01]  /*10130*/  F2FP.SATFINITE.E4M3.F32.PACK_AB_MERGE_C R143, R67, R66, R70 ;  /* 0x00000042438f723e */ /* 0x000fe20004807046 */
[-C--:B------:R-:W-:Y:S01]  /*10140*/  FMUL.FTZ R102, R102, R86.reuse ;  /* 0x0000005666667220 */ /* 0x080fe20000410000 */
[----:B------:R-:W-:Y:S01]  /*10150*/  F2FP.SATFINITE.E4M3.F32.PACK_AB_MERGE_C R144, R64, R61, R65 ;  /* 0x0000003d4090723e */ /* 0x000fe20004807041 */
[----:B------:R-:W-:Y:S01]  /*10160*/  FMUL.FTZ R103, R103, R86 ;  /* 0x0000005667677220 */ /* 0x000fe20000410000 */
[----:B------:R-:W-:Y:S01]  /*10170*/  F2FP.SATFINITE.E4M3.F32.PACK_AB_MERGE_C R145, R75, R74, R78 ;  /* 0x0000004a4b91723e */ /* 0x000fe2000480704e */
[----:B------:R-:W-:Y:S01]  /*10180*/  FMUL.FTZ R106, R106, R86 ;  /* 0x000000566a6a7220 */ /* 0x000fe20000410000 */
[----:B------:R-:W-:Y:S01]  /*10190*/  F2FP.SATFINITE.E4M3.F32.PACK_AB_MERGE_C R147, R83, R82, R84 ;  /* 0x000000525393723e */ /* 0x000fe20004807054 */
        /* <DEDUP_REMOVED lines=15> */
[----:B------:R-:W-:Y:S01]  /*10290*/  VIADD R8, R8, 0xffffffff ;  /* 0xffffffff08087836 */ /* 0x000fe20000000000 */
[----:B------:R-:W-:Y:S01]  /*102a0*/  MOV R149, R26 ;  /* 0x0000001a00957202 */ /* 0x000fe20000000f00 */
[----:B------:R-:W-:-:S02]  /*102b0*/  IMAD.MOV.U32 R9, RZ, RZ, R54 ;  /* 0x000000ffff097224 */ /* 0x000fc400078e0036 */
[----:B------:R-:W-:Y:S02]  /*102c0*/  IMAD.MOV.U32 R10, RZ, RZ, R38 ;  /* 0x000000ffff0a7224 */ /* 0x000fe400078e0026 */
[----:B------:R-:W-:Y:S02]  /*102d0*/  IMAD.MOV.U32 R148, RZ, RZ, R24 ;  /* 0x000000ffff947224 */ /* 0x000fe400078e0018 */
[----:B------:R-:W-:Y:S02]  /*102e0*/  IMAD.MOV.U32 R150, RZ, RZ, R32 ;  /* 0x000000ffff967224 */ /* 0x000fe400078e0020 */
[----:B------:R-:W-:Y:S02]  /*102f0*/  IMAD.MOV.U32 R151, RZ, RZ, R39 ;  /* 0x000000ffff977224 */ /* 0x000fe400078e0027 */
[----:B------:R-:W-:Y:S01]  /*10300*/  IMAD.MOV.U32 R136, RZ, RZ, R36 ;  /* 0x000000ffff887224 */ /* 0x000fe200078e0024 */
[----:B0-----:R-:W-:Y:S06]  /*10310*/  @P1 BRA `(.L_x_467) ;  /* 0xffffffd800b41947 */ /* 0x001fec000383ffff */
.L_x_454:
[----:B------:R-:W-:Y:S05]  /*10320*/  BSYNC B0 ;  /* 0x0000000000007941 */ /* 0x000fea0003800000 */
.L_x_453:
[----:B------:R-:W-:Y:S06]  /*10330*/  BAR.ARV 0x8, 0x200 ;  /* 0x0208000000007b1d */ /* 0x000fec0000002000 */
[----:B------:R-:W-:Y:S05]  /*10340*/  @!P0 BRA `(.L_x_468) ;  /* 0x0000000000048947 */ /* 0x000fea0003800000 */
[----:B------:R-:W-:Y:S01]  /*10350*/  BPT.TRAP 0x1 ;  /* 0x000000040000795c */ /* 0x000fe20000300000 */
.L_x_468:
[----:B------:R-:W2:Y:S04]  /*10360*/  LDL R2, [R1+0x8] ;  /* 0x0000080001027983 */ /* 0x000ea80000100800 */
[----:B-----5:R-:W3:Y:S01]  /*10370*/  LDL R4, [R1] ;  /* 0x0000000001047983 */ /* 0x020ee20000100800 */
[----:B--2---:R-:W-:Y:S01]  /*10380*/  SHF.L.U32 R5, R2, 0x1f, RZ ;  /* 0x0000001f02057819 */ /* 0x004fe200000006ff */
[----:B---3--:R-:W-:-:S04]  /*10390*/  IMAD R10, R4, 0x8, R18 ;  /* 0x00000008040a7824 */ /* 0x008fc800078e0212 */
[----:B------:R0:W1:Y:S01]  /*103a0*/  SYNCS.PHASECHK.TRANS64.TRYWAIT P1, [R10+URZ+0x19c50], R5 ;  /* 0x019c50050a0075a7 */ /* 0x000062000802017f */
[----:B------:R-:W-:Y:S05]  /*103b0*/  @!P0 BRA `(.L_x_469) ;  /* 0x0000000000048947 */ /* 0x000fea0003800000 */
[----:B------:R-:W-:Y:S01]  /*103c0*/  BPT.TRAP 0x1 ;  /* 0x000000040000795c */ /* 0x000fe20000300000 */
.L_x_469:
[----:B------:R-:W-:Y:S04]  /*103d0*/  BSSY B0, `(.L_x_470) ;  /* 0x0000004000007945 */ /* 0x000fe80003800000 */
[----:B-1----:R-:W-:Y:S05]  /*103e0*/  @P1 BRA `(.L_x_471) ;  /* 0x0000000000081947 */ /* 0x002fea0003800000 */
[----:B------:R-:W1:Y:S02]  /*103f0*/  SYNCS.PHASECHK.TRANS64.TRYWAIT P1, [R10+URZ+0x19c50], R5 ;  /* 0x019c50050a0075a7 */ /* 0x000e64000802017f */
[----:B-1----:R-:W-:Y:S05]  /*10400*/  @!P1 BRA `(.L_x_472) ;  /* 0x000000a000e49947 */ /* 0x002fea0003800000 */
.L_x_471:
[----:B------:R-:W-:Y:S05]  /*10410*/  BSYNC B0 ;  /* 0x0000000000007941 */ /* 0x000fea0003800000 */
.L_x_470:
[----:B------:R-:W2:Y:S04]  /*10420*/  LDL R37, [R1] ;  /* 0x0000000001257983 */ /* 0x000ea80000100800 */
[----:B------:R-:W3:Y:S04]  /*10430*/  LDL R2, [R1+0x44] ;  /* 0x0000440001027983 */ /* 0x000ee80000100800 */
[----:B------:R-:W4:Y:S01]  /*10440*/  LDL R12, [R1+0x28] ;  /* 0x00002800010c7983 */ /* 0x000f220000100800 */
[----:B------:R-:W-:Y:S01]  /*10450*/  VIADD R18, R18, 0x3000 ;  /* 0x0000300012127836 */ /* 0x000fe20000000000 */
[----:B------:R-:W-:-:S04]  /*10460*/  ULDC.64 UR4, c[0x0][0x9a0] ;  /* 0x0002680000047ab9 */ /* 0x000fc80000000a00 */
[----:B------:R-:W-:-:S04]  /*10470*/  SHF.R.U32.HI R18, RZ, 0x4, R18 ;  /* 0x00000004ff127819 */ /* 0x000fc80000011612 */
[----:B------:R-:W-:-:S04]  /*10480*/  LOP3.LUT R18, R18, 0x3fff, RZ, 0xc0, !PT ;  /* 0x00003fff12127812 */ /* 0x000fc800078ec0ff */
[----:B------:R-:W-:Y:S01]  /*10490*/  LOP3.LUT R18, R18, 0x10000, RZ, 0xfc, !PT ;  /* 0x0001000012127812 */ /* 0x000fe200078efcff */
[----:B01----:R-:W-:Y:S01]  /*104a0*/  IMAD.MOV.U32 R5, RZ, RZ, 0x40000040 ;  /* 0x40000040ff057424 */ /* 0x003fe200078e00ff */
[----:B------:R-:W-:-:S04]  /*104b0*/  ISETP.NE.U32.AND P1, PT, RZ, UR4, PT ;  /* 0x00000004ff007c0c */ /* 0x000fc8000bf25070 */
[----:B------:R-:W-:Y:S02]  /*104c0*/  ISETP.NE.AND.EX P1, PT, RZ, UR5, PT, P1 ;  /* 0x00000005ff007c0c */ /* 0x000fe4000bf25310 */
[----:B------:R-:W-:Y:S01]  /*104d0*/  R2UR UR7, R5 ;  /* 0x00000000050772ca */ /* 0x000fe200000e0000 */
[----:B------:R-:W-:-:S10]  /*104e0*/  WARPGROUP.ARRIVE ;  /* 0x00000000000079c5 */ /* 0x000fd40000000000 */
[----:B------:R-:W3:Y:S08]  /*104f0*/  @P1 LDC.64 R8, c[0x0][0x9c8] ;  /* 0x00027200ff081b82 */ /* 0x000ef00000000a00 */
[----:B------:R-:W0:Y:S01]  /*10500*/  @P1 LDC.64 R6, c[0x0][0x9d0] ;  /* 0x00027400ff061b82 */ /* 0x000e220000000a00 */
[----:B------:R-:W-:Y:S01]  /*10510*/  @P1 SHF.R.S32.HI R11, RZ, 0x1f, R154 ;  /* 0x0000001fff0b1819 */ /* 0x000fe2000001149a */
[----:B--2---:R-:W-:-:S05]  /*10520*/  IMAD R4, R37, 0x300, R18 ;  /* 0x0000030025047824 */ /* 0x004fca00078e0212 */
[----:B------:R-:W-:-:S13]  /*10530*/  R2UR UR6, R4 ;  /* 0x00000000040672ca */ /* 0x000fda00000e0000 */
[----:B------:R-:W-:Y:S01]  /*10540*/  QGMMA.64x96x32.F32.E4M3.E4M3 R88, R148, gdesc[UR4], R88, gsb0 ;  /* 0x0160000494587df3 */ /* 0x000fe20008000858 */
[----:B---3--:R-:W-:-:S04]  /*10550*/  @P1 IMAD R2, R2, R8, RZ ;  /* 0x0000000802021224 */ /* 0x008fc800078e02ff */
[C---:B----4-:R-:W-:Y:S02]  /*10560*/  @P1 IMAD R5, R12.reuse, R9, R2 ;  /* 0x000000090c051224 */ /* 0x050fe400078e0202 */
[----:B------:R-:W-:-:S04]  /*10570*/  @P1 IMAD.WIDE.U32 R8, R12, R8, RZ ;  /* 0x000000080c081225 */ /* 0x000fc800078e00ff */
[----:B0-----:R-:W-:Y:S01]  /*10580*/  @P1 IMAD R2, R11, R6, RZ ;  /* 0x000000060b021224 */ /* 0x001fe200078e02ff */
[----:B------:R-:W-:-:S03]  /*10590*/  @P1 IADD3 R9, R9, R5, RZ ;  /* 0x0000000509091210 */ /* 0x000fc60007ffe0ff */
[C---:B------:R-:W-:Y:S02]  /*105a0*/  @P1 IMAD R5, R154.reuse, R7, R2 ;  /* 0x000000079a051224 */ /* 0x040fe400078e0202 */
[----:B------:R-:W-:-:S04]  /*105b0*/  @P1 IMAD.WIDE.U32 R6, R154, R6, R8 ;  /* 0x000000069a061225 */ /* 0x000fc800078e0008 */
[----:B------:R-:W-:Y:S01]  /*105c0*/  @P1 IMAD.IADD R5, R7, 0x1, R5 ;  /* 0x0000000107051824 */ /* 0x000fe200078e0205 */
[----:B------:R-:W-:Y:S01]  /*105d0*/  @P1 LEA R8, P2, R6, UR4, 0x2 ;  /* 0x0000000406081c11 */ /* 0x000fe2000f8410ff */
[----:B------:R-:W-:-:S03]  /*105e0*/  IMAD.MOV.U32 R11, RZ, RZ, 0x3f800000 ;  /* 0x3f800000ff0b7424 */ /* 0x000fc600078e00ff */
[----:B------:R-:W-:-:S05]  /*105f0*/  @P1 LEA.HI.X R9, R6, UR5, R5, 0x2, P2 ;  /* 0x0000000506091c11 */ /* 0x000fca00090f1405 */
[----:B------:R0:W2:Y:S01]  /*10600*/  @P1 LDG.E R11, desc[UR42][R8.64] ;  /* 0x0000002a080b1981 */ /* 0x0000a2000c1e1900 */
[----:B------:R-:W-:Y:S02]  /*10610*/  VIADD R6, R4, 0x2 ;  /* 0x0000000204067836 */ /* 0x000fe40000000000 */
[----:B------:R-:W-:-:S03]  /*10620*/  IMAD.MOV.U32 R7, RZ, RZ, 0x40000040 ;  /* 0x40000040ff077424 */ /* 0x000fc600078e00ff */
[----:B------:R-:W-:Y:S02]  /*10630*/  R2UR UR6, R6 ;  /* 0x00000000060672ca */ /* 0x000fe400000e0000 */
[----:B------:R-:W-:Y:S01]  /*10640*/  R2UR UR7, R7 ;  /* 0x00000000070772ca */ /* 0x000fe200000e0000 */
[----:B------:R-:W-:Y:S02]  /*10650*/  WARPGROUP.DEPBAR.LE gsb0, 0x0 ;  /* 0x00008000000079c5 */ /* 0x000fe40000010000 */
[----:B------:R-:W-:-:S10]  /*10660*/  WARPGROUP.ARRIVE ;  /* 0x00000000000079c5 */ /* 0x000fd40000000000 */
[----:B------:R-:W-:Y:S01]  /*10670*/  QGMMA.64x96x32.F32.E4M3.E4M3 R88, R136, gdesc[UR4], R88, gsb0 ;  /* 0x0160000488587df3 */ /* 0x000fe20008000858 */
[----:B------:R-:W-:Y:S01]  /*10680*/  VIADD R6, R4, 0x4 ;  /* 0x0000000404067836 */ /* 0x000fe20000000000 */
[----:B------:R-:W-:-:S04]  /*10690*/  MOV R7, 0x40000040 ;  /* 0x4000004000077802 */ /* 0x000fc80000000f00 */
[----:B------:R-:W-:Y:S02]  /*106a0*/  R2UR UR6, R6 ;  /* 0x00000000060672ca */ /* 0x000fe400000e0000 */
[----:B------:R-:W-:Y:S01]  /*106b0*/  R2UR UR7, R7 ;  /* 0x00000000070772ca */ /* 0x000fe200000e0000 */
[----:B------:R-:W-:Y:S01]  /*106c0*/  VIADD R4, R4, 0x6 ;  /* 0x0000000604047836 */ /* 0x000fe20000000000 */
[----:B------:R-:W1:Y:S01]  /*106d0*/  SHFL.BFLY PT, R7, R0, 0x2, 0x1f ;  /* 0x0c401f0000077f89 */ /* 0x000e6200000e0000 */
[----:B------:R-:W-:-:S03]  /*106e0*/  IMAD.MOV.U32 R5, RZ, RZ, 0x40000040 ;  /* 0x40000040ff057424 */ /* 0x000fc600078e00ff */
[----:B------:R-:W3:Y:S01]  /*106f0*/  SHFL.BFLY PT, R6, R3, 0x2, 0x1f ;  /* 0x0c401f0003067f89 */ /* 0x000ee200000e0000 */
[----:B------:R-:W-:Y:S02]  /*10700*/  WARPGROUP.DEPBAR.LE gsb0, 0x0 ;  /* 0x00008000000079c5 */ /* 0x000fe40000010000 */
[----:B------:R-:W-:-:S06]  /*10710*/  WARPGROUP.ARRIVE ;  /* 0x00000000000079c5 */ /* 0x000fcc0000000000 */
[----:B------:R-:W-:Y:S01]  /*10720*/  QGMMA.64x96x32.F32.E4M3.E4M3 R88, R140, gdesc[UR4], R88, gsb0 ;  /* 0x016000048c587df3 */ /* 0x000fe20008000858 */
[----:B------:R-:W-:Y:S02]  /*10730*/  R2UR UR6, R4 ;  /* 0x00000000040672ca */ /* 0x000fe400000e0000 */
[----:B------:R-:W-:Y:S01]  /*10740*/  R2UR UR7, R5 ;  /* 0x00000000050772ca */ /* 0x000fe200000e0000 */
[----:B-1----:R-:W-:-:S01]  /*10750*/  FADD.FTZ R7, R7, R0 ;  /* 0x0000000007077221 */ /* 0x002fc20000010000 */
[----:B---3--:R-:W-:-:S04]  /*10760*/  FADD.FTZ R6, R6, R3 ;  /* 0x0000000306067221 */ /* 0x008fc80000010000 */
[----:B------:R-:W0:Y:S04]  /*10770*/  SHFL.BFLY PT, R2, R7, 0x1, 0x1f ;  /* 0x0c201f0007027f89 */ /* 0x000e2800000e0000 */
[----:B------:R-:W1:Y:S01]  /*10780*/  SHFL.BFLY PT, R5, R6, 0x1, 0x1f ;  /* 0x0c201f0006057f89 */ /* 0x000e6200000e0000 */
        /* <DEDUP_REMOVED lines=16> */
[----:B------:R-:W3:Y:S01]  /*10890*/  @P1 MUFU.RCP R8, R12 ;  /* 0x0000000c00081308 */ /* 0x000ee20000001000 */
[C---:B------:R-:W-:Y:S01]  /*108a0*/  @P2 FMUL.FTZ R3, R42.reuse, 0.69314718246459960938 ;  /* 0x3f3172182a032820 */ /* 0x040fe20000410000 */
[----:B------:R-:W-:Y:S01]  /*108b0*/  @P3 FMUL.FTZ R42, R42, 0.69314718246459960938 ;  /* 0x3f3172182a2a3820 */ /* 0x000fe20000410000 */
[----:B0-----:R-:W-:Y:S01]  /*108c0*/  @P2 FMUL.FTZ R6, R5, 0.69314718246459960938 ;  /* 0x3f31721805062820 */ /* 0x001fe20000410000 */
[----:B------:R-:W-:Y:S01]  /*108d0*/  IMAD.MOV.U32 R2, RZ, RZ, -0x800000 ;  /* 0xff800000ff027424 */ /* 0x000fe200078e00ff */
[----:B------:R-:W-:Y:S01]  /*108e0*/  MOV R0, 0xff800000 ;  /* 0xff80000000007802 */ /* 0x000fe20000000f00 */
[----:B-1----:R-:W-:Y:S01]  /*108f0*/  @P3 FMUL.FTZ R7, R7, 0.69314718246459960938 ;  /* 0x3f31721807073820 */ /* 0x002fe20000410000 */
[----:B------:R-:W-:-:S01]  /*10900*/  @P2 FFMA.FTZ R2, R3, R38, R6 ;  /* 0x0000002603022223 */ /* 0x000fc20000010006 */
[----:B--2---:R-:W-:-:S02]  /*10910*/  FMUL.FTZ R31, R4, R11 ;  /* 0x0000000b041f7220 */ /* 0x004fc40000410000 */
[----:B------:R-:W-:-:S01]  /*10920*/  @P3 FFMA.FTZ R0, R42, R54, R7 ;  /* 0x000000362a003223 */ /* 0x000fc20000010007 */
[----:B---3--:R-:W-:Y:S01]  /*10930*/  FMUL.FTZ R18, R8, R11 ;  /* 0x0000000b08127220 */ /* 0x008fe20000410000 */
[----:B------:R-:W-:Y:S02]  /*10940*/  WARPGROUP.DEPBAR.LE gsb0, 0x0 ;  /* 0x00008000000079c5 */ /* 0x000fe40000010000 */
[----:B------:R-:W-:Y:S05]  /*10950*/  @!P0 BRA `(.L_x_473) ;  /* 0x0000000000048947 */ /* 0x000fea0003800000 */
[----:B------:R-:W-:Y:S01]  /*10960*/  BPT.TRAP 0x1 ;  /* 0x000000040000795c */ /* 0x000fe20000300000 */
.L_x_473:
[----:B------:R-:W2:Y:S01]  /*10970*/  LDL.LU R4, [R1+0x20] ;  /* 0x0000200001047983 */ /* 0x000ea20000300800 */
[----:B------:R-:W-:Y:S02]  /*10980*/  VIADD R10, R10, 0x19c60 ;  /* 0x00019c600a0a7836 */ /* 0x000fe40000000000 */
[-C--:B------:R-:W-:Y:S01]  /*10990*/  FMUL.FTZ R3, R88, R31.reuse ;  /* 0x0000001f58037220 */ /* 0x080fe20000410000 */
[-C--:B------:R-:W-:Y:S01]  /*109a0*/  FMUL.FTZ R6, R89, R31.reuse ;  /* 0x0000001f59067220 */ /* 0x080fe20000410000 */
[----:B------:R-:W3:Y:S04]  /*109b0*/  LDL.LU R25, [R1+0x8] ;  /* 0x0000080001197983 */ /* 0x000ee80000300800 */
[----:B------:R-:W4:Y:S01]  /*109c0*/  LDL.LU R24, [R1+0x40] ;  /* 0x0000400001187983 */ /* 0x000f220000300800 */
        /* <DEDUP_REMOVED lines=43> */
[----:B------:R-:W-:Y:S01]  /*10c80*/  FMUL.FTZ R135, R135, R18 ;  /* 0x0000001287877220 */ /* 0x000fe20000410000 */
[----:B--2---:R-:W-:-:S04]  /*10c90*/  PRMT R4, R4, 0x654, R10 ;  /* 0x0000065404047816 */ /* 0x004fc8000000000a */
[----:B------:R0:W-:Y:S02]  /*10ca0*/  SYNCS.ARRIVE.TRANS64.RED.A1T0 RZ, [R4+URZ], RZ ;  /* 0x000000ff04ff79a7 */ /* 0x0001e4000810043f */
[----:B0-----:R-:W-:-:S05]  /*10cb0*/  VIADD R4, R37, 0x1 ;  /* 0x0000000125047836 */ /* 0x001fca0000000000 */
[----:B------:R-:W-:-:S04]  /*10cc0*/  ISETP.NE.AND P0, PT, R4, 0x2, PT ;  /* 0x000000020400780c */ /* 0x000fc80003f05270 */
[----:B------:R-:W-:Y:S02]  /*10cd0*/  SEL R5, RZ, 0x1, P0 ;  /* 0x00000001ff057807 */ /* 0x000fe40000000000 */
[----:B------:R-:W-:Y:S01]  /*10ce0*/  SEL R4, R4, RZ, P0 ;  /* 0x000000ff04047207 */ /* 0x000fe20000000000 */
[----:B----4-:R-:W-:Y:S01]  /*10cf0*/  VIADD R24, R24, 0x1 ;  /* 0x0000000118187836 */ /* 0x010fe20000000000 */
[----:B---3--:R-:W-:-:S03]  /*10d00*/  LOP3.LUT R25, R25, R5, RZ, 0x3c, !PT ;  /* 0x0000000519197212 */ /* 0x008fc600078e3cff */
[----:B------:R0:W-:Y:S04]  /*10d10*/  STL [R1], R4 ;  /* 0x0000000401007387 */ /* 0x0001e80000100800 */
[----:B------:R0:W-:Y:S04]  /*10d20*/  STL [R1+0x8], R25 ;  /* 0x0000081901007387 */ /* 0x0001e80000100800 */
[----:B------:R0:W-:Y:S01]  /*10d30*/  STL [R1+0x40], R24 ;  /* 0x0000401801007387 */ /* 0x0001e20000100800 */
[-C--:B------:R-:W-:Y:S01]  /*10d40*/  FMUL.FTZ R10, R105, R31.reuse ;  /* 0x0000001f690a7220 */ /* 0x080fe20000410000 */
[----:B------:R-:W-:Y:S01]  /*10d50*/  FMUL.FTZ R31, R133, R31 ;  /* 0x0000001f851f7220 */ /* 0x000fe20000410000 */
[----:B------:R-:W-:-:S07]  /*10d60*/  FMUL.FTZ R37, R134, R18 ;  /* 0x0000001286257220 */ /* 0x000fce0000410000 */
.L_x_419:
[----:B------:R-:W0:Y:S08]  /*10d70*/  S2UR UR4, SR_CgaCtaId ;  /* 0x00000000000479c3 */ /* 0x000e300000008800 */
[----:B------:R-:W-:Y:S01]  /*10d80*/  BAR.SYNC.DEFER_BLOCKING 0x5, 0x200 ;  /* 0x0148000000007b1d */ /* 0x000fe20000010000 */
[----:B------:R-:W-:-:S05]  /*10d90*/  MOV R18, 0x400 ;  /* 0x0000040000127802 */ /* 0x000fca0000000f00 */
[----:B------:R-:W-:Y:S01]  /*10da0*/  BSSY B0, `(.L_x_474) ;  /* 0x0000220000007945 */ /* 0x000fe20003800000 */
[----:B0-----:R-:W-:-:S05]  /*10db0*/  IMAD.U32 R4, RZ, RZ, UR4 ;  /* 0x00000004ff047e24 */ /* 0x001fca000f8e00ff */
[----:B------:R0:W-:Y:S01]  /*10dc0*/  STL [R1+0x20], R4 ;  /* 0x0000200401007387 */ /* 0x0001e20000100800 */
[----:B------:R-:W-:-:S05]  /*10dd0*/  LEA R18, R4, R18, 0x18 ;  /* 0x0000001204127211 */ /* 0x000fca00078ec0ff */
[----:B------:R0:W1:Y:S01]  /*10de0*/  LDS.128 R152, [R18+0x19cd0] ;  /* 0x019cd00012987984 */ /* 0x0000620000000c00 */
[----:B------:R-:W-:Y:S06]  /*10df0*/  BAR.ARV 0x4, 0x200 ;  /* 0x0108000000007b1d */ /* 0x000fec0000002000 */
[----:B------:R-:W-:Y:S05]  /*10e00*/  @P1 BRA `(.L_x_475) ;  /* 0x0000001400d01947 */ /* 0x000fea0003800000 */
[----:B------:R-:W2:Y:S01]  /*10e10*/  LDL R59, [R1+0x70] ;  /* 0x00007000013b7983 */ /* 0x000ea20000100800 */
[----:B------:R-:W-:Y:S01]  /*10e20*/  ULDC.64 UR4, c[0x4][0x38] ;  /* 0x01000e0000047ab9 */ /* 0x000fe20000000a00 */
[----:B-----5:R-:W0:Y:S01]  /*10e30*/  S2R R24, SR_TID.X ;  /* 0x0000000000187919 */ /* 0x020e220000002100 */
[----:B------:R-:W-:Y:S02]  /*10e40*/  F2FP.BF16.F32.PACK_AB R10, R29, R10 ;  /* 0x0000000a1d0a723e */ /* 0x000fe400000010ff */
[----:B------:R-:W3:Y:S01]  /*10e50*/  S2R R29, SR_SWINHI ;  /* 0x00000000001d7919 */ /* 0x000ee20000002f00 */
[----:B0-----:R-:W-:-:S05]  /*10e60*/  IMAD.SHL.U32 R4, R24, 0x4, RZ ;  /* 0x0000000418047824 */ /* 0x001fca00078e00ff */
[----:B------:R-:W-:-:S04]  /*10e70*/  LOP3.LUT R4, R4, 0xc, RZ, 0xc0, !PT ;  /* 0x0000000c04047812 */ /* 0x000fc800078ec0ff */
[----:B------:R-:W-:-:S04]  /*10e80*/  IADD3 R4, P0, R4, UR4, RZ ;  /* 0x0000000404047c10 */ /* 0x000fc8000ff1e0ff */
[----:B------:R-:W-:Y:S01]  /*10e90*/  IADD3.X R5, RZ, UR5, RZ, P0, !PT ;  /* 0x00000005ff057c10 */ /* 0x000fe200087fe4ff */
[----:B------:R-:W-:-:S05]  /*10ea0*/  ULDC.64 UR4, c[0x0][0xc00] ;  /* 0x0003000000047ab9 */ /* 0x000fca0000000a00 */
[----:B------:R0:W4:Y:S01]  /*10eb0*/  LDG.E.CONSTANT R5, desc[UR42][R4.64] ;  /* 0x0000002a04057981 */ /* 0x000122000c1e9900 */
[----:B------:R-:W-:Y:S02]  /*10ec0*/  F2FP.BF16.F32.PACK_AB R7, R34, R7 ;  /* 0x000000072207723e */ /* 0x000fe400000010ff */
[----:B------:R-:W-:Y:S02]  /*10ed0*/  F2FP.BF16.F32.PACK_AB R8, R33, R8 ;  /* 0x000000082108723e */ /* 0x000fe400000010ff */
[----:B------:R-:W-:Y:S02]  /*10ee0*/  F2FP.BF16.F32.PACK_AB R9, R36, R9 ;  /* 0x000000092409723e */ /* 0x000fe400000010ff */
[----:B0-----:R-:W-:Y:S02]  /*10ef0*/  LOP3.LUT P0, R4, R24, 0x3, RZ, 0xc0, !PT ;  /* 0x0000000318047812 */ /* 0x001fe4000780c0ff */
[----:B------:R-:W-:Y:S02]  /*10f00*/  MOV R24, R18 ;  /* 0x0000001200187202 */ /* 0x000fe40000000f00 */
[----:B---3--:R-:W-:-:S02]  /*10f10*/  MOV R25, R29 ;  /* 0x0000001d00197202 */ /* 0x008fc40000000f00 */
[----:B------:R-:W-:Y:S02]  /*10f20*/  ISETP.EQ.OR P0, PT, R4, 0x3, !P0 ;  /* 0x000000030400780c */ /* 0x000fe40004702670 */
[----:B------:R-:W-:Y:S02]  /*10f30*/  F2FP.BF16.F32.PACK_AB R3, R32, R3 ;  /* 0x000000032003723e */ /* 0x000fe400000010ff */
[----:B------:R-:W-:Y:S02]  /*10f40*/  F2FP.BF16.F32.PACK_AB R13, R28, R13 ;  /* 0x0000000d1c0d723e */ /* 0x000fe400000010ff */
[----:B------:R-:W-:Y:S02]  /*10f50*/  F2FP.BF16.F32.PACK_AB R15, R30, R15 ;  /* 0x0000000f1e0f723e */ /* 0x000fe400000010ff */
[----:B------:R-:W-:Y:S02]  /*10f60*/  F2FP.BF16.F32.PACK_AB R57, R57, R60 ;  /* 0x0000003c3939723e */ /* 0x000fe400000010ff */
[----:B------:R-:W-:-:S02]  /*10f70*/  F2FP.BF16.F32.PACK_AB R58, R55, R58 ;  /* 0x0000003a373a723e */ /* 0x000fc400000010ff */
[----:B------:R-:W-:Y:S02]  /*10f80*/  SEL R28, R7, R8, P0 ;  /* 0x00000008071c7207 */ /* 0x000fe40000000000 */
[----:B------:R-:W-:Y:S02]  /*10f90*/  SEL R30, R8, R7, P0 ;  /* 0x00000007081e7207 */ /* 0x000fe40000000000 */
[----:B------:R-:W-:Y:S02]  /*10fa0*/  SEL R32, R9, R10, P0 ;  /* 0x0000000a09207207 */ /* 0x000fe40000000000 */
[----:B------:R-:W-:Y:S02]  /*10fb0*/  SEL R34, R10, R9, P0 ;  /* 0x000000090a227207 */ /* 0x000fe40000000000 */
[----:B------:R-:W-:Y:S02]  /*10fc0*/  SEL R60, R57, R58, P0 ;  /* 0x0000003a393c7207 */ /* 0x000fe40000000000 */
[----:B------:R-:W-:-:S02]  /*10fd0*/  SEL R58, R58, R57, P0 ;  /* 0x000000393a3a7207 */ /* 0x000fc40000000000 */
[----:B------:R-:W-:Y:S02]  /*10fe0*/  F2FP.BF16.F32.PACK_AB R6, R35, R6 ;  /* 0x000000062306723e */ /* 0x000fe400000010ff */
[----:B------:R-:W-:Y:S02]  /*10ff0*/  F2FP.BF16.F32.PACK_AB R11, R26, R11 ;  /* 0x0000000b1a0b723e */ /* 0x000fe400000010ff */
[----:B------:R-:W-:Y:S02]  /*11000*/  F2FP.BF16.F32.PACK_AB R14, R27, R14 ;  /* 0x0000000e1b0e723e */ /* 0x000fe400000010ff */
[----:B------:R-:W-:Y:S01]  /*11010*/  F2FP.BF16.F32.PACK_AB R45, R45, R48 ;  /* 0x000000302d2d723e */ /* 0x000fe200000010ff */
[----:B--2---:R-:W-:Y:S02]  /*11020*/  IMAD.WIDE R8, R59, 0x2, R24 ;  /* 0x000000023b087825 */ /* 0x004fe400078e0218 */
[----:B------:R-:W2:Y:S04]  /*11030*/  LDL.LU R59, [R1+0x38] ;  /* 0x00003800013b7983 */ /* 0x000ea80000300800 */
[----:B------:R-:W3:Y:S01]  /*11040*/  LDL.LU R57, [R1+0x3c] ;  /* 0x00003c0001397983 */ /* 0x000ee20000300800 */
[----:B------:R-:W-:-:S02]  /*11050*/  SEL R4, R3, R6, P0 ;  /* 0x0000000603047207 */ /* 0x000fc40000000000 */
[----:B------:R-:W-:Y:S01]  /*11060*/  SEL R26, R6, R3, P0 ;  /* 0x00000003061a7207 */ /* 0x000fe20000000000 */
[----:B------:R-:W3:Y:S01]  /*11070*/  LDL R55, [R1+0x6c] ;  /* 0x00006c0001377983 */ /* 0x000ee20000100800 */
[C---:B------:R-:W-:Y:S02]  /*11080*/  LOP3.LUT R3, R8.reuse, 0x180, RZ, 0xc0, !PT ;  /* 0x0000018008037812 */ /* 0x040fe400078ec0ff */
[----:B------:R-:W-:Y:S02]  /*11090*/  IADD3 R10, P5, R8, 0x20, RZ ;  /* 0x00000020080a7810 */ /* 0x000fe40007fbe0ff */
[----:B------:R-:W-:Y:S02]  /*110a0*/  SHF.R.U64 R3, R3, 0x3, RZ ;  /* 0x0000000303037819 */ /* 0x000fe400000012ff */
[----:B------:R-:W-:Y:S02]  /*110b0*/  F2FP.BF16.F32.PACK_AB R41, R41, R44 ;  /* 0x0000002c2929723e */ /* 0x000fe400000010ff */
[----:B------:R-:W-:-:S02]  /*110c0*/  LOP3.LUT R6, R10, 0x180, RZ, 0xc0, !PT ;  /* 0x000001800a067812 */ /* 0x000fc400078ec0ff */
[----:B------:R-:W-:Y:S02]  /*110d0*/  SEL R44, R13, R14, P0 ;  /* 0x0000000e0d2c7207 */ /* 0x000fe40000000000 */
[----:B------:R-:W-:Y:S02]  /*110e0*/  SEL R48, R14, R13, P0 ;  /* 0x0000000d0e307207 */ /* 0x000fe40000000000 */
[C---:B------:R-:W-:Y:S02]  /*110f0*/  IADD3 R14, P4, R8.reuse, 0x3000, RZ ;  /* 0x00003000080e7810 */ /* 0x040fe40007f9e0ff */
[C---:B------:R-:W-:Y:S02]  /*11100*/  IADD3 R27, P3, R8.reuse, 0x3020, RZ ;  /* 0x00003020081b7810 */ /* 0x040fe40007f7e0ff */
[C---:B------:R-:W-:Y:S02]  /*11110*/  IADD3 R29, P2, R8.reuse, 0x6000, RZ ;  /* 0x00006000081d7810 */ /* 0x040fe40007f5e0ff */
[----:B------:R-:W-:-:S02]  /*11120*/  IADD3 R72, P1, R8, 0x6020, RZ ;  /* 0x0000602008487810 */ /* 0x000fc40007f3e0ff */
[----:B------:R-:W-:Y:S02]  /*11130*/  F2FP.BF16.F32.PACK_AB R12, R21, R12 ;  /* 0x0000000c150c723e */ /* 0x000fe400000010ff */
[----:B------:R-:W-:Y:S02]  /*11140*/  LOP3.LUT R8, R3, R8, RZ, 0x3c, !PT ;  /* 0x0000000803087212 */ /* 0x000fe400078e3cff */
[----:B------:R-:W-:Y:S02]  /*11150*/  SHF.R.U64 R3, R6, 0x3, RZ ;  /* 0x0000000306037819 */ /* 0x000fe400000012ff */
[----:B------:R-:W-:Y:S02]  /*11160*/  F2FP.BF16.F32.PACK_AB R37, R37, R40 ;  /* 0x000000282525723e */ /* 0x000fe400000010ff */
[----:B------:R-:W-:Y:S02]  /*11170*/  SEL R36, R11, R12, P0 ;  /* 0x0000000c0b247207 */ /* 0x000fe40000000000 */
[----:B------:R-:W-:-:S02]  /*11180*/  SEL R40, R12, R11, P0 ;  /* 0x0000000b0c287207 */ /* 0x000fc40000000000 */
[----:B------:R-:W-:Y:S02]  /*11190*/  LOP3.LUT R12, R3, R10, RZ, 0x3c, !PT ;  /* 0x0000000a030c7212 */ /* 0x000fe400078e3cff */
[----:B------:R-:W-:Y:S02]  /*111a0*/  LOP3.LUT R3, R14, 0x180, RZ, 0xc0, !PT ;  /* 0x000001800e037812 */ /* 0x000fe400078ec0ff */
[----:B------:R-:W-:Y:S02]  /*111b0*/  LOP3.LUT R6, R27, 0x180, RZ, 0xc0, !PT ;  /* 0x000001801b067812 */ /* 0x000fe400078ec0ff */
[----:B------:R-:W-:Y:S02]  /*111c0*/  F2FP.BF16.F32.PACK_AB R20, R31, R20 ;  /* 0x000000141f14723e */ /* 0x000fe400000010ff */
[----:B------:R-:W-:Y:S02]  /*111d0*/  SHF.R.U64 R3, R3, 0x3, RZ ;  /* 0x0000000303037819 */ /* 0x000fe400000012ff */
[----:B------:R-:W-:-:S02]  /*111e0*/  F2FP.BF16.F32.PACK_AB R53, R53, R56 ;  /* 0x000000383535723e */ /* 0x000fc400000010ff */
[----:B------:R-:W-:Y:S02]  /*111f0*/  F2FP.BF16.F32.PACK_AB R54, R51, R54 ;  /* 0x000000363336723e */ /* 0x000fe400000010ff */
[----:B------:R-:W-:Y:S02]  /*11200*/  SHF.R.U64 R6, R6, 0x3, RZ ;  /* 0x0000000306067819 */ /* 0x000fe400000012ff */
[----:B------:R-:W-:Y:S02]  /*11210*/  F2FP.BF16.F32.PACK_AB R49, R49, R52 ;  /* 0x000000343131723e */ /* 0x000fe400000010ff */
[----:B------:R-:W-:Y:S01]  /*11220*/  F2FP.BF16.F32.PACK_AB R50, R47, R50 ;  /* 0x000000322f32723e */ /* 0x000fe200000010ff */
[----:B------:R-:W-:Y:S01]  /*11230*/  IMAD.X R11, RZ, RZ, R9, P3 ;  /* 0x000000ffff0b7224 */ /* 0x000fe200018e0609 */
[----:B------:R-:W-:Y:S02]  /*11240*/  F2FP.BF16.F32.PACK_AB R46, R43, R46 ;  /* 0x0000002e2b2e723e */ /* 0x000fe400000010ff */
[----:B------:R-:W-:-:S02]  /*11250*/  SEL R52, R15, R20, P0 ;  /* 0x000000140f347207 */ /* 0x000fc40000000000 */
[----:B------:R-:W-:Y:S01]  /*11260*/  SEL R56, R20, R15, P0 ;  /* 0x0000000f14387207 */ /* 0x000fe20000000000 */
[--C-:B------:R-:W-:Y:S01]  /*11270*/  IMAD.X R15, RZ, RZ, R9.reuse, P4 ;  /* 0x000000ffff0f7224 */ /* 0x100fe200020e0609 */
[----:B------:R-:W-:Y:S01]  /*11280*/  LOP3.LUT R14, R3, R14, RZ, 0x3c, !PT ;  /* 0x0000000e030e7212 */ /* 0x000fe200078e3cff */
[----:B------:R-:W-:Y:S01]  /*11290*/  IMAD.X R13, RZ, RZ, R9, P5 ;  /* 0x000000ffff0d7224 */ /* 0x000fe200028e0609 */
[----:B----4-:R-:W-:Y:S02]  /*112a0*/  LOP3.LUT R3, R5, 0x2, RZ, 0x3c, !PT ;  /* 0x0000000205037812 */ /* 0x010fe400078e3cff */
[----:B------:R-:W-:Y:S02]  /*112b0*/  SEL R62, R53, R54, P0 ;  /* 0x00000036353e7207 */ /* 0x000fe40000000000 */
[----:B------:R-:W-:Y:S02]  /*112c0*/  LOP3.LUT R10, R6, R27, RZ, 0x3c, !PT ;  /* 0x0000001b060a7212 */ /* 0x000fe400078e3cff */
[----:B------:R-:W-:-:S02]  /*112d0*/  SEL R54, R54, R53, P0 ;  /* 0x0000003536367207 */ /* 0x000fc40000000000 */
[----:B------:R-:W-:Y:S01]  /*112e0*/  SEL R64, R49, R50, P0 ;  /* 0x0000003231407207 */ /* 0x000fe20000000000 */
[--C-:B------:R-:W-:Y:S01]  /*112f0*/  IMAD.X R7, RZ, RZ, R9.reuse, P2 ;  /* 0x000000ffff077224 */ /* 0x100fe200010e0609 */
[----:B------:R-:W-:Y:S01]  /*11300*/  F2FP.BF16.F32.PACK_AB R42, R39, R42 ;  /* 0x0000002a272a723e */ /* 0x000fe200000010ff */
[----:B------:R-:W-:Y:S01]  /*11310*/  IMAD.X R21, RZ, RZ, R9, P1 ;  /* 0x000000ffff157224 */ /* 0x000fe200008e0609 */
[----:B------:R-:W-:Y:S02]  /*11320*/  SEL R50, R50, R49, P0 ;  /* 0x0000003132327207 */ /* 0x000fe40000000000 */
[----:B------:R-:W-:Y:S02]  /*11330*/  SEL R66, R45, R46, P0 ;  /* 0x0000002e2d427207 */ /* 0x000fe40000000000 */
[----:B------:R-:W-:Y:S02]  /*11340*/  F2FP.BF16.F32.PACK_AB R38, R135, R38 ;  /* 0x000000268726723e */ /* 0x000fe400000010ff */
[----:B------:R-:W-:-:S02]  /*11350*/  LOP3.LUT R20, R29, 0x180, RZ, 0xc0, !PT ;  /* 0x000001801d147812 */ /* 0x000fc400078ec0ff */
[----:B------:R-:W-:Y:S02]  /*11360*/  LOP3.LUT R31, R72, 0x180, RZ, 0xc0, !PT ;  /* 0x00000180481f7812 */ /* 0x000fe400078ec0ff */
[----:B------:R-:W-:Y:S01]  /*11370*/  MOV R51, R8 ;  /* 0x0000000800337202 */ /* 0x000fe20000000f00 */
[----:B------:R-:W-:Y:S01]  /*11380*/  SHFL.IDX PT, R28, R28, R5, 0x1c1f ;  /* 0x001c1f051c1c7589 */ /* 0x000fe200000e0000 */
[----:B------:R-:W-:Y:S02]  /*11390*/  SEL R46, R46, R45, P0 ;  /* 0x0000002d2e2e7207 */ /* 0x000fe40000000000 */
[----:B------:R-:W-:Y:S01]  /*113a0*/  MOV R47, R14 ;  /* 0x0000000e002f7202 */ /* 0x000fe20000000f00 */
[----:B------:R-:W-:Y:S01]  /*113b0*/  SHFL.IDX PT, R8, R4, R5, 0x1c1f ;  /* 0x001c1f0504087589 */ /* 0x000fe200000e0000 */
[----:B------:R-:W-:Y:S02]  /*113c0*/  MOV R45, R10 ;  /* 0x0000000a002d7202 */ /* 0x000fe40000000f00 */
[----:B------:R-:W-:Y:S01]  /*113d0*/  MOV R49, R12 ;  /* 0x0000000c00317202 */ /* 0x000fe20000000f00 */
[----:B------:R-:W0:Y:S01]  /*113e0*/  SHFL.IDX PT, R9, R26, R3, 0x1c1f ;  /* 0x001c1f031a097589 */ /* 0x000e2200000e0000 */
[----:B------:R-:W-:-:S03]  /*113f0*/  SEL R68, R41, R42, P0 ;  /* 0x0000002a29447207 */ /* 0x000fc60000000000 */
[----:B------:R-:W4:Y:S01]  /*11400*/  SHFL.IDX PT, R11, R30, R3, 0x1c1f ;  /* 0x001c1f031e0b7589 */ /* 0x000f2200000e0000 */
[----:B------:R-:W-:-:S03]  /*11410*/  SEL R42, R42, R41, P0 ;  /* 0x000000292a2a7207 */ /* 0x000fc60000000000 */
[----:B------:R-:W-:Y:S01]  /*11420*/  SHFL.IDX PT, R60, R60, R5, 0x1c1f ;  /* 0x001c1f053c3c7589 */ /* 0x000fe200000e0000 */
[----:B------:R-:W-:-:S03]  /*11430*/  SEL R70, R37, R38, P0 ;  /* 0x0000002625467207 */ /* 0x000fc60000000000 */
[----:B------:R-:W1:Y:S01]  /*11440*/  SHFL.IDX PT, R15, R58, R3, 0x1c1f ;  /* 0x001c1f033a0f7589 */ /* 0x000e6200000e0000 */
[----:B------:R-:W-:Y:S02]  /*11450*/  SHF.R.U64 R20, R20, 0x3, RZ ;  /* 0x0000000314147819 */ /* 0x000fe400000012ff */
[----:B------:R-:W-:Y:S01]  /*11460*/  SHF.R.U64 R31, R31, 0x3, RZ ;  /* 0x000000031f1f7819 */ /* 0x000fe200000012ff */
[----:B------:R-:W-:Y:S01]  /*11470*/  SHFL.IDX PT, R32, R32, R5, 0x1c1f ;  /* 0x001c1f0520207589 */ /* 0x000fe200000e0000 */
[----:B------:R-:W-:-:S03]  /*11480*/  SEL R38, R38, R37, P0 ;  /* 0x0000002526267207 */ /* 0x000fc60000000000 */
[----:B------:R-:W1:Y:S04]  /*11490*/  SHFL.IDX PT, R13, R34, R3, 0x1c1f ;  /* 0x001c1f03220d7589 */ /* 0x000e6800000e0000 */
[----:B------:R-:W-:Y:S04]  /*114a0*/  SHFL.IDX PT, R62, R62, R5, 0x1c1f ;  /* 0x001c1f053e3e7589 */ /* 0x000fe800000e0000 */
[----:B------:R-:W1:Y:S04]  /*114b0*/  SHFL.IDX PT, R33, R54, R3, 0x1c1f ;  /* 0x001c1f0336217589 */ /* 0x000e6800000e0000 */
[----:B------:R-:W-:Y:S04]  /*114c0*/  SHFL.IDX PT, R64, R64, R5, 0x1c1f ;  /* 0x001c1f0540407589 */ /* 0x000fe800000e0000 */
[----:B------:R-:W1:Y:S01]  /*114d0*/  SHFL.IDX PT, R35, R50, R3, 0x1c1f ;  /* 0x001c1f0332237589 */ /* 0x000e6200000e0000 */
[----:B------:R-:W-:-:S02]  /*114e0*/  LOP3.LUT R6, R20, R29, RZ, 0x3c, !PT ;  /* 0x0000001d14067212 */ /* 0x000fc400078e3cff */
[----:B------:R-:W-:Y:S01]  /*114f0*/  LOP3.LUT R20, R31, R72, RZ, 0x3c, !PT ;  /* 0x000000481f147212 */ /* 0x000fe200078e3cff */
[----:B------:R-:W-:Y:S04]  /*11500*/  SHFL.IDX PT, R36, R36, R5, 0x1c1f ;  /* 0x001c1f0524247589 */ /* 0x000fe800000e0000 */
[----:B------:R-:W-:Y:S04]  /*11510*/  SHFL.IDX PT, R66, R66, R5, 0x1c1f ;  /* 0x001c1f0542427589 */ /* 0x000fe800000e0000 */
[----:B------:R-:W1:Y:S04]  /*11520*/  SHFL.IDX PT, R27, R40, R3, 0x1c1f ;  /* 0x001c1f03281b7589 */ /* 0x000e6800000e0000 */
[----:B------:R-:W1:Y:S04]  /*11530*/  SHFL.IDX PT, R37, R46, R3, 0x1c1f ;  /* 0x001c1f032e257589 */ /* 0x000e6800000e0000 */
[----:B------:R-:W-:Y:S04]  /*11540*/  SHFL.IDX PT, R44, R44, R5, 0x1c1f ;  /* 0x001c1f052c2c7589 */ /* 0x000fe800000e0000 */
[----:B------:R-:W-:Y:S04]  /*11550*/  SHFL.IDX PT, R68, R68, R5, 0x1c1f ;  /* 0x001c1f0544447589 */ /* 0x000fe800000e0000 */
[----:B------:R-:W1:Y:S04]  /*11560*/  SHFL.IDX PT, R29, R48, R3, 0x1c1f ;  /* 0x001c1f03301d7589 */ /* 0x000e6800000e0000 */
[----:B------:R-:W1:Y:S04]  /*11570*/  SHFL.IDX PT, R39, R42, R3, 0x1c1f ;  /* 0x001c1f032a277589 */ /* 0x000e6800000e0000 */
[----:B------:R-:W-:Y:S04]  /*11580*/  SHFL.IDX PT, R52, R52, R5, 0x1c1f ;  /* 0x001c1f0534347589 */ /* 0x000fe800000e0000 */
[----:B------:R-:W-:Y:S04]  /*11590*/  SHFL.IDX PT, R70, R70, R5, 0x1c1f ;  /* 0x001c1f0546467589 */ /* 0x000fe800000e0000 */
[----:B------:R-:W1:Y:S04]  /*115a0*/  SHFL.IDX PT, R31, R56, R3, 0x1c1f ;  /* 0x001c1f03381f7589 */ /* 0x000e6800000e0000 */
[----:B------:R1:W1:Y:S01]  /*115b0*/  SHFL.IDX PT, R41, R38, R3, 0x1c1f ;  /* 0x001c1f0326297589 */ /* 0x00026200000e0000 */
[----:B------:R-:W-:-:S02]  /*115c0*/  MOV R43, R6 ;  /* 0x00000006002b7202 */ /* 0x000fc40000000f00 */
[----:B0-----:R-:W-:Y:S01]  /*115d0*/  SEL R4, R8, R9, P0 ;  /* 0x0000000908047207 */ /* 0x001fe20000000000 */
[----:B------:R-:W3:Y:S01]  /*115e0*/  LDL R53, [R1+0x48] ;  /* 0x0000480001357983 */ /* 0x000ee20000100800 */
[----:B------:R-:W-:Y:S02]  /*115f0*/  SEL R6, R9, R8, P0 ;  /* 0x0000000809067207 */ /* 0x000fe40000000000 */
[----:B----4-:R-:W-:Y:S02]  /*11600*/  SEL R8, R28, R11, P0 ;  /* 0x0000000b1c087207 */ /* 0x010fe40000000000 */
[----:B------:R-:W-:Y:S01]  /*11610*/  SEL R10, R11, R28, P0 ;  /* 0x0000001c0b0a7207 */ /* 0x000fe20000000000 */
[----:B-1----:R-:W0:Y:S01]  /*11620*/  LDC R3, c[0x0][0xbe8] ;  /* 0x0002fa00ff037b82 */ /* 0x002e220000000800 */
[----:B------:R-:W-:Y:S02]  /*11630*/  SEL R5, R60, R15, P0 ;  /* 0x0000000f3c057207 */ /* 0x000fe40000000000 */
[----:B------:R-:W-:-:S05]  /*11640*/  SEL R7, R15, R60, P0 ;  /* 0x0000003c0f077207 */ /* 0x000fca0000000000 */
[----:B------:R-:W-:Y:S01]  /*11650*/  BAR.SYNC.DEFER_BLOCKING 0x1, 0x180 ;  /* 0x0046000000007b1d */ /* 0x000fe20000010000 */
[----:B------:R-:W-:Y:S02]  /*11660*/  SEL R12, R32, R13, P0 ;  /* 0x0000000d200c7207 */ /* 0x000fe40000000000 */
[----:B------:R-:W-:Y:S02]  /*11670*/  SEL R14, R13, R32, P0 ;  /* 0x000000200d0e7207 */ /* 0x000fe40000000000 */
[----:B------:R-:W-:Y:S02]  /*11680*/  SEL R9, R62, R33, P0 ;  /* 0x000000213e097207 */ /* 0x000fe40000000000 */
[----:B------:R-:W-:Y:S02]  /*11690*/  SEL R11, R33, R62, P0 ;  /* 0x0000003e210b7207 */ /* 0x000fe40000000000 */
[----:B------:R-:W-:Y:S02]  /*116a0*/  SEL R13, R64, R35, P0 ;  /* 0x00000023400d7207 */ /* 0x000fe40000000000 */
[----:B------:R-:W-:-:S02]  /*116b0*/  SEL R15, R35, R64, P0 ;  /* 0x00000040230f7207 */ /* 0x000fc40000000000 */
[----:B------:R-:W-:Y:S02]  /*116c0*/  ISETP.NE.U32.AND P2, PT, RZ, UR4, PT ;  /* 0x00000004ff007c0c */ /* 0x000fe4000bf45070 */
[----:B------:R-:W-:Y:S02]  /*116d0*/  MOV R21, R20 ;  /* 0x0000001400157202 */ /* 0x000fe40000000f00 */
[----:B------:R-:W-:Y:S01]  /*116e0*/  ISETP.NE.AND.EX P2, PT, RZ, UR5, PT, P2 ;  /* 0x00000005ff007c0c */ /* 0x000fe2000bf45320 */
[----:B------:R1:W-:Y:S04]  /*116f0*/  STSM.16.M88.4 [R51], R4 ;  /* 0x0000000433007844 */ /* 0x0003e80000000200 */
[----:B------:R4:W-:Y:S04]  /*11700*/  STSM.16.M88.4 [R49], R8 ;  /* 0x0000000831007844 */ /* 0x0009e80000000200 */
[----:B------:R0:W-:Y:S01]  /*11710*/  STSM.16.M88.4 [R47], R12 ;  /* 0x0000000c2f007844 */ /* 0x0001e20000000200 */
[----:B-1----:R-:W-:-:S02]  /*11720*/  SEL R4, R36, R27, P0 ;  /* 0x0000001b24047207 */ /* 0x002fc40000000000 */
[----:B------:R-:W-:Y:S02]  /*11730*/  SEL R6, R27, R36, P0 ;  /* 0x000000241b067207 */ /* 0x000fe40000000000 */
[----:B------:R-:W-:Y:S02]  /*11740*/  SEL R5, R66, R37, P0 ;  /* 0x0000002542057207 */ /* 0x000fe40000000000 */
[----:B------:R-:W-:Y:S02]  /*11750*/  SEL R7, R37, R66, P0 ;  /* 0x0000004225077207 */ /* 0x000fe40000000000 */
[----:B----4-:R-:W-:Y:S02]  /*11760*/  SEL R8, R44, R29, P0 ;  /* 0x0000001d2c087207 */ /* 0x010fe40000000000 */
[----:B------:R-:W-:Y:S02]  /*11770*/  SEL R10, R29, R44, P0 ;  /* 0x0000002c1d0a7207 */ /* 0x000fe40000000000 */
[----:B------:R-:W-:-:S02]  /*11780*/  SEL R9, R68, R39, P0 ;  /* 0x0000002744097207 */ /* 0x000fc40000000000 */
[----:B------:R-:W-:Y:S02]  /*11790*/  SEL R11, R39, R68, P0 ;  /* 0x00000044270b7207 */ /* 0x000fe40000000000 */
[----:B0-----:R-:W-:Y:S02]  /*117a0*/  SEL R12, R52, R31, P0 ;  /* 0x0000001f340c7207 */ /* 0x001fe40000000000 */
[----:B------:R-:W-:Y:S02]  /*117b0*/  SEL R14, R31, R52, P0 ;  /* 0x000000341f0e7207 */ /* 0x000fe40000000000 */
[----:B------:R-:W-:Y:S02]  /*117c0*/  SEL R13, R70, R41, P0 ;  /* 0x00000029460d7207 */ /* 0x000fe40000000000 */
[----:B------:R-:W-:Y:S01]  /*117d0*/  SEL R15, R41, R70, P0 ;  /* 0x00000046290f7207 */ /* 0x000fe20000000000 */
[----:B------:R0:W-:Y:S04]  /*117e0*/  STSM.16.M88.4 [R45], R4 ;  /* 0x000000042d007844 */ /* 0x0001e80000000200 */
[----:B------:R-:W-:Y:S04]  /*117f0*/  STSM.16.M88.4 [R43], R8 ;  /* 0x000000082b007844 */ /* 0x000fe80000000200 */
[----:B------:R1:W-:Y:S01]  /*11800*/  STSM.16.M88.4 [R21], R12 ;  /* 0x0000000c15007844 */ /* 0x0003e20000000200 */
[----:B------:R-:W-:Y:S01]  /*11810*/  MOV R20, RZ ;  /* 0x000000ff00147202 */ /* 0x000fe20000000f00 */
[----:B------:R-:W-:Y:S01]  /*11820*/  BAR.SYNC.DEFER_BLOCKING 0x1, 0x180 ;  /* 0x0046000000007b1d */ /* 0x000fe20000010000 */
[----:B--2---:R-:W-:-:S04]  /*11830*/  IADD3 R26, P1, R59, UR4, RZ ;  /* 0x000000043b1a7c10 */ /* 0x004fc8000ff3e0ff */
[----:B---3--:R-:W-:Y:S01]  /*11840*/  IADD3.X R27, R57, UR5, RZ, P1, !PT ;  /* 0x00000005391b7c10 */ /* 0x008fe20008ffe4ff */
[----:B------:R-:W-:Y:S02]  /*11850*/  ULDC.64 UR4, c[0x0][0xc08] ;  /* 0x0003020000047ab9 */ /* 0x000fe40000000a00 */
[----:B------:R-:W-:Y:S02]  /*11860*/  ISETP.NE.U32.AND P0, PT, RZ, UR4, PT ;  /* 0x00000004ff007c0c */ /* 0x000fe4000bf05070 */
[----:B------:R2:W5:Y:S02]  /*11870*/  @P2 LDG.E R20, desc[UR42][R26.64] ;  /* 0x0000002a1a142981 */ /* 0x000564000c1e1900 */
[----:B------:R-:W-:-:S13]  /*11880*/  ISETP.NE.AND.EX P0, PT, RZ, UR5, PT, P0 ;  /* 0x00000005ff007c0c */ /* 0x000fda000bf05300 */
[----:B0-----:R-:W-:Y:S01]  /*11890*/  @P0 IADD3 R4, P3, R59, UR4, RZ ;  /* 0x000000043b040c10 */ /* 0x001fe2000ff7e0ff */
[----:B------:R-:W-:Y:S02]  /*118a0*/  ULDC UR4, c[0x0][0xa88] ;  /* 0x0002a20000047ab9 */ /* 0x000fe40000000800 */
[----:B------:R-:W-:Y:S01]  /*118b0*/  IMAD.U32 R38, RZ, RZ, UR4 ;  /* 0x00000004ff267e24 */ /* 0x000fe2000f8e00ff */
[----:B------:R-:W-:-:S05]  /*118c0*/  @P0 IADD3.X R5, R57, UR5, RZ, P3, !PT ;  /* 0x0000000539050c10 */ /* 0x000fca0009ffe4ff */
[----:B------:R2:W5:Y:S01]  /*118d0*/  @P0 LDG.E R38, desc[UR42][R4.64] ;  /* 0x0000002a04260981 */ /* 0x000562000c1e1900 */
[----:B------:R-:W-:-:S13]  /*118e0*/  ISETP.NE.AND P1, PT, R3, 0x1, PT ;  /* 0x000000010300780c */ /* 0x000fda0003f25270 */
[----:B------:R-:W0:Y:S08]  /*118f0*/  @P1 LDC R6, c[0x0][0xbec] ;  /* 0x0002fb00ff061b82 */ /* 0x000e300000000800 */
[----:B------:R-:W3:Y:S01]  /*11900*/  @P1 LDC R29, c[0x0][0xbf0] ;  /* 0x0002fc00ff1d1b82 */ /* 0x000ee20000000800 */
[----:B-1----:R-:W-:Y:S01]  /*11910*/  IMAD R13, R53, 0xc0, R55 ;  /* 0x000000c0350d7824 */ /* 0x002fe200078e0237 */
[----:B0-23--:R-:W-:Y:S06]  /*11920*/  @P0 BRA `(.L_x_476) ;  /* 0x0000000000100947 */ /* 0x00dfec0003800000 */
[----:B------:R-:W-:Y:S05]  /*11930*/  @!P2 BRA `(.L_x_476) ;  /* 0x00000000000ca947 */ /* 0x000fea0003800000 */
[----:B------:R-:W2:Y:S04]  /*11940*/  LDG.E R5, desc[UR42][R26.64] ;  /* 0x0000002a1a057981 */ /* 0x000ea8000c1e1900 */
[----:B-----5:R-:W2:Y:S02]  /*11950*/  LDG.E R38, desc[UR42][R26.64+0x4] ;  /* 0x0000042a1a267981 */ /* 0x020ea4000c1e1900 */
[----:B--2---:R-:W-:-:S07]  /*11960*/  IMAD.IADD R38, R38, 0x1, -R5 ;  /* 0x0000000126267824 */ /* 0x004fce00078e0a05 */
.L_x_476:
[----:B------:R-:W2:Y:S01]  /*11970*/  LDL.LU R5, [R1+0x28] ;  /* 0x0000280001057983 */ /* 0x000ea20000300800 */
[----:B------:R-:W-:Y:S01]  /*11980*/  ULDC.64 UR4, c[0x0][0xb90] ;  /* 0x0002e40000047ab9 */ /* 0x000fe20000000a00 */
[----:B------:R-:W0:Y:S01]  /*11990*/  S2R R4, SR_TID.X ;  /* 0x0000000000047919 */ /* 0x000e220000002100 */
[----:B------:R-:W1:Y:S01]  /*119a0*/  S2R R14, SR_TID.X ;  /* 0x00000000000e7919 */ /* 0x000e620000002100 */
[----:B-----5:R-:W-:Y:S01]  /*119b0*/  SHF.R.S32.HI R21, RZ, 0x1f, R20 ;  /* 0x0000001fff157819 */ /* 0x020fe20000011414 */
[----:B------:R-:W-:Y:S01]  /*119c0*/  IMAD.MOV.U32 R7, RZ, RZ, R13 ;  /* 0x000000ffff077224 */ /* 0x000fe200078e000d */
[----:B------:R-:W3:Y:S01]  /*119d0*/  @P1 LDC R45, c[0x0][0xbec] ;  /* 0x0002fb00ff2d1b82 */ /* 0x000ee20000000800 */
[----:B------:R-:W4:Y:S04]  /*119e0*/  LDL.LU R10, [R1+0x44] ;  /* 0x00004400010a7983 */ /* 0x000f280000300800 */
[----:B------:R-:W3:Y:S04]  /*119f0*/  LDL.LU R44, [R1+0x34] ;  /* 0x00003400012c7983 */ /* 0x000ee80000300800 */
[----:B------:R-:W4:Y:S04]  /*11a00*/  LDL R49, [R1+0x30] ;  /* 0x0000300001317983 */ /* 0x000f280000100800 */
[----:B------:R-:W4:Y:S01]  /*11a10*/  LDL R15, [R1+0x64] ;  /* 0x00006400010f7983 */ /* 0x000f220000100800 */
[----:B------:R-:W-:-:S03]  /*11a20*/  IMAD R38, R38, R3, RZ ;  /* 0x0000000326267224 */ /* 0x000fc600078e02ff */
[----:B------:R0:W5:Y:S02]  /*11a30*/  LDL R48, [R1+0x78] ;  /* 0x0000780001307983 */ /* 0x0001640000100800 */
[----:B0-----:R-:W-:-:S05]  /*11a40*/  VIADD R47, R4, 0xffffff80 ;  /* 0xffffff80042f7836 */ /* 0x001fca0000000000 */
[----:B------:R-:W-:Y:S01]  /*11a50*/  SHF.R.S32.HI R50, RZ, 0x1f, R47 ;  /* 0x0000001fff327819 */ /* 0x000fe2000001142f */
[----:B------:R-:W-:-:S03]  /*11a60*/  @P1 IMAD.HI.U32 R4, R13, R6, RZ ;  /* 0x000000060d041227 */ /* 0x000fc600078e00ff */
[----:B------:R-:W-:Y:S02]  /*11a70*/  LEA.HI R50, R50, R47, RZ, 0x2 ;  /* 0x0000002f32327211 */ /* 0x000fe400078f10ff */
[----:B------:R-:W-:Y:S02]  /*11a80*/  @P1 SHF.R.U32.HI R7, RZ, R29, R4 ;  /* 0x0000001dff071219 */ /* 0x000fe40000011604 */
[----:B------:R-:W-:-:S03]  /*11a90*/  SHF.R.S32.HI R50, RZ, 0x2, R50 ;  /* 0x00000002ff327819 */ /* 0x000fc60000011432 */
[----:B------:R-:W-:Y:S02]  /*11aa0*/  IMAD.MOV R6, RZ, RZ, -R7 ;  /* 0x000000ffff067224 */ /* 0x000fe400078e0a07 */
[----:B-1----:R-:W-:-:S05]  /*11ab0*/  VIADD R30, R14, 0xffffff80 ;  /* 0xffffff800e1e7836 */ /* 0x002fca0000000000 */
[----:B------:R-:W-:-:S04]  /*11ac0*/  SHF.R.S32.HI R14, RZ, 0x1f, R30 ;  /* 0x0000001fff0e7819 */ /* 0x000fc8000001141e */
[----:B------:R-:W-:-:S04]  /*11ad0*/  LEA.HI R14, R14, R30, RZ, 0x7 ;  /* 0x0000001e0e0e7211 */ /* 0x000fc800078f38ff */
[----:B------:R-:W-:-:S05]  /*11ae0*/  LOP3.LUT R14, R14, 0xffffff80, RZ, 0xc0, !PT ;  /* 0xffffff800e0e7812 */ /* 0x000fca00078ec0ff */
[----:B------:R-:W-:Y:S01]  /*11af0*/  IMAD.IADD R14, R30, 0x1, -R14 ;  /* 0x000000011e0e7824 */ /* 0x000fe200078e0a0e */
[----:B------:R-:W-:-:S04]  /*11b00*/  SHF.R.S32.HI R46, RZ, 0x1f, R47 ;  /* 0x0000001fff2e7819 */ /* 0x000fc8000001142f */
[----:B------:R-:W-:-:S04]  /*11b10*/  LEA.HI R46, R46, R47, RZ, 0x2 ;  /* 0x0000002f2e2e7211 */ /* 0x000fc800078f10ff */
[----:B------:R-:W-:-:S05]  /*11b20*/  LOP3.LUT R46, R46, 0xfffffffc, RZ, 0xc0, !PT ;  /* 0xfffffffc2e2e7812 */ /* 0x000fca00078ec0ff */
[----:B------:R-:W-:Y:S02]  /*11b30*/  IMAD.IADD R46, R47, 0x1, -R46 ;  /* 0x000000012f2e7824 */ /* 0x000fe400078e0a2e */
[----:B------:R0:W5:Y:S01]  /*11b40*/  LDL R47, [R1+0x4c] ;  /* 0x00004c00012f7983 */ /* 0x0001620000100800 */
[----:B--2---:R-:W-:Y:S01]  /*11b50*/  IMAD.MOV.U32 R8, RZ, RZ, R5 ;  /* 0x000000ffff087224 */ /* 0x004fe200078e0005 */
[----:B---3--:R-:W-:-:S05]  /*11b60*/  SHF.R.S32.HI R39, RZ, 0x1f, R44 ;  /* 0x0000001fff277819 */ /* 0x008fca000001142c */
[----:B------:R-:W-:Y:S01]  /*11b70*/  IMAD R5, R39, UR4, RZ ;  /* 0x0000000427057c24 */ /* 0x000fe2000f8e02ff */
[----:B----4-:R-:W-:-:S03]  /*11b80*/  LEA R9, R50, R49, 0x5 ;  /* 0x0000003132097211 */ /* 0x010fc600078e28ff */
[C---:B------:R-:W-:Y:S02]  /*11b90*/  IMAD R11, R44.reuse, UR5, R5 ;  /* 0x000000052c0b7c24 */ /* 0x040fe4000f8e0205 */
[----:B------:R-:W-:Y:S01]  /*11ba0*/  IMAD.WIDE.U32 R4, R44, UR4, R20 ;  /* 0x000000042c047c25 */ /* 0x000fe2000f8e0014 */
[----:B------:R-:W-:Y:S01]  /*11bb0*/  SEL R37, R10, RZ, !P2 ;  /* 0x000000ff0a257207 */ /* 0x000fe20005000000 */
[----:B------:R-:W-:Y:S01]  /*11bc0*/  ULDC.64 UR4, c[0x0][0xb98] ;  /* 0x0002e60000047ab9 */ /* 0x000fe20000000a00 */
[----:B------:R-:W-:Y:S01]  /*11bd0*/  SEL R36, R8, RZ, !P2 ;  /* 0x000000ff08247207 */ /* 0x000fe20005000000 */
[----:B------:R-:W-:Y:S02]  /*11be0*/  IMAD.IADD R5, R5, 0x1, R11 ;  /* 0x0000000105057824 */ /* 0x000fe400078e020b */
[----:B------:R-:W-:-:S04]  /*11bf0*/  IMAD.WIDE R24, R9, 0x2, R24 ;  /* 0x0000000209187825 */ /* 0x000fc800078e0218 */
[----:B------:R-:W-:Y:S02]  /*11c00*/  IMAD R9, R3, R6, R13 ;  /* 0x0000000603097224 */ /* 0x000fe400078e020d */
[----:B------:R-:W-:Y:S02]  /*11c10*/  IMAD R11, R37, UR4, RZ ;  /* 0x00000004250b7c24 */ /* 0x000fe4000f8e02ff */
[----:B------:R-:W-:Y:S01]  /*11c20*/  IMAD.WIDE.U32 R4, R36, UR4, R4 ;  /* 0x0000000424047c25 */ /* 0x000fe2000f8e0004 */
[----:B------:R-:W-:-:S03]  /*11c30*/  SHF.R.S32.HI R6, RZ, 0x1f, R9 ;  /* 0x0000001fff067819 */ /* 0x000fc60000011409 */
[----:B------:R-:W-:Y:S01]  /*11c40*/  IMAD R10, R36, UR5, R11 ;  /* 0x00000005240a7c24 */ /* 0x000fe2000f8e020b */
[----:B------:R-:W-:Y:S01]  /*11c50*/  SHF.R.S32.HI R11, RZ, 0x1f, R7 ;  /* 0x0000001fff0b7819 */ /* 0x000fe20000011407 */
[----:B------:R-:W-:Y:S01]  /*11c60*/  ULDC.64 UR4, c[0x0][0xb88] ;  /* 0x0002e20000047ab9 */ /* 0x000fe20000000a00 */
[----:B------:R-:W-:Y:S02]  /*11c70*/  IADD3 R4, P0, R7, R4, RZ ;  /* 0x0000000407047210 */ /* 0x000fe40007f1e0ff */
[----:B------:R-:W-:Y:S01]  /*11c80*/  IADD3 R13, P2, R24, 0x1800, RZ ;  /* 0x00001800180d7810 */ /* 0x000fe20007f5e0ff */
[----:B------:R-:W-:Y:S01]  /*11c90*/  IMAD R6, R6, UR4, RZ ;  /* 0x0000000406067c24 */ /* 0x000fe2000f8e02ff */
[----:B------:R-:W-:Y:S02]  /*11ca0*/  IADD3.X R5, R11, R5, R10, P0, !PT ;  /* 0x000000050b057210 */ /* 0x000fe400007fe40a */
[----:B------:R-:W-:Y:S01]  /*11cb0*/  LOP3.LUT R8, R13, 0x180, RZ, 0xc0, !PT ;  /* 0x000001800d087812 */ /* 0x000fe200078ec0ff */
[----:B------:R-:W-:-:S02]  /*11cc0*/  IMAD R7, R9, UR5, R6 ;  /* 0x0000000509077c24 */ /* 0x000fc4000f8e0206 */
[----:B------:R-:W-:Y:S01]  /*11cd0*/  IMAD.WIDE.U32 R4, R9, UR4, R4 ;  /* 0x0000000409047c25 */ /* 0x000fe2000f8e0004 */
[----:B------:R-:W-:Y:S01]  /*11ce0*/  SHF.R.U64 R8, R8, 0x3, RZ ;  /* 0x0000000308087819 */ /* 0x000fe200000012ff */
[----:B------:R-:W-:Y:S02]  /*11cf0*/  ULDC.64 UR4, c[0x0][0xb50] ;  /* 0x0002d40000047ab9 */ /* 0x000fe40000000a00 */
[----:B------:R-:W-:Y:S01]  /*11d00*/  IMAD.IADD R5, R5, 0x1, R7 ;  /* 0x0000000105057824 */ /* 0x000fe200078e0207 */
[----:B------:R-:W-:Y:S02]  /*11d10*/  LEA R6, P0, R4, UR4, 0x2 ;  /* 0x0000000404067c11 */ /* 0x000fe4000f8010ff */
[----:B------:R-:W-:Y:S02]  /*11d20*/  LOP3.LUT R8, R8, R13, RZ, 0x3c, !PT ;  /* 0x0000000d08087212 */ /* 0x000fe400078e3cff */
[----:B------:R-:W-:Y:S02]  /*11d30*/  IADD3 R13, P6, R24, 0x3000, RZ ;  /* 0x00003000180d7810 */ /* 0x000fe40007fde0ff */
[----:B------:R-:W-:Y:S01]  /*11d40*/  LEA.HI.X R4, R4, UR5, R5, 0x2, P0 ;  /* 0x0000000504047c11 */ /* 0x000fe200080f1405 */
[----:B------:R-:W-:Y:S01]  /*11d50*/  SHFL.IDX PT, R40, R6, RZ, 0x1c1f ;  /* 0x001c1fff06287589 */ /* 0x000fe200000e0000 */
[----:B------:R-:W-:Y:S01]  /*11d60*/  LOP3.LUT R12, R13, 0x180, RZ, 0xc0, !PT ;  /* 0x000001800d0c7812 */ /* 0x000fe200078ec0ff */
[----:B------:R-:W-:Y:S01]  /*11d70*/  IMAD.X R9, RZ, RZ, R25, P2 ;  /* 0x000000ffff097224 */ /* 0x000fe200010e0619 */
[----:B------:R-:W-:Y:S01]  /*11d80*/  ULDC.64 UR4, c[0x0][0xaa0] ;  /* 0x0002a80000047ab9 */ /* 0x000fe20000000a00 */
[----:B------:R-:W1:Y:S01]  /*11d90*/  SHFL.IDX PT, R41, R4, RZ, 0x1c1f ;  /* 0x001c1fff04297589 */ /* 0x000e6200000e0000 */
[----:B------:R-:W-:-:S02]  /*11da0*/  SHF.R.U64 R12, R12, 0x3, RZ ;  /* 0x000000030c0c7819 */ /* 0x000fc400000012ff */
[----:B------:R-:W-:Y:S02]  /*11db0*/  LOP3.LUT P0, RZ, R14, 0x3, RZ, 0xc0, !PT ;  /* 0x000000030eff7812 */ /* 0x000fe4000780c0ff */
[----:B------:R-:W-:Y:S01]  /*11dc0*/  LOP3.LUT R12, R12, R13, RZ, 0x3c, !PT ;  /* 0x0000000d0c0c7212 */ /* 0x000fe200078e3cff */
[----:B------:R-:W-:Y:S01]  /*11dd0*/  IMAD R13, R53, 0xc0, R15 ;  /* 0x000000c0350d7824 */ /* 0x000fe200078e020f */
[----:B------:R-:W-:Y:S04]  /*11de0*/  SHFL.IDX PT, R42, R6, 0x1, 0x1c1f ;  /* 0x003c1f00062a7f89 */ /* 0x000fe800000e0000 */
[----:B------:R-:W2:Y:S01]  /*11df0*/  SHFL.IDX PT, R43, R4, 0x1, 0x1c1f ;  /* 0x003c1f00042b7f89 */ /* 0x000ea200000e0000 */
[C---:B------:R-:W-:Y:S02]  /*11e00*/  ISETP.GE.OR P2, PT, R13.reuse, R38, P0 ;  /* 0x000000260d00720c */ /* 0x040fe40000746670 */
[----:B------:R-:W-:Y:S01]  /*11e10*/  IADD3 R5, R13, 0x8, RZ ;  /* 0x000000080d057810 */ /* 0x000fe20007ffe0ff */
[----:B------:R-:W-:-:S03]  /*11e20*/  IMAD R21, R21, UR4, RZ ;  /* 0x0000000415157c24 */ /* 0x000fc6000f8e02ff */
[----:B------:R-:W-:-:S07]  /*11e30*/  ISETP.GE.OR P0, PT, R5, R38, P0 ;  /* 0x000000260500720c */ /* 0x000fce0000706670 */
[----:B-1----:R1:W-:Y:S02]  /*11e40*/  @!P2 ST.E desc[UR42][R40.64], R2 ;  /* 0x000000022800a985 */ /* 0x0023e4000c10192a */
[C---:B-1----:R-:W-:Y:S02]  /*11e50*/  IMAD R41, R20.reuse, UR5, R21 ;  /* 0x0000000514297c24 */ /* 0x042fe4000f8e0215 */
[----:B------:R-:W-:Y:S01]  /*11e60*/  IMAD.WIDE.U32 R20, R20, UR4, RZ ;  /* 0x0000000414147c25 */ /* 0x000fe2000f8e00ff */
[----:B------:R-:W-:-:S03]  /*11e70*/  ULDC.64 UR4, c[0x0][0xae8] ;  /* 0x0002ba0000047ab9 */ /* 0x000fc60000000a00 */
[----:B------:R-:W-:Y:S02]  /*11e80*/  IMAD.IADD R21, R21, 0x1, R41 ;  /* 0x0000000115157824 */ /* 0x000fe400078e0229 */
[----:B------:R-:W-:Y:S01]  /*11e90*/  IMAD R39, R39, UR4, RZ ;  /* 0x0000000427277c24 */ /* 0x000fe2000f8e02ff */
[----:B--2---:R1:W-:Y:S01]  /*11ea0*/  @!P0 ST.E desc[UR42][R42.64], R0 ;  /* 0x000000002a008985 */ /* 0x0043e2000c10192a */
[----:B------:R-:W-:-:S04]  /*11eb0*/  IMAD.WIDE.U32 R20, R44, UR4, R20 ;  /* 0x000000042c147c25 */ /* 0x000fc8000f8e0014 */
[----:B------:R-:W-:Y:S01]  /*11ec0*/  IMAD R39, R44, UR5, R39 ;  /* 0x000000052c277c24 */ /* 0x000fe2000f8e0227 */
[C---:B------:R-:W-:Y:S01]  /*11ed0*/  IADD3 R27, P5, R24.reuse, 0x4800, RZ ;  /* 0x00004800181b7810 */ /* 0x040fe20007fbe0ff */
[----:B------:R0:W5:Y:S01]  /*11ee0*/  LDL R44, [R1+0x50] ;  /* 0x00005000012c7983 */ /* 0x0001620000100800 */
[----:B------:R-:W-:Y:S01]  /*11ef0*/  IADD3 R29, P4, R24, 0x6000, RZ ;  /* 0x00006000181d7810 */ /* 0x000fe20007f9e0ff */
[----:B-1----:R-:W-:Y:S01]  /*11f00*/  IMAD R0, R46, 0x60, R50 ;  /* 0x000000602e007824 */ /* 0x002fe200078e0232 */
[----:B------:R-:W1:Y:S01]  /*11f10*/  @P1 LDC R43, c[0x0][0xbf0] ;  /* 0x0002fc00ff2b1b82 */ /* 0x000e620000000800 */
[----:B------:R0:W5:Y:S01]  /*11f20*/  LDL R46, [R1+0x74] ;  /* 0x00007400012e7983 */ /* 0x0001620000100800 */
[----:B------:R-:W-:Y:S01]  /*11f30*/  IADD3 R7, P3, R24, 0x7800, RZ ;  /* 0x0000780018077810 */ /* 0x000fe20007f7e0ff */
[----:B------:R-:W-:Y:S01]  /*11f40*/  IMAD R40, R53, 0xc0, R0 ;  /* 0x000000c035287824 */ /* 0x000fe200078e0200 */
[----:B------:R-:W-:Y:S01]  /*11f50*/  LOP3.LUT R26, R27, 0x180, RZ, 0xc0, !PT ;  /* 0x000001801b1a7812 */ /* 0x000fe200078ec0ff */
[----:B------:R-:W-:-:S02]  /*11f60*/  ULDC.64 UR4, c[0x0][0xaf0] ;  /* 0x0002bc0000047ab9 */ /* 0x000fc40000000a00 */
[----:B------:R-:W-:Y:S01]  /*11f70*/  @P1 IMAD.HI.U32 R0, R40, R45, RZ ;  /* 0x0000002d28001227 */ /* 0x000fe200078e00ff */
[----:B------:R-:W-:Y:S02]  /*11f80*/  LOP3.LUT R28, R29, 0x180, RZ, 0xc0, !PT ;  /* 0x000001801d1c7812 */ /* 0x000fe400078ec0ff */
[----:B------:R-:W-:Y:S01]  /*11f90*/  LOP3.LUT R11, R24, 0x180, RZ, 0xc0, !PT ;  /* 0x00000180180b7812 */ /* 0x000fe200078ec0ff */
[----:B------:R-:W-:Y:S01]  /*11fa0*/  IMAD.IADD R21, R21, 0x1, R39 ;  /* 0x0000000115157824 */ /* 0x000fe200078e0227 */
[----:B------:R-:W-:Y:S01]  /*11fb0*/  LOP3.LUT R6, R7, 0x180, RZ, 0xc0, !PT ;  /* 0x0000018007067812 */ /* 0x000fe200078ec0ff */
[----:B------:R-:W-:Y:S01]  /*11fc0*/  IMAD.MOV.U32 R39, RZ, RZ, R40 ;  /* 0x000000ffff277224 */ /* 0x000fe200078e0028 */
[----:B------:R-:W-:Y:S01]  /*11fd0*/  SHF.R.U64 R26, R26, 0x3, RZ ;  /* 0x000000031a1a7819 */ /* 0x000fe200000012ff */
[----:B------:R-:W-:Y:S01]  /*11fe0*/  IMAD R37, R37, UR4, RZ ;  /* 0x0000000425257c24 */ /* 0x000fe2000f8e02ff */
[----:B------:R-:W-:Y:S02]  /*11ff0*/  SHF.R.U64 R28, R28, 0x3, RZ ;  /* 0x000000031c1c7819 */ /* 0x000fe400000012ff */
[----:B------:R-:W-:-:S02]  /*12000*/  SHF.R.U64 R11, R11, 0x3, RZ ;  /* 0x000000030b0b7819 */ /* 0x000fc400000012ff */
[----:B------:R-:W-:Y:S02]  /*12010*/  SHF.R.U64 R6, R6, 0x3, RZ ;  /* 0x0000000306067819 */ /* 0x000fe400000012ff */
[----:B-1----:R-:W-:Y:S01]  /*12020*/  @P1 SHF.R.U32.HI R39, RZ, R43, R0 ;  /* 0x0000002bff271219 */ /* 0x002fe20000011600 */
[----:B------:R-:W-:Y:S01]  /*12030*/  IMAD R41, R36, UR5, R37 ;  /* 0x0000000524297c24 */ /* 0x000fe2000f8e0225 */
[----:B------:R-:W-:Y:S01]  /*12040*/  LOP3.LUT R26, R26, R27, RZ, 0x3c, !PT ;  /* 0x0000001b1a1a7212 */ /* 0x000fe200078e3cff */
[----:B------:R-:W-:Y:S01]  /*12050*/  IMAD.WIDE.U32 R36, R36, UR4, R20 ;  /* 0x0000000424247c25 */ /* 0x000fe2000f8e0014 */
[--C-:B------:R-:W-:Y:S01]  /*12060*/  SHF.R.S32.HI R0, RZ, 0x1f, R39.reuse ;  /* 0x0000001fff007819 */ /* 0x100fe20000011427 */
[----:B------:R-:W-:Y:S01]  /*12070*/  ULDC.64 UR4, c[0x0][0xae0] ;  /* 0x0002b80000047ab9 */ /* 0x000fe20000000a00 */
[----:B------:R-:W-:Y:S01]  /*12080*/  LOP3.LUT R28, R28, R29, RZ, 0x3c, !PT ;  /* 0x0000001d1c1c7212 */ /* 0x000fe200078e3cff */
[----:B------:R-:W-:Y:S01]  /*12090*/  IMAD.MOV R2, RZ, RZ, -R39 ;  /* 0x000000ffff027224 */ /* 0x000fe200078e0a27 */
[----:B------:R-:W-:Y:S01]  /*120a0*/  LOP3.LUT R4, R11, R24, RZ, 0x3c, !PT ;  /* 0x000000180b047212 */ /* 0x000fe200078e3cff */
[--C-:B------:R-:W-:Y:S01]  /*120b0*/  IMAD.X R13, RZ, RZ, R25.reuse, P6 ;  /* 0x000000ffff0d7224 */ /* 0x100fe200030e0619 */
[----:B------:R-:W-:Y:S01]  /*120c0*/  MOV R5, R25 ;  /* 0x0000001900057202 */ /* 0x000fe20000000f00 */
[--C-:B------:R-:W-:Y:S01]  /*120d0*/  IMAD.X R27, RZ, RZ, R25.reuse, P5 ;  /* 0x000000ffff1b7224 */ /* 0x100fe200028e0619 */
[----:B------:R-:W-:Y:S01]  /*120e0*/  LOP3.LUT R32, R6, R7, RZ, 0x3c, !PT ;  /* 0x0000000706207212 */ /* 0x000fe200078e3cff */
[----:B------:R-:W-:-:S02]  /*120f0*/  IMAD.X R29, RZ, RZ, R25, P4 ;  /* 0x000000ffff1d7224 */ /* 0x000fc400020e0619 */
[----:B------:R-:W-:Y:S01]  /*12100*/  IMAD.X R33, RZ, RZ, R25, P3 ;  /* 0x000000ffff217224 */ /* 0x000fe200018e0619 */
[----:B------:R-:W-:Y:S01]  /*12110*/  IADD3 R37, R37, R41, RZ ;  /* 0x0000002925257210 */ /* 0x000fe20007ffe0ff */
[----:B------:R-:W-:Y:S01]  /*12120*/  IMAD R0, R0, UR4, RZ ;  /* 0x0000000400007c24 */ /* 0x000fe2000f8e02ff */
[----:B------:R-:W5:Y:S01]  /*12130*/  LD.E.128 R4, desc[UR42][R4.64] ;  /* 0x0000002a04047980 */ /* 0x000f62000c101d00 */
[----:B------:R-:W-:Y:S02]  /*12140*/  IMAD R21, R3, R2, R40 ;  /* 0x0000000203157224 */ /* 0x000fe400078e0228 */
[C---:B------:R-:W-:Y:S01]  /*12150*/  IMAD R41, R39.reuse, UR5, R0 ;  /* 0x0000000527297c24 */ /* 0x040fe2000f8e0200 */
[----:B------:R-:W5:Y:S01]  /*12160*/  LD.E.128 R8, desc[UR42][R8.64] ;  /* 0x0000002a08087980 */ /* 0x000f62000c101d00 */
[----:B------:R-:W-:Y:S01]  /*12170*/  IMAD.WIDE.U32 R2, R39, UR4, R36 ;  /* 0x0000000427027c25 */ /* 0x000fe2000f8e0024 */
[----:B------:R-:W-:Y:S01]  /*12180*/  SHF.R.S32.HI R0, RZ, 0x1f, R21 ;  /* 0x0000001fff007819 */ /* 0x000fe20000011415 */
[----:B------:R-:W-:Y:S01]  /*12190*/  ULDC.64 UR4, c[0x0][0xad8] ;  /* 0x0002b60000047ab9 */ /* 0x000fe20000000a00 */
[----:B------:R-:W5:Y:S04]  /*121a0*/  LD.E.128 R12, desc[UR42][R12.64] ;  /* 0x0000002a0c0c7980 */ /* 0x000f68000c101d00 */
[----:B------:R-:W5:Y:S04]  /*121b0*/  LD.E.128 R24, desc[UR42][R26.64] ;  /* 0x0000002a1a187980 */ /* 0x000f68000c101d00 */
[----:B------:R-:W5:Y:S04]  /*121c0*/  LD.E.128 R28, desc[UR42][R28.64] ;  /* 0x0000002a1c1c7980 */ /* 0x000f68000c101d00 */
[----:B------:R-:W5:Y:S01]  /*121d0*/  LD.E.128 R32, desc[UR42][R32.64] ;  /* 0x0000002a20207980 */ /* 0x000f62000c101d00 */
[----:B------:R-:W-:Y:S01]  /*121e0*/  @!PT LDS RZ, [RZ] ;  /* 0x00000000fffff984 */ /* 0x000fe20000000800 */
[----:B------:R-:W-:Y:S01]  /*121f0*/  @!PT LDS RZ, [RZ] ;  /* 0x00000000fffff984 */ /* 0x000fe20000000800 */
[----:B------:R-:W-:Y:S01]  /*12200*/  @!PT LDS RZ, [RZ] ;  /* 0x00000000fffff984 */ /* 0x000fe20000000800 */
[----:B------:R-:W-:Y:S01]  /*12210*/  @!PT LDS RZ, [RZ] ;  /* 0x00000000fffff984 */ /* 0x000fe20000000800 */
[----:B------:R1:W-:Y:S06]  /*12220*/  MEMBAR.ALL.CTA ;  /* 0x0000000000007992 */ /* 0x0003ec0000008000 */
[----:B-1----:R-:W1:Y:S01]  /*12230*/  FENCE.VIEW.ASYNC.S ;  /* 0x00000000000073c6 */ /* 0x002e620000000000 */
[----:B------:R-:W-:-:S02]  /*12240*/  IMAD.IADD R3, R3, 0x1, R41 ;  /* 0x0000000103037824 */ /* 0x000fc400078e0229 */
[----:B------:R-:W-:Y:S02]  /*12250*/  IMAD R0, R0, UR4, RZ ;  /* 0x0000000400007c24 */ /* 0x000fe4000f8e02ff */
[----:B------:R-:W-:Y:S02]  /*12260*/  IMAD R43, R53, 0xc0, R50 ;  /* 0x000000c0352b7824 */ /* 0x000fe400078e0232 */
[C---:B------:R-:W-:Y:S02]  /*12270*/  IMAD R37, R21.reuse, UR5, R0 ;  /* 0x0000000515257c24 */ /* 0x040fe4000f8e0200 */
[----:B------:R-:W-:Y:S01]  /*12280*/  IMAD.WIDE.U32 R2, R21, UR4, R2 ;  /* 0x0000000415027c25 */ /* 0x000fe2000f8e0002 */
[----:B------:R-:W-:Y:S01]  /*12290*/  ISETP.GE.AND P0, PT, R43, R38, PT ;  /* 0x000000262b00720c */ /* 0x000fe20003f06270 */
[----:B------:R-:W-:Y:S02]  /*122a0*/  ULDC.64 UR4, c[0x0][0xa80] ;  /* 0x0002a00000047ab9 */ /* 0x000fe40000000a00 */
[----:B------:R-:W-:Y:S01]  /*122b0*/  IMAD.IADD R3, R3, 0x1, R37 ;  /* 0x0000000103037824 */ /* 0x000fe200078e0225 */
[----:B------:R-:W-:Y:S01]  /*122c0*/  LEA R39, P1, R2, UR4, 0x1 ;  /* 0x0000000402277c11 */ /* 0x000fe2000f8208ff */
[----:B------:R-:W-:-:S03]  /*122d0*/  VIADD R0, R18, 0x19c20 ;  /* 0x00019c2012007836 */ /* 0x000fc60000000000 */
[----:B------:R-:W-:Y:S02]  /*122e0*/  LEA.HI.X R42, R2, UR5, R3, 0x1, P1 ;  /* 0x00000005022a7c11 */ /* 0x000fe400088f0c03 */
[----:B------:R-:W-:Y:S01]  /*122f0*/  PRMT R0, RZ, 0x654, R0 ;  /* 0x00000654ff007816 */ /* 0x000fe20000000000 */
[----:B-1----:R0:W1:Y:S01]  /*12300*/  SHFL.IDX PT, R20, R39, RZ, 0x1c1f ;  /* 0x001c1fff27147589 */ /* 0x00206200000e0000 */
[----:B------:R-:W-:Y:S02]  /*12310*/  BSSY B1, `(.L_x_477) ;  /* 0x0000010000017945 */ /* 0x000fe40003800000 */
[----:B------:R0:W-:Y:S01]  /*12320*/  SYNCS.ARRIVE.TRANS64.RED.A1T0 RZ, [R0+URZ], RZ ;  /* 0x000000ff00ff79a7 */ /* 0x0001e2000810043f */
[----:B------:R0:W2:Y:S01]  /*12330*/  SHFL.IDX PT, R21, R42, RZ, 0x1c1f ;  /* 0x001c1fff2a157589 */ /* 0x0000a200000e0000 */
[----:B------:R-:W-:Y:S05]  /*12340*/  @P0 BRA `(.L_x_478) ;  /* 0x0000000000300947 */ /* 0x000fea0003800000 */
[----:B------:R-:W-:Y:S02]  /*12350*/  ULDC UR4, c[0x0][0xac8] ;  /* 0x0002b20000047ab9 */ /* 0x000fe40000000800 */
[----:B-----5:R-:W-:Y:S02]  /*12360*/  ISETP.GE.AND P1, PT, R47, UR4, PT ;  /* 0x000000042f007c0c */ /* 0x020fe4000bf26270 */
[----:B------:R-:W-:Y:S02]  /*12370*/  ISETP.GE.AND P2, PT, R44, UR4, PT ;  /* 0x000000042c007c0c */ /* 0x000fe4000bf46270 */
[----:B------:R-:W-:-:S09]  /*12380*/  ISETP.GE.AND P0, PT, R49, UR4, PT ;  /* 0x0000000431007c0c */ /* 0x000fd2000bf06270 */
[-C--:B-1----:R-:W-:Y:S02]  /*12390*/  @!P1 LEA R36, P3, R47, R20.reuse, 0x1 ;  /* 0x000000142f249211 */ /* 0x082fe400078608ff */
[C---:B------:R-:W-:Y:S02]  /*123a0*/  @!P2 LEA R40, P4, R44.reuse, R20, 0x1 ;  /* 0x000000142c28a211 */ /* 0x040fe400078808ff */
[----:B--2---:R-:W-:Y:S01]  /*123b0*/  @!P0 IMAD.WIDE R2, R49, 0x2, R20 ;  /* 0x0000000231028825 */ /* 0x004fe200078e0214 */
[-C--:B------:R-:W-:Y:S02]  /*123c0*/  @!P1 LEA.HI.X R37, R47, R21.reuse, R48, 0x1, P3 ;  /* 0x000000152f259211 */ /* 0x080fe400018f0c30 */
[----:B------:R-:W-:Y:S02]  /*123d0*/  @!P2 LEA.HI.X R41, R44, R21, R46, 0x1, P4 ;  /* 0x000000152c29a211 */ /* 0x000fe400020f0c2e */
[----:B------:R3:W-:Y:S04]  /*123e0*/  @!P0 ST.E.128 desc[UR42][R2.64], R4 ;  /* 0x0000000402008985 */ /* 0x0007e8000c101d2a */
[----:B------:R3:W-:Y:S04]  /*123f0*/  @!P1 ST.E.128 desc[UR42][R36.64], R12 ;  /* 0x0000000c24009985 */ /* 0x0007e8000c101d2a */
[----:B------:R3:W-:Y:S02]  /*12400*/  @!P2 ST.E.128 desc[UR42][R40.64], R28 ;  /* 0x0000001c2800a985 */ /* 0x0007e4000c101d2a */
.L_x_478:
[----:B------:R-:W-:Y:S05]  /*12410*/  BSYNC B1 ;  /* 0x0000000000017941 */ /* 0x000fea0003800000 */
.L_x_477:
[----:B---3--:R-:W-:Y:S01]  /*12420*/  VIADD R3, R43, 0x60 ;  /* 0x000000602b037836 */ /* 0x008fe20000000000 */
[----:B-----5:R3:W4:Y:S04]  /*12430*/  SHFL.IDX PT, R5, R42, 0x1, 0x1c1f ;  /* 0x003c1f002a057f89 */ /* 0x02072800000e0000 */
[----:B------:R-:W-:Y:S01]  /*12440*/  ISETP.GE.AND P0, PT, R3, R38, PT ;  /* 0x000000260300720c */ /* 0x000fe20003f06270 */
[----:B------:R3:W0:-:S12]  /*12450*/  SHFL.IDX PT, R4, R39, 0x1, 0x1c1f ;  /* 0x003c1f0027047f89 */ /* 0x00061800000e0000 */
[----:B---3--:R-:W-:Y:S05]  /*12460*/  @P0 BRA `(.L_x_479) ;  /* 0x0000000800cc0947 */ /* 0x008fea0003800000 */
[----:B------:R-:W-:Y:S02]  /*12470*/  ULDC UR4, c[0x0][0xac8] ;  /* 0x0002b20000047ab9 */ /* 0x000fe40000000800 */
[----:B------:R-:W-:Y:S02]  /*12480*/  ISETP.GE.AND P2, PT, R47, UR4, PT ;  /* 0x000000042f007c0c */ /* 0x000fe4000bf46270 */
[----:B------:R-:W-:-:S11]  /*12490*/  ISETP.GE.AND P1, PT, R49, UR4, PT ;  /* 0x0000000431007c0c */ /* 0x000fd6000bf26270 */
[----:B0-----:R-:W-:Y:S02]  /*124a0*/  @!P2 LEA R6, P0, R47, R4, 0x1 ;  /* 0x000000042f06a211 */ /* 0x001fe400078008ff */
[----:B----4-:R-:W-:Y:S02]  /*124b0*/  @!P1 IMAD.WIDE R2, R49, 0x2, R4 ;  /* 0x0000000231029825 */ /* 0x010fe400078e0204 */
[----:B------:R-:W-:Y:S02]  /*124c0*/  @!P2 LEA.HI.X R7, R47, R5, R48, 0x1, P0 ;  /* 0x000000052f07a211 */ /* 0x000fe400000f0c30 */
[----:B------:R-:W-:Y:S01]  /*124d0*/  ISETP.GE.AND P0, PT, R44, UR4, PT ;  /* 0x000000042c007c0c */ /* 0x000fe2000bf06270 */
[----:B------:R0:W-:Y:S04]  /*124e0*/  @!P1 ST.E.128 desc[UR42][R2.64], R8 ;  /* 0x0000000802009985 */ /* 0x0001e8000c101d2a */
[----:B------:R0:W-:Y:S08]  /*124f0*/  @!P2 ST.E.128 desc[UR42][R6.64], R24 ;  /* 0x000000180600a985 */ /* 0x0001f0000c101d2a */
[----:B------:R-:W-:Y:S05]  /*12500*/  @P0 BRA `(.L_x_479) ;  /* 0x0000000800a40947 */ /* 0x000fea0003800000 */
[----:B0-----:R-:W-:-:S04]  /*12510*/  LEA R2, P0, R44, R4, 0x1 ;  /* 0x000000042c027211 */ /* 0x001fc800078008ff */
[----:B------:R-:W-:-:S05]  /*12520*/  LEA.HI.X R3, R44, R5, R46, 0x1, P0 ;  /* 0x000000052c037211 */ /* 0x000fca00000f0c2e */
[----:B------:R0:W-:Y:S01]  /*12530*/  ST.E.128 desc[UR42][R2.64], R32 ;  /* 0x0000002002007985 */ /* 0x0001e2000c101d2a */
[----:B------:R-:W-:Y:S05]  /*12540*/  BRA `(.L_x_479) ;  /* 0x0000000800947947 */ /* 0x000fea0003800000 */
.L_x_475:
[----:B0-----:R-:W2:Y:S01]  /*12550*/  LDL.LU R4, [R1+0x38] ;  /* 0x0000380001047983 */ /* 0x001ea20000300800 */
[----:B------:R-:W-:Y:S01]  /*12560*/  ULDC.64 UR4, c[0x0][0xc00] ;  /* 0x0003000000047ab9 */ /* 0x000fe20000000a00 */
[----:B------:R-:W-:Y:S01]  /*12570*/  IMAD.MOV.U32 R6, RZ, RZ, RZ ;  /* 0x000000ffff067224 */ /* 0x000fe200078e00ff */
[----:B------:R-:W0:Y:S01]  /*12580*/  LDC R25, c[0x0][0xbe8] ;  /* 0x0002fa00ff197b82 */ /* 0x000e220000000800 */
[----:B------:R-:W3:Y:S01]  /*12590*/  LDL.LU R0, [R1+0x3c] ;  /* 0x00003c0001007983 */ /* 0x000ee20000300800 */
[----:B------:R-:W-:-:S04]  /*125a0*/  ISETP.NE.U32.AND P0, PT, RZ, UR4, PT ;  /* 0x00000004ff007c0c */ /* 0x000fc8000bf05070 */
[----:B------:R-:W-:Y:S02]  /*125b0*/  ISETP.NE.AND.EX P0, PT, RZ, UR5, PT, P0 ;  /* 0x00000005ff007c0c */ /* 0x000fe4000bf05300 */
[----:B--2---:R-:W-:-:S04]  /*125c0*/  IADD3 R2, P1, R4, UR4, RZ ;  /* 0x0000000404027c10 */ /* 0x004fc8000ff3e0ff */
[----:B---3--:R-:W-:Y:S01]  /*125d0*/  IADD3.X R3, R0, UR5, RZ, P1, !PT ;  /* 0x0000000500037c10 */ /* 0x008fe20008ffe4ff */
[----:B------:R-:W-:Y:S02]  /*125e0*/  ULDC.64 UR4, c[0x0][0xc08] ;  /* 0x0003020000047ab9 */ /* 0x000fe40000000a00 */
[----:B------:R-:W-:-:S04]  /*125f0*/  ISETP.NE.U32.AND P1, PT, RZ, UR4, PT ;  /* 0x00000004ff007c0c */ /* 0x000fc8000bf25070 */
[----:B------:R2:W5:Y:S01]  /*12600*/  @P0 LDG.E R6, desc[UR42][R2.64] ;  /* 0x0000002a02060981 */ /* 0x000562000c1e1900 */
[----:B------:R-:W-:Y:S01]  /*12610*/  ISETP.NE.AND.EX P1, PT, RZ, UR5, PT, P1 ;  /* 0x00000005ff007c0c */ /* 0x000fe2000bf25310 */
[----:B------:R-:W3:-:S12]  /*12620*/  S2R R7, SR_TID.X ;  /* 0x0000000000077919 */ /* 0x000ed80000002100 */
[----:B------:R-:W-:Y:S01]  /*12630*/  @P1 IADD3 R4, P2, R4, UR4, RZ ;  /* 0x0000000404041c10 */ /* 0x000fe2000ff5e0ff */
[----:B------:R-:W-:-:S03]  /*12640*/  ULDC UR4, c[0x0][0xa88] ;  /* 0x0002a20000047ab9 */ /* 0x000fc60000000800 */
[----:B------:R-:W-:Y:S02]  /*12650*/  @P1 IADD3.X R5, R0, UR5, RZ, P2, !PT ;  /* 0x0000000500051c10 */ /* 0x000fe400097fe4ff */
[----:B------:R-:W-:-:S06]  /*12660*/  MOV R0, UR4 ;  /* 0x0000000400007c02 */ /* 0x000fcc0008000f00 */
[----:B------:R2:W5:Y:S01]  /*12670*/  @P1 LDG.E R0, desc[UR42][R4.64] ;  /* 0x0000002a04001981 */ /* 0x000562000c1e1900 */
[----:B0-----:R-:W-:Y:S01]  /*12680*/  ISETP.NE.AND P2, PT, R25, 0x1, PT ;  /* 0x000000011900780c */ /* 0x001fe20003f45270 */
[----:B---3--:R-:W-:-:S12]  /*12690*/  VIADD R30, R7, 0xffffff80 ;  /* 0xffffff80071e7836 */ /* 0x008fd80000000000 */
[----:B------:R-:W0:Y:S01]  /*126a0*/  @P2 LDC R27, c[0x0][0xbec] ;  /* 0x0002fb00ff1b2b82 */ /* 0x000e220000000800 */
[----:B------:R-:W-:Y:S01]  /*126b0*/  ISETP.GE.AND P3, PT, R30, 0xc0, PT ;  /* 0x000000c01e00780c */ /* 0x000fe20003f66270 */
[----:B--2---:R-:W-:-:S12]  /*126c0*/  @P1 BRA `(.L_x_480) ;  /* 0x0000000000101947 */ /* 0x004fd80003800000 */
[----:B------:R-:W-:Y:S05]  /*126d0*/  @!P0 BRA `(.L_x_480) ;  /* 0x00000000000c8947 */ /* 0x000fea0003800000 */
[----:B------:R-:W2:Y:S04]  /*126e0*/  LDG.E R5, desc[UR42][R2.64] ;  /* 0x0000002a02057981 */ /* 0x000ea8000c1e1900 */
[----:B-----5:R-:W2:Y:S02]  /*126f0*/  LDG.E R0, desc[UR42][R2.64+0x4] ;  /* 0x0000042a02007981 */ /* 0x020ea4000c1e1900 */
[----:B--2---:R-:W-:-:S07]  /*12700*/  IMAD.IADD R0, R0, 0x1, -R5 ;  /* 0x0000000100007824 */ /* 0x004fce00078e0a05 */
.L_x_480:
[----:B------:R-:W2:Y:S04]  /*12710*/  LDL.LU R3, [R1+0x28] ;  /* 0x0000280001037983 */ /* 0x000ea80000300800 */
[----:B------:R-:W3:Y:S04]  /*12720*/  LDL.LU R2, [R1+0x44] ;  /* 0x0000440001027983 */ /* 0x000ee80000300800 */
[----:B------:R-:W4:Y:S04]  /*12730*/  LDL R29, [R1+0x34] ;  /* 0x00003400011d7983 */ /* 0x000f280000100800 */
[----:B------:R0:W5:Y:S01]  /*12740*/  LDL R26, [R1+0x48] ;  /* 0x00004800011a7983 */ /* 0x0001620000100800 */
[----:B------:R-:W-:Y:S01]  /*12750*/  BSSY B1, `(.L_x_481) ;  /* 0x000002d000017945 */ /* 0x000fe20003800000 */
[----:B-----5:R-:W-:-:S02]  /*12760*/  SHF.R.S32.HI R11, RZ, 0x1f, R6 ;  /* 0x0000001fff0b7819 */ /* 0x020fc40000011406 */
[----:B--2---:R-:W-:Y:S02]  /*12770*/  SEL R13, R3, RZ, !P0 ;  /* 0x000000ff030d7207 */ /* 0x004fe40004000000 */
[----:B---3--:R-:W-:Y:S02]  /*12780*/  SEL R12, R2, RZ, !P0 ;  /* 0x000000ff020c7207 */ /* 0x008fe40004000000 */
[----:B----4-:R-:W-:Y:S01]  /*12790*/  SHF.R.S32.HI R10, RZ, 0x1f, R29 ;  /* 0x0000001fff0a7819 */ /* 0x010fe2000001141d */
[----:B0-----:R-:W-:Y:S06]  /*127a0*/  @P3 BRA `(.L_x_482) ;  /* 0x00000000009c3947 */ /* 0x001fec0003800000 */
[----:B------:R-:W0:Y:S01]  /*127b0*/  LDC R9, c[0x0][0xbe8] ;  /* 0x0002fa00ff097b82 */ /* 0x000e220000000800 */
[----:B------:R-:W-:-:S04]  /*127c0*/  IMAD R2, R26, 0xc0, R7 ;  /* 0x000000c01a027824 */ /* 0x000fc800078e0207 */
[----:B------:R-:W-:Y:S02]  /*127d0*/  VIADD R8, R2, 0xffffff80 ;  /* 0xffffff8002087836 */ /* 0x000fe40000000000 */
[----:B0-----:R-:W-:-:S05]  /*127e0*/  IMAD R3, R0, R9, RZ ;  /* 0x0000000900037224 */ /* 0x001fca00078e02ff */
[----:B------:R-:W-:-:S13]  /*127f0*/  ISETP.GE.AND P0, PT, R8, R3, PT ;  /* 0x000000030800720c */ /* 0x000fda0003f06270 */
[----:B------:R-:W-:Y:S05]  /*12800*/  @P0 BRA `(.L_x_482) ;  /* 0x0000000000840947 */ /* 0x000fea0003800000 */
[----:B------:R-:W-:Y:S01]  /*12810*/  ISETP.NE.AND P0, PT, R9, 0x1, PT ;  /* 0x000000010900780c */ /* 0x000fe20003f05270 */
[----:B------:R-:W-:Y:S01]  /*12820*/  ULDC.64 UR4, c[0x0][0xb90] ;  /* 0x0002e40000047ab9 */ /* 0x000fe20000000a00 */
[----:B------:R-:W-:Y:S01]  /*12830*/  MOV R3, R11 ;  /* 0x0000000b00037202 */ /* 0x000fe20000000f00 */
[----:B------:R-:W-:Y:S02]  /*12840*/  IMAD R7, R10, UR4, RZ ;  /* 0x000000040a077c24 */ /* 0x000fe4000f8e02ff */
[----:B------:R-:W-:Y:S02]  /*12850*/  IMAD.MOV.U32 R2, RZ, RZ, R6 ;  /* 0x000000ffff027224 */ /* 0x000fe400078e0006 */
[----:B------:R-:W-:Y:S02]  /*12860*/  IMAD.MOV.U32 R5, RZ, RZ, R8 ;  /* 0x000000ffff057224 */ /* 0x000fe400078e0008 */
[----:B------:R-:W-:-:S04]  /*12870*/  IMAD.WIDE.U32 R2, R29, UR4, R2 ;  /* 0x000000041d027c25 */ /* 0x000fc8000f8e0002 */
[----:B------:R-:W0:Y:S01]  /*12880*/  @P0 LDC R15, c[0x0][0xbec] ;  /* 0x0002fb00ff0f0b82 */ /* 0x000e220000000800 */
[----:B------:R-:W-:Y:S01]  /*12890*/  IMAD R7, R29, UR5, R7 ;  /* 0x000000051d077c24 */ /* 0x000fe2000f8e0207 */
[----:B------:R-:W-:-:S03]  /*128a0*/  ULDC.64 UR4, c[0x0][0xb98] ;  /* 0x0002e60000047ab9 */ /* 0x000fc60000000a00 */
[----:B------:R-:W-:-:S03]  /*128b0*/  IMAD.IADD R3, R3, 0x1, R7 ;  /* 0x0000000103037824 */ /* 0x000fc600078e0207 */
[----:B------:R-:W2:Y:S01]  /*128c0*/  @P0 LDC R21, c[0x0][0xbf0] ;  /* 0x0002fc00ff150b82 */ /* 0x000ea20000000800 */
[----:B------:R-:W-:-:S04]  /*128d0*/  IMAD.WIDE.U32 R2, R13, UR4, R2 ;  /* 0x000000040d027c25 */ /* 0x000fc8000f8e0002 */
[----:B0-----:R-:W-:-:S05]  /*128e0*/  @P0 IMAD.HI.U32 R4, R8, R15, RZ ;  /* 0x0000000f08040227 */ /* 0x001fca00078e00ff */
[----:B--2---:R-:W-:Y:S01]  /*128f0*/  @P0 SHF.R.U32.HI R5, RZ, R21, R4 ;  /* 0x00000015ff050219 */ /* 0x004fe20000011604 */
[----:B------:R-:W-:-:S03]  /*12900*/  IMAD R4, R12, UR4, RZ ;  /* 0x000000040c047c24 */ /* 0x000fc6000f8e02ff */
[----:B------:R-:W-:Y:S01]  /*12910*/  IADD3 R2, P0, R5, R2, RZ ;  /* 0x0000000205027210 */ /* 0x000fe20007f1e0ff */
[----:B------:R-:W-:-:S04]  /*12920*/  IMAD.MOV R7, RZ, RZ, -R5 ;  /* 0x000000ffff077224 */ /* 0x000fc800078e0a05 */
[----:B------:R-:W-:Y:S01]  /*12930*/  IMAD R7, R9, R7, R8 ;  /* 0x0000000709077224 */ /* 0x000fe200078e0208 */
[----:B------:R-:W-:Y:S01]  /*12940*/  SHF.R.S32.HI R9, RZ, 0x1f, R5 ;  /* 0x0000001fff097819 */ /* 0x000fe20000011405 */
[----:B------:R-:W-:Y:S01]  /*12950*/  IMAD R8, R13, UR5, R4 ;  /* 0x000000050d087c24 */ /* 0x000fe2000f8e0204 */
[----:B------:R-:W-:Y:S02]  /*12960*/  ULDC.64 UR4, c[0x0][0xb88] ;  /* 0x0002e20000047ab9 */ /* 0x000fe40000000a00 */
[----:B------:R-:W-:Y:S02]  /*12970*/  SHF.R.S32.HI R4, RZ, 0x1f, R7 ;  /* 0x0000001fff047819 */ /* 0x000fe40000011407 */
[----:B------:R-:W-:-:S03]  /*12980*/  IADD3.X R3, R9, R3, R8, P0, !PT ;  /* 0x0000000309037210 */ /* 0x000fc600007fe408 */
[----:B------:R-:W-:Y:S02]  /*12990*/  IMAD R4, R4, UR4, RZ ;  /* 0x0000000404047c24 */ /* 0x000fe4000f8e02ff */
[----:B------:R-:W-:-:S04]  /*129a0*/  IMAD.WIDE.U32 R2, R7, UR4, R2 ;  /* 0x0000000407027c25 */ /* 0x000fc8000f8e0002 */
[----:B------:R-:W-:Y:S01]  /*129b0*/  IMAD R5, R7, UR5, R4 ;  /* 0x0000000507057c24 */ /* 0x000fe2000f8e0204 */
[----:B------:R-:W-:Y:S02]  /*129c0*/  ULDC.64 UR4, c[0x0][0xb50] ;  /* 0x0002d40000047ab9 */ /* 0x000fe40000000a00 */
[----:B------:R-:W-:Y:S01]  /*129d0*/  LEA R4, P0, R2, UR4, 0x2 ;  /* 0x0000000402047c11 */ /* 0x000fe2000f8010ff */
[----:B------:R-:W-:-:S05]  /*129e0*/  IMAD.IADD R3, R3, 0x1, R5 ;  /* 0x0000000103037824 */ /* 0x000fca00078e0205 */
[----:B------:R-:W-:Y:S01]  /*129f0*/  LEA.HI.X R5, R2, UR5, R3, 0x2, P0 ;  /* 0x0000000502057c11 */ /* 0x000fe200080f1403 */
[----:B------:R-:W-:-:S05]  /*12a00*/  IMAD.MOV.U32 R3, RZ, RZ, -0x800000 ;  /* 0xff800000ff037424 */ /* 0x000fca00078e00ff */
[----:B------:R0:W-:Y:S02]  /*12a10*/  STG.E desc[UR42][R4.64], R3 ;  /* 0x0000000304007986 */ /* 0x0001e4000c10192a */
.L_x_482:
[----:B------:R-:W-:Y:S05]  /*12a20*/  BSYNC B1 ;  /* 0x0000000000017941 */ /* 0x000fea0003800000 */
.L_x_481:
[----:B------:R2:W5:Y:S04]  /*12a30*/  LDL R14, [R1+0x50] ;  /* 0x00005000010e7983 */ /* 0x0005680000100800 */
[----:B------:R2:W5:Y:S04]  /*12a40*/  LDL R15, [R1+0x74] ;  /* 0x00007400010f7983 */ /* 0x0005680000100800 */
[----:B------:R2:W5:Y:S04]  /*12a50*/  LDL R20, [R1+0x4c] ;  /* 0x00004c0001147983 */ /* 0x0005680000100800 */
[----:B------:R2:W5:Y:S04]  /*12a60*/  LDL R21, [R1+0x78] ;  /* 0x0000780001157983 */ /* 0x0005680000100800 */
[----:B------:R2:W5:Y:S01]  /*12a70*/  LDL R24, [R1+0x30] ;  /* 0x0000300001187983 */ /* 0x0005620000100800 */
[--C-:B0-----:R-:W-:Y:S01]  /*12a80*/  SHF.R.S32.HI R4, RZ, 0x1f, R30.reuse ;  /* 0x0000001fff047819 */ /* 0x101fe2000001141e */
[----:B------:R-:W0:Y:S01]  /*12a90*/  @P2 LDC R9, c[0x0][0xbf0] ;  /* 0x0002fc00ff092b82 */ /* 0x000e220000000800 */
[----:B------:R-:W-:Y:S01]  /*12aa0*/  SHF.R.S32.HI R28, RZ, 0x1f, R30 ;  /* 0x0000001fff1c7819 */ /* 0x000fe2000001141e */
[----:B------:R-:W-:Y:S01]  /*12ab0*/  ULDC.64 UR4, c[0x0][0xaa0] ;  /* 0x0002a80000047ab9 */ /* 0x000fe20000000a00 */
[-C--:B------:R-:W-:Y:S01]  /*12ac0*/  LEA.HI R4, R4, R30.reuse, RZ, 0x2 ;  /* 0x0000001e04047211 */ /* 0x080fe200078f10ff */
[----:B------:R-:W-:Y:S01]  /*12ad0*/  IMAD R3, R11, UR4, RZ ;  /* 0x000000040b037c24 */ /* 0x000fe2000f8e02ff */
[----:B------:R-:W-:Y:S01]  /*12ae0*/  LEA.HI R28, R28, R30, RZ, 0x2 ;  /* 0x0000001e1c1c7211 */ /* 0x000fe200078f10ff */
[----:B------:R-:W-:Y:S01]  /*12af0*/  BSSY B1, `(.L_x_483) ;  /* 0x0000039000017945 */ /* 0x000fe20003800000 */
[----:B------:R-:W-:Y:S01]  /*12b00*/  LOP3.LUT R4, R4, 0xfffffffc, RZ, 0xc0, !PT ;  /* 0xfffffffc04047812 */ /* 0x000fe200078ec0ff */
[C---:B------:R-:W-:Y:S01]  /*12b10*/  IMAD R5, R6.reuse, UR5, R3 ;  /* 0x0000000506057c24 */ /* 0x040fe2000f8e0203 */
[----:B------:R-:W-:Y:S01]  /*12b20*/  SHF.R.S32.HI R28, RZ, 0x2, R28 ;  /* 0x00000002ff1c7819 */ /* 0x000fe2000001141c */
[----:B------:R-:W-:Y:S01]  /*12b30*/  IMAD.WIDE.U32 R2, R6, UR4, RZ ;  /* 0x0000000406027c25 */ /* 0x000fe2000f8e00ff */
[----:B------:R-:W-:-:S03]  /*12b40*/  ULDC.64 UR4, c[0x0][0xae8] ;  /* 0x0002ba0000047ab9 */ /* 0x000fc60000000a00 */
[----:B------:R-:W-:Y:S01]  /*12b50*/  IMAD.IADD R4, R30, 0x1, -R4 ;  /* 0x000000011e047824 */ /* 0x000fe200078e0a04 */
[----:B------:R-:W-:-:S03]  /*12b60*/  IADD3 R3, R3, R5, RZ ;  /* 0x0000000503037210 */ /* 0x000fc60007ffe0ff */
[----:B------:R-:W-:Y:S02]  /*12b70*/  IMAD R6, R4, 0x60, R28 ;  /* 0x0000006004067824 */ /* 0x000fe400078e021c */
[----:B------:R-:W-:Y:S02]  /*12b80*/  IMAD R4, R10, UR4, RZ ;  /* 0x000000040a047c24 */ /* 0x000fe4000f8e02ff */
[----:B------:R-:W-:Y:S02]  /*12b90*/  IMAD R8, R26, 0xc0, R6 ;  /* 0x000000c01a087824 */ /* 0x000fe400078e0206 */
[----:B------:R-:W-:Y:S02]  /*12ba0*/  IMAD R7, R29, UR5, R4 ;  /* 0x000000051d077c24 */ /* 0x000fe4000f8e0204 */
[----:B------:R-:W-:-:S04]  /*12bb0*/  @P2 IMAD.HI.U32 R4, R8, R27, RZ ;  /* 0x0000001b08042227 */ /* 0x000fc800078e00ff */
[----:B------:R-:W-:Y:S01]  /*12bc0*/  IMAD.WIDE.U32 R2, R29, UR4, R2 ;  /* 0x000000041d027c25 */ /* 0x000fe2000f8e0002 */
[----:B------:R-:W-:-:S03]  /*12bd0*/  ULDC.64 UR4, c[0x0][0xaf0] ;  /* 0x0002bc0000047ab9 */ /* 0x000fc60000000a00 */
[----:B------:R-:W-:Y:S01]  /*12be0*/  IMAD.MOV.U32 R5, RZ, RZ, R8 ;  /* 0x000000ffff057224 */ /* 0x000fe200078e0008 */
[----:B0-----:R-:W-:Y:S01]  /*12bf0*/  @P2 SHF.R.U32.HI R5, RZ, R9, R4 ;  /* 0x00000009ff052219 */ /* 0x001fe20000011604 */
[----:B------:R-:W-:Y:S02]  /*12c00*/  IMAD.IADD R3, R3, 0x1, R7 ;  /* 0x0000000103037824 */ /* 0x000fe400078e0207 */
[----:B------:R-:W-:Y:S01]  /*12c10*/  IMAD R6, R12, UR4, RZ ;  /* 0x000000040c067c24 */ /* 0x000fe2000f8e02ff */
[--C-:B------:R-:W-:Y:S01]  /*12c20*/  SHF.R.S32.HI R4, RZ, 0x1f, R5.reuse ;  /* 0x0000001fff047819 */ /* 0x100fe20000011405 */
[----:B------:R-:W-:Y:S02]  /*12c30*/  IMAD.MOV R7, RZ, RZ, -R5 ;  /* 0x000000ffff077224 */ /* 0x000fe400078e0a05 */
[C---:B------:R-:W-:Y:S02]  /*12c40*/  IMAD R9, R13.reuse, UR5, R6 ;  /* 0x000000050d097c24 */ /* 0x040fe4000f8e0206 */
[----:B------:R-:W-:Y:S01]  /*12c50*/  IMAD.WIDE.U32 R2, R13, UR4, R2 ;  /* 0x000000040d027c25 */ /* 0x000fe2000f8e0002 */
[----:B------:R-:W-:-:S03]  /*12c60*/  ULDC.64 UR4, c[0x0][0xae0] ;  /* 0x0002b80000047ab9 */ /* 0x000fc60000000a00 */
[----:B------:R-:W-:Y:S02]  /*12c70*/  IMAD R7, R25, R7, R8 ;  /* 0x0000000719077224 */ /* 0x000fe400078e0208 */
[----:B------:R-:W-:Y:S02]  /*12c80*/  IMAD R6, R4, UR4, RZ ;  /* 0x0000000404067c24 */ /* 0x000fe4000f8e02ff */
[----:B------:R-:W-:Y:S01]  /*12c90*/  IMAD.IADD R3, R3, 0x1, R9 ;  /* 0x0000000103037824 */ /* 0x000fe200078e0209 */
[----:B------:R-:W-:Y:S01]  /*12ca0*/  SHF.R.S32.HI R4, RZ, 0x1f, R7 ;  /* 0x0000001fff047819 */ /* 0x000fe20000011407 */
[C---:B------:R-:W-:Y:S02]  /*12cb0*/  IMAD R9, R5.reuse, UR5, R6 ;  /* 0x0000000505097c24 */ /* 0x040fe4000f8e0206 */
[----:B------:R-:W-:Y:S01]  /*12cc0*/  IMAD.WIDE.U32 R2, R5, UR4, R2 ;  /* 0x0000000405027c25 */ /* 0x000fe2000f8e0002 */
[----:B------:R-:W-:-:S03]  /*12cd0*/  ULDC.64 UR4, c[0x0][0xad8] ;  /* 0x0002b60000047ab9 */ /* 0x000fc60000000a00 */
[----:B------:R-:W-:Y:S02]  /*12ce0*/  IMAD R4, R4, UR4, RZ ;  /* 0x0000000404047c24 */ /* 0x000fe4000f8e02ff */
[----:B------:R-:W-:Y:S02]  /*12cf0*/  IMAD.IADD R3, R3, 0x1, R9 ;  /* 0x0000000103037824 */ /* 0x000fe400078e0209 */
[----:B------:R-:W-:Y:S02]  /*12d00*/  IMAD R25, R0, R25, RZ ;  /* 0x0000001900197224 */ /* 0x000fe400078e02ff */
[----:B------:R-:W-:Y:S02]  /*12d10*/  IMAD R0, R26, 0xc0, R28 ;  /* 0x000000c01a007824 */ /* 0x000fe400078e021c */
[C---:B------:R-:W-:Y:S02]  /*12d20*/  IMAD R5, R7.reuse, UR5, R4 ;  /* 0x0000000507057c24 */ /* 0x040fe4000f8e0204 */
[----:B------:R-:W-:Y:S01]  /*12d30*/  IMAD.WIDE.U32 R2, R7, UR4, R2 ;  /* 0x0000000407027c25 */ /* 0x000fe2000f8e0002 */
[----:B------:R-:W-:Y:S01]  /*12d40*/  ISETP.GE.AND P0, PT, R0, R25, PT ;  /* 0x000000190000720c */ /* 0x000fe20003f06270 */
[----:B------:R-:W-:-:S03]  /*12d50*/  ULDC.64 UR4, c[0x0][0xa80] ;  /* 0x0002a00000047ab9 */ /* 0x000fc60000000a00 */
[----:B------:R-:W-:Y:S02]  /*12d60*/  IADD3 R3, R3, R5, RZ ;  /* 0x0000000503037210 */ /* 0x000fe40007ffe0ff */
[----:B------:R-:W-:-:S04]  /*12d70*/  LEA R4, P1, R2, UR4, 0x1 ;  /* 0x0000000402047c11 */ /* 0x000fc8000f8208ff */
[----:B------:R-:W-:Y:S02]  /*12d80*/  LEA.HI.X R5, R2, UR5, R3, 0x1, P1 ;  /* 0x0000000502057c11 */ /* 0x000fe400088f0c03 */
[----:B------:R2:W0:Y:S04]  /*12d90*/  SHFL.IDX PT, R2, R4, RZ, 0x1c1f ;  /* 0x001c1fff04027589 */ /* 0x00042800000e0000 */
[----:B------:R2:W3:Y:S01]  /*12da0*/  SHFL.IDX PT, R3, R5, RZ, 0x1c1f ;  /* 0x001c1fff05037589 */ /* 0x0004e200000e0000 */
[----:B------:R-:W-:Y:S05]  /*12db0*/  @P0 BRA `(.L_x_484) ;  /* 0x0000000000300947 */ /* 0x000fea0003800000 */
[----:B------:R-:W-:Y:S02]  /*12dc0*/  ULDC UR4, c[0x0][0xac8] ;  /* 0x0002b20000047ab9 */ /* 0x000fe40000000800 */
[----:B-----5:R-:W-:Y:S02]  /*12dd0*/  ISETP.GE.AND P3, PT, R20, UR4, PT ;  /* 0x0000000414007c0c */ /* 0x020fe4000bf66270 */
[----:B------:R-:W-:Y:S02]  /*12de0*/  ISETP.GE.AND P4, PT, R14, UR4, PT ;  /* 0x000000040e007c0c */ /* 0x000fe4000bf86270 */
[----:B------:R-:W-:-:S09]  /*12df0*/  ISETP.GE.AND P2, PT, R24, UR4, PT ;  /* 0x0000000418007c0c */ /* 0x000fd2000bf46270 */
[-C--:B0-----:R-:W-:Y:S02]  /*12e00*/  @!P3 LEA R8, P0, R20, R2.reuse, 0x1 ;  /* 0x000000021408b211 */ /* 0x081fe400078008ff */
[----:B------:R-:W-:Y:S02]  /*12e10*/  @!P4 LEA R10, P1, R14, R2, 0x1 ;  /* 0x000000020e0ac211 */ /* 0x000fe400078208ff */
[----:B---3--:R-:W-:Y:S01]  /*12e20*/  @!P2 IMAD.WIDE R6, R24, 0x2, R2 ;  /* 0x000000021806a825 */ /* 0x008fe200078e0202 */
[-C--:B------:R-:W-:Y:S02]  /*12e30*/  @!P3 LEA.HI.X R9, R20, R3.reuse, R21, 0x1, P0 ;  /* 0x000000031409b211 */ /* 0x080fe400000f0c15 */
[----:B------:R-:W-:Y:S02]  /*12e40*/  @!P4 LEA.HI.X R11, R14, R3, R15, 0x1, P1 ;  /* 0x000000030e0bc211 */ /* 0x000fe400008f0c0f */
[----:B------:R4:W-:Y:S04]  /*12e50*/  @!P2 ST.E.128 desc[UR42][R6.64], RZ ;  /* 0x000000ff0600a985 */ /* 0x0009e8000c101d2a */
[----:B------:R4:W-:Y:S04]  /*12e60*/  @!P3 ST.E.128 desc[UR42][R8.64], RZ ;  /* 0x000000ff0800b985 */ /* 0x0009e8000c101d2a */
[----:B------:R4:W-:Y:S02]  /*12e70*/  @!P4 ST.E.128 desc[UR42][R10.64], RZ ;  /* 0x000000ff0a00c985 */ /* 0x0009e4000c101d2a */
.L_x_484:
[----:B------:R-:W-:Y:S05]  /*12e80*/  BSYNC B1 ;  /* 0x0000000000017941 */ /* 0x000fea0003800000 */
.L_x_483:
[----:B------:R-:W-:Y:S01]  /*12e90*/  VIADD R0, R0, 0x60 ;  /* 0x0000006000007836 */ /* 0x000fe20000000000 */
[----:B---3--:R3:W1:Y:S04]  /*12ea0*/  SHFL.IDX PT, R3, R5, 0x1, 0x1c1f ;  /* 0x003c1f0005037f89 */ /* 0x00866800000e0000 */
[----:B------:R-:W-:Y:S01]  /*12eb0*/  ISETP.GE.AND P0, PT, R0, R25, PT ;  /* 0x000000190000720c */ /* 0x000fe20003f06270 */
[----:B0-----:R3:W0:-:S12]  /*12ec0*/  SHFL.IDX PT, R2, R4, 0x1, 0x1c1f ;  /* 0x003c1f0004027f89 */ /* 0x00161800000e0000 */
[----:B---3--:R-:W-:Y:S05]  /*12ed0*/  @P0 BRA `(.L_x_479) ;  /* 0x0000000000300947 */ /* 0x008fea0003800000 */
[----:B------:R-:W-:Y:S02]  /*12ee0*/  ULDC UR4, c[0x0][0xac8] ;  /* 0x0002b20000047ab9 */ /* 0x000fe40000000800 */
[----:B-----5:R-:W-:Y:S02]  /*12ef0*/  ISETP.GE.AND P3, PT, R20, UR4, PT ;  /* 0x0000000414007c0c */ /* 0x020fe4000bf66270 */
[----:B------:R-:W-:Y:S02]  /*12f00*/  ISETP.GE.AND P4, PT, R14, UR4, PT ;  /* 0x000000040e007c0c */ /* 0x000fe4000bf86270 */
[----:B------:R-:W-:-:S09]  /*12f10*/  ISETP.GE.AND P2, PT, R24, UR4, PT ;  /* 0x0000000418007c0c */ /* 0x000fd2000bf46270 */
[-C--:B0---4-:R-:W-:Y:S02]  /*12f20*/  @!P3 LEA R6, P0, R20, R2.reuse, 0x1 ;  /* 0x000000021406b211 */ /* 0x091fe400078008ff */
[----:B------:R-:W-:Y:S02]  /*12f30*/  @!P4 LEA R8, P1, R14, R2, 0x1 ;  /* 0x000000020e08c211 */ /* 0x000fe400078208ff */
[----:B-12---:R-:W-:Y:S01]  /*12f40*/  @!P2 IMAD.WIDE R4, R24, 0x2, R2 ;  /* 0x000000021804a825 */ /* 0x006fe200078e0202 */
[-C--:B------:R-:W-:Y:S02]  /*12f50*/  @!P3 LEA.HI.X R7, R20, R3.reuse, R21, 0x1, P0 ;  /* 0x000000031407b211 */ /* 0x080fe400000f0c15 */
[----:B------:R-:W-:Y:S02]  /*12f60*/  @!P4 LEA.HI.X R9, R14, R3, R15, 0x1, P1 ;  /* 0x000000030e09c211 */ /* 0x000fe400008f0c0f */
[----:B------:R3:W-:Y:S04]  /*12f70*/  @!P2 ST.E.128 desc[UR42][R4.64], RZ ;  /* 0x000000ff0400a985 */ /* 0x0007e8000c101d2a */
[----:B------:R3:W-:Y:S04]  /*12f80*/  @!P3 ST.E.128 desc[UR42][R6.64], RZ ;  /* 0x000000ff0600b985 */ /* 0x0007e8000c101d2a */
[----:B------:R3:W-:Y:S02]  /*12f90*/  @!P4 ST.E.128 desc[UR42][R8.64], RZ ;  /* 0x000000ff0800c985 */ /* 0x0007e4000c101d2a */
.L_x_479:
[----:B------:R-:W-:Y:S05]  /*12fa0*/  BSYNC B0 ;  /* 0x0000000000007941 */ /* 0x000fea0003800000 */
.L_x_474:
[----:B------:R-:W-:Y:S02]  /*12fb0*/  ULDC UR4, c[0x0][0xc3c] ;  /* 0x00030f0000047ab9 */ /* 0x000fe40000000800 */
[----:B-1----:R-:W-:-:S13]  /*12fc0*/  ISETP.GE.AND P0, PT, R155, UR4, PT ;  /* 0x000000049b007c0c */ /* 0x002fda000bf06270 */
[----:B------:R-:W-:Y:S05]  /*12fd0*/  @!P0 BRA `(.L_x_485) ;  /* 0xfffffee0006c8947 */ /* 0x000fea000383ffff */
[----:B------:R-:W-:Y:S05]  /*12fe0*/  BRA `(.L_x_365) ;  /* 0x0000006c00747947 */ /* 0x000fea0003800000 */
.L_x_363:
[----:B------:R-:W-:-:S08]  /*12ff0*/  NOP ;  /* 0x0000000000007918 */ /* 0x000fd00000000000 */
[----:B------:R-:W0:-:S00]  /*13000*/  USETMAXREG.DEALLOC.CTAPOOL 0x20 ;  /* 0x00000020000079c8 */ /* 0x000e0000080e0500 */
[----:B0-----:R-:W2:Y:S01]  /*13010*/  LDL.LU R4, [R1+0x8] ;  /* 0x0000080001047983 */ /* 0x001ea20000300800 */
[----:B------:R-:W-:-:S06]  /*13020*/  LOP3.LUT R3, R0, 0x3, RZ, 0xc0, !PT ;  /* 0x0000000300037812 */ /* 0x000fcc00078ec0ff */
[----:B------:R-:W0:Y:S02]  /*13030*/  SHFL.IDX PT, R3, R3, RZ, 0x1f ;  /* 0x00001fff03037589 */ /* 0x000e2400000e0000 */
[----:B0-----:R-:W-:-:S13]  /*13040*/  ISETP.NE.AND P0, PT, R3, RZ, PT ;  /* 0x000000ff0300720c */ /* 0x001fda0003f05270 */
[----:B------:R-:W-:-:S04]  /*13050*/  @P0 MOV R3, 0x400 ;  /* 0x0000040000030802 */ /* 0x000fc80000000f00 */
[----:B------:R-:W-:Y:S01]  /*13060*/  @P0 LEA R2, R2, R3, 0x18 ;  /* 0x0000000302020211 */ /* 0x000fe200078ec0ff */
[----:B------:R-:W-:Y:S06]  /*13070*/  @P0 BAR.SYNC.DEFER_BLOCKING 0x5, 0x200 ;  /* 0x0148000000000b1d */ /* 0x000fec0000010000 */
[----:B------:R0:W1:Y:S02]  /*13080*/  @P0 LDS.128 R16, [R2+0x19cd0] ;  /* 0x019cd00002100984 */ /* 0x0000640000000c00 */
[----:B------:R-:W-:Y:S06]  /*13090*/  @P0 BAR.ARV 0x4, 0x200 ;  /* 0x0108000000000b1d */ /* 0x000fec0000002000 */
[----:B--2---:R-:W-:-:S04]  /*130a0*/  LOP3.LUT R4, R4, 0xffffffef, RZ, 0xc0, !PT ;  /* 0xffffffef04047812 */ /* 0x004fc800078ec0ff */
[----:B------:R-:W-:-:S05]  /*130b0*/  @P0 LOP3.LUT R4, R4, 0x10, RZ, 0xfc, !PT ;  /* 0x0000001004040812 */ /* 0x000fca00078efcff */
[----:B------:R0:W-:Y:S01]  /*130c0*/  STL [R1+0x8], R4 ;  /* 0x0000080401007387 */ /* 0x0001e20000100800 */
[----:B-1----:R-:W-:Y:S05]  /*130d0*/  @P0 BRA `(.L_x_486) ;  /* 0x0000000800040947 */ /* 0x002fea0003800000 */
[----:B0-----:R-:W0:Y:S01]  /*130e0*/  S2R R4, SR_TID.X ;  /* 0x0000000000047919 */ /* 0x001e220000002100 */
[----:B------:R-:W-:Y:S01]  /*130f0*/  ULDC UR4, c[0x0][0xc3c] ;  /* 0x00030f0000047ab9 */ /* 0x000fe20000000800 */
[----:B------:R-:W1:Y:S01]  /*13100*/  S2UR UR6, SR_CTAID.X ;  /* 0x00000000000679c3 */ /* 0x000e620000002500 */
[----:B------:R-:W-:Y:S01]  /*13110*/  ULDC UR5, c[0x0][0xc38] ;  /* 0x00030e0000057ab9 */ /* 0x000fe20000000800 */
        /* <DEDUP_REMOVED lines=9> */
[C---:B------:R-:W-:Y:S01]  /*131b0*/  ISETP.GE.U32.AND P2, PT, R5.reuse, 0x2, PT ;  /* 0x000000020500780c */ /* 0x040fe20003f46070 */
[----:B------:R-:W-:Y:S01]  /*131c0*/  IMAD.MOV.U32 R16, RZ, RZ, RZ ;  /* 0x000000ffff107224 */ /* 0x000fe200078e00ff */
[C---:B------:R-:W-:Y:S02]  /*131d0*/  ISETP.GE.U32.AND P3, PT, R5.reuse, 0x4, PT ;  /* 0x000000040500780c */ /* 0x040fe40003f66070 */
[C---:B------:R-:W-:Y:S02]  /*131e0*/  ISETP.GE.U32.AND P4, PT, R5.reuse, 0x8, PT ;  /* 0x000000080500780c */ /* 0x040fe40003f86070 */
[----:B------:R-:W-:Y:S01]  /*131f0*/  ISETP.GE.U32.AND P5, PT, R5, 0x10, PT ;  /* 0x000000100500780c */ /* 0x000fe20003fa6070 */
        /* <DEDUP_REMOVED lines=10> */
[----:B0-----:R-:W-:-:S04]  /*132a0*/  SEL R2, R2, RZ, P4 ;  /* 0x000000ff02027207 */ /* 0x001fc80002000000 */
[----:B------:R-:W-:-:S05]  /*132b0*/  IADD3 R2, R3, R2, RZ ;  /* 0x0000000203027210 */ /* 0x000fca0007ffe0ff */
[----:B------:R-:W0:Y:S02]  /*132c0*/  SHFL.UP PT, R7, R2, 0x10, RZ ;  /* 0x0600000002077989 */ /* 0x000e2400000e00ff */
[----:B0-----:R-:W-:-:S05]  /*132d0*/  SEL R7, R7, RZ, P5 ;  /* 0x000000ff07077207 */ /* 0x001fca0002800000 */
[----:B------:R-:W-:-:S05]  /*132e0*/  IMAD.IADD R7, R2, 0x1, R7 ;  /* 0x0000000102077824 */ /* 0x000fca00078e0207 */
[----:B------:R-:W0:Y:S02]  /*132f0*/  SHFL.IDX PT, R6, R7, 0x1f, 0x1f ;  /* 0x03e01f0007067f89 */ /* 0x000e2400000e0000 */
[----:B0-----:R-:W-:-:S04]  /*13300*/  IMAD R6, R6, UR5, RZ ;  /* 0x0000000506067c24 */ /* 0x001fc8000f8e02ff */
[----:B------:R-:W-:Y:S01]  /*13310*/  IMAD.MOV.U32 R3, RZ, RZ, R6 ;  /* 0x000000ffff037224 */ /* 0x000fe200078e0006 */
[----:B-1----:R-:W-:-:S13]  /*13320*/  ISETP.GT.AND P6, PT, R6, UR6, PT ;  /* 0x0000000606007c0c */ /* 0x002fda000bfc4270 */
[----:B------:R-:W-:Y:S05]  /*13330*/  @P6 BRA `(.L_x_487) ;  /* 0x00000000009c6947 */ /* 0x000fea0003800000 */
[----:B------:R-:W0:Y:S01]  /*13340*/  LDC R7, c[0x0][0xc3c] ;  /* 0x00030f00ff077b82 */ /* 0x000e220000000800 */
[----:B------:R-:W-:Y:S01]  /*13350*/  IMAD.MOV.U32 R6, RZ, RZ, R3 ;  /* 0x000000ffff067224 */ /* 0x000fe200078e0003 */
[----:B------:R-:W-:Y:S01]  /*13360*/  UMOV UR4, URZ ;  /* 0x0000003f00047c82 */ /* 0x000fe20008000000 */
[----:B------:R-:W-:Y:S01]  /*13370*/  ULDC UR7, c[0x0][0xc3c] ;  /* 0x00030f0000077ab9 */ /* 0x000fe20000000800 */
[----:B------:R-:W-:-:S05]  /*13380*/  ULDC UR5, c[0x0][0xc38] ;  /* 0x00030e0000057ab9 */ /* 0x000fca0000000800 */
.L_x_491:
[----:B------:R-:W-:Y:S01]  /*13390*/  UIADD3 UR4, UR4, 0x1f, URZ ;  /* 0x0000001f04047890 */ /* 0x000fe2000fffe03f */
[----:B------:R-:W-:-:S05]  /*133a0*/  IMAD.U32 R19, RZ, RZ, UR7 ;  /* 0x00000007ff137e24 */ /* 0x000fca000f8e00ff */
[----:B0-----:R-:W-:-:S13]  /*133b0*/  ISETP.LE.AND P6, PT, R7, UR4, PT ;  /* 0x0000000407007c0c */ /* 0x001fda000bfc3270 */
[----:B------:R-:W-:Y:S05]  /*133c0*/  @P6 BRA `(.L_x_488) ;  /* 0x0000000400246947 */ /* 0x000fea0003800000 */
[----:B------:R-:W-:Y:S01]  /*133d0*/  IADD3 R8, R5, UR4, RZ ;  /* 0x0000000405087c10 */ /* 0x000fe2000fffe0ff */
[----:B------:R-:W-:Y:S01]  /*133e0*/  BSSY B0, `(.L_x_489) ;  /* 0x0000007000007945 */ /* 0x000fe20003800000 */
[----:B------:R-:W-:Y:S02]  /*133f0*/  IMAD.MOV.U32 R4, RZ, RZ, RZ ;  /* 0x000000ffff047224 */ /* 0x000fe400078e00ff */
[----:B------:R-:W-:-:S13]  /*13400*/  ISETP.GE.OR P6, PT, R8, R7, !P0 ;  /* 0x000000070800720c */ /* 0x000fda00047c6670 */
[----:B------:R-:W-:Y:S05]  /*13410*/  @P6 BRA `(.L_x_490) ;  /* 0x00000000000c6947 */ /* 0x000fea0003800000 */
[----:B------:R-:W0:Y:S02]  /*13420*/  LDC.64 R2, c[0x0][0xc80] ;  /* 0x00032000ff027b82 */ /* 0x000e240000000a00 */
[----:B0-----:R-:W-:-:S05]  /*13430*/  IMAD.WIDE R2, R8, 0x4, R2 ;  /* 0x0000000408027825 */ /* 0x001fca00078e0202 */
[----:B------:R0:W5:Y:S02]  /*13440*/  LDG.E R4, desc[UR42][R2.64] ;  /* 0x0000002a02047981 */ /* 0x000164000c1e1900 */
.L_x_490:
[----:B------:R-:W-:Y:S05]  /*13450*/  BSYNC B0 ;  /* 0x0000000000007941 */ /* 0x000fea0003800000 */
.L_x_489:
        /* <DEDUP_REMOVED lines=15> */
[----:B------:R-:W0:Y:S02]  /*13550*/  SHFL.IDX PT, R3, R11, 0x1f, 0x1f ;  /* 0x03e01f000b037f89 */ /* 0x000e2400000e0000 */
[----:B0-----:R-:W-:-:S04]  /*13560*/  IMAD R3, R3, UR5, RZ ;  /* 0x0000000503037c24 */ /* 0x001fc8000f8e02ff */
[----:B------:R-:W-:-:S05]  /*13570*/  IMAD.IADD R6, R3, 0x1, R6 ;  /* 0x0000000103067824 */ /* 0x000fca00078e0206 */
[----:B------:R-:W-:-:S13]  /*13580*/  ISETP.GT.AND P6, PT, R6, UR6, PT ;  /* 0x0000000606007c0c */ /* 0x000fda000bfc4270 */
[----:B------:R-:W-:Y:S05]  /*13590*/  @!P6 BRA `(.L_x_491) ;  /* 0xfffffffc007ce947 */ /* 0x000fea000383ffff */
[----:B------:R-:W-:-:S07]  /*135a0*/  IMAD.MOV.U32 R7, RZ, RZ, R11 ;  /* 0x000000ffff077224 */ /* 0x000fce00078e000b */
.L_x_487:
[----:B------:R-:W-:-:S04]  /*135b0*/  IMAD.IADD R10, R6, 0x1, -R3 ;  /* 0x00000001060a7824 */ /* 0x000fc800078e0a03 */
[----:B------:R-:W-:-:S05]  /*135c0*/  IMAD R2, R7, UR5, R10 ;  /* 0x0000000507027c24 */ /* 0x000fca000f8e020a */
[----:B------:R-:W-:-:S13]  /*135d0*/  ISETP.GT.AND P0, PT, R2, UR6, PT ;  /* 0x0000000602007c0c */ /* 0x000fda000bf04270 */
[----:B------:R-:W-:-:S04]  /*135e0*/  VOTE.ANY R8, PT, !P0 ;  /* 0x0000000000087806 */ /* 0x000fc800040e0100 */
[----:B------:R-:W0:Y:S01]  /*135f0*/  POPC R19, R8 ;  /* 0x0000000800137309 */ /* 0x000e220000000000 */
[----:B------:R-:W-:Y:S01]  /*13600*/  ISETP.NE.AND P0, PT, R8, RZ, PT ;  /* 0x000000ff0800720c */ /* 0x000fe20003f05270 */
[----:B0-----:R-:W0:Y:S02]  /*13610*/  SHFL.IDX PT, R4, R4, R19, 0x1f ;  /* 0x00001f1304047589 */ /* 0x001e2400000e0000 */
[----:B0-----:R-:W-:-:S04]  /*13620*/  IABS R6, R4 ;  /* 0x0000000400067213 */ /* 0x001fc80000000000 */
[----:B------:R-:W0:Y:S08]  /*13630*/  I2F.RP R9, R6 ;  /* 0x0000000600097306 */ /* 0x000e300000209400 */
[----:B0-----:R-:W0:Y:S02]  /*13640*/  MUFU.RCP R9, R9 ;  /* 0x0000000900097308 */ /* 0x001e240000001000 */
[----:B0-----:R-:W-:-:S06]  /*13650*/  VIADD R2, R9, 0xffffffe ;  /* 0x0ffffffe09027836 */ /* 0x001fcc0000000000 */
[----:B------:R0:W1:Y:S01]  /*13660*/  F2I.FTZ.U32.TRUNC.NTZ R3, R2 ;  /* 0x0000000200037305 */ /* 0x000062000021f000 */
[----:B------:R-:W-:Y:S05]  /*13670*/  @!P0 BRA `(.L_x_492) ;  /* 0x0000000000088947 */ /* 0x000fea0003800000 */
[----:B------:R-:W-:-:S06]  /*13680*/  VIADD R16, R19, 0xffffffff ;  /* 0xffffffff13107836 */ /* 0x000fcc0000000000 */
[----:B------:R2:W3:Y:S02]  /*13690*/  SHFL.IDX PT, R16, R7, R16, 0x1f ;  /* 0x00001f1007107589 */ /* 0x0004e400000e0000 */
.L_x_492:
[----:B---3--:R-:W-:Y:S01]  /*136a0*/  IMAD R16, R16, UR5, R10 ;  /* 0x0000000510107c24 */ /* 0x008fe2000f8e020a */
[----:B0-----:R-:W-:Y:S01]  /*136b0*/  IABS R2, R4 ;  /* 0x0000000400027213 */ /* 0x001fe20000000000 */
[----:B------:R-:W-:Y:S01]  /*136c0*/  VIADD R19, R19, UR4 ;  /* 0x0000000413137c36 */ /* 0x000fe20008000000 */
[----:B-12---:R-:W-:Y:S02]  /*136d0*/  IADD3 R7, RZ, -R3, RZ ;  /* 0x80000003ff077210 */ /* 0x006fe40007ffe0ff */
[----:B------:R-:W-:Y:S01]  /*136e0*/  IADD3 R9, -R16, UR6, RZ ;  /* 0x0000000610097c10 */ /* 0x000fe2000fffe1ff */
[----:B------:R-:W-:Y:S02]  /*136f0*/  IMAD.MOV R10, RZ, RZ, -R2 ;  /* 0x000000ffff0a7224 */ /* 0x000fe400078e0a02 */
[----:B------:R-:W-:Y:S01]  /*13700*/  IMAD R7, R7, R6, RZ ;  /* 0x0000000607077224 */ /* 0x000fe200078e02ff */
[----:B------:R-:W-:Y:S01]  /*13710*/  IABS R8, R9 ;  /* 0x0000000900087213 */ /* 0x000fe20000000000 */
[----:B------:R-:W-:-:S04]  /*13720*/  IMAD.MOV.U32 R2, RZ, RZ, RZ ;  /* 0x000000ffff027224 */ /* 0x000fc800078e00ff */
[----:B------:R-:W-:-:S04]  /*13730*/  IMAD.HI.U32 R2, R3, R7, R2 ;  /* 0x0000000703027227 */ /* 0x000fc800078e0002 */
[----:B------:R-:W-:Y:S02]  /*13740*/  IMAD.MOV.U32 R3, RZ, RZ, R8 ;  /* 0x000000ffff037224 */ /* 0x000fe400078e0008 */
[----:B------:R-:W-:Y:S02]  /*13750*/  IMAD.MOV.U32 R7, RZ, RZ, R10 ;  /* 0x000000ffff077224 */ /* 0x000fe400078e000a */
[----:B------:R-:W-:-:S04]  /*13760*/  IMAD.HI.U32 R2, R2, R3, RZ ;  /* 0x0000000302027227 */ /* 0x000fc800078e00ff */
[----:B------:R-:W-:-:S05]  /*13770*/  IMAD R3, R2, R7, R3 ;  /* 0x0000000702037224 */ /* 0x000fca00078e0203 */
[----:B------:R-:W-:-:S13]  /*13780*/  ISETP.GT.U32.AND P1, PT, R6, R3, PT ;  /* 0x000000030600720c */ /* 0x000fda0003f24070 */
[----:B------:R-:W-:Y:S01]  /*13790*/  @!P1 IMAD.IADD R3, R3, 0x1, -R6 ;  /* 0x0000000103039824 */ /* 0x000fe200078e0a06 */
[----:B------:R-:W-:Y:S02]  /*137a0*/  @!P1 IADD3 R2, R2, 0x1, RZ ;  /* 0x0000000102029810 */ /* 0x000fe40007ffe0ff */
        /* <DEDUP_REMOVED lines=11> */
.L_x_488:
[----:B------:R-:W-:Y:S01]  /*13860*/  MOV R17, RZ ;  /* 0x000000ff00117202 */ /* 0x000fe20000000f00 */
[----:B------:R-:W-:Y:S02]  /*13870*/  IMAD.U32 R16, RZ, RZ, UR6 ;  /* 0x00000006ff107e24 */ /* 0x000fe4000f8e00ff */
[----:B------:R-:W-:-:S07]  /*13880*/  IMAD.MOV.U32 R18, RZ, RZ, RZ ;  /* 0x000000ffff127224 */ /* 0x000fce00078e00ff */
.L_x_493:
[----:B------:R-:W-:-:S13]  /*13890*/  ISETP.NE.AND P0, PT, R5, RZ, PT ;  /* 0x000000ff0500720c */ /* 0x000fda0003f05270 */
[----:B------:R-:W0:Y:S01]  /*138a0*/  @!P0 S2R R3, SR_CgaCtaId ;  /* 0x0000000000038919 */ /* 0x000e220000008800 */
[----:B------:R-:W-:-:S04]  /*138b0*/  @!P0 MOV R2, 0x400 ;  /* 0x0000040000028802 */ /* 0x000fc80000000f00 */
[----:B0-----:R-:W-:-:S05]  /*138c0*/  @!P0 LEA R2, R3, R2, 0x18 ;  /* 0x0000000203028211 */ /* 0x001fca00078ec0ff */
[----:B------:R1:W-:Y:S01]  /*138d0*/  @!P0 STS.128 [R2+0x19cd0], R16 ;  /* 0x019cd01002008388 */ /* 0x0003e20000000c00 */
[----:B------:R-:W-:Y:S06]  /*138e0*/  BAR.ARV 0x5, 0x200 ;  /* 0x0148000000007b1d */ /* 0x000fec0000002000 */
.L_x_486:
[----:B------:R2:W-:Y:S01]  /*138f0*/  STL [R1+0x44], RZ ;  /* 0x000044ff01007387 */ /* 0x0005e20000100800 */
[----:B------:R-:W-:Y:S01]  /*13900*/  ULDC UR4, c[0x0][0xc3c] ;  /* 0x00030f0000047ab9 */ /* 0x000fe20000000800 */
[----:B------:R-:W-:Y:S01]  /*13910*/  IMAD.MOV.U32 R25, RZ, RZ, 0x1 ;  /* 0x00000001ff197424 */ /* 0x000fe200078e00ff */
[----:B------:R-:W-:Y:S01]  /*13920*/  ISETP.GE.AND P0, PT, R19, UR4, PT ;  /* 0x0000000413007c0c */ /* 0x000fe2000bf06270 */
[----:B------:R-:W-:-:S12]  /*13930*/  IMAD.MOV.U32 R23, RZ, RZ, RZ ;  /* 0x000000ffff177224 */ /* 0x000fd800078e00ff */
[----:B--2---:R-:W-:Y:S05]  /*13940*/  @P0 BRA `(.L_x_494) ;  /* 0x0000006000200947 */ /* 0x004fea0003800000 */
[----:B------:R-:W2:Y:S01]  /*13950*/  S2R R14, SR_TID.X ;  /* 0x00000000000e7919 */ /* 0x000ea20000002100 */
[----:B------:R-:W3:Y:S01]  /*13960*/  S2UR UR4, SR_CgaCtaId ;  /* 0x00000000000479c3 */ /* 0x000ee20000008800 */
[----:B------:R-:W-:Y:S01]  /*13970*/  IMAD.SHL.U32 R0, R0, 0x800, RZ ;  /* 0x0000080000007824 */ /* 0x000fe200078e00ff */
[----:B------:R-:W-:Y:S01]  /*13980*/  MOV R22, 0x400 ;  /* 0x0000040000167802 */ /* 0x000fe20000000f00 */
[----:B------:R-:W-:Y:S01]  /*13990*/  BSSY B7, `(.L_x_494) ;  /* 0x0000603000077945 */ /* 0x000fe20003800000 */
[----:B------:R-:W-:Y:S01]  /*139a0*/  IMAD.MOV.U32 R27, RZ, RZ, 0x1 ;  /* 0x00000001ff1b7424 */ /* 0x000fe200078e00ff */
[----:B------:R-:W-:Y:S01]  /*139b0*/  MOV R25, 0x1 ;  /* 0x0000000100197802 */ /* 0x000fe20000000f00 */
[----:B------:R-:W-:Y:S01]  /*139c0*/  IMAD.MOV.U32 R24, RZ, RZ, RZ ;  /* 0x000000ffff187224 */ /* 0x000fe200078e00ff */
[----:B------:R-:W-:Y:S01]  /*139d0*/  ULDC.64 UR40, c[0x0][0x198] ;  /* 0x0000660000287ab9 */ /* 0x000fe20000000a00 */
[----:B------:R-:W-:Y:S01]  /*139e0*/  IMAD.MOV.U32 R23, RZ, RZ, RZ ;  /* 0x000000ffff177224 */ /* 0x000fe200078e00ff */
[----:B------:R-:W-:-:S02]  /*139f0*/  ULOP3.LUT UR39, UR37, 0x2, URZ, 0xfc, !UPT ;  /* 0x0000000225277892 */ /* 0x000fc4000f8efc3f */
[----:B------:R-:W-:Y:S01]  /*13a00*/  ULOP3.LUT UR36, UR37, 0x1, URZ, 0xfc, !UPT ;  /* 0x0000000125247892 */ /* 0x000fe2000f8efc3f */
[----:B------:R-:W-:Y:S01]  /*13a10*/  ULDC UR38, c[0x0][0xc] ;  /* 0x0000030000267ab9 */ /* 0x000fe20000000800 */
[C---:B--2---:R-:W-:Y:S01]  /*13a20*/  IMAD.SHL.U32 R3, R14.reuse, 0x20, RZ ;  /* 0x000000200e037824 */ /* 0x044fe200078e00ff */
[C---:B------:R-:W-:Y:S01]  /*13a30*/  LOP3.LUT R12, R14.reuse, 0x7f, RZ, 0xc0, !PT ;  /* 0x0000007f0e0c7812 */ /* 0x040fe200078ec0ff */
[C---:B------:R-:W-:Y:S01]  /*13a40*/  IMAD.SHL.U32 R13, R14.reuse, 0x4, RZ ;  /* 0x000000040e0d7824 */ /* 0x040fe200078e00ff */
[----:B01----:R-:W-:Y:S02]  /*13a50*/  SHF.L.U32 R2, R14, 0x4, RZ ;  /* 0x000000040e027819 */ /* 0x003fe400000006ff */
[----:B------:R-:W-:Y:S01]  /*13a60*/  SHF.R.U32.HI R5, RZ, 0x1, R14 ;  /* 0x00000001ff057819 */ /* 0x000fe2000001160e */
[----:B------:R-:W-:Y:S01]  /*13a70*/  IMAD.SHL.U32 R6, R12, 0x10, RZ ;  /* 0x000000100c067824 */ /* 0x000fe200078e00ff */
[C---:B------:R-:W-:Y:S02]  /*13a80*/  LOP3.LUT R4, R3.reuse, 0x80, RZ, 0xc0, !PT ;  /* 0x0000008003047812 */ /* 0x040fe400078ec0ff */
[----:B------:R-:W-:-:S02]  /*13a90*/  LOP3.LUT R3, R3, 0x360, RZ, 0xc0, !PT ;  /* 0x0000036003037812 */ /* 0x000fc400078ec0ff */
[----:B------:R-:W-:Y:S02]  /*13aa0*/  LOP3.LUT R9, R2, 0x60, RZ, 0xc0, !PT ;  /* 0x0000006002097812 */ /* 0x000fe400078ec0ff */
[----:B------:R-:W-:Y:S02]  /*13ab0*/  LOP3.LUT R7, R5, 0x20, RZ, 0xc0, !PT ;  /* 0x0000002005077812 */ /* 0x000fe400078ec0ff */
[----:B------:R-:W-:Y:S01]  /*13ac0*/  LOP3.LUT R4, R4, 0x10, R5, 0xf8, !PT ;  /* 0x0000001004047812 */ /* 0x000fe200078ef805 */
[C---:B------:R-:W-:Y:S01]  /*13ad0*/  IMAD.SHL.U32 R5, R14.reuse, 0x80, RZ ;  /* 0x000000800e057824 */ /* 0x040fe200078e00ff */
[--C-:B------:R-:W-:Y:S02]  /*13ae0*/  LOP3.LUT R3, R3, 0x400, R6.reuse, 0xf8, !PT ;  /* 0x0000040003037812 */ /* 0x100fe400078ef806 */
[----:B------:R-:W-:Y:S01]  /*13af0*/  LOP3.LUT R11, R9, 0x700, R6, 0xf8, !PT ;  /* 0x00000700090b7812 */ /* 0x000fe200078ef806 */
[----:B------:R-:W-:Y:S01]  /*13b00*/  IMAD.SHL.U32 R9, R14, 0x2, RZ ;  /* 0x000000020e097824 */ /* 0x000fe200078e00ff */
[----:B------:R-:W-:-:S02]  /*13b10*/  LOP3.LUT R6, R7, 0x10, R14, 0xf8, !PT ;  /* 0x0000001007067812 */ /* 0x000fc400078ef80e */
[----:B------:R-:W-:Y:S02]  /*13b20*/  LOP3.LUT R8, R2, 0x90, RZ, 0xc0, !PT ;  /* 0x0000009002087812 */ /* 0x000fe400078ec0ff */
[----:B------:R-:W-:Y:S02]  /*13b30*/  LOP3.LUT R7, R6, 0x380, R5, 0xf8, !PT ;  /* 0x0000038006077812 */ /* 0x000fe400078ef805 */
[----:B------:R-:W-:Y:S02]  /*13b40*/  LOP3.LUT R5, R5, 0x400, RZ, 0xc0, !PT ;  /* 0x0000040005057812 */ /* 0x000fe400078ec0ff */
[----:B------:R-:W-:Y:S02]  /*13b50*/  LOP3.LUT R4, R4, 0x10, R13, 0x78, !PT ;  /* 0x0000001004047812 */ /* 0x000fe400078e780d */
[----:B------:R-:W-:Y:S02]  /*13b60*/  LOP3.LUT R8, R8, 0x10, R9, 0x78, !PT ;  /* 0x0000001008087812 */ /* 0x000fe400078e7809 */
[----:B------:R-:W-:Y:S01]  /*13b70*/  LOP3.LUT R0, R5, 0x800, R0, 0xf8, !PT ;  /* 0x0000080005007812 */ /* 0x000fe200078ef800 */
[----:B---3--:R-:W-:Y:S01]  /*13b80*/  IMAD.U32 R5, RZ, RZ, UR4 ;  /* 0x00000004ff057e24 */ /* 0x008fe2000f8e00ff */
[----:B------:R-:W-:-:S02]  /*13b90*/  LOP3.LUT R7, R7, 0x70, R2, 0x78, !PT ;  /* 0x0000007007077812 */ /* 0x000fc400078e7802 */
[----:B------:R-:W-:Y:S02]  /*13ba0*/  LOP3.LUT R3, R3, R4, RZ, 0xfc, !PT ;  /* 0x0000000403037212 */ /* 0x000fe400078efcff */
[----:B------:R-:W-:Y:S02]  /*13bb0*/  LOP3.LUT R10, R11, R8, RZ, 0xfc, !PT ;  /* 0x000000080b0a7212 */ /* 0x000fe400078efcff */
[----:B------:R-:W-:Y:S01]  /*13bc0*/  LOP3.LUT R0, R0, R7, RZ, 0xfc, !PT ;  /* 0x0000000700007212 */ /* 0x000fe200078efcff */
[----:B------:R0:W-:Y:S01]  /*13bd0*/  STL [R1+0x1c], R3 ;  /* 0x00001c0301007387 */ /* 0x0001e20000100800 */
[----:B------:R-:W-:Y:S02]  /*13be0*/  LOP3.LUT P0, RZ, R14, 0x4, RZ, 0xc0, !PT ;  /* 0x000000040eff7812 */ /* 0x000fe4000780c0ff */
[----:B------:R-:W-:Y:S01]  /*13bf0*/  SHF.R.U32.HI R4, RZ, 0x1, R12 ;  /* 0x00000001ff047819 */ /* 0x000fe2000001160c */
[----:B------:R-:W-:Y:S01]  /*13c00*/  STL [R1+0x10], R10 ;  /* 0x0000100a01007387 */ /* 0x000fe20000100800 */
[----:B------:R-:W-:-:S02]  /*13c10*/  LEA R22, R5, R22, 0x18 ;  /* 0x0000001605167211 */ /* 0x000fc400078ec0ff */
[----:B------:R-:W-:Y:S01]  /*13c20*/  LOP3.LUT R2, R2, 0x10, RZ, 0xc0, !PT ;  /* 0x0000001002027812 */ /* 0x000fe200078ec0ff */
[----:B------:R1:W-:Y:S01]  /*13c30*/  STL [R1+0x14], R0 ;  /* 0x0000140001007387 */ /* 0x0003e20000100800 */
[----:B0-----:R-:W-:-:S03]  /*13c40*/  IMAD.MOV.U32 R3, RZ, RZ, 0x40 ;  /* 0x00000040ff037424 */ /* 0x001fc600078e00ff */
[----:B------:R-:W-:Y:S02]  /*13c50*/  STL [R1+0xc], R5 ;  /* 0x00000c0501007387 */ /* 0x000fe40000100800 */
[----:B------:R-:W-:Y:S02]  /*13c60*/  SEL R3, R3, 0xffffffc0, !P0 ;  /* 0xffffffc003037807 */ /* 0x000fe40004000000 */
[----:B-1----:R-:W-:-:S03]  /*13c70*/  SHF.L.U32 R0, R14, 0x6, RZ ;  /* 0x000000060e007819 */ /* 0x002fc600000006ff */
[----:B------:R0:W-:Y:S01]  /*13c80*/  STL [R1+0x18], R3 ;  /* 0x0000180301007387 */ /* 0x0001e20000100800 */
[----:B------:R-:W-:-:S03]  /*13c90*/  LOP3.LUT R0, R0, 0x40, RZ, 0xc0, !PT ;  /* 0x0000004000007812 */ /* 0x000fc600078ec0ff */
[----:B------:R1:W-:Y:S01]  /*13ca0*/  STL [R1+0x44], RZ ;  /* 0x000044ff01007387 */ /* 0x0003e20000100800 */
[----:B------:R-:W-:Y:S01]  /*13cb0*/  LOP3.LUT R0, R4, R0, RZ, 0xfc, !PT ;  /* 0x0000000004007212 */ /* 0x000fe200078efcff */
[----:B------:R-:W-:Y:S01]  /*13cc0*/  IMAD.IADD R0, R22, 0x1, R10 ;  /* 0x0000000116007824 */ /* 0x000fe200078e020a */
[----:B0-----:R-:W-:-:S04]  /*13cd0*/  LOP3.LUT R3, R2, 0x20, RZ, 0xfc, !PT ;  /* 0x0000002002037812 */ /* 0x001fc800078efcff */
[----:B------:R1:W-:Y:S01]  /*13ce0*/  STL [R1+0x24], R0 ;  /* 0x0000240001007387 */ /* 0x0003e20000100800 */
[----:B------:R-:W-:-:S07]  /*13cf0*/  LOP3.LUT R2, R2, 0x40, RZ, 0xfc, !PT ;  /* 0x0000004002027812 */ /* 0x000fce00078efcff */
.L_x_612:
[----:B01-3--:R-:W0:Y:S02]  /*13d00*/  LDC.64 R2, c[0x0][0xc88] ;  /* 0x00032200ff027b82 */ /* 0x00be240000000a00 */
[----:B0-----:R-:W-:-:S05]  /*13d10*/  IMAD.WIDE R2, R19, 0x4, R2 ;  /* 0x0000000413027825 */ /* 0x001fca00078e0202 */
[----:B------:R-:W1:Y:S01]  /*13d20*/  LDG.E R26, desc[UR42][R2.64] ;  /* 0x0000002a021a7981 */ /* 0x000e62000c1e1900 */
[----:B------:R-:W-:Y:S05]  /*13d30*/  YIELD ;  /* 0x0000000000007946 */ /* 0x000fea0003800000 */
[----:B------:R-:W-:Y:S01]  /*13d40*/  ULDC.64 UR4, c[0x0][0xa28] ;  /* 0x00028a0000047ab9 */ /* 0x000fe20000000a00 */
[----:B------:R-:W-:Y:S01]  /*13d50*/  IMAD.MOV.U32 R9, RZ, RZ, RZ ;  /* 0x000000ffff097224 */ /* 0x000fe200078e00ff */
[----:B------:R-:W-:Y:S01]  /*13d60*/  ISETP.NE.U32.AND P0, PT, RZ, UR4, PT ;  /* 0x00000004ff007c0c */ /* 0x000fe2000bf05070 */
[----:B------:R-:W-:Y:S01]  /*13d70*/  IMAD.MOV.U32 R6, RZ, RZ, RZ ;  /* 0x000000ffff067224 */ /* 0x000fe200078e00ff */
[----:B------:R-:W-:Y:S01]  /*13d80*/  ULDC.64 UR8, c[0x0][0xa18] ;  /* 0x0002860000087ab9 */ /* 0x000fe20000000a00 */
[----:B------:R-:W-:Y:S01]  /*13d90*/  ULDC.64 UR6, c[0x0][0xa10] ;  /* 0x0002840000067ab9 */ /* 0x000fe20000000a00 */
[----:B------:R-:W-:-:S02]  /*13da0*/  ISETP.NE.AND.EX P0, PT, RZ, UR5, PT, P0 ;  /* 0x00000005ff007c0c */ /* 0x000fc4000bf05300 */
[----:B-1----:R-:W-:-:S11]  /*13db0*/  SHF.R.S32.HI R0, RZ, 0x1f, R26 ;  /* 0x0000001fff007819 */ /* 0x002fd6000001141a */
[C---:B------:R-:W-:Y:S01]  /*13dc0*/  @P0 LEA R2, P1, R26.reuse, UR4, 0x2 ;  /* 0x000000041a020c11 */ /* 0x040fe2000f8210ff */
[C---:B------:R-:W-:Y:S01]  /*13dd0*/  IMAD.SHL.U32 R29, R26.reuse, 0x4, RZ ;  /* 0x000000041a1d7824 */ /* 0x040fe200078e00ff */
[C-C-:B------:R-:W-:Y:S01]  /*13de0*/  SHF.L.U64.HI R10, R26.reuse, 0x2, R0.reuse ;  /* 0x000000021a0a7819 */ /* 0x140fe20000010200 */
[----:B------:R0:W-:Y:S01]  /*13df0*/  STL [R1+0x38], R0 ;  /* 0x0000380001007387 */ /* 0x0001e20000100800 */
[----:B------:R-:W-:Y:S01]  /*13e00*/  @P0 LEA.HI.X R3, R26, UR5, R0, 0x2, P1 ;  /* 0x000000051a030c11 */ /* 0x000fe200088f1400 */
[----:B------:R-:W-:-:S04]  /*13e10*/  ULDC.64 UR4, c[0x0][0xa00] ;  /* 0x0002800000047ab9 */ /* 0x000fc80000000a00 */
[----:B------:R1:W2:Y:S01]  /*13e20*/  @P0 LDG.E R9, desc[UR42][R2.64] ;  /* 0x0000002a02090981 */ /* 0x0002a2000c1e1900 */
[----:B------:R-:W-:Y:S02]  /*13e30*/  ISETP.NE.U32.AND P0, PT, RZ, UR4, PT ;  /* 0x00000004ff007c0c */ /* 0x000fe4000bf05070 */
[----:B------:R-:W-:Y:S01]  /*13e40*/  ISETP.NE.U32.AND P2, PT, RZ, UR8, PT ;  /* 0x00000008ff007c0c */ /* 0x000fe2000bf45070 */
[----:B------:R-:W-:Y:S01]  /*13e50*/  STL [R1+0x4], R10 ;  /* 0x0000040a01007387 */ /* 0x000fe20000100800 */
[----:B------:R-:W-:Y:S01]  /*13e60*/  ISETP.NE.AND.EX P0, PT, RZ, UR5, PT, P0 ;  /* 0x00000005ff007c0c */ /* 0x000fe2000bf05300 */
[----:B0-----:R-:W-:Y:S01]  /*13e70*/  IMAD.MOV.U32 R0, RZ, RZ, RZ ;  /* 0x000000ffff007224 */ /* 0x001fe200078e00ff */
[----:B------:R-:W-:Y:S02]  /*13e80*/  ISETP.NE.AND.EX P2, PT, RZ, UR9, PT, P2 ;  /* 0x00000009ff007c0c */ /* 0x000fe4000bf45320 */
[----:B------:R-:W-:Y:S02]  /*13e90*/  ISETP.NE.U32.AND P1, PT, RZ, UR6, PT ;  /* 0x00000006ff007c0c */ /* 0x000fe4000bf25070 */
[----:B-1----:R-:W-:-:S02]  /*13ea0*/  IADD3 R2, P3, R29, UR4, RZ ;  /* 0x000000041d027c10 */ /* 0x002fc4000ff7e0ff */
[----:B------:R-:W-:Y:S02]  /*13eb0*/  ISETP.NE.AND.EX P1, PT, RZ, UR7, PT, P1 ;  /* 0x00000007ff007c0c */ /* 0x000fe4000bf25310 */
[----:B------:R-:W-:Y:S02]  /*13ec0*/  IADD3.X R3, R10, UR5, RZ, P3, !PT ;  /* 0x000000050a037c10 */ /* 0x000fe40009ffe4ff */
[----:B------:R-:W-:-:S03]  /*13ed0*/  IADD3 R4, P4, R29, UR6, RZ ;  /* 0x000000061d047c10 */ /* 0x000fc6000ff9e0ff */
[----:B------:R-:W3:Y:S01]  /*13ee0*/  @P0 LDG.E R6, desc[UR42][R2.64] ;  /* 0x0000002a02060981 */ /* 0x000ee2000c1e1900 */
[----:B------:R-:W-:Y:S01]  /*13ef0*/  ULDC UR4, c[0x0][0x288] ;  /* 0x0000a20000047ab9 */ /* 0x000fe20000000800 */
[----:B------:R-:W-:Y:S02]  /*13f00*/  IADD3.X R5, R10, UR7, RZ, P4, !PT ;  /* 0x000000070a057c10 */ /* 0x000fe4000a7fe4ff */
[----:B------:R-:W-:Y:S01]  /*13f10*/  MOV R8, UR4 ;  /* 0x0000000400087c02 */ /* 0x000fe20008000f00 */
[----:B------:R-:W-:Y:S02]  /*13f20*/  ULDC.64 UR4, c[0x0][0x418] ;  /* 0x0001060000047ab9 */ /* 0x000fe40000000a00 */
[----:B------:R-:W5:Y:S04]  /*13f30*/  @P1 LDG.E R0, desc[UR42][R4.64] ;  /* 0x0000002a04001981 */ /* 0x000f68000c1e1900 */
[----:B---3--:R0:W-:Y:S02]  /*13f40*/  STL [R1+0x28], R6 ;  /* 0x0000280601007387 */ /* 0x0081e40000100800 */
[----:B0-----:R-:W-:-:S04]  /*13f50*/  @P2 IADD3 R6, P3, R29, UR8, RZ ;  /* 0x000000081d062c10 */ /* 0x001fc8000ff7e0ff */
[----:B------:R-:W-:-:S05]  /*13f60*/  @P2 IADD3.X R7, R10, UR9, RZ, P3, !PT ;  /* 0x000000090a072c10 */ /* 0x000fca0009ffe4ff */
[----:B------:R0:W3:Y:S01]  /*13f70*/  @P2 LDG.E R8, desc[UR42][R6.64] ;  /* 0x0000002a06082981 */ /* 0x0000e2000c1e1900 */
[----:B------:R-:W-:-:S03]  /*13f80*/  UISETP.NE.U32.AND UP0, UPT, UR4, URZ, UPT ;  /* 0x0000003f0400728c */ /* 0x000fc6000bf05070 */
[----:B--2---:R1:W-:Y:S01]  /*13f90*/  STL [R1], R9 ;  /* 0x0000000901007387 */ /* 0x0043e20000100800 */
[----:B------:R-:W-:Y:S01]  /*13fa0*/  UISETP.NE.AND.EX UP0, UPT, UR5, URZ, UPT, UP0 ;  /* 0x0000003f0500728c */ /* 0x000fe2000bf05300 */
[----:B------:R-:W-:Y:S02]  /*13fb0*/  ULDC UR4, c[0x0][0x424] ;  /* 0x0001090000047ab9 */ /* 0x000fe40000000800 */
[----:B------:R-:W-:Y:S01]  /*13fc0*/  ULDC UR5, c[0x0][0x2f0] ;  /* 0x0000bc0000057ab9 */ /* 0x000fe20000000800 */
[----:B------:R-:W-:-:S04]  /*13fd0*/  USEL UR4, UR4, 0x1, UP0 ;  /* 0x0000000104047887 */ /* 0x000fc80008000000 */
[----:B------:R-:W-:-:S03]  /*13fe0*/  UIMAD UR4, UR4, UR5, URZ ;  /* 0x00000005040472a4 */ /* 0x000fc6000f8e023f */
[----:B------:R-:W-:Y:S02]  /*13ff0*/  ULDC UR5, c[0x0][0x348] ;  /* 0x0000d20000057ab9 */ /* 0x000fe40000000800 */
[----:B0-----:R-:W-:Y:S02]  /*14000*/  IMAD.U32 R6, RZ, RZ, UR5 ;  /* 0x00000005ff067e24 */ /* 0x001fe4000f8e00ff */
[----:B------:R-:W-:Y:S01]  /*14010*/  IMAD.U32 R7, RZ, RZ, UR4 ;  /* 0x00000004ff077e24 */ /* 0x000fe2000f8e00ff */
[----:B---3--:R1:W-:Y:S01]  /*14020*/  STL [R1+0x3c], R8 ;  /* 0x00003c0801007387 */ /* 0x0083e20000100800 */
[----:B------:R-:W-:Y:S05]  /*14030*/  @P2 BRA `(.L_x_495) ;  /* 0x0000000000142947 */ /* 0x000fea0003800000 */
[----:B------:R-:W-:Y:S05]  /*14040*/  @!P0 BRA `(.L_x_495) ;  /* 0x0000000000108947 */ /* 0x000fea0003800000 */
[----:B-1----:R-:W2:Y:S04]  /*14050*/  LDG.E R8, desc[UR42][R2.64] ;  /* 0x0000002a02087981 */ /* 0x002ea8000c1e1900 */
[----:B------:R-:W2:Y:S02]  /*14060*/  LDG.E R2, desc[UR42][R2.64+0x4] ;  /* 0x0000042a02027981 */ /* 0x000ea4000c1e1900 */
[----:B--2---:R-:W-:-:S05]  /*14070*/  IMAD.IADD R2, R2, 0x1, -R8 ;  /* 0x0000000102027824 */ /* 0x004fca00078e0a08 */
[----:B------:R0:W-:Y:S02]  /*14080*/  STL [R1+0x3c], R2 ;  /* 0x00003c0201007387 */ /* 0x0001e40000100800 */
.L_x_495:
[----:B------:R-:W-:Y:S01]  /*14090*/  ULDC.64 UR4, c[0x0][0xa20] ;  /* 0x0002880000047ab9 */ /* 0x000fe20000000a00 */
[----:B------:R-:W-:Y:S01]  /*140a0*/  IMAD.MOV.U32 R28, RZ, RZ, R26 ;  /* 0x000000ffff1c7224 */ /* 0x000fe200078e001a */
[----:B------:R-:W-:-:S04]  /*140b0*/  ISETP.NE.U32.AND P0, PT, RZ, UR4, PT ;  /* 0x00000004ff007c0c */ /* 0x000fc8000bf05070 */
[----:B------:R-:W-:-:S13]  /*140c0*/  ISETP.NE.AND.EX P0, PT, RZ, UR5, PT, P0 ;  /* 0x00000005ff007c0c */ /* 0x000fda000bf05300 */
[----:B------:R-:W-:Y:S05]  /*140d0*/  @!P0 BRA `(.L_x_496) ;  /* 0x0000000000108947 */ /* 0x000fea0003800000 */
[----:B0-----:R-:W-:-:S04]  /*140e0*/  IADD3 R2, P0, R29, UR4, RZ ;  /* 0x000000041d027c10 */ /* 0x001fc8000ff1e0ff */
[----:B------:R-:W-:-:S05]  /*140f0*/  IADD3.X R3, R10, UR5, RZ, P0, !PT ;  /* 0x000000050a037c10 */ /* 0x000fca00087fe4ff */
[----:B------:R0:W5:Y:S01]  /*14100*/  LDG.E R7, desc[UR42][R2.64] ;  /* 0x0000002a02077981 */ /* 0x000162000c1e1900 */
[----:B------:R-:W-:Y:S05]  /*14110*/  BRA `(.L_x_497) ;  /* 0x0000000000247947 */ /* 0x000fea0003800000 */
.L_x_496:
[----:B------:R-:W-:Y:S02]  /*14120*/  ULDC.64 UR4, c[0x0][0xa08] ;  /* 0x0002820000047ab9 */ /* 0x000fe40000000a00 */
[----:B------:R-:W-:-:S04]  /*14130*/  ISETP.NE.U32.AND P0, PT, RZ, UR4, PT ;  /* 0x00000004ff007c0c */ /* 0x000fc8000bf05070 */
[----:B------:R-:W-:-:S13]  /*14140*/  ISETP.NE.AND.EX P0, PT, RZ, UR5, PT, P0 ;  /* 0x00000005ff007c0c */ /* 0x000fda000bf05300 */
[----:B------:R-:W-:Y:S05]  /*14150*/  @!P0 BRA `(.L_x_497) ;  /* 0x0000000000148947 */ /* 0x000fea0003800000 */
[----:B0-----:R-:W0:Y:S02]  /*14160*/  LDC.64 R2, c[0x0][0xa08] ;  /* 0x00028200ff027b82 */ /* 0x001e240000000a00 */
[----:B0-----:R-:W-:-:S05]  /*14170*/  IMAD.WIDE R2, R28, 0x4, R2 ;  /* 0x000000041c027825 */ /* 0x001fca00078e0202 */
[----:B------:R-:W2:Y:S04]  /*14180*/  LDG.E R7, desc[UR42][R2.64] ;  /* 0x0000002a02077981 */ /* 0x000ea8000c1e1900 */
[----:B------:R-:W2:Y:S02]  /*14190*/  LDG.E R2, desc[UR42][R2.64+0x4] ;  /* 0x0000042a02027981 */ /* 0x000ea4000c1e1900 */
[----:B--2---:R-:W-:-:S07]  /*141a0*/  IMAD.IADD R7, R2, 0x1, -R7 ;  /* 0x0000000102077824 */ /* 0x004fce00078e0a07 */
.L_x_497:
[----:B0-----:R-:W2:Y:S04]  /*141b0*/  @P1 LDG.E R2, desc[UR42][R4.64] ;  /* 0x0000002a04021981 */ /* 0x001ea8000c1e1900 */
[----:B------:R-:W2:Y:S01]  /*141c0*/  @P1 LDG.E R4, desc[UR42][R4.64+0x4] ;  /* 0x0000042a04041981 */ /* 0x000ea2000c1e1900 */
[----:B-----5:R-:W-:Y:S01]  /*141d0*/  IMAD.IADD R7, R7, 0x1, -R9 ;  /* 0x0000000107077824 */ /* 0x020fe200078e0a09 */
[----:B------:R-:W-:Y:S01]  /*141e0*/  BSSY B0, `(.L_x_498) ;  /* 0x0000157000007945 */ /* 0x000fe20003800000 */
[----:B--2---:R-:W-:-:S05]  /*141f0*/  @P1 IADD3 R6, -R2, R4, RZ ;  /* 0x0000000402061210 */ /* 0x004fca0007ffe1ff */
[----:B------:R-:W-:-:S05]  /*14200*/  IMAD.IADD R2, R7, 0x1, R6 ;  /* 0x0000000107027824 */ /* 0x000fca00078e0206 */
[----:B------:R0:W-:Y:S02]  /*14210*/  STL [R1+0x20], R2 ;  /* 0x0000200201007387 */ /* 0x0001e40000100800 */
[----:B0-----:R-:W-:-:S05]  /*14220*/  VIADD R2, R2, 0x7f ;  /* 0x0000007f02027836 */ /* 0x001fca0000000000 */
[----:B------:R-:W-:-:S04]  /*14230*/  SHF.R.S32.HI R3, RZ, 0x1f, R2 ;  /* 0x0000001fff037819 */ /* 0x000fc80000011402 */
[----:B------:R-:W-:Y:S01]  /*14240*/  LEA.HI R4, R3, R2, RZ, 0x7 ;  /* 0x0000000203047211 */ /* 0x000fe200078f38ff */
[----:B------:R-:W-:-:S04]  /*14250*/  IMAD.MOV R3, RZ, RZ, -R7 ;  /* 0x000000ffff037224 */ /* 0x000fc800078e0a07 */
[----:B------:R0:W-:Y:S01]  /*14260*/  STL [R1+0x48], R4 ;  /* 0x0000480401007387 */ /* 0x0001e20000100800 */
[----:B------:R-:W-:Y:S02]  /*14270*/  VIMNMX R3, RZ, R3, !PT ;  /* 0x00000003ff037248 */ /* 0x000fe40007fe0100 */
[----:B0-----:R-:W-:-:S04]  /*14280*/  LOP3.LUT R4, R4, 0xffffff80, RZ, 0xc0, !PT ;  /* 0xffffff8004047812 */ /* 0x001fc800078ec0ff */
[----:B------:R-:W-:Y:S01]  /*14290*/  VIADDMNMX R2, R4, -R7, R6, PT ;  /* 0x8000000704027246 */ /* 0x000fe20003800106 */
[----:B------:R0:W-:Y:S03]  /*142a0*/  STL [R1+0x30], R4 ;  /* 0x0000300401007387 */ /* 0x0001e60000100800 */
[----:B------:R-:W-:Y:S02]  /*142b0*/  ISETP.GT.AND P0, PT, R2, R3, PT ;  /* 0x000000030200720c */ /* 0x000fe40003f04270 */
[----:B------:R-:W-:-:S11]  /*142c0*/  SHF.R.U32.HI R3, RZ, 0x7, R3 ;  /* 0x00000007ff037819 */ /* 0x000fd60000011603 */
[----:B------:R-:W-:-:S05]  /*142d0*/  @P0 VIADD R2, R2, 0x7f ;  /* 0x0000007f02020836 */ /* 0x000fca0000000000 */
[----:B0-----:R-:W-:-:S04]  /*142e0*/  @P0 SHF.R.S32.HI R4, RZ, 0x1f, R2 ;  /* 0x0000001fff040819 */ /* 0x001fc80000011402 */
[----:B------:R-:W-:Y:S02]  /*142f0*/  @P0 LEA.HI R2, R4, R2, RZ, 0x7 ;  /* 0x0000000204020211 */ /* 0x000fe400078f38ff */
[-C--:B------:R-:W-:Y:S02]  /*14300*/  MOV R4, R3.reuse ;  /* 0x0000000300047202 */ /* 0x080fe40000000f00 */
[----:B------:R-:W-:Y:S02]  /*14310*/  @P0 SHF.R.S32.HI R4, RZ, 0x7, R2 ;  /* 0x00000007ff040819 */ /* 0x000fe40000011402 */
[----:B------:R-:W-:Y:S02]  /*14320*/  PLOP3.LUT P0, PT, PT, PT, PT, 0x80, 0x0 ;  /* 0x000000000000781c */ /* 0x000fe40003f0f070 */
[----:B------:R-:W-:-:S13]  /*14330*/  ISETP.GT.AND P2, PT, R4, R3, PT ;  /* 0x000000030400720c */ /* 0x000fda0003f44270 */
[----:B------:R-:W-:Y:S05]  /*14340*/  @!P2 BRA `(.L_x_499) ;  /* 0x000000140000a947 */ /* 0x000fea0003800000 */
[----:B------:R-:W-:Y:S01]  /*14350*/  UMOV UR4, 0xffffffff ;  /* 0xffffffff00047882 */ /* 0x000fe20000000000 */
[----:B------:R-:W-:Y:S02]  /*14360*/  SEL R2, R28, RZ, !P1 ;  /* 0x000000ff1c027207 */ /* 0x000fe40004800000 */
[----:B------:R-:W-:Y:S05]  /*14370*/  BRA.DIV UR4, `(.L_x_500) ;  /* 0x00000066041c7947 */ /* 0x000fea000b800000 */
[----:B------:R-:W0:Y:S02]  /*14380*/  S2R R5, SR_TID.X ;  /* 0x0000000000057919 */ /* 0x000e240000002100 */
[----:B0-----:R-:W-:-:S04]  /*14390*/  SHF.R.U32.HI R5, RZ, 0x5, R5 ;  /* 0x00000005ff057819 */ /* 0x001fc80000011605 */
[----:B------:R-:W-:-:S05]  /*143a0*/  LOP3.LUT R5, R5, 0x3, RZ, 0xc0, !PT ;  /* 0x0000000305057812 */ /* 0x000fca00078ec0ff */
[----:B------:R0:W2:Y:S02]  /*143b0*/  SHFL.IDX PT, R14, R5, RZ, 0x1f ;  /* 0x00001fff050e7589 */ /* 0x0000a400000e0000 */
.L_x_660:
[----:B--2---:R-:W-:Y:S02]  /*143c0*/  ISETP.NE.AND P0, PT, R14, RZ, PT ;  /* 0x000000ff0e00720c */ /* 0x004fe40003f05270 */
[----:B------:R-:W-:-:S11]  /*143d0*/  PLOP3.LUT P6, PT, PT, PT, PT, 0x8, 0x0 ;  /* 0x000000000000781c */ /* 0x000fd60003fce170 */
[----:B------:R-:W-:Y:S05]  /*143e0*/  @P0 BRA `(.L_x_501) ;  /* 0x00000000000c0947 */ /* 0x000fea0003800000 */
[----:B------:R-:W-:-:S03]  /*143f0*/  UMOV UR4, 0xffffffff ;  /* 0xffffffff00047882 */ /* 0x000fc60000000000 */
[----:B------:R-:W-:Y:S05]  /*14400*/  BRA.DIV UR4, `(.L_x_502) ;  /* 0x00000066042c7947 */ /* 0x000fea000b800000 */
[----:B------:R-:W-:-:S13]  /*14410*/  ELECT P6, URZ, PT ;  /* 0x00000000003f782f */ /* 0x000fda00038c0000 */
.L_x_501:
[----:B0-----:R-:W2:Y:S01]  /*14420*/  LDL R5, [R1+0x44] ;  /* 0x0000440001057983 */ /* 0x001ea20000100800 */
[----:B------:R-:W-:Y:S01]  /*14430*/  BSSY B1, `(.L_x_503) ;  /* 0x0000008000017945 */ /* 0x000fe20003800000 */
[----:B--2---:R-:W-:-:S05]  /*14440*/  VIADD R5, R5, 0x1 ;  /* 0x0000000105057836 */ /* 0x004fca0000000000 */
[----:B------:R-:W-:-:S04]  /*14450*/  LEA.HI R6, R5, R5, RZ, 0x1 ;  /* 0x0000000505067211 */ /* 0x000fc800078f08ff */
[----:B------:R-:W-:-:S05]  /*14460*/  LOP3.LUT R6, R6, 0xfffffffe, RZ, 0xc0, !PT ;  /* 0xfffffffe06067812 */ /* 0x000fca00078ec0ff */
[----:B------:R-:W-:-:S05]  /*14470*/  IMAD.IADD R5, R5, 0x1, -R6 ;  /* 0x0000000105057824 */ /* 0x000fca00078e0a06 */
[----:B------:R-:W-:-:S04]  /*14480*/  SHF.L.U32 R5, R5, 0x1f, RZ ;  /* 0x0000001f05057819 */ /* 0x000fc800000006ff */
[----:B------:R-:W0:Y:S02]  /*14490*/  SYNCS.PHASECHK.TRANS64.TRYWAIT P0, [R22+URZ+0x19c20], R5 ;  /* 0x019c2005160075a7 */ /* 0x000e24000800017f */
[----:B0-----:R-:W-:Y:S05]  /*144a0*/  @!P0 BRA `(.L_x_504) ;  /* 0x0000006400248947 */ /* 0x001fea0003800000 */
.L_x_663:
[----:B------:R-:W-:Y:S05]  /*144b0*/  BSYNC B1 ;  /* 0x0000000000017941 */ /* 0x000fea0003800000 */
.L_x_503:
[----:B------:R-:W-:Y:S04]  /*144c0*/  BSSY B1, `(.L_x_505) ;  /* 0x000008b000017945 */ /* 0x000fe80003800000 */
[----:B------:R-:W-:Y:S05]  /*144d0*/  @!P6 BRA `(.L_x_506) ;  /* 0x000000080024e947 */ /* 0x000fea0003800000 */
[----:B-1----:R-:W-:Y:S01]  /*144e0*/  IMAD R8, R24, 0x8, R22 ;  /* 0x0000000818087824 */ /* 0x002fe200078e0216 */
[----:B------:R-:W-:Y:S01]  /*144f0*/  SHF.L.U32 R10, R27, 0x1f, RZ ;  /* 0x0000001f1b0a7819 */ /* 0x000fe200000006ff */
[----:B------:R-:W1:Y:S01]  /*14500*/  S2R R6, SR_TID.X ;  /* 0x0000000000067919 */ /* 0x000e620000002100 */
[----:B------:R-:W-:Y:S02]  /*14510*/  BSSY B2, `(.L_x_507) ;  /* 0x0000005000027945 */ /* 0x000fe40003800000 */
[----:B------:R-:W2:Y:S01]  /*14520*/  SYNCS.PHASECHK.TRANS64.TRYWAIT P0, [R8+URZ+0x19ca0], R10 ;  /* 0x019ca00a080075a7 */ /* 0x000ea2000800017f */
[----:B-1----:R-:W-:-:S04]  /*14530*/  LOP3.LUT R6, R6, 0x7f, RZ, 0xc0, !PT ;  /* 0x0000007f06067812 */ /* 0x002fc800078ec0ff */
[----:B------:R-:W-:Y:S01]  /*14540*/  ISETP.NE.AND P1, PT, R6, RZ, PT ;  /* 0x000000ff0600720c */ /* 0x000fe20003f25270 */
[----:B--2---:R-:W-:-:S12]  /*14550*/  @!P0 BRA `(.L_x_508) ;  /* 0x00000064000c8947 */ /* 0x004fd80003800000 */
.L_x_664:
[----:B------:R-:W-:Y:S05]  /*14560*/  BSYNC B2 ;  /* 0x0000000000027941 */ /* 0x000fea0003800000 */
.L_x_507:
[----:B------:R-:W-:Y:S04]  /*14570*/  BSSY B2, `(.L_x_509) ;  /* 0x0000009000027945 */ /* 0x000fe80003800000 */
[----:B------:R-:W-:Y:S05]  /*14580*/  @P1 BRA `(.L_x_510) ;  /* 0x00000000001c1947 */ /* 0x000fea0003800000 */
[----:B0-----:R-:W0:Y:S02]  /*14590*/  S2R R5, SR_TID.X ;  /* 0x0000000000057919 */ /* 0x001e240000002100 */
[----:B0-----:R-:W-:Y:S01]  /*145a0*/  LOP3.LUT R6, R5, 0x1f, RZ, 0xc0, !PT ;  /* 0x0000001f05067812 */ /* 0x001fe200078ec0ff */
[----:B------:R-:W-:-:S03]  /*145b0*/  IMAD.MOV.U32 R5, RZ, RZ, 0x3000 ;  /* 0x00003000ff057424 */ /* 0x000fc600078e00ff */
[----:B------:R-:W-:Y:S01]  /*145c0*/  ISETP.NE.AND P0, PT, R6, RZ, PT ;  /* 0x000000ff0600720c */ /* 0x000fe20003f05270 */
[----:B------:R2:W-:-:S12]  /*145d0*/  SYNCS.ARRIVE.TRANS64 RZ, [R8+URZ+0x19c90], R5 ;  /* 0x019c900508ff79a7 */ /* 0x0005d8000800003f */
[----:B--2---:R-:W-:Y:S05]  /*145e0*/  @!P0 BRA `(.L_x_510) ;  /* 0x0000000000048947 */ /* 0x004fea0003800000 */
[----:B------:R-:W-:Y:S01]  /*145f0*/  BPT.TRAP 0x1 ;  /* 0x000000040000795c */ /* 0x000fe20000300000 */
.L_x_510:
[----:B------:R-:W-:Y:S05]  /*14600*/  BSYNC B2 ;  /* 0x0000000000027941 */ /* 0x000fea0003800000 */
.L_x_509:
[----:B------:R-:W-:Y:S01]  /*14610*/  IMAD.MOV.U32 R14, RZ, RZ, RZ ;  /* 0x000000ffff0e7224 */ /* 0x000fe200078e00ff */
[----:B------:R-:W-:Y:S01]  /*14620*/  LEA R6, R4, R0, 0x7 ;  /* 0x0000000004067211 */ /* 0x000fe200078e38ff */
[----:B------:R-:W-:Y:S01]  /*14630*/  IMAD R7, R24, 0x3000, R22 ;  /* 0x0000300018077824 */ /* 0x000fe200078e0216 */
[----:B------:R-:W-:Y:S01]  /*14640*/  UIADD3 UR4, UP0, UR40, 0x570, URZ ;  /* 0x0000057028047890 */ /* 0x000fe2000ff1e03f */
[----:B------:R-:W-:Y:S01]  /*14650*/  PLOP3.LUT P0, PT, PT, PT, PT, 0x80, 0x0 ;  /* 0x000000000000781c */ /* 0x000fe20003f0f070 */
[----:B0-----:R-:W-:Y:S01]  /*14660*/  VIADD R5, R8, 0x19c90 ;  /* 0x00019c9008057836 */ /* 0x001fe20000000000 */
[----:B------:R-:W-:Y:S01]  /*14670*/  R2UR UR10, R14 ;  /* 0x000000000e0a72ca */ /* 0x000fe200000e0000 */
[----:B------:R-:W-:Y:S01]  /*14680*/  VIADD R6, R6, 0xffffff80 ;  /* 0xffffff8006067836 */ /* 0x000fe20000000000 */
[----:B------:R-:W-:Y:S01]  /*14690*/  UIADD3.X UR5, URZ, UR41, URZ, UP0, !UPT ;  /* 0x000000293f057290 */ /* 0x000fe200087fe43f */
[----:B------:R-:W-:Y:S01]  /*146a0*/  VIADD R9, R7, 0x13800 ;  /* 0x0001380007097836 */ /* 0x000fe20000000000 */
[----:B------:R-:W-:Y:S01]  /*146b0*/  UMOV UR6, 0x0 ;  /* 0x0000000000067882 */ /* 0x000fe20000000000 */
[----:B------:R-:W-:-:S10]  /*146c0*/  UMOV UR7, 0x12f00000 ;  /* 0x12f0000000077882 */ /* 0x000fd40000000000 */
.L_x_511:
[----:B------:R-:W-:-:S13]  /*146d0*/  @P0 ELECT P2, URZ, PT ;  /* 0x00000000003f082f */ /* 0x000fda0003840000 */
[----:B------:R-:W-:Y:S02]  /*146e0*/  @P2 R2UR UR13, R2 ;  /* 0x00000000020d22ca */ /* 0x000fe400000e0000 */
[----:B------:R-:W-:Y:S02]  /*146f0*/  @P2 R2UR UR12, R18 ;  /* 0x00000000120c22ca */ /* 0x000fe400000e0000 */
[----:B------:R-:W-:Y:S02]  /*14700*/  @P2 R2UR UR11, R6 ;  /* 0x00000000060b22ca */ /* 0x000fe400000e0000 */
[----:B------:R-:W-:Y:S02]  /*14710*/  @P2 R2UR UR9, R5 ;  /* 0x00000000050922ca */ /* 0x000fe400000e0000 */
[----:B------:R-:W-:Y:S02]  /*14720*/  @P2 R2UR UR8, R9 ;  /* 0x00000000090822ca */ /* 0x000fe400000e0000 */
[----:B------:R-:W-:-:S02]  /*14730*/  @P2 PLOP3.LUT P0, PT, P2, PT, PT, 0x8, 0x0 ;  /* 0x000000000000281c */ /* 0x000fc4000170e170 */
[----:B------:R-:W-:-:S09]  /*14740*/  PLOP3.LUT P2, PT, PT, PT, PT, 0x8, 0x0 ;  /* 0x000000000000781c */ /* 0x000fd20003f4e170 */
[----:B------:R0:W-:Y:S02]  /*14750*/  UTMALDG.4D [UR8], [UR4], desc[UR6] ;  /* 0x00000608040075b4 */ /* 0x0001e40008019000 */
[----:B0-----:R-:W-:Y:S05]  /*14760*/  @P0 BRA.U.ANY `(.L_x_511) ;  /* 0xfffffffd00d80947 */ /* 0x001fea000393ffff */
[----:B------:R-:W-:Y:S01]  /*14770*/  IMAD.MOV.U32 R13, RZ, RZ, 0x20 ;  /* 0x00000020ff0d7424 */ /* 0x000fe200078e00ff */
[----:B------:R-:W-:Y:S01]  /*14780*/  PLOP3.LUT P0, PT, PT, PT, PT, 0x80, 0x0 ;  /* 0x000000000000781c */ /* 0x000fe20003f0f070 */
[----:B------:R-:W-:Y:S01]  /*14790*/  VIADD R9, R7, 0x14800 ;  /* 0x0001480007097836 */ /* 0x000fe20000000000 */
[----:B------:R-:W-:Y:S01]  /*147a0*/  UMOV UR6, 0x0 ;  /* 0x0000000000067882 */ /* 0x000fe20000000000 */
[----:B------:R-:W-:Y:S01]  /*147b0*/  UMOV UR7, 0x12f00000 ;  /* 0x12f0000000077882 */ /* 0x000fe20000000000 */
[----:B------:R-:W-:-:S15]  /*147c0*/  R2UR UR10, R13 ;  /* 0x000000000d0a72ca */ /* 0x000fde00000e0000 */
.L_x_512:
        /* <DEDUP_REMOVED lines=10> */
[----:B------:R-:W-:Y:S01]  /*14870*/  MOV R12, 0x40 ;  /* 0x00000040000c7802 */ /* 0x000fe20000000f00 */
[----:B------:R-:W-:Y:S01]  /*14880*/  VIADD R9, R7, 0x15800 ;  /* 0x0001580007097836 */ /* 0x000fe20000000000 */
[----:B------:R-:W-:Y:S01]  /*14890*/  PLOP3.LUT P0, PT, PT, PT, PT, 0x80, 0x0 ;  /* 0x000000000000781c */ /* 0x000fe20003f0f070 */
[----:B------:R-:W-:Y:S01]  /*148a0*/  UMOV UR6, 0x0 ;  /* 0x0000000000067882 */ /* 0x000fe20000000000 */
[----:B------:R-:W-:Y:S01]  /*148b0*/  R2UR UR10, R12 ;  /* 0x000000000c0a72ca */ /* 0x000fe200000e0000 */
[----:B------:R-:W-:-:S14]  /*148c0*/  UMOV UR7, 0x12f00000 ;  /* 0x12f0000000077882 */ /* 0x000fdc0000000000 */
.L_x_513:
        /* <DEDUP_REMOVED lines=10> */
[----:B------:R-:W0:Y:S01]  /*14970*/  SYNCS.PHASECHK.TRANS64.TRYWAIT P0, [R8+URZ+0x19cc0], R10 ;  /* 0x019cc00a080075a7 */ /* 0x000e22000800017f */
[----:B------:R-:W-:Y:S04]  /*14980*/  BSSY B2, `(.L_x_514) ;  /* 0x0000002000027945 */ /* 0x000fe80003800000 */
[----:B0-----:R-:W-:Y:S05]  /*14990*/  @!P0 BRA `(.L_x_515) ;  /* 0x0000006000108947 */ /* 0x001fea0003800000 */
.L_x_665:
[----:B------:R-:W-:Y:S05]  /*149a0*/  BSYNC B2 ;  /* 0x0000000000027941 */ /* 0x000fea0003800000 */
.L_x_514:
[----:B------:R-:W-:Y:S01]  /*149b0*/  BSSY B2, `(.L_x_516) ;  /* 0x000000b000027945 */ /* 0x000fe20003800000 */
[----:B01----:R-:W-:Y:S02]  /*149c0*/  IMAD.MOV.U32 R10, RZ, RZ, 0x0 ;  /* 0x00000000ff0a7424 */ /* 0x003fe400078e00ff */
[----:B------:R-:W-:Y:S01]  /*149d0*/  IMAD.MOV.U32 R11, RZ, RZ, 0x12f00000 ;  /* 0x12f00000ff0b7424 */ /* 0x000fe200078e00ff */
[----:B------:R-:W-:Y:S06]  /*149e0*/  @P1 BRA `(.L_x_517) ;  /* 0x00000000001c1947 */ /* 0x000fec0003800000 */
[----:B------:R-:W0:Y:S02]  /*149f0*/  S2R R5, SR_TID.X ;  /* 0x0000000000057919 */ /* 0x000e240000002100 */
[----:B0-----:R-:W-:Y:S01]  /*14a00*/  LOP3.LUT R9, R5, 0x1f, RZ, 0xc0, !PT ;  /* 0x0000001f05097812 */ /* 0x001fe200078ec0ff */
[----:B------:R-:W-:-:S03]  /*14a10*/  IMAD.MOV.U32 R5, RZ, RZ, 0x3000 ;  /* 0x00003000ff057424 */ /* 0x000fc600078e00ff */
[----:B------:R-:W-:Y:S01]  /*14a20*/  ISETP.NE.AND P0, PT, R9, RZ, PT ;  /* 0x000000ff0900720c */ /* 0x000fe20003f05270 */
[----:B------:R0:W-:-:S12]  /*14a30*/  SYNCS.ARRIVE.TRANS64 RZ, [R8+URZ+0x19cb0], R5 ;  /* 0x019cb00508ff79a7 */ /* 0x0001d8000800003f */
[----:B0-----:R-:W-:Y:S05]  /*14a40*/  @!P0 BRA `(.L_x_517) ;  /* 0x0000000000048947 */ /* 0x001fea0003800000 */
[----:B------:R-:W-:Y:S01]  /*14a50*/  BPT.TRAP 0x1 ;  /* 0x000000040000795c */ /* 0x000fe20000300000 */
.L_x_517:
[----:B------:R-:W-:Y:S05]  /*14a60*/  BSYNC B2 ;  /* 0x0000000000027941 */ /* 0x000fea0003800000 */
.L_x_516:
[----:B------:R-:W-:Y:S01]  /*14a70*/  R2UR UR10, R14 ;  /* 0x000000000e0a72ca */ /* 0x000fe200000e0000 */
[----:B------:R-:W-:Y:S01]  /*14a80*/  UIADD3 UR4, UP0, UR40, 0x670, URZ ;  /* 0x0000067028047890 */ /* 0x000fe2000ff1e03f */
[----:B------:R-:W-:Y:S01]  /*14a90*/  R2UR UR6, R10 ;  /* 0x000000000a0672ca */ /* 0x000fe200000e0000 */
[----:B------:R-:W-:Y:S01]  /*14aa0*/  VIADD R8, R8, 0x19cb0 ;  /* 0x00019cb008087836 */ /* 0x000fe20000000000 */
[----:B------:R-:W-:Y:S01]  /*14ab0*/  R2UR UR7, R11 ;  /* 0x000000000b0772ca */ /* 0x000fe200000e0000 */
[----:B------:R-:W-:Y:S01]  /*14ac0*/  UIADD3.X UR5, URZ, UR41, URZ, UP0, !UPT ;  /* 0x000000293f057290 */ /* 0x000fe200087fe43f */
[----:B------:R-:W-:Y:S02]  /*14ad0*/  PLOP3.LUT P0, PT, PT, PT, PT, 0x80, 0x0 ;  /* 0x000000000000781c */ /* 0x000fe40003f0f070 */
[----:B------:R-:W-:-:S11]  /*14ae0*/  IADD3 R5, R7, 0x9000, RZ ;  /* 0x0000900007057810 */ /* 0x000fd60007ffe0ff */
.L_x_518:
        /* <DEDUP_REMOVED lines=10> */
[----:B------:R-:W-:Y:S01]  /*14b90*/  R2UR UR10, R13 ;  /* 0x000000000d0a72ca */ /* 0x000fe200000e0000 */
[----:B------:R-:W-:Y:S01]  /*14ba0*/  VIADD R5, R7, 0xa000 ;  /* 0x0000a00007057836 */ /* 0x000fe20000000000 */
[----:B------:R-:W-:Y:S02]  /*14bb0*/  R2UR UR6, R10 ;  /* 0x000000000a0672ca */ /* 0x000fe400000e0000 */
[----:B------:R-:W-:Y:S02]  /*14bc0*/  R2UR UR7, R11 ;  /* 0x000000000b0772ca */ /* 0x000fe400000e0000 */
[----:B------:R-:W-:-:S13]  /*14bd0*/  PLOP3.LUT P0, PT, PT, PT, PT, 0x80, 0x0 ;  /* 0x000000000000781c */ /* 0x000fda0003f0f070 */
.L_x_519:
        /* <DEDUP_REMOVED lines=15> */
.L_x_520:
        /* <DEDUP_REMOVED lines=9> */
[----:B--2---:R-:W-:Y:S05]  /*14d60*/  @P0 BRA.U.ANY `(.L_x_520) ;  /* 0xfffffffd00d80947 */ /* 0x004fea000393ffff */
.L_x_506:
[----:B------:R-:W-:Y:S05]  /*14d70*/  BSYNC B1 ;  /* 0x0000000000017941 */ /* 0x000fea0003800000 */
.L_x_505:
[----:B-1----:R-:W-:Y:S01]  /*14d80*/  VIADD R9, R4, 0xfffffffe ;  /* 0xfffffffe04097836 */ /* 0x002fe20000000000 */
[----:B------:R-:W-:Y:S01]  /*14d90*/  PLOP3.LUT P0, PT, PT, PT, PT, 0x8, 0x0 ;  /* 0x000000000000781c */ /* 0x000fe20003f0e170 */
[----:B------:R-:W-:-:S03]  /*14da0*/  VIADD R24, R24, 0x1 ;  /* 0x0000000118187836 */ /* 0x000fc60000000000 */
[----:B------:R-:W-:Y:S02]  /*14db0*/  ISETP.GE.AND P2, PT, R9, R3, PT ;  /* 0x000000030900720c */ /* 0x000fe40003f46270 */
[----:B------:R-:W-:-:S04]  /*14dc0*/  ISETP.NE.AND P1, PT, R24, 0x2, PT ;  /* 0x000000021800780c */ /* 0x000fc80003f25270 */
[----:B------:R-:W-:Y:S02]  /*14dd0*/  SEL R4, RZ, 0x1, P1 ;  /* 0x00000001ff047807 */ /* 0x000fe40000800000 */
[----:B------:R-:W-:Y:S02]  /*14de0*/  SEL R24, R24, RZ, P1 ;  /* 0x000000ff18187207 */ /* 0x000fe40000800000 */
[----:B------:R-:W-:-:S03]  /*14df0*/  LOP3.LUT R27, R27, R4, RZ, 0x3c, !PT ;  /* 0x000000041b1b7212 */ /* 0x000fc600078e3cff */
[----:B------:R-:W-:Y:S05]  /*14e00*/  @!P2 BRA `(.L_x_499) ;  /* 0x000000080050a947 */ /* 0x000fea0003800000 */
.L_x_537:
[----:B------:R-:W-:Y:S05]  /*14e10*/  YIELD ;  /* 0x0000000000007946 */ /* 0x000fea0003800000 */
[----:B------:R-:W-:Y:S04]  /*14e20*/  BSSY B1, `(.L_x_521) ;  /* 0x000008a000017945 */ /* 0x000fe80003800000 */
[----:B------:R-:W-:Y:S05]  /*14e30*/  @!P6 BRA `(.L_x_522) ;  /* 0x000000080020e947 */ /* 0x000fea0003800000 */
[----:B------:R-:W-:Y:S01]  /*14e40*/  IMAD R8, R24, 0x8, R22 ;  /* 0x0000000818087824 */ /* 0x000fe200078e0216 */
[----:B------:R-:W-:Y:S01]  /*14e50*/  SHF.L.U32 R7, R27, 0x1f, RZ ;  /* 0x0000001f1b077819 */ /* 0x000fe200000006ff */
[----:B------:R-:W1:Y:S01]  /*14e60*/  S2R R4, SR_TID.X ;  /* 0x0000000000047919 */ /* 0x000e620000002100 */
[----:B------:R-:W-:Y:S02]  /*14e70*/  BSSY B2, `(.L_x_523) ;  /* 0x0000005000027945 */ /* 0x000fe40003800000 */
[----:B------:R-:W2:Y:S01]  /*14e80*/  SYNCS.PHASECHK.TRANS64.TRYWAIT P1, [R8+URZ+0x19ca0], R7 ;  /* 0x019ca007080075a7 */ /* 0x000ea2000802017f */
[----:B-1----:R-:W-:-:S04]  /*14e90*/  LOP3.LUT R4, R4, 0x7f, RZ, 0xc0, !PT ;  /* 0x0000007f04047812 */ /* 0x002fc800078ec0ff */
[----:B------:R-:W-:Y:S01]  /*14ea0*/  ISETP.NE.AND P2, PT, R4, RZ, PT ;  /* 0x000000ff0400720c */ /* 0x000fe20003f45270 */
[----:B--2---:R-:W-:-:S12]  /*14eb0*/  @!P1 BRA `(.L_x_524) ;  /* 0x0000005800dc9947 */ /* 0x004fd80003800000 */
.L_x_666:
[----:B------:R-:W-:Y:S05]  /*14ec0*/  BSYNC B2 ;  /* 0x0000000000027941 */ /* 0x000fea0003800000 */
.L_x_523:
[----:B------:R-:W-:Y:S04]  /*14ed0*/  BSSY B2, `(.L_x_525) ;  /* 0x0000009000027945 */ /* 0x000fe80003800000 */
[----:B------:R-:W-:Y:S05]  /*14ee0*/  @P2 BRA `(.L_x_526) ;  /* 0x00000000001c2947 */ /* 0x000fea0003800000 */
[----:B------:R-:W0:Y:S02]  /*14ef0*/  S2R R4, SR_TID.X ;  /* 0x0000000000047919 */ /* 0x000e240000002100 */
[----:B0-----:R-:W-:Y:S02]  /*14f00*/  LOP3.LUT R5, R4, 0x1f, RZ, 0xc0, !PT ;  /* 0x0000001f04057812 */ /* 0x001fe400078ec0ff */
[----:B------:R-:W-:Y:S02]  /*14f10*/  MOV R4, 0x3000 ;  /* 0x0000300000047802 */ /* 0x000fe40000000f00 */
[----:B------:R-:W-:Y:S02]  /*14f20*/  ISETP.NE.AND P1, PT, R5, RZ, PT ;  /* 0x000000ff0500720c */ /* 0x000fe40003f25270 */
[----:B------:R2:W-:Y:S11]  /*14f30*/  SYNCS.ARRIVE.TRANS64 RZ, [R8+URZ+0x19c90], R4 ;  /* 0x019c900408ff79a7 */ /* 0x0005f6000800003f */
[----:B--2---:R-:W-:Y:S05]  /*14f40*/  @!P1 BRA `(.L_x_526) ;  /* 0x0000000000049947 */ /* 0x004fea0003800000 */
[----:B------:R-:W-:Y:S01]  /*14f50*/  BPT.TRAP 0x1 ;  /* 0x000000040000795c */ /* 0x000fe20000300000 */
.L_x_526:
[----:B------:R-:W-:Y:S05]  /*14f60*/  BSYNC B2 ;  /* 0x0000000000027941 */ /* 0x000fea0003800000 */
.L_x_525:
[----:B------:R-:W-:Y:S01]  /*14f70*/  IMAD.MOV.U32 R12, RZ, RZ, RZ ;  /* 0x000000ffff0c7224 */ /* 0x000fe200078e00ff */
[----:B------:R-:W-:Y:S01]  /*14f80*/  UIADD3 UR4, UP0, UR40, 0x570, URZ ;  /* 0x0000057028047890 */ /* 0x000fe2000ff1e03f */
[----:B------:R-:W-:Y:S01]  /*14f90*/  IMAD R6, R24, 0x3000, R22 ;  /* 0x0000300018067824 */ /* 0x000fe200078e0216 */
[----:B------:R-:W-:Y:S01]  /*14fa0*/  PLOP3.LUT P1, PT, PT, PT, PT, 0x80, 0x0 ;  /* 0x000000000000781c */ /* 0x000fe20003f2f070 */
[----:B0-----:R-:W-:Y:S01]  /*14fb0*/  IMAD R5, R9, 0x80, R0 ;  /* 0x0000008009057824 */ /* 0x001fe200078e0200 */
[----:B------:R-:W-:Y:S01]  /*14fc0*/  R2UR UR10, R12 ;  /* 0x000000000c0a72ca */ /* 0x000fe200000e0000 */
[----:B------:R-:W-:Y:S01]  /*14fd0*/  VIADD R4, R8, 0x19c90 ;  /* 0x00019c9008047836 */ /* 0x000fe20000000000 */
[----:B------:R-:W-:Y:S01]  /*14fe0*/  UIADD3.X UR5, URZ, UR41, URZ, UP0, !UPT ;  /* 0x000000293f057290 */ /* 0x000fe200087fe43f */
[----:B------:R-:W-:Y:S01]  /*14ff0*/  VIADD R10, R6, 0x13800 ;  /* 0x00013800060a7836 */ /* 0x000fe20000000000 */
[----:B------:R-:W-:Y:S01]  /*15000*/  UMOV UR6, 0x0 ;  /* 0x0000000000067882 */ /* 0x000fe20000000000 */
[----:B------:R-:W-:-:S10]  /*15010*/  UMOV UR7, 0x12f00000 ;  /* 0x12f0000000077882 */ /* 0x000fd40000000000 */
.L_x_527:
        /* <DEDUP_REMOVED lines=12> */
[----:B------:R-:W-:Y:S01]  /*150e0*/  UMOV UR6, 0x0 ;  /* 0x0000000000067882 */ /* 0x000fe20000000000 */
[----:B------:R-:W-:Y:S01]  /*150f0*/  IADD3 R10, R6, 0x14800, RZ ;  /* 0x00014800060a7810 */ /* 0x000fe20007ffe0ff */
[----:B------:R-:W-:Y:S01]  /*15100*/  UMOV UR7, 0x12f00000 ;  /* 0x12f0000000077882 */ /* 0x000fe20000000000 */
[----:B------:R-:W-:-:S15]  /*15110*/  R2UR UR10, R14 ;  /* 0x000000000e0a72ca */ /* 0x000fde00000e0000 */
.L_x_528:
        /* <DEDUP_REMOVED lines=16> */
.L_x_529:
        /* <DEDUP_REMOVED lines=13> */
.L_x_667:
[----:B------:R-:W-:Y:S05]  /*152f0*/  BSYNC B2 ;  /* 0x0000000000027941 */ /* 0x000fea0003800000 */
.L_x_530:
[----:B------:R-:W-:Y:S01]  /*15300*/  BSSY B2, `(.L_x_532) ;  /* 0x000000b000027945 */ /* 0x000fe20003800000 */
[----:B------:R-:W-:Y:S02]  /*15310*/  IMAD.MOV.U32 R10, RZ, RZ, 0x0 ;  /* 0x00000000ff0a7424 */ /* 0x000fe400078e00ff */
[----:B------:R-:W-:Y:S01]  /*15320*/  IMAD.MOV.U32 R11, RZ, RZ, 0x12f00000 ;  /* 0x12f00000ff0b7424 */ /* 0x000fe200078e00ff */
[----:B------:R-:W-:Y:S06]  /*15330*/  @P2 BRA `(.L_x_533) ;  /* 0x00000000001c2947 */ /* 0x000fec0003800000 */
[----:B------:R-:W2:Y:S02]  /*15340*/  S2R R4, SR_TID.X ;  /* 0x0000000000047919 */ /* 0x000ea40000002100 */
[----:B--2---:R-:W-:Y:S01]  /*15350*/  LOP3.LUT R15, R4, 0x1f, RZ, 0xc0, !PT ;  /* 0x0000001f040f7812 */ /* 0x004fe200078ec0ff */
[----:B------:R-:W-:-:S03]  /*15360*/  IMAD.MOV.U32 R4, RZ, RZ, 0x3000 ;  /* 0x00003000ff047424 */ /* 0x000fc600078e00ff */
[----:B------:R-:W-:Y:S01]  /*15370*/  ISETP.NE.AND P1, PT, R15, RZ, PT ;  /* 0x000000ff0f00720c */ /* 0x000fe20003f25270 */
[----:B------:R2:W-:-:S12]  /*15380*/  SYNCS.ARRIVE.TRANS64 RZ, [R8+URZ+0x19cb0], R4 ;  /* 0x019cb00408ff79a7 */ /* 0x0005d8000800003f */
[----:B--2---:R-:W-:Y:S05]  /*15390*/  @!P1 BRA `(.L_x_533) ;  /* 0x0000000000049947 */ /* 0x004fea0003800000 */
[----:B------:R-:W-:Y:S01]  /*153a0*/  BPT.TRAP 0x1 ;  /* 0x000000040000795c */ /* 0x000fe20000300000 */
.L_x_533:
[----:B------:R-:W-:Y:S05]  /*153b0*/  BSYNC B2 ;  /* 0x0000000000027941 */ /* 0x000fea0003800000 */
.L_x_532:
[----:B------:R-:W-:Y:S01]  /*153c0*/  R2UR UR10, R12 ;  /* 0x000000000c0a72ca */ /* 0x000fe200000e0000 */
[----:B------:R-:W-:Y:S01]  /*153d0*/  UIADD3 UR4, UP0, UR40, 0x670, URZ ;  /* 0x0000067028047890 */ /* 0x000fe2000ff1e03f */
[----:B------:R-:W-:Y:S01]  /*153e0*/  R2UR UR6, R10 ;  /* 0x000000000a0672ca */ /* 0x000fe200000e0000 */
[----:B------:R-:W-:Y:S01]  /*153f0*/  VIADD R4, R6, 0x9000 ;  /* 0x0000900006047836 */ /* 0x000fe20000000000 */
[----:B------:R-:W-:Y:S01]  /*15400*/  R2UR UR7, R11 ;  /* 0x000000000b0772ca */ /* 0x000fe200000e0000 */
[----:B------:R-:W-:Y:S01]  /*15410*/  UIADD3.X UR5, URZ, UR41, URZ, UP0, !UPT ;  /* 0x000000293f057290 */ /* 0x000fe200087fe43f */
[----:B------:R-:W-:Y:S02]  /*15420*/  PLOP3.LUT P1, PT, PT, PT, PT, 0x80, 0x0 ;  /* 0x000000000000781c */ /* 0x000fe40003f2f070 */
[----:B01----:R-:W-:-:S11]  /*15430*/  IADD3 R8, R8, 0x19cb0, RZ ;  /* 0x00019cb008087810 */ /* 0x003fd60007ffe0ff */
.L_x_534:
        /* <DEDUP_REMOVED lines=15> */
.L_x_535:
        /* <DEDUP_REMOVED lines=15> */
.L_x_536:
        /* <DEDUP_REMOVED lines=9> */
[----:B-1----:R-:W-:Y:S05]  /*156b0*/  @P1 BRA.U.ANY `(.L_x_536) ;  /* 0xfffffffd00d81947 */ /* 0x002fea000393ffff */
.L_x_522:
[----:B------:R-:W-:Y:S05]  /*156c0*/  BSYNC B1 ;  /* 0x0000000000017941 */ /* 0x000fea0003800000 */
.L_x_521:
[C---:B------:R-:W-:Y:S01]  /*156d0*/  ISETP.GT.AND P2, PT, R9.reuse, R3, PT ;  /* 0x000000030900720c */ /* 0x040fe20003f44270 */
[----:B------:R-:W-:Y:S02]  /*156e0*/  VIADD R24, R24, 0x1 ;  /* 0x0000000118187836 */ /* 0x000fe40000000000 */
[----:B------:R-:W-:-:S03]  /*156f0*/  VIADD R9, R9, 0xffffffff ;  /* 0xffffffff09097836 */ /* 0x000fc60000000000 */
[----:B------:R-:W-:-:S04]  /*15700*/  ISETP.NE.AND P1, PT, R24, 0x2, PT ;  /* 0x000000021800780c */ /* 0x000fc80003f25270 */
[----:B------:R-:W-:Y:S02]  /*15710*/  SEL R4, RZ, 0x1, P1 ;  /* 0x00000001ff047807 */ /* 0x000fe40000800000 */
[----:B------:R-:W-:Y:S02]  /*15720*/  SEL R24, R24, RZ, P1 ;  /* 0x000000ff18187207 */ /* 0x000fe40000800000 */
[----:B------:R-:W-:Y:S01]  /*15730*/  LOP3.LUT R27, R27, R4, RZ, 0x3c, !PT ;  /* 0x000000041b1b7212 */ /* 0x000fe200078e3cff */
[----:B------:R-:W-:Y:S06]  /*15740*/  @P2 BRA `(.L_x_537) ;  /* 0xfffffff400b02947 */ /* 0x000fec000383ffff */
.L_x_499:
[----:B------:R-:W-:Y:S05]  /*15750*/  BSYNC B0 ;  /* 0x0000000000007941 */ /* 0x000fea0003800000 */
.L_x_498:
[----:B------:R-:W2:Y:S01]  /*15760*/  LDL R4, [R1+0x20] ;  /* 0x0000200001047983 */ /* 0x000ea20000100800 */
[----:B------:R-:W-:Y:S05]  /*15770*/  @!P0 WARPSYNC.ALL ;  /* 0x0000000000008948 */ /* 0x000fea0003800000 */
[----:B------:R-:W-:Y:S01]  /*15780*/  @!P0 BAR.SYNC.DEFER_BLOCKING 0xc, 0x200 ;  /* 0x0308000000008b1d */ /* 0x000fe20000010000 */
[----:B--2---:R-:W-:-:S13]  /*15790*/  ISETP.GT.AND P0, PT, R4, RZ, PT ;  /* 0x000000ff0400720c */ /* 0x004fda0003f04270 */
[----:B------:R-:W-:Y:S05]  /*157a0*/  @P0 BRA `(.L_x_538) ;  /* 0x0000000000440947 */ /* 0x000fea0003800000 */
[----:B------:R-:W2:Y:S02]  /*157b0*/  S2R R4, SR_TID.X ;  /* 0x0000000000047919 */ /* 0x000ea40000002100 */
[----:B--2---:R-:W-:-:S04]  /*157c0*/  LOP3.LUT R4, R4, 0x7f, RZ, 0xc0, !PT ;  /* 0x0000007f04047812 */ /* 0x004fc800078ec0ff */
[----:B------:R-:W-:-:S13]  /*157d0*/  ISETP.NE.AND P0, PT, R4, RZ, PT ;  /* 0x000000ff0400720c */ /* 0x000fda0003f05270 */
[----:B------:R-:W-:Y:S05]  /*157e0*/  @P0 BRA `(.L_x_539) ;  /* 0x0000003400ec0947 */ /* 0x000fea0003800000 */
[----:B0-----:R-:W0:Y:S01]  /*157f0*/  S2R R5, SR_LANEID ;  /* 0x0000000000057919 */ /* 0x001e220000000000 */
[----:B------:R-:W-:Y:S01]  /*15800*/  VOTEU.ANY UR4, UPT, PT ;  /* 0x0000000000047886 */ /* 0x000fe200038e0100 */
[----:B------:R-:W2:Y:S01]  /*15810*/  LDC.64 R2, c[0x0][0xc60] ;  /* 0x00031800ff027b82 */ /* 0x000ea20000000a00 */
[----:B------:R-:W0:Y:S02]  /*15820*/  FLO.U32 R0, UR4 ;  /* 0x0000000400007d00 */ /* 0x000e2400080e0000 */
[----:B0-----:R-:W-:-:S06]  /*15830*/  ISETP.EQ.U32.AND P0, PT, R0, R5, PT ;  /* 0x000000050000720c */ /* 0x001fcc0003f02070 */
[----:B------:R-:W2:Y:S07]  /*15840*/  POPC R5, UR4 ;  /* 0x0000000400057d09 */ /* 0x000eae0008000000 */
[----:B--2---:R-:W2:Y:S01]  /*15850*/  @P0 ATOMG.E.ADD.STRONG.GPU PT, R3, desc[UR42][R2.64], R5 ;  /* 0x00000005020309a8 */ /* 0x004ea200081ee1ea */
[----:B------:R-:W0:Y:S02]  /*15860*/  S2R R4, SR_LTMASK ;  /* 0x0000000000047919 */ /* 0x000e240000003900 */
[----:B0-----:R-:W-:-:S04]  /*15870*/  LOP3.LUT R4, R4, UR4, RZ, 0xc0, !PT ;  /* 0x0000000404047c12 */ /* 0x001fc8000f8ec0ff */
[----:B------:R-:W0:Y:S01]  /*15880*/  POPC R7, R4 ;  /* 0x0000000400077309 */ /* 0x000e220000000000 */
[----:B--2---:R-:W0:Y:S02]  /*15890*/  SHFL.IDX PT, R0, R3, R0, 0x1f ;  /* 0x00001f0003007589 */ /* 0x004e2400000e0000 */
[----:B0-----:R-:W-:Y:S01]  /*158a0*/  IADD3 R16, R0, UR38, R7 ;  /* 0x0000002600107c10 */ /* 0x001fe2000fffe007 */
[----:B------:R-:W-:Y:S06]  /*158b0*/  BRA `(.L_x_539) ;  /* 0x0000003400b87947 */ /* 0x000fec0003800000 */
.L_x_538:
[----:B------:R-:W-:Y:S01]  /*158c0*/  IADD3 R0, R22, 0x13800, RZ ;  /* 0x0001380016007810 */ /* 0x000fe20007ffe0ff */
[----:B------:R-:W-:Y:S03]  /*158d0*/  BSSY B6, `(.L_x_540) ;  /* 0x0000013000067945 */ /* 0x000fe60003800000 */
        /* <DEDUP_REMOVED lines=8> */
[----:B------:R-:W2:Y:S01]  /*15960*/  LDC.64 R2, c[0x4][R2] ;  /* 0x0100000002027b82 */ /* 0x000ea20000000a00 */
[----:B0-----:R-:W-:Y:S02]  /*15970*/  IMAD.U32 R5, RZ, RZ, UR7 ;  /* 0x00000007ff057e24 */ /* 0x001fe4000f8e00ff */
[----:B------:R-:W-:Y:S02]  /*15980*/  IMAD.U32 R6, RZ, RZ, UR8 ;  /* 0x00000008ff067e24 */ /* 0x000fe4000f8e00ff */
[----:B------:R-:W-:-:S02]  /*15990*/  IMAD.U32 R7, RZ, RZ, UR9 ;  /* 0x00000009ff077e24 */ /* 0x000fc4000f8e00ff */
[----:B------:R-:W-:Y:S02]  /*159a0*/  IMAD.U32 R10, RZ, RZ, UR4 ;  /* 0x00000004ff0a7e24 */ /* 0x000fe4000f8e00ff */
[----:B-1----:R-:W-:Y:S02]  /*159b0*/  IMAD.MOV.U32 R8, RZ, RZ, 0x70 ;  /* 0x00000070ff087424 */ /* 0x002fe400078e00ff */
[----:B------:R-:W-:Y:S02]  /*159c0*/  IMAD.MOV.U32 R12, RZ, RZ, 0x1 ;  /* 0x00000001ff0c7424 */ /* 0x000fe400078e00ff */
[----:B------:R-:W-:-:S07]  /*159d0*/  IMAD.MOV.U32 R13, RZ, RZ, RZ ;  /* 0x000000ffff0d7224 */ /* 0x000fce00078e00ff */
[----:B------:R-:W-:-:S07]  /*159e0*/  LEPC R20, `(.L_x_541) ;  /* 0x000000001014794e */ /* 0x000fce0000000000 */
[----:B--2---:R-:W-:Y:S05]  /*159f0*/  CALL.ABS.NOINC R2 ;  /* 0x0000000002007343 */ /* 0x004fea0003c00000 */
.L_x_541:
[----:B------:R-:W-:Y:S05]  /*15a00*/  BSYNC B6 ;  /* 0x0000000000067941 */ /* 0x000fea0003800000 */
.L_x_540:
[----:B------:R-:W2:Y:S01]  /*15a10*/  LDL.LU R2, [R1+0x8] ;  /* 0x0000080001027983 */ /* 0x000ea20000300800 */
[----:B------:R-:W-:Y:S01]  /*15a20*/  VIADD R0, R22, 0x9000 ;  /* 0x0000900016007836 */ /* 0x000fe20000000000 */
[----:B------:R-:W-:Y:S04]  /*15a30*/  BSSY B6, `(.L_x_542) ;  /* 0x0000016000067945 */ /* 0x000fe80003800000 */
[----:B------:R-:W-:Y:S02]  /*15a40*/  LOP3.LUT P0, RZ, R0, 0x9f, RZ, 0xc0, !PT ;  /* 0x0000009f00ff7812 */ /* 0x000fe4000780c0ff */
[----:B--2---:R-:W-:-:S11]  /*15a50*/  LOP3.LUT R2, R2, 0xfffffffe, RZ, 0xc0, !PT ;  /* 0xfffffffe02027812 */ /* 0x004fd600078ec0ff */
[----:B------:R-:W-:-:S05]  /*15a60*/  @P0 LOP3.LUT R2, R2, 0x1, RZ, 0xfc, !PT ;  /* 0x0000000102020812 */ /* 0x000fca00078efcff */
[----:B------:R2:W-:Y:S01]  /*15a70*/  STL [R1+0x8], R2 ;  /* 0x0000080201007387 */ /* 0x0005e20000100800 */
[----:B------:R-:W-:Y:S05]  /*15a80*/  @!P0 BRA `(.L_x_543) ;  /* 0x0000000000408947 */ /* 0x000fea0003800000 */
[----:B--2---:R-:W-:Y:S01]  /*15a90*/  MOV R2, 0x0 ;  /* 0x0000000000027802 */ /* 0x004fe20000000f00 */
[----:B------:R-:W-:Y:S01]  /*15aa0*/  ULDC.64 UR6, c[0x4][0x98] ;  /* 0x0100260000067ab9 */ /* 0x000fe20000000a00 */
[----:B------:R-:W-:Y:S01]  /*15ab0*/  ULDC.64 UR8, c[0x4][0xa0] ;  /* 0x0100280000087ab9 */ /* 0x000fe20000000a00 */
[----:B------:R-:W-:Y:S01]  /*15ac0*/  ULDC.64 UR4, c[0x4][0x10] ;  /* 0x0100040000047ab9 */ /* 0x000fe20000000a00 */
[----:B------:R-:W-:Y:S01]  /*15ad0*/  IMAD.U32 R4, RZ, RZ, UR6 ;  /* 0x00000006ff047e24 */ /* 0x000fe2000f8e00ff */
[----:B0-----:R-:W-:Y:S01]  /*15ae0*/  MOV R5, UR7 ;  /* 0x0000000700057c02 */ /* 0x001fe20008000f00 */
[----:B------:R-:W0:Y:S01]  /*15af0*/  LDC.64 R2, c[0x4][R2] ;  /* 0x0100000002027b82 */ /* 0x000e220000000a00 */
[----:B------:R-:W-:Y:S01]  /*15b00*/  IMAD.U32 R6, RZ, RZ, UR8 ;  /* 0x00000008ff067e24 */ /* 0x000fe2000f8e00ff */
[----:B------:R-:W-:Y:S01]  /*15b10*/  MOV R12, 0x1 ;  /* 0x00000001000c7802 */ /* 0x000fe20000000f00 */
[----:B------:R-:W-:Y:S02]  /*15b20*/  IMAD.U32 R7, RZ, RZ, UR9 ;  /* 0x00000009ff077e24 */ /* 0x000fe4000f8e00ff */
[----:B------:R-:W-:-:S02]  /*15b30*/  IMAD.U32 R10, RZ, RZ, UR4 ;  /* 0x00000004ff0a7e24 */ /* 0x000fc4000f8e00ff */
[----:B------:R-:W-:Y:S02]  /*15b40*/  IMAD.U32 R11, RZ, RZ, UR5 ;  /* 0x00000005ff0b7e24 */ /* 0x000fe4000f8e00ff */
[----:B-1----:R-:W-:Y:S02]  /*15b50*/  IMAD.MOV.U32 R8, RZ, RZ, 0x70 ;  /* 0x00000070ff087424 */ /* 0x002fe400078e00ff */
[----:B------:R-:W-:-:S07]  /*15b60*/  IMAD.MOV.U32 R13, RZ, RZ, RZ ;  /* 0x000000ffff0d7224 */ /* 0x000fce00078e00ff */
[----:B------:R-:W-:-:S07]  /*15b70*/  LEPC R20, `(.L_x_543) ;  /* 0x000000001014794e */ /* 0x000fce0000000000 */
[----:B0-----:R-:W-:Y:S05]  /*15b80*/  CALL.ABS.NOINC R2 ;  /* 0x0000000002007343 */ /* 0x001fea0003c00000 */
.L_x_543:
[----:B------:R-:W-:Y:S05]  /*15b90*/  BSYNC B6 ;  /* 0x0000000000067941 */ /* 0x000fea0003800000 */
.L_x_542:
[----:B------:R-:W-:Y:S01]  /*15ba0*/  VIADD R0, R22, 0x3000 ;  /* 0x0000300016007836 */ /* 0x000fe20000000000 */
[----:B------:R-:W-:Y:S04]  /*15bb0*/  BSSY B6, `(.L_x_544) ;  /* 0x0000013000067945 */ /* 0x000fe80003800000 */
[----:B------:R-:W-:-:S13]  /*15bc0*/  LOP3.LUT P0, RZ, R0, 0x3ff, RZ, 0xc0, !PT ;  /* 0x000003ff00ff7812 */ /* 0x000fda000780c0ff */
[----:B------:R-:W-:Y:S05]  /*15bd0*/  @!P0 BRA `(.L_x_545) ;  /* 0x0000000000408947 */ /* 0x000fea0003800000 */
[----:B--2---:R-:W-:Y:S01]  /*15be0*/  MOV R2, 0x0 ;  /* 0x0000000000027802 */ /* 0x004fe20000000f00 */
        /* <DEDUP_REMOVED lines=15> */
.L_x_545:
[----:B------:R-:W-:Y:S05]  /*15ce0*/  BSYNC B6 ;  /* 0x0000000000067941 */ /* 0x000fea0003800000 */
.L_x_544:
[----:B--2---:R-:W2:Y:S01]  /*15cf0*/  LDL R2, [R1+0x8] ;  /* 0x0000080001027983 */ /* 0x004ea20000100800 */
[----:B------:R-:W-:Y:S01]  /*15d00*/  BSSY B6, `(.L_x_546) ;  /* 0x0000013000067945 */ /* 0x000fe20003800000 */
[----:B--2---:R-:W-:-:S13]  /*15d10*/  LOP3.LUT P6, RZ, R2, 0x1, RZ, 0xc0, !PT ;  /* 0x0000000102ff7812 */ /* 0x004fda00078cc0ff */
[----:B------:R-:W-:Y:S05]  /*15d20*/  @!P6 BRA `(.L_x_547) ;  /* 0x000000000040e947 */ /* 0x000fea0003800000 */
[----:B------:R-:W-:Y:S01]  /*15d30*/  MOV R2, 0x0 ;  /* 0x0000000000027802 */ /* 0x000fe20000000f00 */
[----:B------:R-:W-:Y:S01]  /*15d40*/  ULDC.64 UR4, c[0x4][0x98] ;  /* 0x0100260000047ab9 */ /* 0x000fe20000000a00 */
[----:B------:R-:W-:Y:S01]  /*15d50*/  ULDC.64 UR6, c[0x4][0xa0] ;  /* 0x0100280000067ab9 */ /* 0x000fe20000000a00 */
[----:B------:R-:W-:Y:S01]  /*15d60*/  ULDC.64 UR8, c[0x4][0x20] ;  /* 0x0100080000087ab9 */ /* 0x000fe20000000a00 */
[----:B------:R-:W-:Y:S01]  /*15d70*/  MOV R4, UR4 ;  /* 0x0000000400047c02 */ /* 0x000fe20008000f00 */
[----:B0-----:R-:W-:Y:S01]  /*15d80*/  IMAD.U32 R5, RZ, RZ, UR5 ;  /* 0x00000005ff057e24 */ /* 0x001fe2000f8e00ff */
[----:B------:R-:W0:Y:S01]  /*15d90*/  LDC.64 R2, c[0x4][R2] ;  /* 0x0100000002027b82 */ /* 0x000e220000000a00 */
[----:B------:R-:W-:Y:S01]  /*15da0*/  IMAD.U32 R6, RZ, RZ, UR6 ;  /* 0x00000006ff067e24 */ /* 0x000fe2000f8e00ff */
[----:B-1----:R-:W-:Y:S01]  /*15db0*/  MOV R8, 0x70 ;  /* 0x0000007000087802 */ /* 0x002fe20000000f00 */
[----:B------:R-:W-:Y:S02]  /*15dc0*/  IMAD.U32 R7, RZ, RZ, UR7 ;  /* 0x00000007ff077e24 */ /* 0x000fe4000f8e00ff */
[----:B------:R-:W-:-:S02]  /*15dd0*/  IMAD.U32 R10, RZ, RZ, UR8 ;  /* 0x00000008ff0a7e24 */ /* 0x000fc4000f8e00ff */
[----:B------:R-:W-:Y:S02]  /*15de0*/  IMAD.U32 R11, RZ, RZ, UR9 ;  /* 0x00000009ff0b7e24 */ /* 0x000fe4000f8e00ff */
[----:B------:R-:W-:Y:S02]  /*15df0*/  IMAD.MOV.U32 R12, RZ, RZ, 0x1 ;  /* 0x00000001ff0c7424 */ /* 0x000fe400078e00ff */
[----:B------:R-:W-:-:S07]  /*15e00*/  IMAD.MOV.U32 R13, RZ, RZ, RZ ;  /* 0x000000ffff0d7224 */ /* 0x000fce00078e00ff */
[----:B------:R-:W-:-:S07]  /*15e10*/  LEPC R20, `(.L_x_547) ;  /* 0x000000001014794e */ /* 0x000fce0000000000 */
[----:B0-----:R-:W-:Y:S05]  /*15e20*/  CALL.ABS.NOINC R2 ;  /* 0x0000000002007343 */ /* 0x001fea0003c00000 */
.L_x_547:
[----:B------:R-:W-:Y:S05]  /*15e30*/  BSYNC B6 ;  /* 0x0000000000067941 */ /* 0x000fea0003800000 */
.L_x_546:
[----:B------:R-:W2:Y:S01]  /*15e40*/  LDL.LU R20, [R1+0x4] ;  /* 0x0000040001147983 */ /* 0x000ea20000300800 */
[----:B------:R-:W-:Y:S01]  /*15e50*/  ULDC.64 UR4, c[0x0][0x9f8] ;  /* 0x00027e0000047ab9 */ /* 0x000fe20000000a00 */
[----:B------:R-:W3:Y:S02]  /*15e60*/  LDC R6, c[0x0][0x430] ;  /* 0x00010c00ff067b82 */ /* 0x000ee40000000800 */
[----:B------:R-:W4:Y:S04]  /*15e70*/  LDL.LU R0, [R1+0x30] ;  /* 0x0000300001007983 */ /* 0x000f280000300800 */
[----:B------:R-:W4:Y:S04]  /*15e80*/  LDL R7, [R1] ;  /* 0x0000000001077983 */ /* 0x000f280000100800 */
[----:B------:R-:W4:Y:S01]  /*15e90*/  LDL R21, [R1+0x20] ;  /* 0x0000200001157983 */ /* 0x000f220000100800 */
[----:B------:R-:W-:Y:S01]  /*15ea0*/  ISETP.NE.U32.AND P0, PT, RZ, UR4, PT ;  /* 0x00000004ff007c0c */ /* 0x000fe2000bf05070 */
[----:B------:R-:W1:Y:S03]  /*15eb0*/  S2R R4, SR_TID.X ;  /* 0x0000000000047919 */ /* 0x000e660000002100 */
[----:B------:R-:W-:Y:S01]  /*15ec0*/  ISETP.NE.AND.EX P0, PT, RZ, UR5, PT, P0 ;  /* 0x00000005ff007c0c */ /* 0x000fe2000bf05300 */
[----:B0-----:R-:W0:-:S12]  /*15ed0*/  S2R R5, SR_TID.X ;  /* 0x0000000000057919 */ /* 0x001e180000002100 */
[----:B------:R-:W-:Y:S02]  /*15ee0*/  @P0 IADD3 R2, P1, R29, UR4, RZ ;  /* 0x000000041d020c10 */ /* 0x000fe4000ff3e0ff */
[----:B-1----:R-:W-:Y:S01]  /*15ef0*/  LOP3.LUT R4, R4, 0x7f, RZ, 0xc0, !PT ;  /* 0x0000007f04047812 */ /* 0x002fe200078ec0ff */
[----:B0-----:R-:W-:-:S03]  /*15f00*/  IMAD.SHL.U32 R5, R5, 0x40, RZ ;  /* 0x0000004005057824 */ /* 0x001fc600078e00ff */
[----:B------:R-:W-:Y:S02]  /*15f10*/  SHF.R.U32.HI R4, RZ, 0x1, R4 ;  /* 0x00000001ff047819 */ /* 0x000fe40000011604 */
[----:B------:R-:W-:Y:S02]  /*15f20*/  LOP3.LUT R5, R5, 0x40, RZ, 0xc0, !PT ;  /* 0x0000004005057812 */ /* 0x000fe400078ec0ff */
[----:B--2---:R-:W-:Y:S02]  /*15f30*/  @P0 IADD3.X R3, R20, UR5, RZ, P1, !PT ;  /* 0x0000000514030c10 */ /* 0x004fe40008ffe4ff */
[----:B------:R-:W2:Y:S04]  /*15f40*/  LDL.LU R20, [R1+0x8] ;  /* 0x0000080001147983 */ /* 0x000ea80000300800 */
[----:B------:R0:W2:Y:S01]  /*15f50*/  @P0 LDG.E R28, desc[UR42][R2.64] ;  /* 0x0000002a021c0981 */ /* 0x0000a2000c1e1900 */
[----:B---3--:R-:W-:Y:S01]  /*15f60*/  ISETP.NE.AND P1, PT, R6, 0x1, PT ;  /* 0x000000010600780c */ /* 0x008fe20003f25270 */
[----:B----4-:R-:W-:Y:S01]  /*15f70*/  VIADD R0, R0, 0xffffff80 ;  /* 0xffffff8000007836 */ /* 0x010fe20000000000 */
[----:B------:R-:W-:-:S05]  /*15f80*/  LOP3.LUT R8, R4, R5, RZ, 0xfc, !PT ;  /* 0x0000000504087212 */ /* 0x000fca00078efcff */
[----:B0-----:R-:W-:-:S06]  /*15f90*/  IMAD.IADD R3, R8, 0x1, R0 ;  /* 0x0000000108037824 */ /* 0x001fcc00078e0200 */
[----:B------:R-:W0:Y:S01]  /*15fa0*/  @P1 LDC R4, c[0x0][0x434] ;  /* 0x00010d00ff041b82 */ /* 0x000e220000000800 */
[C---:B------:R-:W-:Y:S02]  /*15fb0*/  IADD3 R2, R3.reuse, R7, RZ ;  /* 0x0000000703027210 */ /* 0x040fe40007ffe0ff */
[----:B------:R-:W-:Y:S02]  /*15fc0*/  ISETP.GE.AND P0, PT, R3, R21, PT ;  /* 0x000000150300720c */ /* 0x000fe40003f06270 */
[----:B------:R-:W1:Y:S01]  /*15fd0*/  S2R R21, SR_TID.X ;  /* 0x0000000000157919 */ /* 0x000e620000002100 */
[----:B------:R-:W-:Y:S02]  /*15fe0*/  IMAD.MOV.U32 R8, RZ, RZ, R2 ;  /* 0x000000ffff087224 */ /* 0x000fe400078e0002 */
[----:B------:R-:W3:Y:S01]  /*15ff0*/  @P1 LDC R5, c[0x0][0x438] ;  /* 0x00010e00ff051b82 */ /* 0x000ee20000000800 */
[----:B0-----:R-:W-:-:S07]  /*16000*/  @P1 IMAD.HI.U32 R3, R2, R4, RZ ;  /* 0x0000000402031227 */ /* 0x001fce00078e00ff */
[----:B------:R-:W0:Y:S01]  /*16010*/  LDC R4, c[0x0][0x2f4] ;  /* 0x0000bd00ff047b82 */ /* 0x000e220000000800 */
[----:B---3--:R-:W-:-:S04]  /*16020*/  @P1 SHF.R.U32.HI R8, RZ, R5, R3 ;  /* 0x00000005ff081219 */ /* 0x008fc80000011603 */
[--C-:B------:R-:W-:Y:S01]  /*16030*/  @!P0 SHF.R.S32.HI R9, RZ, 0x1f, R8.reuse ;  /* 0x0000001fff098819 */ /* 0x100fe20000011408 */
[----:B------:R-:W-:Y:S02]  /*16040*/  IMAD.MOV R5, RZ, RZ, -R8 ;  /* 0x000000ffff057224 */ /* 0x000fe400078e0a08 */
[----:B-1----:R-:W-:Y:S02]  /*16050*/  IMAD.SHL.U32 R21, R21, 0x10, RZ ;  /* 0x0000001015157824 */ /* 0x002fe400078e00ff */
[----:B------:R-:W-:Y:S02]  /*16060*/  IMAD R5, R6, R5, R2 ;  /* 0x0000000506057224 */ /* 0x000fe400078e0202 */
[----:B------:R-:W1:Y:S01]  /*16070*/  @!P0 LDC.64 R2, c[0x0][0x428] ;  /* 0x00010a00ff028b82 */ /* 0x000e620000000a00 */
[----:B------:R-:W-:-:S07]  /*16080*/  LOP3.LUT R21, R21, 0x10, RZ, 0xc0, !PT ;  /* 0x0000001015157812 */ /* 0x000fce00078ec0ff */
[----:B------:R-:W3:Y:S01]  /*16090*/  @!P0 LDC.64 R6, c[0x0][0x418] ;  /* 0x00010600ff068b82 */ /* 0x000ee20000000a00 */
[C---:B0-----:R-:W-:Y:S02]  /*160a0*/  ISETP.GE.AND P3, PT, R21.reuse, R4, PT ;  /* 0x000000041500720c */ /* 0x041fe40003f66270 */
[----:B------:R-:W-:Y:S01]  /*160b0*/  LOP3.LUT R11, R21, 0x20, RZ, 0xfc, !PT ;  /* 0x00000020150b7812 */ /* 0x000fe200078efcff */
[----:B------:R-:W-:Y:S01]  /*160c0*/  UMOV UR4, 0xffffffff ;  /* 0xffffffff00047882 */ /* 0x000fe20000000000 */
[----:B--2---:R-:W-:Y:S01]  /*160d0*/  SHF.R.S32.HI R10, RZ, 0x1f, R28 ;  /* 0x0000001fff0a7819 */ /* 0x004fe2000001141c */
[----:B-1----:R-:W-:-:S04]  /*160e0*/  @!P0 IMAD.WIDE.U32 R8, R28, R2, R8 ;  /* 0x000000021c088225 */ /* 0x002fc800078e0008 */
[----:B------:R-:W-:Y:S01]  /*160f0*/  @!P0 IMAD R2, R10, R2, RZ ;  /* 0x000000020a028224 */ /* 0x000fe200078e02ff */
[----:B---3--:R-:W-:Y:S01]  /*16100*/  @!P0 LEA R6, P1, R8, R6, 0x2 ;  /* 0x0000000608068211 */ /* 0x008fe200078210ff */
[----:B------:R0:W-:Y:S02]  /*16110*/  STL [R1+0x4], R10 ;  /* 0x0000040a01007387 */ /* 0x0001e40000100800 */
[----:B------:R-:W-:Y:S01]  /*16120*/  @!P0 IMAD R2, R28, R3, R2 ;  /* 0x000000031c028224 */ /* 0x000fe200078e0202 */
[----:B------:R-:W-:-:S03]  /*16130*/  LOP3.LUT R20, R20, 0xfffffffb, RZ, 0xc0, !PT ;  /* 0xfffffffb14147812 */ /* 0x000fc600078ec0ff */
[----:B------:R-:W-:Y:S01]  /*16140*/  @!P0 IMAD.IADD R2, R9, 0x1, R2 ;  /* 0x0000000109028824 */ /* 0x000fe200078e0202 */
[----:B------:R-:W-:Y:S02]  /*16150*/  MOV R3, UR39 ;  /* 0x0000002700037c02 */ /* 0x000fe40008000f00 */
[----:B------:R-:W-:Y:S02]  /*16160*/  @P3 LOP3.LUT R20, R20, 0x4, RZ, 0xfc, !PT ;  /* 0x0000000414143812 */ /* 0x000fe400078efcff */
[----:B------:R-:W-:Y:S01]  /*16170*/  @!P0 LEA.HI.X R7, R8, R7, R2, 0x2, P1 ;  /* 0x0000000708078211 */ /* 0x000fe200008f1402 */
[----:B------:R-:W-:Y:S01]  /*16180*/  IMAD.MOV.U32 R2, RZ, RZ, RZ ;  /* 0x000000ffff027224 */ /* 0x000fe200078e00ff */
[----:B------:R-:W-:Y:S02]  /*16190*/  ISETP.GE.AND P1, PT, R11, R4, PT ;  /* 0x000000040b00720c */ /* 0x000fe40003f26270 */
[----:B------:R-:W-:Y:S02]  /*161a0*/  ISETP.NE.AND P2, PT, R3, 0x3, PT ;  /* 0x000000030300780c */ /* 0x000fe40003f45270 */
[----:B------:R-:W-:Y:S01]  /*161b0*/  LOP3.LUT R20, R20, 0xfffffff7, RZ, 0xc0, !PT ;  /* 0xfffffff714147812 */ /* 0x000fe200078ec0ff */
[----:B------:R1:W5:Y:S01]  /*161c0*/  @!P0 LDG.E R2, desc[UR42][R6.64] ;  /* 0x0000002a06028981 */ /* 0x000362000c1e1900 */
[----:B0-----:R-:W-:-:S02]  /*161d0*/  LOP3.LUT R10, R21, 0x40, RZ, 0xfc, !PT ;  /* 0x00000040150a7812 */ /* 0x001fc400078efcff */
[----:B------:R-:W-:Y:S02]  /*161e0*/  LOP3.LUT R20, R20, 0xfffffffd, RZ, 0xc0, !PT ;  /* 0xfffffffd14147812 */ /* 0x000fe400078ec0ff */
[----:B------:R-:W-:-:S03]  /*161f0*/  ISETP.GE.AND P0, PT, R10, R4, PT ;  /* 0x000000040a00720c */ /* 0x000fc60003f06270 */
[----:B------:R-:W-:-:S04]  /*16200*/  @P1 LOP3.LUT R20, R20, 0x2, RZ, 0xfc, !PT ;  /* 0x0000000214141812 */ /* 0x000fc800078efcff */
[----:B------:R-:W-:-:S04]  /*16210*/  @P2 LOP3.LUT R20, R20, 0x8, RZ, 0xfc, !PT ;  /* 0x0000000814142812 */ /* 0x000fc800078efcff */
[----:B------:R-:W-:-:S04]  /*16220*/  LOP3.LUT R20, R20, 0xfffffffe, RZ, 0xc0, !PT ;  /* 0xfffffffe14147812 */ /* 0x000fc800078ec0ff */
[----:B------:R-:W-:-:S05]  /*16230*/  @P0 LOP3.LUT R20, R20, 0x1, RZ, 0xfc, !PT ;  /* 0x0000000114140812 */ /* 0x000fca00078efcff */
[----:B------:R1:W-:Y:S01]  /*16240*/  STL [R1+0x8], R20 ;  /* 0x0000081401007387 */ /* 0x0003e20000100800 */
[----:B------:R-:W-:Y:S05]  /*16250*/  BRA.DIV UR4, `(.L_x_548) ;  /* 0x0000004a041c7947 */ /* 0x000fea000b800000 */
.L_x_670:
[----:B------:R-:W-:Y:S01]  /*16260*/  SHF.R.S32.HI R29, RZ, 0x1f, R18 ;  /* 0x0000001fff1d7819 */ /* 0x000fe20000011412 */
[----:B------:R-:W-:Y:S06]  /*16270*/  @!P2 BRA `(.L_x_549) ;  /* 0x000000000004a947 */ /* 0x000fec0003800000 */
[----:B------:R-:W-:Y:S01]  /*16280*/  BPT.TRAP 0x1 ;  /* 0x000000040000795c */ /* 0x000fe20000300000 */
.L_x_549:
[----:B------:R-:W-:Y:S01]  /*16290*/  IMAD R4, R23, 0x8, R22 ;  /* 0x0000000817047824 */ /* 0x000fe200078e0216 */
[----:B------:R-:W-:Y:S01]  /*162a0*/  SHF.L.U32 R3, R25, 0x1f, RZ ;  /* 0x0000001f19037819 */ /* 0x000fe200000006ff */
[----:B------:R-:W-:Y:S01]  /*162b0*/  BSSY B0, `(.L_x_550) ;  /* 0x0000005000007945 */ /* 0x000fe20003800000 */
[----:B-1----:R-:W-:Y:S02]  /*162c0*/  SHF.R.S32.HI R20, RZ, 0x1f, R5 ;  /* 0x0000001fff147819 */ /* 0x002fe40000011405 */
[----:B------:R-:W0:Y:S01]  /*162d0*/  SYNCS.PHASECHK.TRANS64.TRYWAIT P0, [R4+URZ+0x19c80], R3 ;  /* 0x019c8003040075a7 */ /* 0x000e22000800017f */
[----:B------:R1:W-:Y:S02]  /*162e0*/  STL [R1+0x30], R3 ;  /* 0x0000300301007387 */ /* 0x0003e40000100800 */
[----:B01----:R-:W-:Y:S05]  /*162f0*/  @!P0 BRA `(.L_x_551) ;  /* 0x0000004800288947 */ /* 0x003fea0003800000 */
.L_x_671:
[----:B------:R-:W-:Y:S05]  /*16300*/  BSYNC B0 ;  /* 0x0000000000007941 */ /* 0x000fea0003800000 */
.L_x_550:
[----:B------:R-:W2:Y:S01]  /*16310*/  LDL R9, [R1+0x20] ;  /* 0x0000200001097983 */ /* 0x000ea20000100800 */
[----:B------:R-:W-:-:S03]  /*16320*/  ULDC.64 UR4, c[0x0][0x328] ;  /* 0x0000ca0000047ab9 */ /* 0x000fc60000000a00 */
[----:B------:R-:W3:Y:S01]  /*16330*/  LDL R10, [R1+0x10] ;  /* 0x00001000010a7983 */ /* 0x000ee20000100800 */
[----:B0-----:R-:W-:Y:S01]  /*16340*/  IMAD R3, R20, UR4, RZ ;  /* 0x0000000414037c24 */ /* 0x001fe2000f8e02ff */
[----:B-----5:R-:W-:Y:S01]  /*16350*/  SHF.R.S32.HI R21, RZ, 0x1f, R2 ;  /* 0x0000001fff157819 */ /* 0x020fe20000011402 */
[C---:B------:R-:W-:Y:S01]  /*16360*/  IMAD.WIDE.U32 R6, R5.reuse, UR4, RZ ;  /* 0x0000000405067c25 */ /* 0x040fe2000f8e00ff */
[----:B------:R-:W0:Y:S03]  /*16370*/  S2R R8, SR_TID.X ;  /* 0x0000000000087919 */ /* 0x000e260000002100 */
[----:B------:R-:W-:Y:S01]  /*16380*/  IMAD R3, R5, UR5, R3 ;  /* 0x0000000505037c24 */ /* 0x000fe2000f8e0203 */
[----:B------:R-:W-:-:S03]  /*16390*/  ULDC.64 UR4, c[0x0][0x338] ;  /* 0x0000ce0000047ab9 */ /* 0x000fc60000000a00 */
[----:B------:R-:W-:Y:S02]  /*163a0*/  IMAD.IADD R7, R7, 0x1, R3 ;  /* 0x0000000107077824 */ /* 0x000fe400078e0203 */
[----:B------:R-:W-:Y:S02]  /*163b0*/  IMAD R3, R21, UR4, RZ ;  /* 0x0000000415037c24 */ /* 0x000fe4000f8e02ff */
[----:B------:R-:W-:-:S04]  /*163c0*/  IMAD.WIDE.U32 R6, R2, UR4, R6 ;  /* 0x0000000402067c25 */ /* 0x000fc8000f8e0006 */
[----:B------:R-:W-:Y:S01]  /*163d0*/  IMAD R3, R2, UR5, R3 ;  /* 0x0000000502037c24 */ /* 0x000fe2000f8e0203 */
[----:B------:R-:W-:-:S03]  /*163e0*/  ULDC.64 UR4, c[0x0][0x330] ;  /* 0x0000cc0000047ab9 */ /* 0x000fc60000000a00 */
[----:B------:R-:W-:Y:S02]  /*163f0*/  IMAD.IADD R7, R7, 0x1, R3 ;  /* 0x0000000107077824 */ /* 0x000fe400078e0203 */
[----:B------:R-:W-:Y:S01]  /*16400*/  IMAD.WIDE.U32 R6, R18, UR4, R6 ;  /* 0x0000000412067c25 */ /* 0x000fe2000f8e0006 */
[----:B0-----:R-:W-:-:S04]  /*16410*/  LOP3.LUT R8, R8, 0x7f, RZ, 0xc0, !PT ;  /* 0x0000007f08087812 */ /* 0x001fc800078ec0ff */
[----:B------:R-:W-:-:S04]  /*16420*/  SHF.R.U32.HI R8, RZ, 0x1, R8 ;  /* 0x00000001ff087819 */ /* 0x000fc80000011608 */
[----:B--2---:R-:W-:Y:S01]  /*16430*/  IADD3 R3, -R8, R9, -R0 ;  /* 0x0000000908037210 */ /* 0x004fe20007ffe900 */
[----:B------:R-:W-:-:S03]  /*16440*/  IMAD R9, R29, UR4, RZ ;  /* 0x000000041d097c24 */ /* 0x000fc6000f8e02ff */
[----:B------:R-:W-:Y:S01]  /*16450*/  ISETP.GE.AND P1, PT, R3, 0x1, PT ;  /* 0x000000010300780c */ /* 0x000fe20003f26270 */
[----:B------:R-:W-:Y:S01]  /*16460*/  IMAD R9, R18, UR5, R9 ;  /* 0x0000000512097c24 */ /* 0x000fe2000f8e0209 */
[----:B------:R-:W-:Y:S01]  /*16470*/  ULDC.64 UR4, c[0x0][0x318] ;  /* 0x0000c60000047ab9 */ /* 0x000fe20000000a00 */
[----:B---3--:R-:W-:Y:S01]  /*16480*/  IMAD R10, R23, 0x3000, R10 ;  /* 0x00003000170a7824 */ /* 0x008fe200078e020a */
[----:B------:R-:W-:Y:S01]  /*16490*/  IADD3 R8, P0, R6, UR4, RZ ;  /* 0x0000000406087c10 */ /* 0x000fe2000ff1e0ff */
[----:B------:R-:W-:-:S03]  /*164a0*/  UMOV UR4, 0xffffffff ;  /* 0xffffffff00047882 */ /* 0x000fc60000000000 */
[----:B------:R-:W-:Y:S01]  /*164b0*/  IADD3.X R9, R7, UR5, R9, P0, !PT ;  /* 0x0000000507097c10 */ /* 0x000fe200087fe409 */
[----:B------:R-:W-:Y:S08]  /*164c0*/  BRA.DIV UR4, `(.L_x_552) ;  /* 0x0000004604cc7947 */ /* 0x000ff0000b800000 */
[----:B------:R-:W0:Y:S01]  /*164d0*/  S2R R7, SR_TID.X ;  /* 0x0000000000077919 */ /* 0x000e220000002100 */
[----:B------:R-:W1:Y:S01]  /*164e0*/  LDC R12, c[0x0][0x2f4] ;  /* 0x0000bd00ff0c7b82 */ /* 0x000e620000000800 */
[----:B------:R-:W2:Y:S04]  /*164f0*/  SHFL.IDX PT, R6, R8, RZ, 0x1e1f ;  /* 0x001e1fff08067589 */ /* 0x000ea800000e0000 */
[----:B------:R-:W3:Y:S04]  /*16500*/  SHFL.IDX PT, R0, R9, RZ, 0x1e1f ;  /* 0x001e1fff09007589 */ /* 0x000ee800000e0000 */
[----:B------:R-:W4:Y:S01]  /*16510*/  SHFL.IDX PT, R9, R9, 0x1, 0x1e1f ;  /* 0x003e1f0009097f89 */ /* 0x000f2200000e0000 */
[----:B0-----:R-:W-:-:S05]  /*16520*/  IMAD.SHL.U32 R11, R7, 0x10, RZ ;  /* 0x00000010070b7824 */ /* 0x001fca00078e00ff */
[----:B------:R-:W-:-:S04]  /*16530*/  LOP3.LUT R11, R11, 0x10, RZ, 0xc0, !PT ;  /* 0x000000100b0b7812 */ /* 0x000fc800078ec0ff */
[C---:B--2---:R-:W-:Y:S02]  /*16540*/  IADD3 R6, P0, R11.reuse, R6, RZ ;  /* 0x000000060b067210 */ /* 0x044fe40007f1e0ff */
[C---:B-1----:R-:W-:Y:S02]  /*16550*/  ISETP.GE.AND P4, PT, R11.reuse, R12, PT ;  /* 0x0000000c0b00720c */ /* 0x042fe40003f86270 */
[----:B------:R-:W-:Y:S01]  /*16560*/  LOP3.LUT R13, R11, 0x20, RZ, 0xfc, !PT ;  /* 0x000000200b0d7812 */ /* 0x000fe200078efcff */
[----:B---3--:R-:W-:Y:S01]  /*16570*/  IMAD.X R7, RZ, RZ, R0, P0 ;  /* 0x000000ffff077224 */ /* 0x008fe200000e0600 */
[----:B------:R-:W-:Y:S02]  /*16580*/  ISETP.LT.OR P0, PT, R3, 0x1, P4 ;  /* 0x000000010300780c */ /* 0x000fe40002701670 */
[----:B------:R-:W-:Y:S02]  /*16590*/  IADD3 R0, R22, R10, RZ ;  /* 0x0000000a16007210 */ /* 0x000fe40007ffe0ff */
[----:B------:R-:W-:-:S02]  /*165a0*/  ISETP.GE.AND P2, PT, R13, R12, PT ;  /* 0x0000000c0d00720c */ /* 0x000fc40003f46270 */
[----:B------:R-:W-:-:S07]  /*165b0*/  LOP3.LUT R11, R11, 0x40, RZ, 0xfc, !PT ;  /* 0x000000400b0b7812 */ /* 0x000fce00078efcff */
[----:B------:R-:W-:Y:S01]  /*165c0*/  LDGSTS.E.BYPASS.LTC128B.128 [R0+0x9000], desc[UR42][R6.64], !P0 ;  /* 0x0900000006007fae */ /* 0x000fe2000c101d6a */
[----:B------:R-:W-:-:S13]  /*165d0*/  ISETP.LT.OR P0, PT, R3, 0x1, P2 ;  /* 0x000000010300780c */ /* 0x000fda0001701670 */
[----:B------:R-:W-:Y:S01]  /*165e0*/  LDGSTS.E.BYPASS.LTC128B.128 [R0+0xa000], desc[UR42][R6.64+0x20], !P0 ;  /* 0x0a00002006007fae */ /* 0x000fe2000c101d6a */
[----:B------:R-:W-:-:S04]  /*165f0*/  ISETP.GE.AND P0, PT, R11, R12, PT ;  /* 0x0000000c0b00720c */ /* 0x000fc80003f06270 */
[----:B------:R-:W-:-:S13]  /*16600*/  ISETP.LT.OR P3, PT, R3, 0x1, P0 ;  /* 0x000000010300780c */ /* 0x000fda0000761670 */
[----:B------:R0:W-:Y:S01]  /*16610*/  LDGSTS.E.BYPASS.LTC128B.128 [R0+0xb000], desc[UR42][R6.64+0x40], !P3 ;  /* 0x0b00004006007fae */ /* 0x0001e2000d901d6a */
[----:B------:R-:W-:-:S03]  /*16620*/  ISETP.GE.AND P3, PT, R3, 0x41, PT ;  /* 0x000000410300780c */ /* 0x000fc60003f66270 */
[----:B0---4-:R0:W1:Y:S10]  /*16630*/  SHFL.IDX PT, R6, R8, 0x1, 0x1e1f ;  /* 0x003e1f0008067f89 */ /* 0x01107400000e0000 */
.L_x_677:
[----:B------:R-:W2:Y:S01]  /*16640*/  S2R R7, SR_TID.X ;  /* 0x0000000000077919 */ /* 0x000ea20000002100 */
[C---:B------:R-:W-:Y:S02]  /*16650*/  ISETP.LT.OR P4, PT, R3.reuse, 0x41, P4 ;  /* 0x000000410300780c */ /* 0x040fe40002781670 */
[C---:B------:R-:W-:Y:S02]  /*16660*/  ISETP.LT.OR P2, PT, R3.reuse, 0x41, P2 ;  /* 0x000000410300780c */ /* 0x040fe40001741670 */
[----:B------:R-:W-:Y:S01]  /*16670*/  ISETP.LT.OR P0, PT, R3, 0x41, P0 ;  /* 0x000000410300780c */ /* 0x000fe20000701670 */
[----:B--2---:R-:W-:-:S05]  /*16680*/  IMAD.SHL.U32 R7, R7, 0x10, RZ ;  /* 0x0000001007077824 */ /* 0x004fca00078e00ff */
[----:B------:R-:W-:-:S04]  /*16690*/  LOP3.LUT R7, R7, 0x10, RZ, 0xc0, !PT ;  /* 0x0000001007077812 */ /* 0x000fc800078ec0ff */
        /* <DEDUP_REMOVED lines=10> */
.L_x_553:
[----:B------:R-:W-:Y:S02]  /*16740*/  PLOP3.LUT P2, PT, P2, P0, PT, 0xa2, 0x0 ;  /* 0x000000000000781c */ /* 0x000fe40001741472 */
[----:B------:R-:W-:-:S08]  /*16750*/  @P0 R2UR P2, UR4, R4 ;  /* 0x00000000040402ca */ /* 0x000fd00000040000 */
[----:B------:R-:W-:-:S05]  /*16760*/  @P0 PLOP3.LUT P0, PT, P2, PT, PT, 0x80, 0x0 ;  /* 0x000000000000081c */ /* 0x000fca000170f070 */
[----:B------:R-:W-:Y:S01]  /*16770*/  @!P2 SYNCS.ARRIVE.TRANS64.RED.A0T1 RZ, [UR4+0x19c70], RZ ;  /* 0x019c70ffffffa9a7 */ /* 0x000fe20008200404 */
[----:B------:R-:W-:Y:S07]  /*16780*/  @!P2 ARRIVES.LDGSTSBAR.64.TRANSCNT [UR4+0x19c70] ;  /* 0x019c7000ff00a9b0 */ /* 0x000fee0008000a84 */
[----:B------:R-:W-:Y:S05]  /*16790*/  @P0 BRA.U.ANY `(.L_x_553) ;  /* 0xfffffffd00e80947 */ /* 0x000fea000393ffff */
[----:B------:R-:W-:Y:S01]  /*167a0*/  NOP ;  /* 0x0000000000007918 */ /* 0x000fe20000000000 */
[----:B------:R-:W-:-:S05]  /*167b0*/  IMAD.U32 R3, RZ, RZ, UR39 ;  /* 0x00000027ff037e24 */ /* 0x000fca000f8e00ff */
[----:B------:R-:W-:-:S13]  /*167c0*/  ISETP.NE.AND P4, PT, R3, 0x3, PT ;  /* 0x000000030300780c */ /* 0x000fda0003f85270 */
[----:B------:R-:W-:Y:S05]  /*167d0*/  @!P4 BRA `(.L_x_554) ;  /* 0x000000000004c947 */ /* 0x000fea0003800000 */
[----:B------:R-:W-:Y:S01]  /*167e0*/  BPT.TRAP 0x1 ;  /* 0x000000040000795c */ /* 0x000fe20000300000 */
.L_x_554:
[----:B------:R2:W-:Y:S01]  /*167f0*/  SYNCS.ARRIVE.TRANS64.A1T0 RZ, [R4+URZ+0x19c70], RZ ;  /* 0x019c70ff04ff79a7 */ /* 0x0005e2000810003f */
[----:B------:R-:W-:Y:S05]  /*16800*/  @!P4 BRA `(.L_x_555) ;  /* 0x000000000004c947 */ /* 0x000fea0003800000 */
[----:B------:R-:W-:Y:S01]  /*16810*/  BPT.TRAP 0x1 ;  /* 0x000000040000795c */ /* 0x000fe20000300000 */
.L_x_555:
[----:B------:R-:W3:Y:S01]  /*16820*/  LDL R3, [R1+0x30] ;  /* 0x0000300001037983 */ /* 0x000ee20000100800 */
[----:B------:R-:W-:Y:S01]  /*16830*/  BSSY B0, `(.L_x_556) ;  /* 0x0000003000007945 */ /* 0x000fe20003800000 */
[----:B---3--:R-:W3:Y:S03]  /*16840*/  SYNCS.PHASECHK.TRANS64.TRYWAIT P0, [R4+URZ+0x19c40], R3 ;  /* 0x019c4003040075a7 */ /* 0x008ee6000800017f */
[----:B---3--:R-:W-:Y:S05]  /*16850*/  @!P0 BRA `(.L_x_557) ;  /* 0x0000004400cc8947 */ /* 0x008fea0003800000 */
.L_x_678:
[----:B------:R-:W-:Y:S05]  /*16860*/  BSYNC B0 ;  /* 0x0000000000007941 */ /* 0x000fea0003800000 */
.L_x_556:
[----:B0-----:R-:W0:Y:S01]  /*16870*/  S2R R8, SR_TID.X ;  /* 0x0000000000087919 */ /* 0x001e220000002100 */
[----:B------:R-:W-:Y:S01]  /*16880*/  ULDC.64 UR4, c[0x0][0x300] ;  /* 0x0000c00000047ab9 */ /* 0x000fe20000000a00 */
[----:B------:R-:W4:Y:S01]  /*16890*/  LDC R9, c[0x0][0x2f4] ;  /* 0x0000bd00ff097b82 */ /* 0x000f220000000800 */
[----:B------:R-:W-:Y:S01]  /*168a0*/  IMAD R20, R20, UR4, RZ ;  /* 0x0000000414147c24 */ /* 0x000fe2000f8e02ff */
[----:B------:R-:W-:Y:S01]  /*168b0*/  ULDC.64 UR6, c[0x0][0x2e8] ;  /* 0x0000ba0000067ab9 */ /* 0x000fe20000000a00 */
[----:B-1----:R-:W-:-:S04]  /*168c0*/  IMAD.WIDE.U32 R6, R5, UR4, RZ ;  /* 0x0000000405067c25 */ /* 0x002fc8000f8e00ff */
[----:B------:R-:W-:Y:S01]  /*168d0*/  IMAD R20, R5, UR5, R20 ;  /* 0x0000000505147c24 */ /* 0x000fe2000f8e0214 */
[----:B------:R-:W-:Y:S02]  /*168e0*/  ULDC.64 UR4, c[0x0][0x310] ;  /* 0x0000c40000047ab9 */ /* 0x000fe40000000a00 */
[----:B------:R-:W-:Y:S02]  /*168f0*/  IMAD R21, R21, UR4, RZ ;  /* 0x0000000415157c24 */ /* 0x000fe4000f8e02ff */
[----:B------:R-:W-:Y:S02]  /*16900*/  IMAD.IADD R7, R7, 0x1, R20 ;  /* 0x0000000107077824 */ /* 0x000fe400078e0214 */
[----:B------:R-:W-:-:S04]  /*16910*/  IMAD.WIDE.U32 R6, R2, UR4, R6 ;  /* 0x0000000402067c25 */ /* 0x000fc8000f8e0006 */
[----:B------:R-:W-:Y:S01]  /*16920*/  IMAD R2, R2, UR5, R21 ;  /* 0x0000000502027c24 */ /* 0x000fe2000f8e0215 */
[----:B------:R-:W-:-:S03]  /*16930*/  ULDC.64 UR4, c[0x0][0x308] ;  /* 0x0000c20000047ab9 */ /* 0x000fc60000000a00 */
[----:B---3--:R-:W-:Y:S01]  /*16940*/  IMAD.IADD R3, R7, 0x1, R2 ;  /* 0x0000000107037824 */ /* 0x008fe200078e0202 */
[----:B------:R-:W-:Y:S01]  /*16950*/  MOV R2, R6 ;  /* 0x0000000600027202 */ /* 0x000fe20000000f00 */
[----:B------:R-:W-:Y:S02]  /*16960*/  IMAD R6, R29, UR4, RZ ;  /* 0x000000041d067c24 */ /* 0x000fe4000f8e02ff */
[----:B0-----:R-:W-:Y:S02]  /*16970*/  IMAD.SHL.U32 R10, R8, 0x10, RZ ;  /* 0x00000010080a7824 */ /* 0x001fe400078e00ff */
[----:B------:R-:W-:Y:S01]  /*16980*/  IMAD.WIDE.U32 R2, R18, UR4, R2 ;  /* 0x0000000412027c25 */ /* 0x000fe2000f8e0002 */
[----:B------:R-:W-:Y:S02]  /*16990*/  UMOV UR4, 0xffffffff ;  /* 0xffffffff00047882 */ /* 0x000fe40000000000 */
[----:B------:R-:W-:Y:S01]  /*169a0*/  LOP3.LUT R10, R10, 0x10, RZ, 0xc0, !PT ;  /* 0x000000100a0a7812 */ /* 0x000fe200078ec0ff */
[----:B------:R-:W-:Y:S01]  /*169b0*/  IMAD.SHL.U32 R8, R8, 0x10, RZ ;  /* 0x0000001008087824 */ /* 0x000fe200078e00ff */
[----:B------:R-:W-:Y:S01]  /*169c0*/  IADD3 R5, P0, R2, UR6, RZ ;  /* 0x0000000602057c10 */ /* 0x000fe2000ff1e0ff */
[----:B------:R-:W-:Y:S01]  /*169d0*/  IMAD R6, R18, UR5, R6 ;  /* 0x0000000512067c24 */ /* 0x000fe2000f8e0206 */
[----:B------:R-:W-:-:S02]  /*169e0*/  LOP3.LUT R11, R10, 0x40, RZ, 0xfc, !PT ;  /* 0x000000400a0b7812 */ /* 0x000fc400078efcff */
[----:B------:R-:W-:Y:S02]  /*169f0*/  LOP3.LUT R10, R10, 0x20, RZ, 0xfc, !PT ;  /* 0x000000200a0a7812 */ /* 0x000fe400078efcff */
[----:B------:R-:W-:Y:S02]  /*16a00*/  LOP3.LUT R8, R8, 0x10, RZ, 0xc0, !PT ;  /* 0x0000001008087812 */ /* 0x000fe400078ec0ff */
[----:B------:R-:W-:Y:S02]  /*16a10*/  IADD3.X R6, R3, UR7, R6, P0, !PT ;  /* 0x0000000703067c10 */ /* 0x000fe400087fe406 */
[-C--:B----4-:R-:W-:Y:S02]  /*16a20*/  ISETP.GE.AND P2, PT, R11, R9.reuse, PT ;  /* 0x000000090b00720c */ /* 0x090fe40003f46270 */
[-C--:B------:R-:W-:Y:S02]  /*16a30*/  ISETP.GE.AND P4, PT, R10, R9.reuse, PT ;  /* 0x000000090a00720c */ /* 0x080fe40003f86270 */
[----:B------:R-:W-:Y:S01]  /*16a40*/  ISETP.GE.AND P5, PT, R8, R9, PT ;  /* 0x000000090800720c */ /* 0x000fe20003fa6270 */
[----:B------:R-:W-:-:S12]  /*16a50*/  BRA.DIV UR4, `(.L_x_558) ;  /* 0x0000004604647947 */ /* 0x000fd8000b800000 */
[----:B------:R-:W0:Y:S04]  /*16a60*/  SHFL.IDX PT, R3, R5, RZ, 0x1e1f ;  /* 0x001e1fff05037589 */ /* 0x000e2800000e0000 */
[----:B------:R-:W1:Y:S04]  /*16a70*/  SHFL.IDX PT, R2, R6, RZ, 0x1e1f ;  /* 0x001e1fff06027589 */ /* 0x000e6800000e0000 */
[----:B------:R-:W3:Y:S04]  /*16a80*/  SHFL.IDX PT, R5, R5, 0x1, 0x1e1f ;  /* 0x003e1f0005057f89 */ /* 0x000ee800000e0000 */
[----:B------:R-:W4:Y:S01]  /*16a90*/  SHFL.IDX PT, R6, R6, 0x1, 0x1e1f ;  /* 0x003e1f0006067f89 */ /* 0x000f2200000e0000 */
[----:B0-----:R-:W-:-:S05]  /*16aa0*/  @P1 IADD3 R3, P0, R8, R3, RZ ;  /* 0x0000000308031210 */ /* 0x001fca0007f1e0ff */
[----:B-1----:R-:W-:-:S05]  /*16ab0*/  @P1 IMAD.X R2, RZ, RZ, R2, P0 ;  /* 0x000000ffff021224 */ /* 0x002fca00000e0602 */
[----:B------:R-:W-:-:S04]  /*16ac0*/  @P1 LOP3.LUT R3, R3, R2, RZ, 0x3c, !PT ;  /* 0x0000000203031212 */ /* 0x000fc800078e3cff */
[----:B------:R-:W-:-:S04]  /*16ad0*/  @P1 LOP3.LUT R2, R3, R2, RZ, 0x3c, !PT ;  /* 0x0000000203021212 */ /* 0x000fc800078e3cff */
[----:B------:R-:W-:-:S05]  /*16ae0*/  @P1 LOP3.LUT R3, R3, R2, RZ, 0x3c, !PT ;  /* 0x0000000203031212 */ /* 0x000fca00078e3cff */
[----:B------:R0:W-:Y:S04]  /*16af0*/  @P1 LDGSTS.E.BYPASS.LTC128B.128 [R0+0x13800], desc[UR42][R2.64], !P5 ;  /* 0x1380000002001fae */ /* 0x0001e8000e901d6a */
[----:B------:R0:W-:Y:S04]  /*16b00*/  @P1 LDGSTS.E.BYPASS.LTC128B.128 [R0+0x14800], desc[UR42][R2.64+0x20], !P4 ;  /* 0x1480002002001fae */ /* 0x0001e8000e101d6a */
[----:B---34-:R0:W-:Y:S02]  /*16b10*/  @P1 LDGSTS.E.BYPASS.LTC128B.128 [R0+0x15800], desc[UR42][R2.64+0x40], !P2 ;  /* 0x1580004002001fae */ /* 0x0181e4000d101d6a */
.L_x_684:
[----:B01----:R-:W-:-:S05]  /*16b20*/  @P3 IADD3 R2, P0, R8, R5, RZ ;  /* 0x0000000508023210 */ /* 0x003fca0007f1e0ff */
        /* <DEDUP_REMOVED lines=9> */
.L_x_559:
        /* <DEDUP_REMOVED lines=11> */
.L_x_560:
[----:B------:R0:W5:Y:S01]  /*16c70*/  LDL.LU R5, [R1+0x28] ;  /* 0x0000280001057983 */ /* 0x0001620000300800 */
[----:B------:R0:W-:Y:S03]  /*16c80*/  SYNCS.ARRIVE.TRANS64.A1T0 RZ, [R4+URZ+0x19c30], RZ ;  /* 0x019c30ff04ff79a7 */ /* 0x0001e6000810003f */
[----:B------:R0:W5:Y:S02]  /*16c90*/  LDL.LU R3, [R1+0x38] ;  /* 0x0000380001037983 */ /* 0x0001640000300800 */
[----:B------:R-:W-:Y:S05]  /*16ca0*/  WARPSYNC.ALL ;  /* 0x0000000000007948 */ /* 0x000fea0003800000 */
[----:B------:R-:W-:Y:S01]  /*16cb0*/  ULDC.64 UR4, c[0x0][0x298] ;  /* 0x0000a60000047ab9 */ /* 0x000fe20000000a00 */
[----:B------:R-:W-:Y:S01]  /*16cc0*/  ULDC.64 UR6, c[0x0][0xa00] ;  /* 0x0002800000067ab9 */ /* 0x000fe20000000a00 */
[----:B------:R-:W-:Y:S01]  /*16cd0*/  IADD3 R0, R22, 0xf000, RZ ;  /* 0x0000f00016007810 */ /* 0x000fe20007ffe0ff */
[----:B------:R-:W-:Y:S01]  /*16ce0*/  BSSY B6, `(.L_x_561) ;  /* 0x0000020000067945 */ /* 0x000fe20003800000 */
[----:B------:R-:W-:Y:S01]  /*16cf0*/  BAR.SYNC.DEFER_BLOCKING 0x8, 0x200 ;  /* 0x0208000000007b1d */ /* 0x000fe20000010000 */
[----:B------:R-:W-:-:S02]  /*16d00*/  ISETP.NE.U32.AND P0, PT, RZ, UR6, PT ;  /* 0x00000006ff007c0c */ /* 0x000fc4000bf05070 */
[----:B------:R-:W-:Y:S02]  /*16d10*/  LOP3.LUT P1, RZ, R0, 0x9f, RZ, 0xc0, !PT ;  /* 0x0000009f00ff7812 */ /* 0x000fe4000782c0ff */
[----:B------:R-:W-:-:S04]  /*16d20*/  ISETP.NE.AND.EX P0, PT, RZ, UR7, PT, P0 ;  /* 0x00000007ff007c0c */ /* 0x000fc8000bf05300 */
[----:B------:R-:W-:Y:S02]  /*16d30*/  SEL R26, R26, RZ, !P0 ;  /* 0x000000ff1a1a7207 */ /* 0x000fe40004000000 */
[----:B-----5:R-:W-:-:S05]  /*16d40*/  SHF.R.S32.HI R2, RZ, 0x1f, R5 ;  /* 0x0000001fff027819 */ /* 0x020fca0000011405 */
[----:B------:R-:W-:-:S04]  /*16d50*/  IMAD R2, R2, UR4, RZ ;  /* 0x0000000402027c24 */ /* 0x000fc8000f8e02ff */
[----:B------:R-:W-:Y:S01]  /*16d60*/  IMAD R0, R5, UR5, R2 ;  /* 0x0000000505007c24 */ /* 0x000fe2000f8e0202 */
[----:B------:R-:W-:Y:S01]  /*16d70*/  SEL R2, R3, RZ, !P0 ;  /* 0x000000ff03027207 */ /* 0x000fe20004000000 */
[----:B0-2---:R-:W-:-:S04]  /*16d80*/  IMAD.WIDE.U32 R4, R5, UR4, RZ ;  /* 0x0000000405047c25 */ /* 0x005fc8000f8e00ff */
[----:B------:R-:W-:Y:S01]  /*16d90*/  IMAD.IADD R0, R5, 0x1, R0 ;  /* 0x0000000105007824 */ /* 0x000fe200078e0200 */
[----:B------:R0:W-:Y:S04]  /*16da0*/  STL.64 [R1+0x30], R4 ;  /* 0x0000300401007387 */ /* 0x0001e80000100a00 */
[----:B------:R0:W-:Y:S04]  /*16db0*/  STL [R1+0x38], R2 ;  /* 0x0000380201007387 */ /* 0x0001e80000100800 */
[----:B------:R0:W-:Y:S01]  /*16dc0*/  STL [R1+0x28], R0 ;  /* 0x0000280001007387 */ /* 0x0001e20000100800 */
        /* <DEDUP_REMOVED lines=17> */
.L_x_562:
[----:B------:R-:W-:Y:S05]  /*16ee0*/  BSYNC B6 ;  /* 0x0000000000067941 */ /* 0x000fea0003800000 */
.L_x_561:
[----:B0-----:R-:W2:Y:S01]  /*16ef0*/  LDL.LU R2, [R1+0x28] ;  /* 0x0000280001027983 */ /* 0x001ea20000300800 */
[----:B------:R-:W0:Y:S01]  /*16f00*/  LDC R9, c[0x0][0x448] ;  /* 0x00011200ff097b82 */ /* 0x000e220000000800 */
[----:B------:R-:W-:Y:S01]  /*16f10*/  ULDC.64 UR4, c[0x0][0x2d8] ;  /* 0x0000b60000047ab9 */ /* 0x000fe20000000a00 */
[----:B------:R-:W-:Y:S01]  /*16f20*/  ULDC.64 UR6, c[0x0][0x2c8] ;  /* 0x0000b20000067ab9 */ /* 0x000fe20000000a00 */
[----:B------:R-:W3:Y:S01]  /*16f30*/  LDL.LU.64 R20, [R1+0x30] ;  /* 0x0000300001147983 */ /* 0x000ee20000300a00 */
[----:B------:R-:W-:-:S03]  /*16f40*/  ULDC.64 UR8, c[0x0][0x280] ;  /* 0x0000a00000087ab9 */ /* 0x000fc60000000a00 */
[----:B------:R-:W4:Y:S01]  /*16f50*/  LDL.LU R4, [R1+0x38] ;  /* 0x0000380001047983 */ /* 0x000f220000300800 */
[----:B------:R-:W-:-:S04]  /*16f60*/  IMAD R0, R29, UR4, RZ ;  /* 0x000000041d007c24 */ /* 0x000fc8000f8e02ff */
[----:B------:R-:W-:Y:S01]  /*16f70*/  IMAD R0, R18, UR5, R0 ;  /* 0x0000000512007c24 */ /* 0x000fe2000f8e0200 */
[----:B0-----:R-:W-:-:S13]  /*16f80*/  ISETP.NE.AND P0, PT, R9, 0x1, PT ;  /* 0x000000010900780c */ /* 0x001fda0003f05270 */
[----:B------:R-:W0:Y:S08]  /*16f90*/  @P0 LDC R5, c[0x0][0x44c] ;  /* 0x00011300ff050b82 */ /* 0x000e300000000800 */
[----:B------:R-:W1:Y:S08]  /*16fa0*/  @P0 LDC R6, c[0x0][0x450] ;  /* 0x00011400ff060b82 */ /* 0x000e700000000800 */
[----:B------:R-:W1:Y:S01]  /*16fb0*/  @P0 LDC R8, c[0x0][0x450] ;  /* 0x00011400ff080b82 */ /* 0x000e620000000800 */
[----:B--2---:R-:W-:Y:S01]  /*16fc0*/  IMAD.MOV.U32 R3, RZ, RZ, R2 ;  /* 0x000000ffff037224 */ /* 0x004fe200078e0002 */
[----:B---3--:R-:W-:Y:S01]  /*16fd0*/  MOV R2, R20 ;  /* 0x0000001400027202 */ /* 0x008fe20000000f00 */
[----:B------:R-:W2:Y:S01]  /*16fe0*/  S2R R21, SR_TID.X ;  /* 0x0000000000157919 */ /* 0x000ea20000002100 */
[----:B------:R-:W3:Y:S03]  /*16ff0*/  S2R R20, SR_TID.X ;  /* 0x0000000000147919 */ /* 0x000ee60000002100 */
[----:B------:R-:W-:Y:S01]  /*17000*/  IMAD.WIDE.U32 R2, R18, UR4, R2 ;  /* 0x0000000412027c25 */ /* 0x000fe2000f8e0002 */
[----:B------:R-:W-:-:S03]  /*17010*/  ULDC.64 UR4, c[0x0][0x2e0] ;  /* 0x0000b80000047ab9 */ /* 0x000fc60000000a00 */
[----:B------:R-:W-:Y:S02]  /*17020*/  IMAD.IADD R3, R3, 0x1, R0 ;  /* 0x0000000103037824 */ /* 0x000fe400078e0200 */
[----:B----4-:R-:W-:Y:S02]  /*17030*/  IMAD R0, R4, UR4, RZ ;  /* 0x0000000404007c24 */ /* 0x010fe4000f8e02ff */
[----:B------:R-:W-:-:S04]  /*17040*/  IMAD.WIDE.U32 R2, R26, UR4, R2 ;  /* 0x000000041a027c25 */ /* 0x000fc8000f8e0002 */
[----:B------:R-:W-:Y:S01]  /*17050*/  IMAD R0, R26, UR5, R0 ;  /* 0x000000051a007c24 */ /* 0x000fe2000f8e0200 */
[----:B------:R-:W-:-:S03]  /*17060*/  ULDC.64 UR4, c[0x0][0x2d0] ;  /* 0x0000b40000047ab9 */ /* 0x000fc60000000a00 */
[----:B------:R-:W-:Y:S02]  /*17070*/  IMAD.IADD R3, R3, 0x1, R0 ;  /* 0x0000000103037824 */ /* 0x000fe400078e0200 */
[----:B--2---:R-:W-:Y:S01]  /*17080*/  IMAD.SHL.U32 R21, R21, 0x40, RZ ;  /* 0x0000004015157824 */ /* 0x004fe200078e00ff */
[----:B---3--:R-:W-:-:S04]  /*17090*/  LOP3.LUT R20, R20, 0x7f, RZ, 0xc0, !PT ;  /* 0x0000007f14147812 */ /* 0x008fc800078ec0ff */
[----:B------:R-:W-:Y:S02]  /*170a0*/  LOP3.LUT R21, R21, 0x40, RZ, 0xc0, !PT ;  /* 0x0000004015157812 */ /* 0x000fe400078ec0ff */
[----:B------:R-:W-:-:S04]  /*170b0*/  SHF.R.U32.HI R20, RZ, 0x1, R20 ;  /* 0x00000001ff147819 */ /* 0x000fc80000011614 */
[----:B------:R-:W-:Y:S02]  /*170c0*/  LOP3.LUT R20, R20, R21, RZ, 0xfc, !PT ;  /* 0x0000001514147212 */ /* 0x000fe400078efcff */
[----:B------:R2:W5:Y:S03]  /*170d0*/  LDL R21, [R1+0x3c] ;  /* 0x00003c0001157983 */ /* 0x0005660000100800 */
[----:B------:R-:W-:-:S04]  /*170e0*/  IMAD R0, R17, 0xc0, R20 ;  /* 0x000000c011007824 */ /* 0x000fc800078e0214 */
[----:B0-----:R-:W-:-:S04]  /*170f0*/  @P0 IMAD.HI.U32 R5, R0, R5, RZ ;  /* 0x0000000500050227 */ /* 0x001fc800078e00ff */
[----:B------:R-:W-:Y:S01]  /*17100*/  IMAD.MOV.U32 R4, RZ, RZ, R0 ;  /* 0x000000ffff047224 */ /* 0x000fe200078e0000 */
[----:B-1----:R-:W-:-:S04]  /*17110*/  @P0 SHF.R.U32.HI R4, RZ, R6, R5 ;  /* 0x00000006ff040219 */ /* 0x002fc80000011605 */
[--C-:B------:R-:W-:Y:S01]  /*17120*/  SHF.R.S32.HI R5, RZ, 0x1f, R4.reuse ;  /* 0x0000001fff057819 */ /* 0x100fe20000011404 */
[----:B------:R-:W-:-:S04]  /*17130*/  IMAD.MOV R6, RZ, RZ, -R4 ;  /* 0x000000ffff067224 */ /* 0x000fc800078e0a04 */
[----:B------:R-:W-:Y:S02]  /*17140*/  IMAD R5, R5, UR4, RZ ;  /* 0x0000000405057c24 */ /* 0x000fe4000f8e02ff */
[----:B------:R-:W-:Y:S02]  /*17150*/  IMAD R6, R9, R6, R0 ;  /* 0x0000000609067224 */ /* 0x000fe400078e0200 */
[C---:B------:R-:W-:Y:S02]  /*17160*/  IMAD R7, R4.reuse, UR5, R5 ;  /* 0x0000000504077c24 */ /* 0x040fe4000f8e0205 */
[----:B------:R-:W-:-:S05]  /*17170*/  IMAD.WIDE.U32 R4, R4, UR4, R2 ;  /* 0x0000000404047c25 */ /* 0x000fca000f8e0002 */
[----:B------:R-:W-:Y:S02]  /*17180*/  IADD3 R5, R5, R7, RZ ;  /* 0x0000000705057210 */ /* 0x000fe40007ffe0ff */
[----:B------:R-:W-:Y:S01]  /*17190*/  SHF.R.S32.HI R7, RZ, 0x1f, R6 ;  /* 0x0000001fff077819 */ /* 0x000fe20000011406 */
[----:B------:R-:W-:-:S04]  /*171a0*/  IMAD.WIDE.U32 R4, R6, UR6, R4 ;  /* 0x0000000606047c25 */ /* 0x000fc8000f8e0004 */
[----:B------:R-:W-:-:S04]  /*171b0*/  IMAD R7, R7, UR6, RZ ;  /* 0x0000000607077c24 */ /* 0x000fc8000f8e02ff */
[----:B------:R-:W-:Y:S01]  /*171c0*/  IMAD R7, R6, UR7, R7 ;  /* 0x0000000706077c24 */ /* 0x000fe2000f8e0207 */
[----:B------:R-:W-:-:S04]  /*171d0*/  IADD3 R6, P1, R4, UR8, RZ ;  /* 0x0000000804067c10 */ /* 0x000fc8000ff3e0ff */
[----:B------:R-:W-:Y:S02]  /*171e0*/  IADD3.X R4, R5, UR9, R7, P1, !PT ;  /* 0x0000000905047c10 */ /* 0x000fe40008ffe407 */
[----:B------:R-:W0:Y:S01]  /*171f0*/  @P0 LDC R7, c[0x0][0x44c] ;  /* 0x00011300ff070b82 */ /* 0x000e220000000800 */
[----:B------:R-:W-:-:S04]  /*17200*/  VIADD R0, R0, 0x80 ;  /* 0x0000008000007836 */ /* 0x000fc80000000000 */
[----:B------:R-:W-:Y:S02]  /*17210*/  IMAD.MOV.U32 R5, RZ, RZ, R0 ;  /* 0x000000ffff057224 */ /* 0x000fe400078e0000 */
[----:B0-----:R-:W-:-:S05]  /*17220*/  @P0 IMAD.HI.U32 R7, R0, R7, RZ ;  /* 0x0000000700070227 */ /* 0x001fca00078e00ff */
[----:B------:R-:W-:Y:S02]  /*17230*/  @P0 SHF.R.U32.HI R5, RZ, R8, R7 ;  /* 0x00000008ff050219 */ /* 0x000fe40000011607 */
[----:B------:R2:W5:Y:S01]  /*17240*/  LDL R8, [R1+0x24] ;  /* 0x0000240001087983 */ /* 0x0005620000100800 */
[----:B------:R-:W0:Y:S02]  /*17250*/  S2R R20, SR_TID.X ;  /* 0x0000000000147919 */ /* 0x000e240000002100 */
[----:B------:R-:W-:-:S04]  /*17260*/  IMAD.MOV R7, RZ, RZ, -R5 ;  /* 0x000000ffff077224 */ /* 0x000fc800078e0a05 */
[----:B------:R-:W-:Y:S01]  /*17270*/  IMAD R0, R9, R7, R0 ;  /* 0x0000000709007224 */ /* 0x000fe200078e0200 */
[----:B------:R-:W-:Y:S01]  /*17280*/  SHF.R.S32.HI R7, RZ, 0x1f, R5 ;  /* 0x0000001fff077819 */ /* 0x000fe20000011405 */
[----:B------:R-:W-:-:S04]  /*17290*/  IMAD.WIDE.U32 R2, R5, UR4, R2 ;  /* 0x0000000405027c25 */ /* 0x000fc8000f8e0002 */
[----:B------:R-:W-:Y:S01]  /*172a0*/  IMAD R7, R7, UR4, RZ ;  /* 0x0000000407077c24 */ /* 0x000fe2000f8e02ff */
[----:B------:R-:W-:-:S03]  /*172b0*/  ULDC UR4, c[0x0][0x2b8] ;  /* 0x0000ae0000047ab9 */ /* 0x000fc60000000800 */
[----:B------:R-:W-:Y:S01]  /*172c0*/  IMAD R7, R5, UR5, R7 ;  /* 0x0000000505077c24 */ /* 0x000fe2000f8e0207 */
[----:B------:R-:W-:-:S03]  /*172d0*/  SHF.R.S32.HI R5, RZ, 0x1f, R0 ;  /* 0x0000001fff057819 */ /* 0x000fc60000011400 */
[----:B------:R-:W-:Y:S02]  /*172e0*/  IMAD.IADD R3, R3, 0x1, R7 ;  /* 0x0000000103037824 */ /* 0x000fe400078e0207 */
[----:B------:R-:W-:Y:S02]  /*172f0*/  IMAD R5, R5, UR6, RZ ;  /* 0x0000000605057c24 */ /* 0x000fe4000f8e02ff */
[----:B------:R-:W-:Y:S01]  /*17300*/  IMAD.WIDE.U32 R2, R0, UR6, R2 ;  /* 0x0000000600027c25 */ /* 0x000fe2000f8e0002 */
[----:B0-----:R-:W-:-:S03]  /*17310*/  SHF.L.U32 R11, R20, 0x4, RZ ;  /* 0x00000004140b7819 */ /* 0x001fc600000006ff */
[----:B------:R-:W-:Y:S01]  /*17320*/  IMAD.SHL.U32 R10, R20, 0x10, RZ ;  /* 0x00000010140a7824 */ /* 0x000fe200078e00ff */
[----:B------:R-:W-:Y:S01]  /*17330*/  LOP3.LUT R11, R11, 0x10, RZ, 0xc0, !PT ;  /* 0x000000100b0b7812 */ /* 0x000fe200078ec0ff */
[----:B------:R-:W-:Y:S01]  /*17340*/  IMAD R5, R0, UR7, R5 ;  /* 0x0000000700057c24 */ /* 0x000fe2000f8e0205 */
[----:B------:R-:W-:Y:S02]  /*17350*/  IADD3 R7, P0, R2, UR8, RZ ;  /* 0x0000000802077c10 */ /* 0x000fe4000ff1e0ff */
[C---:B------:R-:W-:Y:S02]  /*17360*/  LOP3.LUT R12, R11.reuse, 0x20, RZ, 0xfc, !PT ;  /* 0x000000200b0c7812 */ /* 0x040fe400078efcff */
[----:B------:R-:W-:Y:S02]  /*17370*/  LOP3.LUT R10, R10, 0x10, RZ, 0xc0, !PT ;  /* 0x000000100a0a7812 */ /* 0x000fe400078ec0ff */
[----:B------:R-:W-:Y:S01]  /*17380*/  LOP3.LUT R11, R11, 0x40, RZ, 0xfc, !PT ;  /* 0x000000400b0b7812 */ /* 0x000fe200078efcff */
[----:B------:R-:W-:Y:S01]  /*17390*/  UMOV UR5, 0xffffffff ;  /* 0xffffffff00057882 */ /* 0x000fe20000000000 */
[----:B------:R-:W-:-:S02]  /*173a0*/  IADD3.X R5, R3, UR9, R5, P0, !PT ;  /* 0x0000000903057c10 */ /* 0x000fc400087fe405 */
[----:B------:R-:W-:Y:S02]  /*173b0*/  LOP3.LUT R20, R20, 0x7f, RZ, 0xc0, !PT ;  /* 0x0000007f14147812 */ /* 0x000fe400078ec0ff */
[----:B------:R-:W-:Y:S02]  /*173c0*/  ISETP.GE.AND P3, PT, R10, UR4, PT ;  /* 0x000000040a007c0c */ /* 0x000fe4000bf66270 */
[----:B------:R-:W-:Y:S02]  /*173d0*/  ISETP.GE.AND P0, PT, R12, UR4, PT ;  /* 0x000000040c007c0c */ /* 0x000fe4000bf06270 */
[----:B------:R-:W-:Y:S02]  /*173e0*/  ISETP.GE.AND P1, PT, R11, UR4, PT ;  /* 0x000000040b007c0c */ /* 0x000fe4000bf26270 */
[----:B------:R-:W-:Y:S01]  /*173f0*/  SHF.R.U32.HI R20, RZ, 0x1, R20 ;  /* 0x00000001ff147819 */ /* 0x000fe20000011614 */
[----:B--2---:R-:W-:Y:S10]  /*17400*/  BRA.DIV UR5, `(.L_x_563) ;  /* 0x0000003e05a87947 */ /* 0x004ff4000b800000 */
[----:B------:R-:W0:Y:S01]  /*17410*/  SHFL.IDX PT, R3, R6, RZ, 0x1e1f ;  /* 0x001e1fff06037589 */ /* 0x000e2200000e0000 */
[----:B-----5:R-:W-:Y:S02]  /*17420*/  IMAD R0, R21, R9, RZ ;  /* 0x0000000915007224 */ /* 0x020fe400078e02ff */
[----:B------:R-:W-:Y:S01]  /*17430*/  IMAD R17, R17, 0xc0, R20 ;  /* 0x000000c011117824 */ /* 0x000fe200078e0214 */
[----:B------:R-:W1:Y:S04]  /*17440*/  SHFL.IDX PT, R2, R4, RZ, 0x1e1f ;  /* 0x001e1fff04027589 */ /* 0x000e6800000e0000 */
[----:B------:R-:W-:Y:S01]  /*17450*/  ISETP.GE.AND P2, PT, R17, R0, PT ;  /* 0x000000001100720c */ /* 0x000fe20003f46270 */
[----:B------:R-:W2:Y:S04]  /*17460*/  SHFL.IDX PT, R6, R6, 0x1, 0x1e1f ;  /* 0x003e1f0006067f89 */ /* 0x000ea800000e0000 */
[----:B------:R-:W3:Y:S08]  /*17470*/  SHFL.IDX PT, R4, R4, 0x1, 0x1e1f ;  /* 0x003e1f0004047f89 */ /* 0x000ef000000e0000 */
[----:B0-----:R-:W-:-:S05]  /*17480*/  @!P2 IADD3 R3, P4, R10, R3, RZ ;  /* 0x000000030a03a210 */ /* 0x001fca0007f9e0ff */
[----:B-1----:R-:W-:-:S05]  /*17490*/  @!P2 IMAD.X R2, RZ, RZ, R2, P4 ;  /* 0x000000ffff02a224 */ /* 0x002fca00020e0602 */
[----:B------:R-:W-:-:S04]  /*174a0*/  @!P2 LOP3.LUT R3, R3, R2, RZ, 0x3c, !PT ;  /* 0x000000020303a212 */ /* 0x000fc800078e3cff */
[----:B------:R-:W-:-:S04]  /*174b0*/  @!P2 LOP3.LUT R2, R3, R2, RZ, 0x3c, !PT ;  /* 0x000000020302a212 */ /* 0x000fc800078e3cff */
[----:B------:R-:W-:-:S05]  /*174c0*/  @!P2 LOP3.LUT R3, R3, R2, RZ, 0x3c, !PT ;  /* 0x000000020303a212 */ /* 0x000fca00078e3cff */
[----:B------:R-:W-:Y:S04]  /*174d0*/  @!P2 LDGSTS.E.BYPASS.LTC128B.128 [R8+0xf000], desc[UR42][R2.64], !P3 ;  /* 0x0f0000000208afae */ /* 0x000fe8000d901d6a */
[----:B------:R-:W-:Y:S04]  /*174e0*/  @!P2 LDGSTS.E.BYPASS.LTC128B.128 [R8+0x10800], desc[UR42][R2.64+0x20], !P0 ;  /* 0x108000200208afae */ /* 0x000fe8000c101d6a */
[----:B------:R0:W-:Y:S02]  /*174f0*/  @!P2 LDGSTS.E.BYPASS.LTC128B.128 [R8+0x12000], desc[UR42][R2.64+0x40], !P1 ;  /* 0x120000400208afae */ /* 0x0001e4000c901d6a */
[----:B0-----:R-:W-:-:S05]  /*17500*/  VIADD R2, R17, 0x40 ;  /* 0x0000004011027836 */ /* 0x001fca0000000000 */
[----:B------:R-:W-:-:S13]  /*17510*/  ISETP.GE.AND P2, PT, R2, R0, PT ;  /* 0x000000000200720c */ /* 0x000fda0003f46270 */
[----:B--2---:R-:W-:-:S05]  /*17520*/  @!P2 IADD3 R2, P4, R10, R6, RZ ;  /* 0x000000060a02a210 */ /* 0x004fca0007f9e0ff */
[----:B---3--:R-:W-:-:S05]  /*17530*/  @!P2 IMAD.X R3, RZ, RZ, R4, P4 ;  /* 0x000000ffff03a224 */ /* 0x008fca00020e0604 */
[----:B------:R-:W-:Y:S04]  /*17540*/  @!P2 LDGSTS.E.BYPASS.LTC128B.128 [R8+0xf800], desc[UR42][R2.64], !P3 ;  /* 0x0f8000000208afae */ /* 0x000fe8000d901d6a */
[----:B------:R-:W-:Y:S04]  /*17550*/  @!P2 LDGSTS.E.BYPASS.LTC128B.128 [R8+0x11000], desc[UR42][R2.64+0x20], !P0 ;  /* 0x110000200208afae */ /* 0x000fe8000c101d6a */
[----:B------:R0:W-:Y:S04]  /*17560*/  @!P2 LDGSTS.E.BYPASS.LTC128B.128 [R8+0x12800], desc[UR42][R2.64+0x40], !P1 ;  /* 0x128000400208afae */ /* 0x0001e8000c901d6a */
[----:B0-----:R0:W1:Y:S04]  /*17570*/  SHFL.IDX PT, R3, R5, RZ, 0x1e1f ;  /* 0x001e1fff05037589 */ /* 0x00106800000e0000 */
[----:B------:R0:W2:Y:S02]  /*17580*/  SHFL.IDX PT, R2, R7, RZ, 0x1e1f ;  /* 0x001e1fff07027589 */ /* 0x0000a400000e0000 */
.L_x_691:
[----:B------:R-:W-:Y:S01]  /*17590*/  VIADD R17, R17, 0x80 ;  /* 0x0000008011117836 */ /* 0x000fe20000000000 */
[----:B------:R-:W-:Y:S04]  /*175a0*/  BSSY B0, `(.L_x_564) ;  /* 0x000000b000007945 */ /* 0x000fe80003800000 */
[----:B------:R-:W-:-:S13]  /*175b0*/  ISETP.GE.AND P2, PT, R17, R0, PT ;  /* 0x000000001100720c */ /* 0x000fda0003f46270 */
[----:B------:R-:W-:Y:S05]  /*175c0*/  @P2 BRA `(.L_x_565) ;  /* 0x0000000000202947 */ /* 0x000fea0003800000 */
[----:B--2---:R-:W-:-:S05]  /*175d0*/  IADD3 R2, P2, R10, R2, RZ ;  /* 0x000000020a027210 */ /* 0x004fca0007f5e0ff */
[----:B-1----:R-:W-:-:S05]  /*175e0*/  IMAD.X R3, RZ, RZ, R3, P2 ;  /* 0x000000ffff037224 */ /* 0x002fca00010e0603 */
[----:B------:R-:W-:Y:S01]  /*175f0*/  @!PT LDS RZ, [RZ] ;  /* 0x00000000fffff984 */ /* 0x000fe20000000800 */
[----:B------:R-:W-:Y:S01]  /*17600*/  @!PT LDS RZ, [RZ] ;  /* 0x00000000fffff984 */ /* 0x000fe20000000800 */
[----:B------:R-:W-:Y:S01]  /*17610*/  @!PT LDS RZ, [RZ] ;  /* 0x00000000fffff984 */ /* 0x000fe20000000800 */
[----:B------:R3:W-:Y:S04]  /*17620*/  LDGSTS.E.BYPASS.LTC128B.128 [R8+0x10000], desc[UR42][R2.64], !P3 ;  /* 0x1000000002087fae */ /* 0x0007e8000d901d6a */
[----:B------:R3:W-:Y:S04]  /*17630*/  LDGSTS.E.BYPASS.LTC128B.128 [R8+0x11800], desc[UR42][R2.64+0x20], !P0 ;  /* 0x1180002002087fae */ /* 0x0007e8000c101d6a */
[----:B------:R3:W-:Y:S02]  /*17640*/  LDGSTS.E.BYPASS.LTC128B.128 [R8+0x13000], desc[UR42][R2.64+0x40], !P1 ;  /* 0x1300004002087fae */ /* 0x0007e4000c901d6a */
.L_x_565:
[----:B------:R-:W-:Y:S05]  /*17650*/  BSYNC B0 ;  /* 0x0000000000007941 */ /* 0x000fea0003800000 */
.L_x_564:
[----:B------:R-:W-:Y:S01]  /*17660*/  NOP ;  /* 0x0000000000007918 */ /* 0x000fe20000000000 */
[----:B------:R-:W-:-:S13]  /*17670*/  PLOP3.LUT P0, PT, PT, PT, PT, 0x80, 0x0 ;  /* 0x000000000000781c */ /* 0x000fda0003f0f070 */
.L_x_566:
[----:B------:R-:W-:Y:S02]  /*17680*/  PLOP3.LUT P1, PT, P1, P0, PT, 0xa2, 0x0 ;  /* 0x000000000000781c */ /* 0x000fe40000f21472 */
[----:B------:R-:W-:-:S08]  /*17690*/  @P0 R2UR P1, UR4, R22 ;  /* 0x00000000160402ca */ /* 0x000fd00000020000 */
[----:B------:R-:W-:-:S05]  /*176a0*/  @P0 PLOP3.LUT P0, PT, P1, PT, PT, 0x80, 0x0 ;  /* 0x000000000000081c */ /* 0x000fca0000f0f070 */
[----:B------:R-:W-:Y:S01]  /*176b0*/  @!P1 SYNCS.ARRIVE.TRANS64.RED.A0T1 RZ, [UR4+0x19c00], RZ ;  /* 0x019c00ffffff99a7 */ /* 0x000fe20008200404 */
[----:B------:R-:W-:Y:S07]  /*176c0*/  @!P1 ARRIVES.LDGSTSBAR.64.TRANSCNT [UR4+0x19c00] ;  /* 0x019c0000ff0099b0 */ /* 0x000fee0008000a84 */
[----:B------:R-:W-:Y:S05]  /*176d0*/  @P0 BRA.U.ANY `(.L_x_566) ;  /* 0xfffffffd00e80947 */ /* 0x000fea000393ffff */
[----:B--23--:R-:W2:Y:S02]  /*176e0*/  LDL.LU R2, [R1+0x44] ;  /* 0x0000440001027983 */ /* 0x00cea40000300800 */
[----:B--2---:R-:W-:-:S04]  /*176f0*/  IADD3 R2, R2, 0x1, RZ ;  /* 0x0000000102027810 */ /* 0x004fc80007ffe0ff */
[----:B------:R-:W-:Y:S01]  /*17700*/  LEA.HI R0, R2, R2, RZ, 0x1 ;  /* 0x0000000202007211 */ /* 0x000fe200078f08ff */
[----:B------:R2:W-:Y:S03]  /*17710*/  STL [R1+0x44], R2 ;  /* 0x0000440201007387 */ /* 0x0005e60000100800 */
[----:B------:R-:W-:-:S05]  /*17720*/  LOP3.LUT R0, R0, 0xfffffffe, RZ, 0xc0, !PT ;  /* 0xfffffffe00007812 */ /* 0x000fca00078ec0ff */
[----:B------:R-:W-:-:S05]  /*17730*/  IMAD.IADD R0, R2, 0x1, -R0 ;  /* 0x0000000102007824 */ /* 0x000fca00078e0a00 */
[----:B------:R-:W-:Y:S01]  /*17740*/  SHF.L.U32 R0, R0, 0x1f, RZ ;  /* 0x0000001f00007819 */ /* 0x000fe200000006ff */
[----:B------:R-:W-:Y:S01]  /*17750*/  NOP ;  /* 0x0000000000007918 */ /* 0x000fe20000000000 */
[----:B------:R2:W-:Y:S01]  /*17760*/  SYNCS.ARRIVE.TRANS64.A1T0 RZ, [R22+URZ+0x19c00], RZ ;  /* 0x019c00ff16ff79a7 */ /* 0x0005e2000810003f */
[----:B------:R-:W-:Y:S01]  /*17770*/  BSSY B0, `(.L_x_567) ;  /* 0x0000003000007945 */ /* 0x000fe20003800000 */
[----:B------:R-:W3:Y:S03]  /*17780*/  SYNCS.PHASECHK.TRANS64.TRYWAIT P0, [R22+URZ+0x19c20], R0 ;  /* 0x019c2000160075a7 */ /* 0x000ee6000800017f */
[----:B--23--:R-:W-:Y:S05]  /*17790*/  @!P0 BRA `(.L_x_568) ;  /* 0x0000003c00b48947 */ /* 0x00cfea0003800000 */
.L_x_692:
[----:B------:R-:W-:Y:S05]  /*177a0*/  BSYNC B0 ;  /* 0x0000000000007941 */ /* 0x000fea0003800000 */
.L_x_567:
[----:B------:R-:W3:Y:S02]  /*177b0*/  LDL.LU R2, [R1+0x20] ;  /* 0x0000200001027983 */ /* 0x000ee40000300800 */
[----:B---3--:R-:W-:-:S13]  /*177c0*/  ISETP.GE.AND P0, PT, R2, 0x81, PT ;  /* 0x000000810200780c */ /* 0x008fda0003f06270 */
[----:B------:R-:W-:Y:S05]  /*177d0*/  @!P0 BRA `(.L_x_569) ;  /* 0x00000010004c8947 */ /* 0x000fea0003800000 */
[----:B------:R-:W3:Y:S01]  /*177e0*/  LDL.LU R2, [R1+0x48] ;  /* 0x0000480001027983 */ /* 0x000ee20000300800 */
[----:B------:R-:W-:Y:S02]  /*177f0*/  IMAD.MOV.U32 R4, RZ, RZ, R23 ;  /* 0x000000ffff047224 */ /* 0x000fe400078e0017 */
[----:B0-----:R-:W-:Y:S01]  /*17800*/  IMAD.MOV.U32 R5, RZ, RZ, R25 ;  /* 0x000000ffff057224 */ /* 0x001fe200078e0019 */
[----:B---3--:R-:W-:-:S07]  /*17810*/  LEA.HI.SX32 R20, R2, 0xfffffffe, 0x19 ;  /* 0xfffffffe02147811 */ /* 0x008fce00078fcaff */
.L_x_589:
[----:B0--3--:R-:W3:Y:S01]  /*17820*/  LDL R9, [R1] ;  /* 0x0000000001097983 */ /* 0x009ee20000100800 */
[----:B------:R-:W0:Y:S03]  /*17830*/  LDC R7, c[0x0][0x430] ;  /* 0x00010c00ff077b82 */ /* 0x000e260000000800 */
[----:B------:R-:W4:Y:S01]  /*17840*/  LDL R8, [R1+0x4] ;  /* 0x0000040001087983 */ /* 0x000f220000100800 */
[----:B------:R-:W2:Y:S01]  /*17850*/  S2R R2, SR_TID.X ;  /* 0x0000000000027919 */ /* 0x000ea20000002100 */
[----:B0-----:R-:W-:-:S13]  /*17860*/  ISETP.NE.AND P0, PT, R7, 0x1, PT ;  /* 0x000000010700780c */ /* 0x001fda0003f05270 */
[----:B------:R-:W0:Y:S01]  /*17870*/  @P0 LDC R6, c[0x0][0x434] ;  /* 0x00010d00ff060b82 */ /* 0x000e220000000800 */
[----:B--2---:R-:W-:-:S04]  /*17880*/  LOP3.LUT R0, R2, 0x7f, RZ, 0xc0, !PT ;  /* 0x0000007f02007812 */ /* 0x004fc800078ec0ff */
[----:B-1----:R-:W-:-:S03]  /*17890*/  SHF.R.U32.HI R3, RZ, 0x1, R0 ;  /* 0x00000001ff037819 */ /* 0x002fc60000011600 */
[----:B------:R-:W1:Y:S01]  /*178a0*/  @P0 LDC R0, c[0x0][0x438] ;  /* 0x00010e00ff000b82 */ /* 0x000e620000000800 */
[----:B------:R-:W-:Y:S02]  /*178b0*/  IMAD.SHL.U32 R2, R2, 0x40, RZ ;  /* 0x0000004002027824 */ /* 0x000fe400078e00ff */
[----:B------:R-:W-:-:S03]  /*178c0*/  IMAD R3, R20, 0x80, R3 ;  /* 0x0000008014037824 */ /* 0x000fc600078e0203 */
[----:B------:R-:W-:Y:S01]  /*178d0*/  LOP3.LUT R2, R2, 0x40, RZ, 0xc0, !PT ;  /* 0x0000004002027812 */ /* 0x000fe200078ec0ff */
[----:B------:R-:W-:Y:S05]  /*178e0*/  YIELD ;  /* 0x0000000000007946 */ /* 0x000fea0003800000 */
[----:B------:R-:W-:Y:S01]  /*178f0*/  ULDC.64 UR4, c[0x0][0x428] ;  /* 0x00010a0000047ab9 */ /* 0x000fe20000000a00 */
[----:B---3--:R-:W-:-:S05]  /*17900*/  IADD3 R3, R2, R3, R9 ;  /* 0x0000000302037210 */ /* 0x008fca0007ffe009 */
[----:B0-----:R-:W-:Y:S01]  /*17910*/  @P0 IMAD.HI.U32 R6, R3, R6, RZ ;  /* 0x0000000603060227 */ /* 0x001fe200078e00ff */
[----:B------:R-:W-:-:S04]  /*17920*/  MOV R2, R3 ;  /* 0x0000000300027202 */ /* 0x000fc80000000f00 */
[----:B-1----:R-:W-:-:S05]  /*17930*/  @P0 SHF.R.U32.HI R2, RZ, R0, R6 ;  /* 0x00000000ff020219 */ /* 0x002fca0000011606 */
[----:B------:R-:W-:-:S04]  /*17940*/  IMAD.MOV R0, RZ, RZ, -R2 ;  /* 0x000000ffff007224 */ /* 0x000fc800078e0a02 */
[----:B------:R-:W-:Y:S01]  /*17950*/  IMAD R7, R7, R0, R3 ;  /* 0x0000000007077224 */ /* 0x000fe200078e0203 */
[----:B------:R-:W-:Y:S01]  /*17960*/  SHF.R.S32.HI R3, RZ, 0x1f, R2 ;  /* 0x0000001fff037819 */ /* 0x000fe20000011402 */
[----:B----4-:R-:W-:-:S04]  /*17970*/  IMAD R0, R8, UR4, RZ ;  /* 0x0000000408007c24 */ /* 0x010fc8000f8e02ff */
[C---:B------:R-:W-:Y:S02]  /*17980*/  IMAD R0, R28.reuse, UR5, R0 ;  /* 0x000000051c007c24 */ /* 0x040fe4000f8e0200 */
[----:B------:R-:W-:Y:S01]  /*17990*/  IMAD.WIDE.U32 R2, R28, UR4, R2 ;  /* 0x000000041c027c25 */ /* 0x000fe2000f8e0002 */
[----:B------:R-:W-:-:S03]  /*179a0*/  ULDC.64 UR4, c[0x0][0x418] ;  /* 0x0001060000047ab9 */ /* 0x000fc60000000a00 */
[----:B------:R-:W-:Y:S01]  /*179b0*/  IMAD.IADD R0, R0, 0x1, R3 ;  /* 0x0000000100007824 */ /* 0x000fe200078e0203 */
[----:B------:R-:W-:-:S04]  /*179c0*/  LEA R8, P0, R2, UR4, 0x2 ;  /* 0x0000000402087c11 */ /* 0x000fc8000f8010ff */
[----:B------:R-:W-:-:S05]  /*179d0*/  LEA.HI.X R9, R2, UR5, R0, 0x2, P0 ;  /* 0x0000000502097c11 */ /* 0x000fca00080f1400 */
[----:B------:R-:W2:Y:S01]  /*179e0*/  LDG.E R8, desc[UR42][R8.64] ;  /* 0x0000002a08087981 */ /* 0x000ea2000c1e1900 */
[----:B------:R-:W-:Y:S02]  /*179f0*/  IMAD.U32 R10, RZ, RZ, UR39 ;  /* 0x00000027ff0a7e24 */ /* 0x000fe4000f8e00ff */
[----:B------:R-:W-:-:S03]  /*17a00*/  VIADD R23, R4, 0x1 ;  /* 0x0000000104177836 */ /* 0x000fc60000000000 */
[----:B------:R-:W-:Y:S02]  /*17a10*/  ISETP.NE.AND P2, PT, R10, 0x3, PT ;  /* 0x000000030a00780c */ /* 0x000fe40003f45270 */
[----:B------:R-:W-:Y:S01]  /*17a20*/  ISETP.NE.AND P0, PT, R23, 0x2, PT ;  /* 0x000000021700780c */ /* 0x000fe20003f05270 */
[----:B------:R-:W-:-:S03]  /*17a30*/  IMAD.MOV.U32 R0, RZ, RZ, R20 ;  /* 0x000000ffff007224 */ /* 0x000fc600078e0014 */
[----:B------:R-:W-:Y:S02]  /*17a40*/  SEL R25, RZ, 0x1, P0 ;  /* 0x00000001ff197807 */ /* 0x000fe40000000000 */
[----:B------:R-:W-:Y:S02]  /*17a50*/  ISETP.GT.AND P1, PT, R0, RZ, PT ;  /* 0x000000ff0000720c */ /* 0x000fe40003f24270 */
[----:B------:R-:W-:Y:S02]  /*17a60*/  SEL R23, R23, RZ, P0 ;  /* 0x000000ff17177207 */ /* 0x000fe40000000000 */
[----:B------:R-:W-:Y:S02]  /*17a70*/  IADD3 R20, R20, -0x1, RZ ;  /* 0xffffffff14147810 */ /* 0x000fe40007ffe0ff */
[----:B------:R-:W-:Y:S02]  /*17a80*/  LOP3.LUT R25, R5, R25, RZ, 0x3c, !PT ;  /* 0x0000001905197212 */ /* 0x000fe400078e3cff */
[----:B--2---:R-:W-:Y:S01]  /*17a90*/  SHF.R.S32.HI R17, RZ, 0x1f, R8 ;  /* 0x0000001fff117819 */ /* 0x004fe20000011408 */
[----:B------:R-:W-:Y:S06]  /*17aa0*/  @!P2 BRA `(.L_x_570) ;  /* 0x000000000004a947 */ /* 0x000fec0003800000 */
[----:B------:R-:W-:Y:S01]  /*17ab0*/  BPT.TRAP 0x1 ;  /* 0x000000040000795c */ /* 0x000fe20000300000 */
.L_x_570:
[----:B------:R-:W-:Y:S01]  /*17ac0*/  IMAD R0, R23, 0x8, R22 ;  /* 0x0000000817007824 */ /* 0x000fe200078e0216 */
[----:B------:R-:W-:Y:S01]  /*17ad0*/  SHF.L.U32 R10, R25, 0x1f, RZ ;  /* 0x0000001f190a7819 */ /* 0x000fe200000006ff */
[----:B------:R-:W-:Y:S01]  /*17ae0*/  BSSY B0, `(.L_x_571) ;  /* 0x0000004000007945 */ /* 0x000fe20003800000 */
[----:B------:R-:W-:Y:S02]  /*17af0*/  SHF.R.S32.HI R9, RZ, 0x1f, R7 ;  /* 0x0000001fff097819 */ /* 0x000fe40000011407 */
[----:B------:R-:W0:Y:S02]  /*17b00*/  SYNCS.PHASECHK.TRANS64.TRYWAIT P0, [R0+URZ+0x19c80], R10 ;  /* 0x019c800a000075a7 */ /* 0x000e24000800017f */
[----:B0-----:R-:W-:Y:S05]  /*17b10*/  @!P0 BRA `(.L_x_572) ;  /* 0x0000003800e88947 */ /* 0x001fea0003800000 */
.L_x_693:
[----:B------:R-:W-:Y:S05]  /*17b20*/  BSYNC B0 ;  /* 0x0000000000007941 */ /* 0x000fea0003800000 */
.L_x_571:
[----:B------:R-:W2:Y:S01]  /*17b30*/  LDL R15, [R1+0x10] ;  /* 0x00001000010f7983 */ /* 0x000ea20000100800 */
[----:B------:R-:W-:Y:S01]  /*17b40*/  ULDC.64 UR4, c[0x0][0x328] ;  /* 0x0000ca0000047ab9 */ /* 0x000fe20000000a00 */
[----:B------:R-:W1:Y:S01]  /*17b50*/  LDC R12, c[0x0][0x2f4] ;  /* 0x0000bd00ff0c7b82 */ /* 0x000e620000000800 */
[----:B------:R-:W-:Y:S01]  /*17b60*/  IMAD R6, R9, UR4, RZ ;  /* 0x0000000409067c24 */ /* 0x000fe2000f8e02ff */
[----:B------:R-:W3:Y:S01]  /*17b70*/  S2R R11, SR_TID.X ;  /* 0x00000000000b7919 */ /* 0x000ee20000002100 */
        /* <DEDUP_REMOVED lines=13> */
[----:B------:R-:W-:-:S02]  /*17c50*/  UMOV UR4, 0xffffffff ;  /* 0xffffffff00047882 */ /* 0x000fc40000000000 */
[----:B------:R-:W-:Y:S01]  /*17c60*/  IADD3 R21, P0, R2, UR6, RZ ;  /* 0x0000000602157c10 */ /* 0x000fe2000ff1e0ff */
[C---:B---3--:R-:W-:Y:S02]  /*17c70*/  IMAD.SHL.U32 R13, R11.reuse, 0x10, RZ ;  /* 0x000000100b0d7824 */ /* 0x048fe400078e00ff */
[----:B------:R-:W-:Y:S01]  /*17c80*/  IMAD.SHL.U32 R11, R11, 0x10, RZ ;  /* 0x000000100b0b7824 */ /* 0x000fe200078e00ff */
[----:B------:R-:W-:Y:S02]  /*17c90*/  IADD3.X R26, R26, UR7, R3, P0, !PT ;  /* 0x000000071a1a7c10 */ /* 0x000fe400087fe403 */
[----:B------:R-:W-:Y:S02]  /*17ca0*/  LOP3.LUT R13, R13, 0x10, RZ, 0xc0, !PT ;  /* 0x000000100d0d7812 */ /* 0x000fe400078ec0ff */
[----:B------:R-:W-:Y:S02]  /*17cb0*/  LOP3.LUT R11, R11, 0x10, RZ, 0xc0, !PT ;  /* 0x000000100b0b7812 */ /* 0x000fe400078ec0ff */
[----:B------:R-:W-:-:S02]  /*17cc0*/  LOP3.LUT R14, R13, 0x40, RZ, 0xfc, !PT ;  /* 0x000000400d0e7812 */ /* 0x000fc400078efcff */
[----:B------:R-:W-:Y:S02]  /*17cd0*/  LOP3.LUT R13, R13, 0x20, RZ, 0xfc, !PT ;  /* 0x000000200d0d7812 */ /* 0x000fe400078efcff */
[-C--:B-1----:R-:W-:Y:S02]  /*17ce0*/  ISETP.GE.AND P2, PT, R14, R12.reuse, PT ;  /* 0x0000000c0e00720c */ /* 0x082fe40003f46270 */
[-C--:B------:R-:W-:Y:S02]  /*17cf0*/  ISETP.GE.AND P3, PT, R13, R12.reuse, PT ;  /* 0x0000000c0d00720c */ /* 0x080fe40003f66270 */
[----:B------:R-:W-:Y:S01]  /*17d00*/  ISETP.GE.AND P4, PT, R11, R12, PT ;  /* 0x0000000c0b00720c */ /* 0x000fe20003f86270 */
[----:B--2---:R-:W-:Y:S01]  /*17d10*/  IMAD R6, R23, 0x3000, R15 ;  /* 0x0000300017067824 */ /* 0x004fe200078e020f */
[----:B------:R-:W-:Y:S11]  /*17d20*/  BRA.DIV UR4, `(.L_x_573) ;  /* 0x0000003a04787947 */ /* 0x000ff6000b800000 */
[----:B------:R-:W1:Y:S01]  /*17d30*/  S2R R3, SR_TID.X ;  /* 0x0000000000037919 */ /* 0x000e620000002100 */
[----:B------:R-:W-:Y:S01]  /*17d40*/  IMAD.IADD R6, R22, 0x1, R6 ;  /* 0x0000000116067824 */ /* 0x000fe200078e0206 */
[----:B------:R-:W2:Y:S01]  /*17d50*/  SHFL.IDX PT, R2, R21, RZ, 0x1e1f ;  /* 0x001e1fff15027589 */ /* 0x000ea200000e0000 */
[----:B-1----:R-:W-:-:S03]  /*17d60*/  SHF.L.U32 R11, R3, 0x4, RZ ;  /* 0x00000004030b7819 */ /* 0x002fc600000006ff */
[----:B------:R-:W1:Y:S01]  /*17d70*/  SHFL.IDX PT, R3, R26, RZ, 0x1e1f ;  /* 0x001e1fff1a037589 */ /* 0x000e6200000e0000 */
[----:B------:R-:W-:-:S03]  /*17d80*/  LOP3.LUT R11, R11, 0x10, RZ, 0xc0, !PT ;  /* 0x000000100b0b7812 */ /* 0x000fc600078ec0ff */
[----:B------:R-:W3:Y:S01]  /*17d90*/  SHFL.IDX PT, R26, R26, 0x1, 0x1e1f ;  /* 0x003e1f001a1a7f89 */ /* 0x000ee200000e0000 */
[----:B--2---:R-:W-:-:S05]  /*17da0*/  IADD3 R2, P0, R11, R2, RZ ;  /* 0x000000020b027210 */ /* 0x004fca0007f1e0ff */
[----:B-1----:R-:W-:-:S05]  /*17db0*/  IMAD.X R3, RZ, RZ, R3, P0 ;  /* 0x000000ffff037224 */ /* 0x002fca00000e0603 */
[----:B------:R-:W-:Y:S04]  /*17dc0*/  LDGSTS.E.BYPASS.LTC128B.128 [R6+0x9000], desc[UR42][R2.64], !P4 ;  /* 0x0900000002067fae */ /* 0x000fe8000e101d6a */
[----:B------:R-:W-:Y:S04]  /*17dd0*/  LDGSTS.E.BYPASS.LTC128B.128 [R6+0xa000], desc[UR42][R2.64+0x20], !P3 ;  /* 0x0a00002002067fae */ /* 0x000fe8000d901d6a */
[----:B------:R1:W-:Y:S04]  /*17de0*/  LDGSTS.E.BYPASS.LTC128B.128 [R6+0xb000], desc[UR42][R2.64+0x40], !P2 ;  /* 0x0b00004002067fae */ /* 0x0003e8000d101d6a */
[----:B-1-3--:R1:W2:Y:S02]  /*17df0*/  SHFL.IDX PT, R2, R21, 0x1, 0x1e1f ;  /* 0x003e1f0015027f89 */ /* 0x00a2a400000e0000 */
.L_x_699:
[----:B------:R-:W3:Y:S02]  /*17e00*/  S2R R3, SR_TID.X ;  /* 0x0000000000037919 */ /* 0x000ee40000002100 */
[----:B---3--:R-:W-:-:S05]  /*17e10*/  IMAD.SHL.U32 R3, R3, 0x10, RZ ;  /* 0x0000001003037824 */ /* 0x008fca00078e00ff */
[----:B------:R-:W-:-:S04]  /*17e20*/  LOP3.LUT R3, R3, 0x10, RZ, 0xc0, !PT ;  /* 0x0000001003037812 */ /* 0x000fc800078ec0ff */
        /* <DEDUP_REMOVED lines=10> */
.L_x_574:
        /* <DEDUP_REMOVED lines=11> */
.L_x_575:
[----:B------:R2:W-:Y:S01]  /*17f80*/  SYNCS.ARRIVE.TRANS64.A1T0 RZ, [R0+URZ+0x19c70], RZ ;  /* 0x019c70ff00ff79a7 */ /* 0x0005e2000810003f */
[----:B------:R-:W-:Y:S05]  /*17f90*/  @!P3 BRA `(.L_x_576) ;  /* 0x000000000004b947 */ /* 0x000fea0003800000 */
[----:B------:R-:W-:Y:S01]  /*17fa0*/  BPT.TRAP 0x1 ;  /* 0x000000040000795c */ /* 0x000fe20000300000 */
.L_x_576:
[----:B------:R-:W3:Y:S01]  /*17fb0*/  SYNCS.PHASECHK.TRANS64.TRYWAIT P0, [R0+URZ+0x19c40], R10 ;  /* 0x019c400a000075a7 */ /* 0x000ee2000800017f */
[----:B------:R-:W-:Y:S04]  /*17fc0*/  BSSY B0, `(.L_x_577) ;  /* 0x0000002000007945 */ /* 0x000fe80003800000 */
[----:B---3--:R-:W-:Y:S05]  /*17fd0*/  @!P0 BRA `(.L_x_578) ;  /* 0x0000003800788947 */ /* 0x008fea0003800000 */
.L_x_700:
[----:B------:R-:W-:Y:S05]  /*17fe0*/  BSYNC B0 ;  /* 0x0000000000007941 */ /* 0x000fea0003800000 */
.L_x_577:
[----:B------:R-:W4:Y:S01]  /*17ff0*/  S2R R13, SR_TID.X ;  /* 0x00000000000d7919 */ /* 0x000f220000002100 */
[----:B------:R-:W-:Y:S01]  /*18000*/  ULDC.64 UR4, c[0x0][0x300] ;  /* 0x0000c00000047ab9 */ /* 0x000fe20000000a00 */
[----:B------:R-:W5:Y:S01]  /*18010*/  LDC R11, c[0x0][0x2f4] ;  /* 0x0000bd00ff0b7b82 */ /* 0x000f620000000800 */
[----:B------:R-:W-:Y:S01]  /*18020*/  IMAD R9, R9, UR4, RZ ;  /* 0x0000000409097c24 */ /* 0x000fe2000f8e02ff */
[----:B------:R-:W-:Y:S01]  /*18030*/  ULDC.64 UR6, c[0x0][0x2e8] ;  /* 0x0000ba0000067ab9 */ /* 0x000fe20000000a00 */
[----:B------:R-:W-:-:S04]  /*18040*/  IMAD.WIDE.U32 R2, R7, UR4, RZ ;  /* 0x0000000407027c25 */ /* 0x000fc8000f8e00ff */
[----:B------:R-:W-:Y:S01]  /*18050*/  IMAD R9, R7, UR5, R9 ;  /* 0x0000000507097c24 */ /* 0x000fe2000f8e0209 */
[----:B------:R-:W-:Y:S02]  /*18060*/  ULDC.64 UR4, c[0x0][0x310] ;  /* 0x0000c40000047ab9 */ /* 0x000fe40000000a00 */
[----:B------:R-:W-:Y:S02]  /*18070*/  IMAD R17, R17, UR4, RZ ;  /* 0x0000000411117c24 */ /* 0x000fe4000f8e02ff */
[----:B------:R-:W-:Y:S02]  /*18080*/  IADD3 R3, R3, R9, RZ ;  /* 0x0000000903037210 */ /* 0x000fe40007ffe0ff */
        /* <DEDUP_REMOVED lines=9> */
[C---:B----4-:R-:W-:Y:S02]  /*18120*/  IMAD.SHL.U32 R12, R13.reuse, 0x10, RZ ;  /* 0x000000100d0c7824 */ /* 0x050fe400078e00ff */
[----:B-1----:R-:W-:Y:S01]  /*18130*/  IMAD.SHL.U32 R21, R13, 0x10, RZ ;  /* 0x000000100d157824 */ /* 0x002fe200078e00ff */
[----:B------:R-:W-:Y:S02]  /*18140*/  IADD3.X R8, R8, UR7, R3, P0, !PT ;  /* 0x0000000708087c10 */ /* 0x000fe400087fe403 */
[----:B------:R-:W-:Y:S02]  /*18150*/  LOP3.LUT R12, R12, 0x10, RZ, 0xc0, !PT ;  /* 0x000000100c0c7812 */ /* 0x000fe400078ec0ff */
[----:B------:R-:W-:Y:S02]  /*18160*/  LOP3.LUT R21, R21, 0x10, RZ, 0xc0, !PT ;  /* 0x0000001015157812 */ /* 0x000fe400078ec0ff */
[----:B------:R-:W-:-:S02]  /*18170*/  LOP3.LUT R13, R12, 0x40, RZ, 0xfc, !PT ;  /* 0x000000400c0d7812 */ /* 0x000fc400078efcff */
[----:B------:R-:W-:Y:S02]  /*18180*/  LOP3.LUT R12, R12, 0x20, RZ, 0xfc, !PT ;  /* 0x000000200c0c7812 */ /* 0x000fe400078efcff */
[-C--:B-----5:R-:W-:Y:S02]  /*18190*/  ISETP.GE.AND P2, PT, R13, R11.reuse, PT ;  /* 0x0000000b0d00720c */ /* 0x0a0fe40003f46270 */
[-C--:B------:R-:W-:Y:S02]  /*181a0*/  ISETP.GE.AND P3, PT, R12, R11.reuse, PT ;  /* 0x0000000b0c00720c */ /* 0x080fe40003f66270 */
[----:B------:R-:W-:Y:S01]  /*181b0*/  ISETP.GE.AND P4, PT, R21, R11, PT ;  /* 0x0000000b1500720c */ /* 0x000fe20003f86270 */
[----:B------:R-:W-:-:S12]  /*181c0*/  BRA.DIV UR4, `(.L_x_579) ;  /* 0x0000003a04107947 */ /* 0x000fd8000b800000 */
[----:B------:R-:W1:Y:S04]  /*181d0*/  SHFL.IDX PT, R2, R7, RZ, 0x1e1f ;  /* 0x001e1fff07027589 */ /* 0x000e6800000e0000 */
[----:B------:R-:W4:Y:S04]  /*181e0*/  SHFL.IDX PT, R3, R8, RZ, 0x1e1f ;  /* 0x001e1fff08037589 */ /* 0x000f2800000e0000 */
[----:B------:R-:W0:Y:S01]  /*181f0*/  SHFL.IDX PT, R8, R8, 0x1, 0x1e1f ;  /* 0x003e1f0008087f89 */ /* 0x000e2200000e0000 */
[----:B-1----:R-:W-:-:S05]  /*18200*/  IADD3 R2, P0, R21, R2, RZ ;  /* 0x0000000215027210 */ /* 0x002fca0007f1e0ff */
[----:B----4-:R-:W-:-:S05]  /*18210*/  IMAD.X R3, RZ, RZ, R3, P0 ;  /* 0x000000ffff037224 */ /* 0x010fca00000e0603 */
[----:B------:R-:W-:Y:S04]  /*18220*/  LDGSTS.E.BYPASS.LTC128B.128 [R6+0x13800], desc[UR42][R2.64], !P4 ;  /* 0x1380000002067fae */ /* 0x000fe8000e101d6a */
[----:B------:R-:W-:Y:S04]  /*18230*/  LDGSTS.E.BYPASS.LTC128B.128 [R6+0x14800], desc[UR42][R2.64+0x20], !P3 ;  /* 0x1480002002067fae */ /* 0x000fe8000d901d6a */
[----:B------:R1:W-:Y:S04]  /*18240*/  LDGSTS.E.BYPASS.LTC128B.128 [R6+0x15800], desc[UR42][R2.64+0x40], !P2 ;  /* 0x1580004002067fae */ /* 0x0003e8000d101d6a */
[----:B01----:R1:W4:Y:S02]  /*18250*/  SHFL.IDX PT, R2, R7, 0x1, 0x1e1f ;  /* 0x003e1f0007027f89 */ /* 0x00332400000e0000 */
.L_x_706:
[----:B----4-:R-:W-:-:S05]  /*18260*/  IADD3 R2, P0, R21, R2, RZ ;  /* 0x0000000215027210 */ /* 0x010fca0007f1e0ff */
        /* <DEDUP_REMOVED lines=9> */
.L_x_580:
[----:B------:R-:W-:Y:S02]  /*18300*/  PLOP3.LUT P2, PT, P2, P0, PT, 0xa2, 0x0 ;  /* 0x000000000000781c */ /* 0x000fe40001741472 */
[----:B------:R-:W-:-:S08]  /*18310*/  @P0 R2UR P2, UR4, R0 ;  /* 0x00000000000402ca */ /* 0x000fd00000040000 */
[----:B------:R-:W-:-:S05]  /*18320*/  @P0 PLOP3.LUT P0, PT, P2, PT, PT, 0x80, 0x0 ;  /* 0x000000000000081c */ /* 0x000fca000170f070 */
[----:B------:R-:W-:Y:S01]  /*18330*/  @!P2 SYNCS.ARRIVE.TRANS64.RED.A0T1 RZ, [UR4+0x19c30], RZ ;  /* 0x019c30ffffffa9a7 */ /* 0x000fe20008200404 */
[----:B------:R-:W-:Y:S07]  /*18340*/  @!P2 ARRIVES.LDGSTSBAR.64.TRANSCNT [UR4+0x19c30] ;  /* 0x019c3000ff00a9b0 */ /* 0x000fee0008000a84 */
[----:B------:R-:W-:Y:S05]  /*18350*/  @P0 BRA.U.ANY `(.L_x_580) ;  /* 0xfffffffd00e80947 */ /* 0x000fea000393ffff */
[----:B------:R-:W-:Y:S01]  /*18360*/  NOP ;  /* 0x0000000000007918 */ /* 0x000fe20000000000 */
[----:B0-----:R-:W-:-:S04]  /*18370*/  MOV R2, UR39 ;  /* 0x0000002700027c02 */ /* 0x001fc80008000f00 */
[----:B------:R-:W-:-:S13]  /*18380*/  ISETP.NE.AND P3, PT, R2, 0x3, PT ;  /* 0x000000030200780c */ /* 0x000fda0003f65270 */
[----:B------:R-:W-:Y:S05]  /*18390*/  @!P3 BRA `(.L_x_581) ;  /* 0x000000000004b947 */ /* 0x000fea0003800000 */
[----:B------:R-:W-:Y:S01]  /*183a0*/  BPT.TRAP 0x1 ;  /* 0x000000040000795c */ /* 0x000fe20000300000 */
.L_x_581:
[----:B------:R2:W-:Y:S02]  /*183b0*/  SYNCS.ARRIVE.TRANS64.A1T0 RZ, [R0+URZ+0x19c30], RZ ;  /* 0x019c30ff00ff79a7 */ /* 0x0005e4000810003f */
[----:B--23--:R-:W-:-:S05]  /*183c0*/  IMAD.U32 R0, RZ, RZ, UR36 ;  /* 0x00000024ff007e24 */ /* 0x00cfca000f8e00ff */
[----:B------:R-:W-:-:S13]  /*183d0*/  ISETP.NE.AND P0, PT, R0, 0x3, PT ;  /* 0x000000030000780c */ /* 0x000fda0003f05270 */
[----:B------:R-:W-:Y:S05]  /*183e0*/  @!P0 BRA `(.L_x_582) ;  /* 0x0000000000048947 */ /* 0x000fea0003800000 */
[----:B------:R-:W-:Y:S01]  /*183f0*/  BPT.TRAP 0x1 ;  /* 0x000000040000795c */ /* 0x000fe20000300000 */
.L_x_582:
[----:B------:R-:W-:Y:S01]  /*18400*/  LOP3.LUT R0, R5, 0x1, RZ, 0x3c, !PT ;  /* 0x0000000105007812 */ /* 0x000fe200078e3cff */
[----:B------:R-:W-:Y:S01]  /*18410*/  IMAD R2, R4, 0x8, R22 ;  /* 0x0000000804027824 */ /* 0x000fe200078e0216 */
[----:B------:R-:W-:Y:S02]  /*18420*/  BSSY B0, `(.L_x_583) ;  /* 0x0000004000007945 */ /* 0x000fe40003800000 */
[----:B------:R-:W-:-:S04]  /*18430*/  SHF.L.U32 R0, R0, 0x1f, RZ ;  /* 0x0000001f00007819 */ /* 0x000fc800000006ff */
[----:B------:R-:W0:Y:S02]  /*18440*/  SYNCS.PHASECHK.TRANS64.TRYWAIT P2, [R2+URZ+0x19c70], R0 ;  /* 0x019c7000020075a7 */ /* 0x000e24000804017f */
[----:B0-----:R-:W-:Y:S05]  /*18450*/  @!P2 BRA `(.L_x_584) ;  /* 0x000000380004a947 */ /* 0x001fea0003800000 */
.L_x_707:
[----:B------:R-:W-:Y:S05]  /*18460*/  BSYNC B0 ;  /* 0x0000000000007941 */ /* 0x000fea0003800000 */
.L_x_583:
[----:B------:R-:W-:-:S05]  /*18470*/  IMAD.U32 R3, RZ, RZ, UR39 ;  /* 0x00000027ff037e24 */ /* 0x000fca000f8e00ff */
[----:B------:R-:W-:-:S13]  /*18480*/  ISETP.NE.AND P2, PT, R3, 0x3, PT ;  /* 0x000000030300780c */ /* 0x000fda0003f45270 */
[----:B------:R-:W-:Y:S05]  /*18490*/  @!P2 BRA `(.L_x_585) ;  /* 0x000000000004a947 */ /* 0x000fea0003800000 */
[----:B------:R-:W-:Y:S01]  /*184a0*/  BPT.TRAP 0x1 ;  /* 0x000000040000795c */ /* 0x000fe20000300000 */
.L_x_585:
[----:B0-----:R-:W-:Y:S01]  /*184b0*/  SHF.L.U32 R0, R5, 0x1f, RZ ;  /* 0x0000001f05007819 */ /* 0x001fe200000006ff */
[----:B------:R-:W-:-:S03]  /*184c0*/  IMAD R3, R4, 0x3000, RZ ;  /* 0x0000300004037824 */ /* 0x000fc600078e02ff */
[----:B------:R-:W0:Y:S02]  /*184d0*/  SYNCS.PHASECHK.TRANS64.TRYWAIT P2, [R2+URZ+0x19c60], R0 ;  /* 0x019c6000020075a7 */ /* 0x000e24000804017f */
[----:B0-----:R-:W-:Y:S05]  /*184e0*/  @!P2 BRA `(.L_x_586) ;  /* 0x0000003400f4a947 */ /* 0x001fea0003800000 */
.L_x_708:
        /* <DEDUP_REMOVED lines=8> */
[----:B-1----:R-:W0:Y:S02]  /*18570*/  LDSM.16.MT88.4 R4, [R0+0x9000] ;  /* 0x009000000004783b */ /* 0x002e240000004200 */
        /* <DEDUP_REMOVED lines=18> */
[----:B---3--:R-:W-:Y:S02]  /*186a0*/  IADD3 R3, R12, 0x3000, R3 ;  /* 0x000030000c037810 */ /* 0x008fe40007ffe003 */
[----:B------:R-:W-:-:S04]  /*186b0*/  MOV R12, UR39 ;  /* 0x00000027000c7c02 */ /* 0x000fc80008000f00 */
        /* <DEDUP_REMOVED lines=26> */
.L_x_587:
[----:B-1----:R1:W-:Y:S01]  /*18860*/  SYNCS.ARRIVE.TRANS64.A1T0 RZ, [R2+URZ+0x19c50], RZ ;  /* 0x019c50ff02ff79a7 */ /* 0x0023e2000810003f */
[----:B------:R-:W-:Y:S06]  /*18870*/  BAR.SYNC.DEFER_BLOCKING 0x2, 0x80 ;  /* 0x0082000000007b1d */ /* 0x000fec0000010000 */
[----:B------:R-:W-:Y:S05]  /*18880*/  @!P0 BRA `(.L_x_588) ;  /* 0x0000000000048947 */ /* 0x000fea0003800000 */
[----:B------:R-:W-:Y:S01]  /*18890*/  BPT.TRAP 0x1 ;  /* 0x000000040000795c */ /* 0x000fe20000300000 */
.L_x_588:
[----:B------:R-:W2:Y:S01]  /*188a0*/  LDL R0, [R1+0xc] ;  /* 0x00000c0001007983 */ /* 0x000ea20000100800 */
[----:B-1----:R-:W-:Y:S02]  /*188b0*/  VIADD R2, R2, 0x19c80 ;  /* 0x00019c8002027836 */ /* 0x002fe40000000000 */
[----:B------:R-:W-:Y:S02]  /*188c0*/  IMAD.MOV.U32 R4, RZ, RZ, R23 ;  /* 0x000000ffff047224 */ /* 0x000fe400078e0017 */
[----:B------:R-:W-:Y:S01]  /*188d0*/  IMAD.MOV.U32 R5, RZ, RZ, R25 ;  /* 0x000000ffff057224 */ /* 0x000fe200078e0019 */
[----:B--2---:R-:W-:-:S04]  /*188e0*/  PRMT R2, R0, 0x654, R2 ;  /* 0x0000065400027816 */ /* 0x004fc80000000002 */
[----:B------:R3:W-:Y:S01]  /*188f0*/  SYNCS.ARRIVE.TRANS64.RED.A1T0 RZ, [R2+URZ], RZ ;  /* 0x000000ff02ff79a7 */ /* 0x0007e2000810043f */
[----:B------:R-:W-:Y:S05]  /*18900*/  @P1 BRA `(.L_x_589) ;  /* 0xffffffec00c41947 */ /* 0x000fea000383ffff */
.L_x_569:
[----:B--2---:R-:W3:Y:S01]  /*18910*/  S2R R0, SR_TID.X ;  /* 0x0000000000007919 */ /* 0x004ee20000002100 */
[----:B------:R-:W-:Y:S01]  /*18920*/  BSSY B0, `(.L_x_590) ;  /* 0x0000012000007945 */ /* 0x000fe20003800000 */
[----:B---3--:R-:W-:Y:S01]  /*18930*/  LOP3.LUT R2, R0, 0x7f, RZ, 0xc0, !PT ;  /* 0x0000007f00027812 */ /* 0x008fe200078ec0ff */
[----:B------:R-:W-:-:S03]  /*18940*/  IMAD.U32 R0, RZ, RZ, UR36 ;  /* 0x00000024ff007e24 */ /* 0x000fc6000f8e00ff */
[----:B------:R-:W-:Y:S02]  /*18950*/  ISETP.NE.AND P1, PT, R2, RZ, PT ;  /* 0x000000ff0200720c */ /* 0x000fe40003f25270 */
[----:B------:R-:W-:-:S11]  /*18960*/  ISETP.NE.AND P0, PT, R0, 0x3, PT ;  /* 0x000000030000780c */ /* 0x000fd60003f05270 */
[----:B------:R-:W-:Y:S05]  /*18970*/  @P1 BRA `(.L_x_591) ;  /* 0x0000000000301947 */ /* 0x000fea0003800000 */
[----:B0-----:R-:W0:Y:S01]  /*18980*/  S2R R5, SR_LANEID ;  /* 0x0000000000057919 */ /* 0x001e220000000000 */
[----:B------:R-:W-:Y:S01]  /*18990*/  VOTEU.ANY UR4, UPT, PT ;  /* 0x0000000000047886 */ /* 0x000fe200038e0100 */
[----:B-1----:R-:W1:Y:S01]  /*189a0*/  LDC.64 R2, c[0x0][0xc60] ;  /* 0x00031800ff027b82 */ /* 0x002e620000000a00 */
        /* <DEDUP_REMOVED lines=8> */
[----:B0-----:R-:W-:-:S07]  /*18a30*/  IADD3 R16, R0, UR38, R7 ;  /* 0x0000002600107c10 */ /* 0x001fce000fffe007 */
.L_x_591:
[----:B------:R-:W-:Y:S05]  /*18a40*/  BSYNC B0 ;  /* 0x0000000000007941 */ /* 0x000fea0003800000 */
.L_x_590:
[----:B------:R-:W-:Y:S05]  /*18a50*/  @!P0 BRA `(.L_x_592) ;  /* 0x0000000000048947 */ /* 0x000fea0003800000 */
[----:B------:R-:W-:Y:S01]  /*18a60*/  BPT.TRAP 0x1 ;  /* 0x000000040000795c */ /* 0x000fe20000300000 */
.L_x_592:
[----:B------:R-:W-:Y:S01]  /*18a70*/  LOP3.LUT R0, R25, 0x1, RZ, 0x3c, !PT ;  /* 0x0000000119007812 */ /* 0x000fe200078e3cff */
[----:B01----:R-:W-:Y:S01]  /*18a80*/  IMAD R3, R23, 0x8, R22 ;  /* 0x0000000817037824 */ /* 0x003fe200078e0216 */
[----:B------:R-:W-:Y:S02]  /*18a90*/  BSSY B0, `(.L_x_593) ;  /* 0x0000004000007945 */ /* 0x000fe40003800000 */
[----:B------:R-:W-:-:S04]  /*18aa0*/  SHF.L.U32 R0, R0, 0x1f, RZ ;  /* 0x0000001f00007819 */ /* 0x000fc800000006ff */
[----:B------:R-:W0:Y:S02]  /*18ab0*/  SYNCS.PHASECHK.TRANS64.TRYWAIT P1, [R3+URZ+0x19c70], R0 ;  /* 0x019c7000030075a7 */ /* 0x000e24000802017f */
[----:B0-----:R-:W-:Y:S05]  /*18ac0*/  @!P1 BRA `(.L_x_594) ;  /* 0x0000003000909947 */ /* 0x001fea0003800000 */
.L_x_709:
[----:B------:R-:W-:Y:S05]  /*18ad0*/  BSYNC B0 ;  /* 0x0000000000007941 */ /* 0x000fea0003800000 */
.L_x_593:
[----:B------:R-:W-:-:S04]  /*18ae0*/  MOV R2, UR39 ;  /* 0x0000002700027c02 */ /* 0x000fc80008000f00 */
[----:B------:R-:W-:-:S13]  /*18af0*/  ISETP.NE.AND P1, PT, R2, 0x3, PT ;  /* 0x000000030200780c */ /* 0x000fda0003f25270 */
[----:B------:R-:W-:Y:S05]  /*18b00*/  @!P1 BRA `(.L_x_595) ;  /* 0x0000000000049947 */ /* 0x000fea0003800000 */
[----:B------:R-:W-:Y:S01]  /*18b10*/  BPT.TRAP 0x1 ;  /* 0x000000040000795c */ /* 0x000fe20000300000 */
.L_x_595:
[----:B0-----:R-:W-:-:S04]  /*18b20*/  SHF.L.U32 R0, R25, 0x1f, RZ ;  /* 0x0000001f19007819 */ /* 0x001fc800000006ff */
[----:B------:R-:W0:Y:S02]  /*18b30*/  SYNCS.PHASECHK.TRANS64.TRYWAIT P1, [R3+URZ+0x19c60], R0 ;  /* 0x019c6000030075a7 */ /* 0x000e24000802017f */
[----:B0-----:R-:W-:Y:S05]  /*18b40*/  @!P1 BRA `(.L_x_596) ;  /* 0x0000003000849947 */ /* 0x001fea0003800000 */
.L_x_710:
        /* <DEDUP_REMOVED lines=56> */
.L_x_597:
[----:B-1----:R1:W-:Y:S01]  /*18ed0*/  SYNCS.ARRIVE.TRANS64.A1T0 RZ, [R3+URZ+0x19c50], RZ ;  /* 0x019c50ff03ff79a7 */ /* 0x0023e2000810003f */
[----:B------:R-:W-:Y:S06]  /*18ee0*/  BAR.SYNC.DEFER_BLOCKING 0x2, 0x80 ;  /* 0x0082000000007b1d */ /* 0x000fec0000010000 */
[----:B------:R-:W-:Y:S05]  /*18ef0*/  @!P0 BRA `(.L_x_598) ;  /* 0x0000000000048947 */ /* 0x000fea0003800000 */
[----:B------:R-:W-:Y:S01]  /*18f00*/  BPT.TRAP 0x1 ;  /* 0x000000040000795c */ /* 0x000fe20000300000 */
.L_x_598:
[----:B------:R-:W2:Y:S01]  /*18f10*/  LDL R0, [R1+0xc] ;  /* 0x00000c0001007983 */ /* 0x000ea20000100800 */
[----:B-1----:R-:W-:Y:S02]  /*18f20*/  VIADD R3, R3, 0x19c80 ;  /* 0x00019c8003037836 */ /* 0x002fe40000000000 */
[----:B------:R-:W-:-:S05]  /*18f30*/  VIADD R23, R23, 0x1 ;  /* 0x0000000117177836 */ /* 0x000fca0000000000 */
[----:B------:R-:W-:-:S04]  /*18f40*/  ISETP.NE.AND P0, PT, R23, 0x2, PT ;  /* 0x000000021700780c */ /* 0x000fc80003f05270 */
[----:B------:R-:W-:Y:S02]  /*18f50*/  SEL R23, R23, RZ, P0 ;  /* 0x000000ff17177207 */ /* 0x000fe40000000000 */
[----:B--2---:R-:W-:Y:S02]  /*18f60*/  PRMT R3, R0, 0x654, R3 ;  /* 0x0000065400037816 */ /* 0x004fe40000000003 */
[----:B------:R-:W-:Y:S02]  /*18f70*/  SEL R0, RZ, 0x1, P0 ;  /* 0x00000001ff007807 */ /* 0x000fe40000000000 */
[----:B------:R1:W-:Y:S02]  /*18f80*/  SYNCS.ARRIVE.TRANS64.RED.A1T0 RZ, [R3+URZ], RZ ;  /* 0x000000ff03ff79a7 */ /* 0x0003e4000810043f */
[----:B------:R-:W-:-:S07]  /*18f90*/  LOP3.LUT R25, R25, R0, RZ, 0x3c, !PT ;  /* 0x0000000019197212 */ /* 0x000fce00078e3cff */
.L_x_539:
[----:B------:R-:W2:Y:S02]  /*18fa0*/  LDL R0, [R1+0x8] ;  /* 0x0000080001007983 */ /* 0x000ea40000100800 */
[----:B--2---:R-:W-:-:S13]  /*18fb0*/  LOP3.LUT P0, RZ, R0, 0x10, RZ, 0xc0, !PT ;  /* 0x0000001000ff7812 */ /* 0x004fda000780c0ff */
[----:B------:R-:W-:Y:S05]  /*18fc0*/  @!P0 BRA `(.L_x_599) ;  /* 0x0000000000288947 */ /* 0x000fea0003800000 */
[----:B------:R-:W-:Y:S05]  /*18fd0*/  WARPSYNC.ALL ;  /* 0x0000000000007948 */ /* 0x000fea0003800000 */
[----:B------:R-:W2:Y:S08]  /*18fe0*/  S2UR UR4, SR_CgaCtaId ;  /* 0x00000000000479c3 */ /* 0x000eb00000008800 */
[----:B------:R-:W-:Y:S01]  /*18ff0*/  BAR.SYNC.DEFER_BLOCKING 0x5, 0x200 ;  /* 0x0148000000007b1d */ /* 0x000fe20000010000 */
[----:B0-----:R-:W-:-:S02]  /*19000*/  MOV R22, 0x400 ;  /* 0x0000040000167802 */ /* 0x001fc40000000f00 */
[----:B--2---:R-:W-:-:S04]  /*19010*/  MOV R0, UR4 ;  /* 0x0000000400007c02 */ /* 0x004fc80008000f00 */
[----:B------:R-:W-:Y:S01]  /*19020*/  LEA R22, R0, R22, 0x18 ;  /* 0x0000001600167211 */ /* 0x000fe200078ec0ff */
[----:B------:R0:W-:Y:S04]  /*19030*/  STL [R1+0xc], R0 ;  /* 0x00000c0001007387 */ /* 0x0001e80000100800 */
[----:B------:R0:W2:Y:S01]  /*19040*/  LDS.128 R16, [R22+0x19cd0] ;  /* 0x019cd00016107984 */ /* 0x0000a20000000c00 */
[----:B------:R-:W-:Y:S06]  /*19050*/  BAR.ARV 0x4, 0x200 ;  /* 0x0108000000007b1d */ /* 0x000fec0000002000 */
[----:B------:R-:W-:Y:S05]  /*19060*/  BRA `(.L_x_600) ;  /* 0x0000000800487947 */ /* 0x000fea0003800000 */
.L_x_599:
[----:B------:R-:W2:Y:S01]  /*19070*/  S2R R0, SR_TID.X ;  /* 0x0000000000007919 */ /* 0x000ea20000002100 */
[----:B------:R-:W-:Y:S01]  /*19080*/  UMOV UR4, 0xffffffff ;  /* 0xffffffff00047882 */ /* 0x000fe20000000000 */
[----:B--2---:R-:W-:-:S04]  /*19090*/  LOP3.LUT R6, R0, 0x1f, RZ, 0xc0, !PT ;  /* 0x0000001f00067812 */ /* 0x004fc800078ec0ff */
[----:B------:R-:W-:Y:S01]  /*190a0*/  ISETP.NE.AND P0, PT, R6, 0x1f, PT ;  /* 0x0000001f0600780c */ /* 0x000fe20003f05270 */
[----:B------:R-:W-:-:S12]  /*190b0*/  BRA.DIV UR4, `(.L_x_601) ;  /* 0x0000002e043c7947 */ /* 0x000fd8000b800000 */
[----:B0-----:R-:W-:Y:S01]  /*190c0*/  IMAD.IADD R5, R19, 0x1, R6 ;  /* 0x0000000113057824 */ /* 0x001fe200078e0206 */
[----:B------:R-:W-:-:S04]  /*190d0*/  ULDC UR4, c[0x0][0xc3c] ;  /* 0x00030f0000047ab9 */ /* 0x000fc80000000800 */
[----:B------:R-:W-:-:S13]  /*190e0*/  ISETP.GE.OR P1, PT, R5, UR4, !P0 ;  /* 0x0000000405007c0c */ /* 0x000fda000c726670 */
[----:B-1----:R-:W0:Y:S02]  /*190f0*/  @!P1 LDC.64 R2, c[0x0][0xc80] ;  /* 0x00032000ff029b82 */ /* 0x002e240000000a00 */
[----:B0-----:R-:W-:-:S06]  /*19100*/  @!P1 IMAD.WIDE R2, R5, 0x4, R2 ;  /* 0x0000000405029825 */ /* 0x001fcc00078e0202 */
[----:B------:R0:W2:Y:S01]  /*19110*/  @!P1 LDG.E R3, desc[UR42][R2.64] ;  /* 0x0000002a02039981 */ /* 0x0000a2000c1e1900 */
[C---:B------:R-:W-:Y:S02]  /*19120*/  ISETP.GE.U32.AND P2, PT, R6.reuse, 0x2, PT ;  /* 0x000000020600780c */ /* 0x040fe40003f46070 */
[C---:B------:R-:W-:Y:S01]  /*19130*/  ISETP.GE.U32.AND P3, PT, R6.reuse, 0x4, PT ;  /* 0x000000040600780c */ /* 0x040fe20003f66070 */
[----:B------:R-:W-:Y:S01]  /*19140*/  SHFL.IDX PT, R0, R16, RZ, 0x1f ;  /* 0x00001fff10007589 */ /* 0x000fe200000e0000 */
[C---:B------:R-:W-:Y:S02]  /*19150*/  ISETP.GE.U32.AND P4, PT, R6.reuse, 0x8, PT ;  /* 0x000000080600780c */ /* 0x040fe40003f86070 */
[C---:B------:R-:W-:Y:S01]  /*19160*/  ISETP.GE.U32.AND P5, PT, R6.reuse, 0x10, PT ;  /* 0x000000100600780c */ /* 0x040fe20003fa6070 */
[----:B------:R-:W-:Y:S01]  /*19170*/  SHFL.IDX PT, R4, R16, 0x1, 0x1f ;  /* 0x00201f0010047f89 */ /* 0x000fe200000e0000 */
[----:B0-----:R-:W-:Y:S02]  /*19180*/  IMAD.MOV.U32 R2, RZ, RZ, RZ ;  /* 0x000000ffff027224 */ /* 0x001fe400078e00ff */
[----:B--2---:R-:W-:Y:S01]  /*19190*/  @!P1 IMAD.MOV.U32 R2, RZ, RZ, R3 ;  /* 0x000000ffff029224 */ /* 0x004fe200078e0003 */
[----:B------:R-:W-:-:S04]  /*191a0*/  ISETP.NE.AND P1, PT, R6, RZ, PT ;  /* 0x000000ff0600720c */ /* 0x000fc80003f25270 */
        /* <DEDUP_REMOVED lines=12> */
[----:B------:R-:W0:Y:S02]  /*19270*/  SHFL.UP PT, R14, R3, 0x10, RZ ;  /* 0x06000000030e7989 */ /* 0x000e2400000e00ff */
[----:B0-----:R-:W-:-:S05]  /*19280*/  SEL R14, R14, RZ, P5 ;  /* 0x000000ff0e0e7207 */ /* 0x001fca0002800000 */
[----:B------:R-:W-:-:S05]  /*19290*/  IMAD.IADD R3, R3, 0x1, R14 ;  /* 0x0000000103037824 */ /* 0x000fca00078e020e */
[----:B------:R0:W1:Y:S02]  /*192a0*/  SHFL.IDX PT, R14, R3, 0x1f, 0x1f ;  /* 0x03e01f00030e7f89 */ /* 0x00006400000e0000 */
.L_x_720:
[----:B------:R-:W-:Y:S02]  /*192b0*/  ULDC UR4, c[0x0][0xc38] ;  /* 0x00030e0000047ab9 */ /* 0x000fe40000000800 */
[----:B------:R-:W-:-:S04]  /*192c0*/  IMAD.U32 R16, RZ, RZ, UR4 ;  /* 0x00000004ff107e24 */ /* 0x000fc8000f8e00ff */
[----:B-1----:R-:W-:-:S04]  /*192d0*/  IMAD R6, R14, R16, RZ ;  /* 0x000000100e067224 */ /* 0x002fc800078e02ff */
[----:B------:R-:W-:-:S05]  /*192e0*/  IMAD.IADD R4, R4, 0x1, R6 ;  /* 0x0000000104047824 */ /* 0x000fca00078e0206 */
[----:B------:R-:W-:-:S13]  /*192f0*/  ISETP.GT.AND P6, PT, R4, R0, PT ;  /* 0x000000000400720c */ /* 0x000fda0003fc4270 */
[----:B------:R-:W-:Y:S05]  /*19300*/  @P6 BRA `(.L_x_602) ;  /* 0x00000000009c6947 */ /* 0x000fea0003800000 */
.L_x_607:
[----:B------:R-:W1:Y:S01]  /*19310*/  LDC R2, c[0x0][0xc3c] ;  /* 0x00030f00ff027b82 */ /* 0x000e620000000800 */
[----:B------:R-:W-:-:S05]  /*19320*/  VIADD R19, R19, 0x1f ;  /* 0x0000001f13137836 */ /* 0x000fca0000000000 */
[----:B-1----:R-:W-:-:S13]  /*19330*/  ISETP.GE.AND P6, PT, R19, R2, PT ;  /* 0x000000021300720c */ /* 0x002fda0003fc6270 */
[----:B------:R-:W-:Y:S05]  /*19340*/  @P6 BRA `(.L_x_603) ;  /* 0x0000000400446947 */ /* 0x000fea0003800000 */
[----:B0-----:R-:W0:Y:S01]  /*19350*/  S2R R3, SR_TID.X ;  /* 0x0000000000037919 */ /* 0x001e220000002100 */
[----:B------:R-:W-:Y:S01]  /*19360*/  BSSY B0, `(.L_x_604) ;  /* 0x0000009000007945 */ /* 0x000fe20003800000 */
[----:B0-----:R-:W-:-:S04]  /*19370*/  LOP3.LUT R3, R3, 0x1f, RZ, 0xc0, !PT ;  /* 0x0000001f03037812 */ /* 0x001fc800078ec0ff */
[----:B------:R-:W-:-:S04]  /*19380*/  IADD3 R5, R19, R3, RZ ;  /* 0x0000000313057210 */ /* 0x000fc80007ffe0ff */
[----:B------:R-:W-:Y:S01]  /*19390*/  ISETP.GE.OR P6, PT, R5, R2, !P0 ;  /* 0x000000020500720c */ /* 0x000fe200047c6670 */
[----:B------:R-:W-:-:S12]  /*193a0*/  IMAD.MOV.U32 R2, RZ, RZ, RZ ;  /* 0x000000ffff027224 */ /* 0x000fd800078e00ff */
[----:B------:R-:W-:Y:S05]  /*193b0*/  @P6 BRA `(.L_x_605) ;  /* 0x00000000000c6947 */ /* 0x000fea0003800000 */
[----:B------:R-:W0:Y:S02]  /*193c0*/  LDC.64 R2, c[0x0][0xc80] ;  /* 0x00032000ff027b82 */ /* 0x000e240000000a00 */
[----:B0-----:R-:W-:-:S06]  /*193d0*/  IMAD.WIDE R2, R5, 0x4, R2 ;  /* 0x0000000405027825 */ /* 0x001fcc00078e0202 */
[----:B------:R0:W5:Y:S02]  /*193e0*/  LDG.E R2, desc[UR42][R2.64] ;  /* 0x0000002a02027981 */ /* 0x000164000c1e1900 */
.L_x_605:
[----:B------:R-:W-:Y:S05]  /*193f0*/  BSYNC B0 ;  /* 0x0000000000007941 */ /* 0x000fea0003800000 */
.L_x_604:
[----:B------:R-:W-:-:S03]  /*19400*/  UMOV UR4, 0xffffffff ;  /* 0xffffffff00047882 */ /* 0x000fc60000000000 */
[----:B------:R-:W-:Y:S05]  /*19410*/  BRA.DIV UR4, `(.L_x_606) ;  /* 0x0000002e04887947 */ /* 0x000fea000b800000 */
[----:B-----5:R-:W0:Y:S02]  /*19420*/  SHFL.UP PT, R14, R2, 0x1, RZ ;  /* 0x04200000020e7989 */ /* 0x020e2400000e00ff */
        /* <DEDUP_REMOVED lines=14> */
[----:B------:R0:W1:Y:S02]  /*19510*/  SHFL.IDX PT, R14, R3, 0x1f, 0x1f ;  /* 0x03e01f00030e7f89 */ /* 0x00006400000e0000 */
.L_x_728:
[----:B------:R-:W-:Y:S02]  /*19520*/  ULDC UR4, c[0x0][0xc38] ;  /* 0x00030e0000047ab9 */ /* 0x000fe40000000800 */
[----:B------:R-:W-:-:S04]  /*19530*/  IMAD.U32 R16, RZ, RZ, UR4 ;  /* 0x00000004ff107e24 */ /* 0x000fc8000f8e00ff */
[----:B-1----:R-:W-:-:S04]  /*19540*/  IMAD R6, R14, R16, RZ ;  /* 0x000000100e067224 */ /* 0x002fc800078e02ff */
[----:B------:R-:W-:-:S05]  /*19550*/  IMAD.IADD R4, R6, 0x1, R4 ;  /* 0x0000000106047824 */ /* 0x000fca00078e0204 */
[----:B------:R-:W-:-:S13]  /*19560*/  ISETP.GT.AND P6, PT, R4, R0, PT ;  /* 0x000000000400720c */ /* 0x000fda0003fc4270 */
[----:B------:R-:W-:Y:S05]  /*19570*/  @!P6 BRA `(.L_x_607) ;  /* 0xfffffffc0064e947 */ /* 0x000fea000383ffff */
.L_x_602:
[----:B------:R-:W-:Y:S01]  /*19580*/  IMAD.IADD R6, R4, 0x1, -R6 ;  /* 0x0000000104067824 */ /* 0x000fe200078e0a06 */
[----:B------:R-:W-:-:S03]  /*19590*/  UMOV UR4, 0xffffffff ;  /* 0xffffffff00047882 */ /* 0x000fc60000000000 */
[----:B------:R-:W-:-:S05]  /*195a0*/  IMAD R5, R3, R16, R6 ;  /* 0x0000001003057224 */ /* 0x000fca00078e0206 */
[----:B------:R-:W-:Y:S01]  /*195b0*/  ISETP.GT.AND P6, PT, R5, R0, PT ;  /* 0x000000000500720c */ /* 0x000fe20003fc4270 */
[----:B------:R-:W-:-:S12]  /*195c0*/  BRA.DIV UR4, `(.L_x_608) ;  /* 0x0000002e04dc7947 */ /* 0x000fd8000b800000 */
[----:B------:R-:W-:-:S04]  /*195d0*/  VOTE.ANY R5, PT, !P6 ;  /* 0x0000000000057806 */ /* 0x000fc800070e0100 */
[----:B------:R-:W1:Y:S02]  /*195e0*/  POPC R4, R5 ;  /* 0x0000000500047309 */ /* 0x000e640000000000 */
[----:B-1----:R1:W2:Y:S02]  /*195f0*/  SHFL.IDX PT, R17, R2, R4, 0x1f ;  /* 0x00001f0402117589 */ /* 0x0022a400000e0000 */
.L_x_732:
[----:B------:R-:W-:Y:S01]  /*19600*/  ISETP.NE.AND P0, PT, R5, RZ, PT ;  /* 0x000000ff0500720c */ /* 0x000fe20003f05270 */
[----:B-1----:R-:W-:-:S12]  /*19610*/  IMAD.MOV.U32 R2, RZ, RZ, RZ ;  /* 0x000000ffff027224 */ /* 0x002fd800078e00ff */
[----:B------:R-:W-:Y:S05]  /*19620*/  @!P0 BRA `(.L_x_609) ;  /* 0x0000000000108947 */ /* 0x000fea0003800000 */
[----:B------:R-:W-:Y:S01]  /*19630*/  UMOV UR4, 0xffffffff ;  /* 0xffffffff00047882 */ /* 0x000fe20000000000 */
[----:B------:R-:W-:Y:S02]  /*19640*/  VIADD R12, R4, 0xffffffff ;  /* 0xffffffff040c7836 */ /* 0x000fe40000000000 */
[----:B------:R-:W-:Y:S05]  /*19650*/  BRA.DIV UR4, `(.L_x_610) ;  /* 0x0000003204007947 */ /* 0x000fea000b800000 */
[----:B------:R1:W3:Y:S02]  /*19660*/  SHFL.IDX PT, R2, R3, R12, 0x1f ;  /* 0x00001f0c03027589 */ /* 0x0002e400000e0000 */
.L_x_609:
[----:B--2---:R-:W-:Y:S01]  /*19670*/  IABS R5, R17 ;  /* 0x0000001100057213 */ /* 0x004fe20000000000 */
[----:B---3--:R-:W-:Y:S02]  /*19680*/  IMAD R16, R2, R16, R6 ;  /* 0x0000001002107224 */ /* 0x008fe400078e0206 */
[----:B------:R-:W-:Y:S01]  /*19690*/  IMAD.IADD R19, R4, 0x1, R19 ;  /* 0x0000000104137824 */ /* 0x000fe200078e0213 */
[----:B------:R-:W2:Y:S01]  /*196a0*/  I2F.RP R7, R5 ;  /* 0x0000000500077306 */ /* 0x000ea20000209400 */
[----:B------:R-:W-:-:S07]  /*196b0*/  IMAD.IADD R0, R0, 0x1, -R16 ;  /* 0x0000000100007824 */ /* 0x000fce00078e0a10 */
[----:B--2---:R-:W2:Y:S02]  /*196c0*/  MUFU.RCP R7, R7 ;  /* 0x0000000700077308 */ /* 0x004ea40000001000 */
[----:B--2---:R-:W-:-:S06]  /*196d0*/  IADD3 R8, R7, 0xffffffe, RZ ;  /* 0x0ffffffe07087810 */ /* 0x004fcc0007ffe0ff */
[----:B01----:R-:W0:Y:S02]  /*196e0*/  F2I.FTZ.U32.TRUNC.NTZ R3, R8 ;  /* 0x0000000800037305 */ /* 0x003e24000021f000 */
[----:B0-----:R-:W-:-:S04]  /*196f0*/  IMAD.MOV R2, RZ, RZ, -R3 ;  /* 0x000000ffff027224 */ /* 0x001fc800078e0a03 */
[----:B------:R-:W-:Y:S02]  /*19700*/  IMAD R6, R2, R5, RZ ;  /* 0x0000000502067224 */ /* 0x000fe400078e02ff */
[----:B------:R-:W-:-:S04]  /*19710*/  IMAD.MOV.U32 R2, RZ, RZ, RZ ;  /* 0x000000ffff027224 */ /* 0x000fc800078e00ff */
[----:B------:R-:W-:Y:S01]  /*19720*/  IMAD.HI.U32 R2, R3, R6, R2 ;  /* 0x0000000603027227 */ /* 0x000fe200078e0002 */
[----:B------:R-:W-:Y:S02]  /*19730*/  IABS R6, R17 ;  /* 0x0000001100067213 */ /* 0x000fe40000000000 */
[----:B------:R-:W-:-:S03]  /*19740*/  IABS R3, R0 ;  /* 0x0000000000037213 */ /* 0x000fc60000000000 */
[----:B------:R-:W-:Y:S02]  /*19750*/  IMAD.MOV R6, RZ, RZ, -R6 ;  /* 0x000000ffff067224 */ /* 0x000fe400078e0a06 */
        /* <DEDUP_REMOVED lines=16> */
.L_x_603:
[----:B------:R-:W-:Y:S01]  /*19860*/  UMOV UR4, URZ ;  /* 0x0000003f00047c82 */ /* 0x000fe20008000000 */
[----:B------:R-:W-:Y:S01]  /*19870*/  UMOV UR5, URZ ;  /* 0x0000003f00057c82 */ /* 0x000fe20008000000 */
[----:B------:R-:W-:Y:S01]  /*19880*/  ULDC UR6, c[0x0][0xc3c] ;  /* 0x00030f0000067ab9 */ /* 0x000fe20000000800 */
[----:B------:R-:W-:Y:S01]  /*19890*/  MOV R16, R0 ;  /* 0x0000000000107202 */ /* 0x000fe20000000f00 */
[----:B------:R-:W-:Y:S02]  /*198a0*/  IMAD.U32 R17, RZ, RZ, UR4 ;  /* 0x00000004ff117e24 */ /* 0x000fe4000f8e00ff */
[----:B------:R-:W-:Y:S02]  /*198b0*/  IMAD.U32 R18, RZ, RZ, UR5 ;  /* 0x00000005ff127e24 */ /* 0x000fe4000f8e00ff */
[----:B------:R-:W-:-:S07]  /*198c0*/  IMAD.U32 R19, RZ, RZ, UR6 ;  /* 0x00000006ff137e24 */ /* 0x000fce000f8e00ff */
.L_x_611:
[----:B------:R3:W2:Y:S01]  /*198d0*/  LDL R2, [R1+0xc] ;  /* 0x00000c0001027983 */ /* 0x0006a20000100800 */
[----:B------:R-:W1:Y:S01]  /*198e0*/  S2R R0, SR_TID.X ;  /* 0x0000000000007919 */ /* 0x000e620000002100 */
[----:B------:R-:W-:Y:S05]  /*198f0*/  WARPSYNC.ALL ;  /* 0x0000000000007948 */ /* 0x000fea0003800000 */
[----:B-1----:R-:W-:Y:S01]  /*19900*/  LOP3.LUT R0, R0, 0x1f, RZ, 0xc0, !PT ;  /* 0x0000001f00007812 */ /* 0x002fe200078ec0ff */
[----:B------:R-:W-:Y:S03]  /*19910*/  BAR.SYNC.DEFER_BLOCKING 0x4, 0x200 ;  /* 0x0108000000007b1d */ /* 0x000fe60000010000 */
[----:B------:R-:W-:-:S13]  /*19920*/  ISETP.NE.AND P0, PT, R0, RZ, PT ;  /* 0x000000ff0000720c */ /* 0x000fda0003f05270 */
[----:B------:R-:W-:Y:S01]  /*19930*/  @!P0 MOV R0, 0x400 ;  /* 0x0000040000008802 */ /* 0x000fe20000000f00 */
[----:B--2---:R-:W1:Y:S03]  /*19940*/  @!P0 S2R R2, SR_CgaCtaId ;  /* 0x0000000000028919 */ /* 0x004e660000008800 */
[----:B-1----:R-:W-:Y:S01]  /*19950*/  @!P0 LEA R22, R2, R0, 0x18 ;  /* 0x0000000002168211 */ /* 0x002fe200078ec0ff */
[----:B------:R3:W-:Y:S04]  /*19960*/  @!P0 STL [R1+0xc], R2 ;  /* 0x00000c0201008387 */ /* 0x0007e80000100800 */
[----:B------:R3:W-:Y:S01]  /*19970*/  @!P0 STS.128 [R22+0x19cd0], R16 ;  /* 0x019cd01016008388 */ /* 0x0007e20000000c00 */
[----:B------:R-:W-:Y:S06]  /*19980*/  BAR.ARV 0x5, 0x200 ;  /* 0x0148000000007b1d */ /* 0x000fec0000002000 */
.L_x_600:
[----:B------:R-:W-:Y:S02]  /*19990*/  ULDC UR4, c[0x0][0xc3c] ;  /* 0x00030f0000047ab9 */ /* 0x000fe40000000800 */
[----:B--2---:R-:W-:-:S13]  /*199a0*/  ISETP.GE.AND P0, PT, R19, UR4, PT ;  /* 0x0000000413007c0c */ /* 0x004fda000bf06270 */
[----:B------:R-:W-:Y:S05]  /*199b0*/  @!P0 BRA `(.L_x_612) ;  /* 0xffffffa000d08947 */ /* 0x000fea000383ffff */
[----:B------:R-:W-:Y:S05]  /*199c0*/  BSYNC B7 ;  /* 0x0000000000077941 */ /* 0x000fea0003800000 */
.L_x_494:
[----:B0-----:R-:W2:Y:S01]  /*199d0*/  LDL.LU R0, [R1+0x44] ;  /* 0x0000440001007983 */ /* 0x001ea20000300800 */
[----:B------:R-:W-:Y:S01]  /*199e0*/  BSSY B0, `(.L_x_613) ;  /* 0x000000b000007945 */ /* 0x000fe20003800000 */
[----:B------:R-:W0:Y:S01]  /*199f0*/  S2R R5, SR_CgaCtaId ;  /* 0x0000000000057919 */ /* 0x000e220000008800 */
[----:B--2---:R-:W-:-:S05]  /*19a00*/  VIADD R0, R0, 0x1 ;  /* 0x0000000100007836 */ /* 0x004fca0000000000 */
[----:B-1-3--:R-:W-:-:S04]  /*19a10*/  LEA.HI R2, R0, R0, RZ, 0x1 ;  /* 0x0000000000027211 */ /* 0x00afc800078f08ff */
[----:B------:R-:W-:Y:S02]  /*19a20*/  LOP3.LUT R3, R2, 0xfffffffe, RZ, 0xc0, !PT ;  /* 0xfffffffe02037812 */ /* 0x000fe400078ec0ff */
[----:B------:R-:W-:-:S03]  /*19a30*/  MOV R2, 0x400 ;  /* 0x0000040000027802 */ /* 0x000fc60000000f00 */
[----:B------:R-:W-:Y:S01]  /*19a40*/  IMAD.IADD R0, R0, 0x1, -R3 ;  /* 0x0000000100007824 */ /* 0x000fe200078e0a03 */
[----:B0-----:R-:W-:-:S04]  /*19a50*/  LEA R5, R5, R2, 0x18 ;  /* 0x0000000205057211 */ /* 0x001fc800078ec0ff */
[----:B------:R-:W-:-:S04]  /*19a60*/  SHF.L.U32 R0, R0, 0x1f, RZ ;  /* 0x0000001f00007819 */ /* 0x000fc800000006ff */
[----:B------:R-:W0:Y:S02]  /*19a70*/  SYNCS.PHASECHK.TRANS64.TRYWAIT P0, [R5+URZ+0x19c20], R0 ;  /* 0x019c2000050075a7 */ /* 0x000e24000800017f */
[----:B0-----:R-:W-:Y:S05]  /*19a80*/  @!P0 BRA `(.L_x_614) ;  /* 0x0000002c001c8947 */ /* 0x001fea0003800000 */
.L_x_735:
[----:B------:R-:W-:Y:S05]  /*19a90*/  BSYNC B0 ;  /* 0x0000000000007941 */ /* 0x000fea0003800000 */
.L_x_613:
[----:B------:R-:W-:-:S03]  /*19aa0*/  UMOV UR4, 0xffffffff ;  /* 0xffffffff00047882 */ /* 0x000fc60000000000 */
[----:B------:R-:W-:Y:S05]  /*19ab0*/  BRA.DIV UR4, `(.L_x_615) ;  /* 0x0000002e04247947 */ /* 0x000fea000b800000 */
[----:B0-----:R-:W0:Y:S02]  /*19ac0*/  S2R R0, SR_TID.X ;  /* 0x0000000000007919 */ /* 0x001e240000002100 */
[----:B0-----:R-:W-:-:S04]  /*19ad0*/  SHF.R.U32.HI R0, RZ, 0x5, R0 ;  /* 0x00000005ff007819 */ /* 0x001fc80000011600 */
[----:B------:R-:W-:-:S05]  /*19ae0*/  LOP3.LUT R0, R0, 0x3, RZ, 0xc0, !PT ;  /* 0x0000000300007812 */ /* 0x000fca00078ec0ff */
[----:B------:R0:W1:Y:S02]  /*19af0*/  SHFL.IDX PT, R14, R0, RZ, 0x1f ;  /* 0x00001fff000e7589 */ /* 0x00006400000e0000 */
.L_x_738:
[----:B-1----:R-:W-:-:S13]  /*19b00*/  ISETP.NE.AND P0, PT, R14, RZ, PT ;  /* 0x000000ff0e00720c */ /* 0x002fda0003f05270 */
[----:B------:R-:W-:Y:S05]  /*19b10*/  @P0 BRA `(.L_x_365) ;  /* 0x0000000000a80947 */ /* 0x000fea0003800000 */
[----:B------:R-:W-:-:S03]  /*19b20*/  UMOV UR4, 0xffffffff ;  /* 0xffffffff00047882 */ /* 0x000fc60000000000 */
[----:B------:R-:W-:Y:S05]  /*19b30*/  BRA.DIV UR4, `(.L_x_616) ;  /* 0x0000002e04387947 */ /* 0x000fea000b800000 */
[----:B------:R-:W-:-:S13]  /*19b40*/  ELECT P6, URZ, PT ;  /* 0x00000000003f782f */ /* 0x000fda00038c0000 */
.L_x_741:
[----:B------:R-:W-:Y:S05]  /*19b50*/  @!P6 BRA `(.L_x_365) ;  /* 0x000000000098e947 */ /* 0x000fea0003800000 */
[----:B------:R-:W-:-:S06]  /*19b60*/  ULOP3.LUT UR4, UR37, 0x2, URZ, 0xfc, !UPT ;  /* 0x0000000225047892 */ /* 0x000fcc000f8efc3f */
[----:B0-----:R-:W-:-:S04]  /*19b70*/  MOV R0, UR4 ;  /* 0x0000000400007c02 */ /* 0x001fc80008000f00 */
[----:B------:R-:W-:-:S13]  /*19b80*/  ISETP.NE.AND P0, PT, R0, 0x3, PT ;  /* 0x000000030000780c */ /* 0x000fda0003f05270 */
[----:B------:R-:W-:Y:S05]  /*19b90*/  @!P0 BRA `(.L_x_617) ;  /* 0x0000000000048947 */ /* 0x000fea0003800000 */
[----:B------:R-:W-:Y:S01]  /*19ba0*/  BPT.TRAP 0x1 ;  /* 0x000000040000795c */ /* 0x000fe20000300000 */
.L_x_617:
[----:B------:R-:W-:Y:S01]  /*19bb0*/  IMAD R3, R23, 0x8, R5 ;  /* 0x0000000817037824 */ /* 0x000fe200078e0205 */
[----:B------:R-:W-:Y:S01]  /*19bc0*/  SHF.L.U32 R2, R25, 0x1f, RZ ;  /* 0x0000001f19027819 */ /* 0x000fe200000006ff */
[----:B------:R-:W-:-:S03]  /*19bd0*/  VIADD R23, R23, 0x1 ;  /* 0x0000000117177836 */ /* 0x000fc60000000000 */
[----:B------:R-:W0:Y:S02]  /*19be0*/  SYNCS.PHASECHK.TRANS64.TRYWAIT P1, [R3+URZ+0x19c40], R2 ;  /* 0x019c4002030075a7 */ /* 0x000e24000802017f */
[----:B------:R-:W-:-:S04]  /*19bf0*/  ISETP.NE.AND P2, PT, R23, 0x2, PT ;  /* 0x000000021700780c */ /* 0x000fc80003f45270 */
[----:B------:R-:W-:Y:S01]  /*19c00*/  SEL R0, RZ, 0x1, P2 ;  /* 0x00000001ff007807 */ /* 0x000fe20001000000 */
[----:B0-----:R-:W-:Y:S08]  /*19c10*/  @!P1 BRA `(.L_x_618) ;  /* 0x0000002c00209947 */ /* 0x001ff00003800000 */
.L_x_742:
[----:B------:R-:W-:Y:S02]  /*19c20*/  SEL R23, R23, RZ, P2 ;  /* 0x000000ff17177207 */ /* 0x000fe40001000000 */
[----:B------:R-:W-:Y:S01]  /*19c30*/  LOP3.LUT R0, R25, R0, RZ, 0x3c, !PT ;  /* 0x0000000019007212 */ /* 0x000fe200078e3cff */
[----:B------:R-:W-:Y:S06]  /*19c40*/  @!P0 BRA `(.L_x_619) ;  /* 0x0000000000048947 */ /* 0x000fec0003800000 */
[----:B------:R-:W-:Y:S01]  /*19c50*/  BPT.TRAP 0x1 ;  /* 0x000000040000795c */ /* 0x000fe20000300000 */
.L_x_619:
[----:B------:R-:W-:Y:S01]  /*19c60*/  IMAD R23, R23, 0x8, R5 ;  /* 0x0000000817177824 */ /* 0x000fe200078e0205 */
[----:B------:R-:W-:-:S04]  /*19c70*/  SHF.L.U32 R0, R0, 0x1f, RZ ;  /* 0x0000001f00007819 */ /* 0x000fc800000006ff */
[----:B------:R-:W1:Y:S02]  /*19c80*/  SYNCS.PHASECHK.TRANS64.TRYWAIT P1, [R23+URZ+0x19c40], R0 ;  /* 0x019c4000170075a7 */ /* 0x000e64000802017f */
[----:B-1----:R-:W-:Y:S05]  /*19c90*/  @!P1 BRA `(.L_x_620) ;  /* 0x0000002c00149947 */ /* 0x002fea0003800000 */
.L_x_743:
[----:B------:R-:W-:Y:S05]  /*19ca0*/  @!P0 BRA `(.L_x_621) ;  /* 0x0000000000048947 */ /* 0x000fea0003800000 */
[----:B------:R-:W-:Y:S01]  /*19cb0*/  BPT.TRAP 0x1 ;  /* 0x000000040000795c */ /* 0x000fe20000300000 */
.L_x_621:
[----:B------:R-:W2:Y:S02]  /*19cc0*/  SYNCS.PHASECHK.TRANS64.TRYWAIT P1, [R3+URZ+0x19c60], R2 ;  /* 0x019c6002030075a7 */ /* 0x000ea4000802017f */
[----:B--2---:R-:W-:Y:S05]  /*19cd0*/  @!P1 BRA `(.L_x_622) ;  /* 0x0000002c00189947 */ /* 0x004fea0003800000 */
.L_x_744:
[----:B------:R-:W-:Y:S05]  /*19ce0*/  @!P0 BRA `(.L_x_623) ;  /* 0x0000000000048947 */ /* 0x000fea0003800000 */
[----:B------:R-:W-:Y:S01]  /*19cf0*/  BPT.TRAP 0x1 ;  /* 0x000000040000795c */ /* 0x000fe20000300000 */
.L_x_623:
[----:B------:R-:W3:Y:S02]  /*19d00*/  SYNCS.PHASECHK.TRANS64.TRYWAIT P1, [R23+URZ+0x19c60], R0 ;  /* 0x019c6000170075a7 */ /* 0x000ee4000802017f */
[----:B---3--:R-:W-:Y:S05]  /*19d10*/  @!P1 BRA `(.L_x_624) ;  /* 0x0000002c001c9947 */ /* 0x008fea0003800000 */
.L_x_745:
[----:B------:R-:W-:Y:S05]  /*19d20*/  @!P0 BRA `(.L_x_625) ;  /* 0x0000000000048947 */ /* 0x000fea0003800000 */
[----:B------:R-:W-:Y:S01]  /*19d30*/  BPT.TRAP 0x1 ;  /* 0x000000040000795c */ /* 0x000fe20000300000 */
.L_x_625:
[----:B------:R-:W4:Y:S02]  /*19d40*/  SYNCS.PHASECHK.TRANS64.TRYWAIT P1, [R3+URZ+0x19c80], R2 ;  /* 0x019c8002030075a7 */ /* 0x000f24000802017f */
[----:B----4-:R-:W-:Y:S05]  /*19d50*/  @!P1 BRA `(.L_x_626) ;  /* 0x0000002c00209947 */ /* 0x010fea0003800000 */
.L_x_746:
[----:B------:R-:W-:Y:S05]  /*19d60*/  @!P0 BRA `(.L_x_627) ;  /* 0x0000000000048947 */ /* 0x000fea0003800000 */
[----:B------:R-:W-:Y:S01]  /*19d70*/  BPT.TRAP 0x1 ;  /* 0x000000040000795c */ /* 0x000fe20000300000 */
.L_x_627:
[----:B------:R0:W0:Y:S02]  /*19d80*/  SYNCS.PHASECHK.TRANS64.TRYWAIT P0, [R23+URZ+0x19c80], R0 ;  /* 0x019c8000170075a7 */ /* 0x000024000800017f */
[----:B0-----:R-:W-:Y:S05]  /*19d90*/  @!P0 NANOSLEEP.SYNCS 0x989680 ;  /* 0x009896800000895d */ /* 0x001fea0003900000 */
[----:B------:R-:W0:Y:S02]  /*19da0*/  @!P0 SYNCS.PHASECHK.TRANS64 P0, [R23+URZ+0x19c80], R0 ;  /* 0x019c8000170085a7 */ /* 0x000e24000800007f */
[----:B0-----:R-:W-:Y:S05]  /*19db0*/  @!P0 BRA `(.L_x_627) ;  /* 0xfffffffc00f08947 */ /* 0x001fea000383ffff */
.L_x_365:
[----:B------:R-:W-:Y:S05]  /*19dc0*/  BSYNC B8 ;  /* 0x0000000000087941 */ /* 0x000fea0003800000 */
.L_x_362:
[----:B------:R-:W-:Y:S05]  /*19dd0*/  EXIT ;  /* 0x000000000000794d */ /* 0x000fea0003800000 */
.L_x_381:
[----:B-1----:R1:W2:Y:S02]  /*19de0*/  SYNCS.PHASECHK.TRANS64.TRYWAIT P6, [R68+URZ+0x19c90], R79 ;  /* 0x019c904f440075a7 */ /* 0x0022a400080c017f */
[----:B--2---:R-:W-:Y:S05]  /*19df0*/  @!P6 NANOSLEEP.SYNCS 0x989680 ;  /* 0x009896800000e95d */ /* 0x004fea0003900000 */
[----:B------:R-:W2:Y:S02]  /*19e00*/  @!P6 SYNCS.PHASECHK.TRANS64 P6, [R68+URZ+0x19c90], R79 ;  /* 0x019c904f4400e5a7 */ /* 0x000ea400080c007f */
[----:B--2---:R-:W-:Y:S05]  /*19e10*/  @!P6 BRA `(.L_x_381) ;  /* 0xfffffffc00f0e947 */ /* 0x004fea000383ffff */
[----:B------:R-:W-:Y:S05]  /*19e20*/  BRA `(.L_x_628) ;  /* 0xfffffe8800707947 */ /* 0x000fea000383ffff */
.L_x_382:
[----:B------:R-:W-:Y:S01]  /*19e30*/  BSSY B1, `(.L_x_629) ;  /* 0x0000008000017945 */ /* 0x000fe20003800000 */
[----:B0-----:R-:W-:Y:S01]  /*19e40*/  IMAD.MOV.U32 R13, RZ, RZ, R82 ;  /* 0x000000ffff0d7224 */ /* 0x001fe200078e0052 */
[----:B------:R-:W-:Y:S01]  /*19e50*/  MOV R11, 0x1e1f ;  /* 0x00001e1f000b7802 */ /* 0x000fe20000000f00 */
[----:B------:R-:W-:Y:S02]  /*19e60*/  IMAD.MOV.U32 R12, RZ, RZ, RZ ;  /* 0x000000ffff0c7224 */ /* 0x000fe400078e00ff */
[----:B------:R-:W-:-:S07]  /*19e70*/  IMAD.MOV.U32 R15, RZ, RZ, -0x1 ;  /* 0xffffffffff0f7424 */ /* 0x000fce00078e00ff */
[----:B-1----:R-:W-:Y:S05]  /*19e80*/  WARPSYNC.COLLECTIVE R15, `(.L_x_630) ;  /* 0x000000000f087348 */ /* 0x002fea0003c00000 */
[----:B------:R0:W2:Y:S02]  /*19e90*/  SHFL.IDX P6, R14, R13, R12, R11 ;  /* 0x0000000c0d0e7389 */ /* 0x0000a400000c000b */
[----:B012---:R-:W-:Y:S01]  /*19ea0*/  ENDCOLLECTIVE ;  /* 0x000000000000791b */ /* 0x007fe20003800000 */
.L_x_630:
[----:B------:R-:W-:Y:S05]  /*19eb0*/  BSYNC B1 ;  /* 0x0000000000017941 */ /* 0x000fea0003800000 */
.L_x_629:
[----:B------:R-:W-:Y:S01]  /*19ec0*/  IMAD.MOV.U32 R13, RZ, RZ, R84 ;  /* 0x000000ffff0d7224 */ /* 0x000fe200078e0054 */
[----:B------:R-:W-:Y:S01]  /*19ed0*/  MOV R15, 0xffffffff ;  /* 0xffffffff000f7802 */ /* 0x000fe20000000f00 */
[----:B------:R-:W-:Y:S02]  /*19ee0*/  IMAD.MOV.U32 R12, RZ, RZ, RZ ;  /* 0x000000ffff0c7224 */ /* 0x000fe400078e00ff */
[----:B------:R-:W-:Y:S02]  /*19ef0*/  IMAD.MOV.U32 R11, RZ, RZ, 0x1e1f ;  /* 0x00001e1fff0b7424 */ /* 0x000fe400078e00ff */
[----:B------:R-:W-:-:S07]  /*19f00*/  IMAD.MOV.U32 R39, RZ, RZ, R14 ;  /* 0x000000ffff277224 */ /* 0x000fce00078e000e */
[----:B------:R-:W-:Y:S05]  /*19f10*/  WARPSYNC.COLLECTIVE R15, `(.L_x_631) ;  /* 0x000000000f087348 */ /* 0x000fea0003c00000 */
[----:B------:R0:W1:Y:S02]  /*19f20*/  SHFL.IDX P6, R14, R13, R12, R11 ;  /* 0x0000000c0d0e7389 */ /* 0x00006400000c000b */
[----:B01----:R-:W-:Y:S01]  /*19f30*/  ENDCOLLECTIVE ;  /* 0x000000000000791b */ /* 0x003fe20003800000 */
.L_x_631:
[----:B------:R-:W-:Y:S05]  /*19f40*/  BRA `(.L_x_632) ;  /* 0xfffffe88003c7947 */ /* 0x000fea000383ffff */
.L_x_398:
[----:B-1----:R1:W2:Y:S02]  /*19f50*/  SYNCS.PHASECHK.TRANS64.TRYWAIT P6, [R68+URZ+0x19c90], R79 ;  /* 0x019c904f440075a7 */ /* 0x0022a400080c017f */
[----:B--2---:R-:W-:Y:S05]  /*19f60*/  @!P6 NANOSLEEP.SYNCS 0x989680 ;  /* 0x009896800000e95d */ /* 0x004fea0003900000 */
[----:B------:R-:W2:Y:S02]  /*19f70*/  @!P6 SYNCS.PHASECHK.TRANS64 P6, [R68+URZ+0x19c90], R79 ;  /* 0x019c904f4400e5a7 */ /* 0x000ea400080c007f */
[----:B--2---:R-:W-:Y:S05]  /*19f80*/  @!P6 BRA `(.L_x_398) ;  /* 0xfffffffc00f0e947 */ /* 0x004fea000383ffff */
[----:B------:R-:W-:Y:S05]  /*19f90*/  BRA `(.L_x_633) ;  /* 0xfffffea000607947 */ /* 0x000fea000383ffff */
.L_x_399:
[----:B------:R-:W-:Y:S01]  /*19fa0*/  BSSY B1, `(.L_x_634) ;  /* 0x0000008000017945 */ /* 0x000fe20003800000 */
[----:B0-----:R-:W-:Y:S02]  /*19fb0*/  IMAD.MOV.U32 R13, RZ, RZ, R82 ;  /* 0x000000ffff0d7224 */ /* 0x001fe400078e0052 */
[----:B------:R-:W-:Y:S02]  /*19fc0*/  IMAD.MOV.U32 R12, RZ, RZ, RZ ;  /* 0x000000ffff0c7224 */ /* 0x000fe400078e00ff */
[----:B------:R-:W-:Y:S02]  /*19fd0*/  IMAD.MOV.U32 R11, RZ, RZ, 0x1e1f ;  /* 0x00001e1fff0b7424 */ /* 0x000fe400078e00ff */
[----:B------:R-:W-:-:S07]  /*19fe0*/  IMAD.MOV.U32 R15, RZ, RZ, -0x1 ;  /* 0xffffffffff0f7424 */ /* 0x000fce00078e00ff */
[----:B-1----:R-:W-:Y:S05]  /*19ff0*/  WARPSYNC.COLLECTIVE R15, `(.L_x_635) ;  /* 0x000000000f087348 */ /* 0x002fea0003c00000 */
[----:B------:R0:W2:Y:S02]  /*1a000*/  SHFL.IDX P6, R14, R13, R12, R11 ;  /* 0x0000000c0d0e7389 */ /* 0x0000a400000c000b */
[----:B012---:R-:W-:Y:S01]  /*1a010*/  ENDCOLLECTIVE ;  /* 0x000000000000791b */ /* 0x007fe20003800000 */
.L_x_635:
[----:B------:R-:W-:Y:S05]  /*1a020*/  BSYNC B1 ;  /* 0x0000000000017941 */ /* 0x000fea0003800000 */
.L_x_634:
        /* <DEDUP_REMOVED lines=8> */
.L_x_636:
[----:B------:R-:W-:Y:S01]  /*1a0b0*/  IMAD.MOV.U32 R84, RZ, RZ, R14 ;  /* 0x000000ffff547224 */ /* 0x000fe200078e000e */
[----:B------:R-:W-:Y:S06]  /*1a0c0*/  BRA `(.L_x_637) ;  /* 0xfffffea000287947 */ /* 0x000fec000383ffff */
.L_x_408:
[----:B0-----:R0:W1:Y:S02]  /*1a0d0*/  SYNCS.PHASECHK.TRANS64.TRYWAIT P5, [R68+URZ+0x19c90], R79 ;  /* 0x019c904f440075a7 */ /* 0x00106400080a017f */
[----:B-1----:R-:W-:Y:S05]  /*1a0e0*/  @!P5 NANOSLEEP.SYNCS 0x989680 ;  /* 0x009896800000d95d */ /* 0x002fea0003900000 */
[----:B------:R-:W1:Y:S02]  /*1a0f0*/  @!P5 SYNCS.PHASECHK.TRANS64 P5, [R68+URZ+0x19c90], R79 ;  /* 0x019c904f4400d5a7 */ /* 0x000e6400080a007f */
[----:B-1----:R-:W-:Y:S05]  /*1a100*/  @!P5 BRA `(.L_x_408) ;  /* 0xfffffffc00f0d947 */ /* 0x002fea000383ffff */
[----:B------:R-:W-:Y:S05]  /*1a110*/  BRA `(.L_x_638) ;  /* 0xfffffebc00e87947 */ /* 0x000fea000383ffff */
.L_x_409:
[----:B------:R-:W-:Y:S01]  /*1a120*/  BSSY B1, `(.L_x_639) ;  /* 0x0000007000017945 */ /* 0x000fe20003800000 */
[----:B------:R-:W-:Y:S01]  /*1a130*/  IMAD.MOV.U32 R12, RZ, RZ, RZ ;  /* 0x000000ffff0c7224 */ /* 0x000fe200078e00ff */
[----:B------:R-:W-:Y:S01]  /*1a140*/  MOV R11, 0x1e1f ;  /* 0x00001e1f000b7802 */ /* 0x000fe20000000f00 */
[----:B------:R-:W-:-:S07]  /*1a150*/  IMAD.MOV.U32 R15, RZ, RZ, -0x1 ;  /* 0xffffffffff0f7424 */ /* 0x000fce00078e00ff */
[----:B0-----:R-:W-:Y:S05]  /*1a160*/  WARPSYNC.COLLECTIVE R15, `(.L_x_640) ;  /* 0x000000000f087348 */ /* 0x001fea0003c00000 */
[----:B------:R1:W2:Y:S02]  /*1a170*/  SHFL.IDX P6, R14, R13, R12, R11 ;  /* 0x0000000c0d0e7389 */ /* 0x0002a400000c000b */
[----:B012---:R-:W-:Y:S01]  /*1a180*/  ENDCOLLECTIVE ;  /* 0x000000000000791b */ /* 0x007fe20003800000 */
.L_x_640:
[----:B------:R-:W-:Y:S05]  /*1a190*/  BSYNC B1 ;  /* 0x0000000000017941 */ /* 0x000fea0003800000 */
.L_x_639:
        /* <DEDUP_REMOVED lines=8> */
.L_x_641:
[----:B------:R-:W-:Y:S05]  /*1a220*/  BRA `(.L_x_642) ;  /* 0xfffffec0001c7947 */ /* 0x000fea000383ffff */
.L_x_413:
[----:B0-----:R0:W2:Y:S02]  /*1a230*/  SYNCS.PHASECHK.TRANS64.TRYWAIT P0, [R68+URZ+0x19cb0], R79 ;  /* 0x019cb04f440075a7 */ /* 0x0010a4000800017f */
[----:B--2---:R-:W-:Y:S05]  /*1a240*/  @!P0 NANOSLEEP.SYNCS 0x989680 ;  /* 0x009896800000895d */ /* 0x004fea0003900000 */
[----:B------:R-:W2:Y:S02]  /*1a250*/  @!P0 SYNCS.PHASECHK.TRANS64 P0, [R68+URZ+0x19cb0], R79 ;  /* 0x019cb04f440085a7 */ /* 0x000ea4000800007f */
[----:B--2---:R-:W-:Y:S05]  /*1a260*/  @!P0 BRA `(.L_x_413) ;  /* 0xfffffffc00f08947 */ /* 0x004fea000383ffff */
[----:B------:R-:W-:Y:S05]  /*1a270*/  BRA `(.L_x_643) ;  /* 0xfffffec000ac7947 */ /* 0x000fea000383ffff */
.L_x_431:
[----:B------:R-:W-:Y:S01]  /*1a280*/  BSSY B1, `(.L_x_644) ;  /* 0x0000008000017945 */ /* 0x000fe20003800000 */
[----:B------:R-:W-:Y:S02]  /*1a290*/  IMAD.MOV.U32 R13, RZ, RZ, R24 ;  /* 0x000000ffff0d7224 */ /* 0x000fe400078e0018 */
[----:B------:R-:W-:Y:S02]  /*1a2a0*/  IMAD.MOV.U32 R12, RZ, RZ, RZ ;  /* 0x000000ffff0c7224 */ /* 0x000fe400078e00ff */
[----:B------:R-:W-:Y:S02]  /*1a2b0*/  IMAD.MOV.U32 R11, RZ, RZ, 0x1e1f ;  /* 0x00001e1fff0b7424 */ /* 0x000fe400078e00ff */
[----:B------:R-:W-:-:S07]  /*1a2c0*/  IMAD.MOV.U32 R15, RZ, RZ, -0x1 ;  /* 0xffffffffff0f7424 */ /* 0x000fce00078e00ff */
[----:B------:R-:W-:Y:S05]  /*1a2d0*/  WARPSYNC.COLLECTIVE R15, `(.L_x_645) ;  /* 0x000000000f087348 */ /* 0x000fea0003c00000 */
[----:B------:R0:W1:Y:S02]  /*1a2e0*/  SHFL.IDX P6, R14, R13, R12, R11 ;  /* 0x0000000c0d0e7389 */ /* 0x00006400000c000b */
[----:B01----:R-:W-:Y:S01]  /*1a2f0*/  ENDCOLLECTIVE ;  /* 0x000000000000791b */ /* 0x003fe20003800000 */
.L_x_645:
[----:B------:R-:W-:Y:S05]  /*1a300*/  BSYNC B1 ;  /* 0x0000000000017941 */ /* 0x000fea0003800000 */
.L_x_644:
        /* <DEDUP_REMOVED lines=8> */
.L_x_646:
[----:B------:R-:W-:Y:S02]  /*1a390*/  IMAD.MOV.U32 R13, RZ, RZ, R30 ;  /* 0x000000ffff0d7224 */ /* 0x000fe400078e001e */
[----:B------:R-:W-:-:S07]  /*1a3a0*/  IMAD.MOV.U32 R29, RZ, RZ, R14 ;  /* 0x000000ffff1d7224 */ /* 0x000fce00078e000e */
[----:B------:R-:W-:Y:S05]  /*1a3b0*/  WARPSYNC.COLLECTIVE R15, `(.L_x_647) ;  /* 0x000000000f087348 */ /* 0x000fea0003c00000 */
[----:B------:R0:W1:Y:S02]  /*1a3c0*/  SHFL.IDX P6, R14, R13, R12, R11 ;  /* 0x0000000c0d0e7389 */ /* 0x00006400000c000b */
[----:B01----:R-:W-:Y:S01]  /*1a3d0*/  ENDCOLLECTIVE ;  /* 0x000000000000791b */ /* 0x003fe20003800000 */
.L_x_647:
[----:B------:R-:W-:Y:S01]  /*1a3e0*/  IMAD.MOV.U32 R13, RZ, RZ, R26 ;  /* 0x000000ffff0d7224 */ /* 0x000fe200078e001a */
[----:B------:R-:W-:-:S07]  /*1a3f0*/  MOV R3, R14 ;  /* 0x0000000e00037202 */ /* 0x000fce0000000f00 */
[----:B------:R-:W-:Y:S05]  /*1a400*/  WARPSYNC.COLLECTIVE R15, `(.L_x_648) ;  /* 0x000000000f087348 */ /* 0x000fea0003c00000 */
[----:B------:R0:W1:Y:S02]  /*1a410*/  SHFL.IDX P6, R14, R13, R12, R11 ;  /* 0x0000000c0d0e7389 */ /* 0x00006400000c000b */
[----:B01----:R-:W-:Y:S01]  /*1a420*/  ENDCOLLECTIVE ;  /* 0x000000000000791b */ /* 0x003fe20003800000 */
.L_x_648:
[----:B------:R-:W-:Y:S05]  /*1a430*/  BRA `(.L_x_649) ;  /* 0xfffffed0000c7947 */ /* 0x000fea000383ffff */
.L_x_435:
[----:B-1----:R1:W3:Y:S02]  /*1a440*/  SYNCS.PHASECHK.TRANS64.TRYWAIT P0, [R18+URZ+0x19c00], R21 ;  /* 0x019c0015120075a7 */ /* 0x0022e4000800017f */
[----:B---3--:R-:W-:Y:S05]  /*1a450*/  @!P0 NANOSLEEP.SYNCS 0x989680 ;  /* 0x009896800000895d */ /* 0x008fea0003900000 */
[----:B------:R-:W3:Y:S02]  /*1a460*/  @!P0 SYNCS.PHASECHK.TRANS64 P0, [R18+URZ+0x19c00], R21 ;  /* 0x019c0015120085a7 */ /* 0x000ee4000800007f */
[----:B---3--:R-:W-:Y:S05]  /*1a470*/  @!P0 BRA `(.L_x_435) ;  /* 0xfffffffc00f08947 */ /* 0x008fea000383ffff */
[----:B------:R-:W-:Y:S05]  /*1a480*/  BRA `(.L_x_650) ;  /* 0xfffffed000d87947 */ /* 0x000fea000383ffff */
.L_x_441:
        /* <DEDUP_REMOVED lines=8> */
.L_x_652:
[----:B------:R-:W-:Y:S05]  /*1a510*/  BSYNC B1 ;  /* 0x0000000000017941 */ /* 0x000fea0003800000 */
.L_x_651:
        /* <DEDUP_REMOVED lines=8> */
.L_x_653:
[----:B------:R-:W-:Y:S01]  /*1a5a0*/  MOV R13, R30 ;  /* 0x0000001e000d7202 */ /* 0x000fe20000000f00 */
[----:B------:R-:W-:-:S07]  /*1a5b0*/  IMAD.MOV.U32 R29, RZ, RZ, R14 ;  /* 0x000000ffff1d7224 */ /* 0x000fce00078e000e */
[----:B------:R-:W-:Y:S05]  /*1a5c0*/  WARPSYNC.COLLECTIVE R15, `(.L_x_654) ;  /* 0x000000000f087348 */ /* 0x000fea0003c00000 */
[----:B------:R0:W1:Y:S02]  /*1a5d0*/  SHFL.IDX P6, R14, R13, R12, R11 ;  /* 0x0000000c0d0e7389 */ /* 0x00006400000c000b */
[----:B01----:R-:W-:Y:S01]  /*1a5e0*/  ENDCOLLECTIVE ;  /* 0x000000000000791b */ /* 0x003fe20003800000 */
.L_x_654:
[----:B------:R-:W-:Y:S02]  /*1a5f0*/  IMAD.MOV.U32 R13, RZ, RZ, R26 ;  /* 0x000000ffff0d7224 */ /* 0x000fe400078e001a */
[----:B------:R-:W-:-:S07]  /*1a600*/  IMAD.MOV.U32 R3, RZ, RZ, R14 ;  /* 0x000000ffff037224 */ /* 0x000fce00078e000e */
[----:B------:R-:W-:Y:S05]  /*1a610*/  WARPSYNC.COLLECTIVE R15, `(.L_x_655) ;  /* 0x000000000f087348 */ /* 0x000fea0003c00000 */
[----:B------:R0:W1:Y:S02]  /*1a620*/  SHFL.IDX P6, R14, R13, R12, R11 ;  /* 0x0000000c0d0e7389 */ /* 0x00006400000c000b */
[----:B01----:R-:W-:Y:S01]  /*1a630*/  ENDCOLLECTIVE ;  /* 0x000000000000791b */ /* 0x003fe20003800000 */
.L_x_655:
[----:B------:R-:W-:Y:S01]  /*1a640*/  IMAD.MOV.U32 R21, RZ, RZ, R14 ;  /* 0x000000ffff157224 */ /* 0x000fe200078e000e */
[----:B------:R-:W-:Y:S06]  /*1a650*/  BRA `(.L_x_656) ;  /* 0xfffffee800547947 */ /* 0x000fec000383ffff */
.L_x_445:
[----:B-1----:R1:W3:Y:S02]  /*1a660*/  SYNCS.PHASECHK.TRANS64.TRYWAIT P0, [R18+URZ+0x19c00], R37 ;  /* 0x019c0025120075a7 */ /* 0x0022e4000800017f */
[----:B---3--:R-:W-:Y:S05]  /*1a670*/  @!P0 NANOSLEEP.SYNCS 0x989680 ;  /* 0x009896800000895d */ /* 0x008fea0003900000 */
[----:B------:R-:W3:Y:S02]  /*1a680*/  @!P0 SYNCS.PHASECHK.TRANS64 P0, [R18+URZ+0x19c00], R37 ;  /* 0x019c0025120085a7 */ /* 0x000ee4000800007f */
[----:B---3--:R-:W-:Y:S05]  /*1a690*/  @!P0 BRA `(.L_x_445) ;  /* 0xfffffffc00f08947 */ /* 0x008fea000383ffff */
[----:B------:R-:W-:Y:S05]  /*1a6a0*/  BRA `(.L_x_657) ;  /* 0xfffffeec00247947 */ /* 0x000fea000383ffff */
.L_x_451:
[----:B-1----:R1:W2:Y:S02]  /*1a6b0*/  SYNCS.PHASECHK.TRANS64.TRYWAIT P1, [R0+URZ+0x19c30], R5 ;  /* 0x019c3005000075a7 */ /* 0x0022a4000802017f */
[----:B--2---:R-:W-:Y:S05]  /*1a6c0*/  @!P1 NANOSLEEP.SYNCS 0x989680 ;  /* 0x009896800000995d */ /* 0x004fea0003900000 */
[----:B------:R-:W2:Y:S02]  /*1a6d0*/  @!P1 SYNCS.PHASECHK.TRANS64 P1, [R0+URZ+0x19c30], R5 ;  /* 0x019c3005000095a7 */ /* 0x000ea4000802007f */
[----:B--2---:R-:W-:Y:S05]  /*1a6e0*/  @!P1 BRA `(.L_x_451) ;  /* 0xfffffffc00f09947 */ /* 0x004fea000383ffff */
[----:B------:R-:W-:Y:S05]  /*1a6f0*/  BRA `(.L_x_450) ;  /* 0xffffff0c00947947 */ /* 0x000fea000383ffff */
.L_x_459:
[----:B0-----:R0:W2:Y:S02]  /*1a700*/  SYNCS.PHASECHK.TRANS64.TRYWAIT P1, [R11+URZ+0x19c30], R6 ;  /* 0x019c30060b0075a7 */ /* 0x0010a4000802017f */
[----:B--2---:R-:W-:Y:S05]  /*1a710*/  @!P1 NANOSLEEP.SYNCS 0x989680 ;  /* 0x009896800000995d */ /* 0x004fea0003900000 */
[----:B------:R-:W2:Y:S02]  /*1a720*/  @!P1 SYNCS.PHASECHK.TRANS64 P1, [R11+URZ+0x19c30], R6 ;  /* 0x019c30060b0095a7 */ /* 0x000ea4000802007f */
[----:B--2---:R-:W-:Y:S05]  /*1a730*/  @!P1 BRA `(.L_x_459) ;  /* 0xfffffffc00f09947 */ /* 0x004fea000383ffff */
[----:B------:R-:W-:Y:S05]  /*1a740*/  BRA `(.L_x_458) ;  /* 0xffffff3400fc7947 */ /* 0x000fea000383ffff */
.L_x_464:
[----:B-1----:R1:W2:Y:S02]  /*1a750*/  SYNCS.PHASECHK.TRANS64.TRYWAIT P1, [R12+URZ+0x19c50], R5 ;  /* 0x019c50050c0075a7 */ /* 0x0022a4000802017f */
[----:B--2---:R-:W-:Y:S05]  /*1a760*/  @!P1 NANOSLEEP.SYNCS 0x989680 ;  /* 0x009896800000995d */ /* 0x004fea0003900000 */
[----:B------:R-:W2:Y:S02]  /*1a770*/  @!P1 SYNCS.PHASECHK.TRANS64 P1, [R12+URZ+0x19c50], R5 ;  /* 0x019c50050c0095a7 */ /* 0x000ea4000802007f */
[----:B--2---:R-:W-:Y:S05]  /*1a780*/  @!P1 BRA `(.L_x_464) ;  /* 0xfffffffc00f09947 */ /* 0x004fea000383ffff */
[----:B------:R-:W-:Y:S05]  /*1a790*/  BRA `(.L_x_463) ;  /* 0xffffff38007c7947 */ /* 0x000fea000383ffff */
.L_x_472:
[----:B-1----:R1:W2:Y:S02]  /*1a7a0*/  SYNCS.PHASECHK.TRANS64.TRYWAIT P1, [R10+URZ+0x19c50], R5 ;  /* 0x019c50050a0075a7 */ /* 0x0022a4000802017f */
[----:B--2---:R-:W-:Y:S05]  /*1a7b0*/  @!P1 NANOSLEEP.SYNCS 0x989680 ;  /* 0x009896800000995d */ /* 0x004fea0003900000 */
[----:B------:R-:W2:Y:S02]  /*1a7c0*/  @!P1 SYNCS.PHASECHK.TRANS64 P1, [R10+URZ+0x19c50], R5 ;  /* 0x019c50050a0095a7 */ /* 0x000ea4000802007f */
[----:B--2---:R-:W-:Y:S05]  /*1a7d0*/  @!P1 BRA `(.L_x_472) ;  /* 0xfffffffc00f09947 */ /* 0x004fea000383ffff */
[----:B------:R-:W-:Y:S05]  /*1a7e0*/  BRA `(.L_x_471) ;  /* 0xffffff5c00087947 */ /* 0x000fea000383ffff */
.L_x_500:
[----:B-1----:R-:W0:Y:S01]  /*1a7f0*/  S2R R8, SR_TID.X ;  /* 0x0000000000087919 */ /* 0x002e220000002100 */
[----:B------:R-:W-:Y:S01]  /*1a800*/  BSSY B1, `(.L_x_658) ;  /* 0x000000a000017945 */ /* 0x000fe20003800000 */
[----:B------:R-:W-:Y:S01]  /*1a810*/  IMAD.MOV.U32 R12, RZ, RZ, RZ ;  /* 0x000000ffff0c7224 */ /* 0x000fe200078e00ff */
[----:B------:R-:W-:Y:S01]  /*1a820*/  MOV R11, 0x1f ;  /* 0x0000001f000b7802 */ /* 0x000fe20000000f00 */
[----:B------:R-:W-:Y:S01]  /*1a830*/  IMAD.MOV.U32 R15, RZ, RZ, -0x1 ;  /* 0xffffffffff0f7424 */ /* 0x000fe200078e00ff */
[----:B0-----:R-:W-:-:S04]  /*1a840*/  SHF.R.U32.HI R8, RZ, 0x5, R8 ;  /* 0x00000005ff087819 */ /* 0x001fc80000011608 */
[----:B------:R-:W-:-:S05]  /*1a850*/  LOP3.LUT R8, R8, 0x3, RZ, 0xc0, !PT ;  /* 0x0000000308087812 */ /* 0x000fca00078ec0ff */
[----:B------:R-:W-:-:S07]  /*1a860*/  IMAD.MOV.U32 R13, RZ, RZ, R8 ;  /* 0x000000ffff0d7224 */ /* 0x000fce00078e0008 */
[----:B------:R-:W-:Y:S05]  /*1a870*/  WARPSYNC.COLLECTIVE R15, `(.L_x_659) ;  /* 0x000000000f087348 */ /* 0x000fea0003c00000 */
[----:B------:R0:W1:Y:S02]  /*1a880*/  SHFL.IDX P6, R14, R13, R12, R11 ;  /* 0x0000000c0d0e7389 */ /* 0x00006400000c000b */
[----:B01----:R-:W-:Y:S01]  /*1a890*/  ENDCOLLECTIVE ;  /* 0x000000000000791b */ /* 0x003fe20003800000 */
.L_x_659:
[----:B------:R-:W-:Y:S05]  /*1a8a0*/  BSYNC B1 ;  /* 0x0000000000017941 */ /* 0x000fea0003800000 */
.L_x_658:
[----:B------:R-:W-:Y:S05]  /*1a8b0*/  BRA `(.L_x_660) ;  /* 0xffffff9800c07947 */ /* 0x000fea000383ffff */
.L_x_502:
[----:B------:R-:W-:Y:S01]  /*1a8c0*/  BSSY B1, `(.L_x_661) ;  /* 0x0000006000017945 */ /* 0x000fe20003800000 */
[----:B------:R-:W-:-:S07]  /*1a8d0*/  IMAD.MOV.U32 R15, RZ, RZ, -0x1 ;  /* 0xffffffffff0f7424 */ /* 0x000fce00078e00ff */
[----:B01----:R-:W-:Y:S05]  /*1a8e0*/  WARPSYNC.COLLECTIVE R15, `(.L_x_662) ;  /* 0x000000000f0c7348 */ /* 0x003fea0003c00000 */
[----:B------:R-:W-:Y:S02]  /*1a8f0*/  ELECT P6, UR62, PT ;  /* 0x00000000003e782f */ /* 0x000fe400038c0000 */
[----:B------:R-:W-:Y:S01]  /*1a900*/  MOV R14, UR62 ;  /* 0x0000003e000e7c02 */ /* 0x000fe20008000f00 */
[----:B01----:R-:W-:Y:S10]  /*1a910*/  ENDCOLLECTIVE ;  /* 0x000000000000791b */ /* 0x003ff40003800000 */
.L_x_662:
[----:B------:R-:W-:Y:S05]  /*1a920*/  BSYNC B1 ;  /* 0x0000000000017941 */ /* 0x000fea0003800000 */
.L_x_661:
[----:B------:R-:W-:Y:S05]  /*1a930*/  BRA `(.L_x_501) ;  /* 0xffffff9800b87947 */ /* 0x000fea000383ffff */
.L_x_504:
[----:B0-----:R0:W2:Y:S02]  /*1a940*/  SYNCS.PHASECHK.TRANS64.TRYWAIT P0, [R22+URZ+0x19c20], R5 ;  /* 0x019c2005160075a7 */ /* 0x0010a4000800017f */
[----:B--2---:R-:W-:Y:S05]  /*1a950*/  @!P0 NANOSLEEP.SYNCS 0x989680 ;  /* 0x009896800000895d */ /* 0x004fea0003900000 */
[----:B------:R-:W2:Y:S02]  /*1a960*/  @!P0 SYNCS.PHASECHK.TRANS64 P0, [R22+URZ+0x19c20], R5 ;  /* 0x019c2005160085a7 */ /* 0x000ea4000800007f */
[----:B--2---:R-:W-:Y:S05]  /*1a970*/  @!P0 BRA `(.L_x_504) ;  /* 0xfffffffc00f08947 */ /* 0x004fea000383ffff */
[----:B------:R-:W-:Y:S05]  /*1a980*/  BRA `(.L_x_663) ;  /* 0xffffff9800c87947 */ /* 0x000fea000383ffff */
.L_x_508:
[----:B-1----:R1:W2:Y:S02]  /*1a990*/  SYNCS.PHASECHK.TRANS64.TRYWAIT P0, [R8+URZ+0x19ca0], R10 ;  /* 0x019ca00a080075a7 */ /* 0x0022a4000800017f */
[----:B--2---:R-:W-:Y:S05]  /*1a9a0*/  @!P0 NANOSLEEP.SYNCS 0x989680 ;  /* 0x009896800000895d */ /* 0x004fea0003900000 */
[----:B------:R-:W2:Y:S02]  /*1a9b0*/  @!P0 SYNCS.PHASECHK.TRANS64 P0, [R8+URZ+0x19ca0], R10 ;  /* 0x019ca00a080085a7 */ /* 0x000ea4000800007f */
[----:B--2---:R-:W-:Y:S05]  /*1a9c0*/  @!P0 BRA `(.L_x_508) ;  /* 0xfffffffc00f08947 */ /* 0x004fea000383ffff */
[----:B------:R-:W-:Y:S05]  /*1a9d0*/  BRA `(.L_x_664) ;  /* 0xffffff9800e07947 */ /* 0x000fea000383ffff */
.L_x_515:
[----:B0-----:R0:W2:Y:S02]  /*1a9e0*/  SYNCS.PHASECHK.TRANS64.TRYWAIT P0, [R8+URZ+0x19cc0], R10 ;  /* 0x019cc00a080075a7 */ /* 0x0010a4000800017f */
[----:B--2---:R-:W-:Y:S05]  /*1a9f0*/  @!P0 NANOSLEEP.SYNCS 0x989680 ;  /* 0x009896800000895d */ /* 0x004fea0003900000 */
[----:B------:R-:W2:Y:S02]  /*1aa00*/  @!P0 SYNCS.PHASECHK.TRANS64 P0, [R8+URZ+0x19cc0], R10 ;  /* 0x019cc00a080085a7 */ /* 0x000ea4000800007f */
[----:B--2---:R-:W-:Y:S05]  /*1aa10*/  @!P0 BRA `(.L_x_515) ;  /* 0xfffffffc00f08947 */ /* 0x004fea000383ffff */
[----:B------:R-:W-:Y:S05]  /*1aa20*/  BRA `(.L_x_665) ;  /* 0xffffff9c00dc7947 */ /* 0x000fea000383ffff */
.L_x_524:
[----:B-1----:R1:W2:Y:S02]  /*1aa30*/  SYNCS.PHASECHK.TRANS64.TRYWAIT P1, [R8+URZ+0x19ca0], R7 ;  /* 0x019ca007080075a7 */ /* 0x0022a4000802017f */
[----:B--2---:R-:W-:Y:S05]  /*1aa40*/  @!P1 NANOSLEEP.SYNCS 0x989680 ;  /* 0x009896800000995d */ /* 0x004fea0003900000 */
[----:B------:R-:W2:Y:S02]  /*1aa50*/  @!P1 SYNCS.PHASECHK.TRANS64 P1, [R8+URZ+0x19ca0], R7 ;  /* 0x019ca007080095a7 */ /* 0x000ea4000802007f */
[----:B--2---:R-:W-:Y:S05]  /*1aa60*/  @!P1 BRA `(.L_x_524) ;  /* 0xfffffffc00f09947 */ /* 0x004fea000383ffff */
[----:B------:R-:W-:Y:S05]  /*1aa70*/  BRA `(.L_x_666) ;  /* 0xffffffa400107947 */ /* 0x000fea000383ffff */
.L_x_531:
[----:B0-----:R0:W2:Y:S02]  /*1aa80*/  SYNCS.PHASECHK.TRANS64.TRYWAIT P1, [R8+URZ+0x19cc0], R7 ;  /* 0x019cc007080075a7 */ /* 0x0010a4000802017f */
[----:B--2---:R-:W-:Y:S05]  /*1aa90*/  @!P1 NANOSLEEP.SYNCS 0x989680 ;  /* 0x009896800000995d */ /* 0x004fea0003900000 */
[----:B------:R-:W2:Y:S02]  /*1aaa0*/  @!P1 SYNCS.PHASECHK.TRANS64 P1, [R8+URZ+0x19cc0], R7 ;  /* 0x019cc007080095a7 */ /* 0x000ea4000802007f */
[----:B--2---:R-:W-:Y:S05]  /*1aab0*/  @!P1 BRA `(.L_x_531) ;  /* 0xfffffffc00f09947 */ /* 0x004fea000383ffff */
[----:B------:R-:W-:Y:S05]  /*1aac0*/  BRA `(.L_x_667) ;  /* 0xffffffa800087947 */ /* 0x000fea000383ffff */
.L_x_548:
[----:B-1----:R-:W0:Y:S01]  /*1aad0*/  S2R R20, SR_TID.X ;  /* 0x0000000000147919 */ /* 0x002e220000002100 */
[----:B------:R-:W-:Y:S01]  /*1aae0*/  BSSY B0, `(.L_x_668) ;  /* 0x000000a000007945 */ /* 0x000fe20003800000 */
[----:B------:R-:W-:Y:S01]  /*1aaf0*/  IMAD.MOV.U32 R12, RZ, RZ, RZ ;  /* 0x000000ffff0c7224 */ /* 0x000fe200078e00ff */
[----:B------:R-:W-:Y:S01]  /*1ab00*/  MOV R15, 0xffffffff ;  /* 0xffffffff000f7802 */ /* 0x000fe20000000f00 */
[----:B------:R-:W-:Y:S01]  /*1ab10*/  IMAD.MOV.U32 R11, RZ, RZ, 0x1f ;  /* 0x0000001fff0b7424 */ /* 0x000fe200078e00ff */
[----:B0-----:R-:W-:-:S04]  /*1ab20*/  SHF.R.U32.HI R10, RZ, 0x5, R20 ;  /* 0x00000005ff0a7819 */ /* 0x001fc80000011614 */
[----:B------:R-:W-:-:S05]  /*1ab30*/  LOP3.LUT R10, R10, 0x3, RZ, 0xc0, !PT ;  /* 0x000000030a0a7812 */ /* 0x000fca00078ec0ff */
[----:B------:R-:W-:-:S07]  /*1ab40*/  IMAD.MOV.U32 R13, RZ, RZ, R10 ;  /* 0x000000ffff0d7224 */ /* 0x000fce00078e000a */
[----:B-----5:R-:W-:Y:S05]  /*1ab50*/  WARPSYNC.COLLECTIVE R15, `(.L_x_669) ;  /* 0x000000000f087348 */ /* 0x020fea0003c00000 */
[----:B------:R0:W1:Y:S02]  /*1ab60*/  SHFL.IDX P6, R14, R13, R12, R11 ;  /* 0x0000000c0d0e7389 */ /* 0x00006400000c000b */
[----:B01---5:R-:W-:Y:S01]  /*1ab70*/  ENDCOLLECTIVE ;  /* 0x000000000000791b */ /* 0x023fe20003800000 */
.L_x_669:
[----:B------:R-:W-:Y:S05]  /*1ab80*/  BSYNC B0 ;  /* 0x0000000000007941 */ /* 0x000fea0003800000 */
.L_x_668:
[----:B------:R-:W-:Y:S05]  /*1ab90*/  BRA `(.L_x_670) ;  /* 0xffffffb400b07947 */ /* 0x000fea000383ffff */
.L_x_551:
[----:B0-----:R-:W2:Y:S02]  /*1aba0*/  LDL R3, [R1+0x30] ;  /* 0x0000300001037983 */ /* 0x001ea40000100800 */
[----:B--2---:R0:W1:Y:S02]  /*1abb0*/  SYNCS.PHASECHK.TRANS64.TRYWAIT P0, [R4+URZ+0x19c80], R3 ;  /* 0x019c8003040075a7 */ /* 0x004064000800017f */
[----:B-1----:R-:W-:Y:S05]  /*1abc0*/  @!P0 NANOSLEEP.SYNCS 0x989680 ;  /* 0x009896800000895d */ /* 0x002fea0003900000 */
[----:B------:R-:W1:Y:S02]  /*1abd0*/  @!P0 SYNCS.PHASECHK.TRANS64 P0, [R4+URZ+0x19c80], R3 ;  /* 0x019c8003040085a7 */ /* 0x000e64000800007f */
[----:B-1----:R-:W-:Y:S05]  /*1abe0*/  @!P0 BRA `(.L_x_551) ;  /* 0xfffffffc00ec8947 */ /* 0x002fea000383ffff */
[----:B------:R-:W-:Y:S05]  /*1abf0*/  BRA `(.L_x_671) ;  /* 0xffffffb400c07947 */ /* 0x000fea000383ffff */
.L_x_552:
        /* <DEDUP_REMOVED lines=8> */
.L_x_673:
[----:B------:R-:W-:Y:S05]  /*1ac80*/  BSYNC B0 ;  /* 0x0000000000007941 */ /* 0x000fea0003800000 */
.L_x_672:
[----:B------:R-:W0:Y:S01]  /*1ac90*/  S2R R7, SR_TID.X ;  /* 0x0000000000077919 */ /* 0x000e220000002100 */
[----:B------:R-:W-:Y:S01]  /*1aca0*/  MOV R13, R8 ;  /* 0x00000008000d7202 */ /* 0x000fe20000000f00 */
[----:B------:R-:W-:Y:S02]  /*1acb0*/  IMAD.MOV.U32 R12, RZ, RZ, RZ ;  /* 0x000000ffff0c7224 */ /* 0x000fe400078e00ff */
[----:B------:R-:W-:Y:S02]  /*1acc0*/  IMAD.MOV.U32 R11, RZ, RZ, 0x1e1f ;  /* 0x00001e1fff0b7424 */ /* 0x000fe400078e00ff */
[----:B------:R-:W-:Y:S02]  /*1acd0*/  IMAD.MOV.U32 R15, RZ, RZ, -0x1 ;  /* 0xffffffffff0f7424 */ /* 0x000fe400078e00ff */
[----:B------:R-:W-:-:S07]  /*1ace0*/  IMAD.MOV.U32 R0, RZ, RZ, R14 ;  /* 0x000000ffff007224 */ /* 0x000fce00078e000e */
[----:B0-----:R-:W-:Y:S05]  /*1acf0*/  WARPSYNC.COLLECTIVE R15, `(.L_x_674) ;  /* 0x000000000f087348 */ /* 0x001fea0003c00000 */
[----:B------:R1:W2:Y:S02]  /*1ad00*/  SHFL.IDX P6, R14, R13, R12, R11 ;  /* 0x0000000c0d0e7389 */ /* 0x0002a400000c000b */
[----:B012---:R-:W-:Y:S01]  /*1ad10*/  ENDCOLLECTIVE ;  /* 0x000000000000791b */ /* 0x007fe20003800000 */
.L_x_674:
[----:B------:R-:W0:Y:S01]  /*1ad20*/  LDC R11, c[0x0][0x2f4] ;  /* 0x0000bd00ff0b7b82 */ /* 0x000e220000000800 */
[----:B------:R-:W-:Y:S02]  /*1ad30*/  IMAD.MOV.U32 R13, RZ, RZ, R9 ;  /* 0x000000ffff0d7224 */ /* 0x000fe400078e0009 */
[----:B------:R-:W-:Y:S02]  /*1ad40*/  IMAD.SHL.U32 R15, R7, 0x10, RZ ;  /* 0x00000010070f7824 */ /* 0x000fe400078e00ff */
[----:B------:R-:W-:-:S03]  /*1ad50*/  IMAD.MOV.U32 R6, RZ, RZ, R14 ;  /* 0x000000ffff067224 */ /* 0x000fc600078e000e */
[----:B------:R-:W-:-:S04]  /*1ad60*/  LOP3.LUT R15, R15, 0x10, RZ, 0xc0, !PT ;  /* 0x000000100f0f7812 */ /* 0x000fc800078ec0ff */
[C---:B------:R-:W-:Y:S02]  /*1ad70*/  IADD3 R6, P0, R15.reuse, R6, RZ ;  /* 0x000000060f067210 */ /* 0x040fe40007f1e0ff */
[C---:B------:R-:W-:Y:S02]  /*1ad80*/  LOP3.LUT R12, R15.reuse, 0x20, RZ, 0xfc, !PT ;  /* 0x000000200f0c7812 */ /* 0x040fe400078efcff */
[----:B------:R-:W-:Y:S01]  /*1ad90*/  IADD3.X R7, RZ, R0, RZ, P0, !PT ;  /* 0x00000000ff077210 */ /* 0x000fe200007fe4ff */
[----:B------:R-:W-:Y:S01]  /*1ada0*/  IMAD.IADD R0, R22, 0x1, R10 ;  /* 0x0000000116007824 */ /* 0x000fe200078e020a */
[-C--:B0-----:R-:W-:Y:S02]  /*1adb0*/  ISETP.GE.AND P4, PT, R15, R11.reuse, PT ;  /* 0x0000000b0f00720c */ /* 0x081fe40003f86270 */
[----:B------:R-:W-:Y:S01]  /*1adc0*/  ISETP.GE.AND P2, PT, R12, R11, PT ;  /* 0x0000000b0c00720c */ /* 0x000fe20003f46270 */
[----:B------:R-:W-:Y:S01]  /*1add0*/  IMAD.MOV.U32 R12, RZ, RZ, 0x1 ;  /* 0x00000001ff0c7424 */ /* 0x000fe200078e00ff */
[----:B------:R-:W-:-:S02]  /*1ade0*/  ISETP.LT.OR P0, PT, R3, 0x1, P4 ;  /* 0x000000010300780c */ /* 0x000fc40002701670 */
[----:B------:R-:W-:-:S11]  /*1adf0*/  LOP3.LUT R15, R15, 0x40, RZ, 0xfc, !PT ;  /* 0x000000400f0f7812 */ /* 0x000fd600078efcff */
        /* <DEDUP_REMOVED lines=13> */
.L_x_675:
[----:B------:R-:W-:Y:S01]  /*1aed0*/  @!PT LDS RZ, [RZ] ;  /* 0x00000000fffff984 */ /* 0x000fe20000000800 */
[----:B------:R-:W-:Y:S01]  /*1aee0*/  @!PT LDS RZ, [RZ] ;  /* 0x00000000fffff984 */ /* 0x000fe20000000800 */
[----:B------:R-:W-:Y:S01]  /*1aef0*/  @!PT LDS RZ, [RZ] ;  /* 0x00000000fffff984 */ /* 0x000fe20000000800 */
[----:B------:R0:W-:Y:S01]  /*1af00*/  LDGSTS.E.BYPASS.LTC128B.128 [R0+0xb000], desc[UR42][R6.64+0x40], !P3 ;  /* 0x0b00004006007fae */ /* 0x0001e2000d901d6a */
[----:B------:R-:W-:Y:S01]  /*1af10*/  ISETP.GE.AND P3, PT, R3, 0x41, PT ;  /* 0x000000410300780c */ /* 0x000fe20003f66270 */
[----:B------:R-:W-:Y:S01]  /*1af20*/  IMAD.MOV.U32 R13, RZ, RZ, R8 ;  /* 0x000000ffff0d7224 */ /* 0x000fe200078e0008 */
[----:B------:R-:W-:-:S11]  /*1af30*/  MOV R9, R14 ;  /* 0x0000000e00097202 */ /* 0x000fd60000000f00 */
[----:B0-----:R-:W-:Y:S05]  /*1af40*/  WARPSYNC.COLLECTIVE R15, `(.L_x_676) ;  /* 0x000000000f087348 */ /* 0x001fea0003c00000 */
[----:B------:R1:W2:Y:S02]  /*1af50*/  SHFL.IDX P6, R14, R13, R12, R11 ;  /* 0x0000000c0d0e7389 */ /* 0x0002a400000c000b */
[----:B012---:R-:W-:Y:S01]  /*1af60*/  ENDCOLLECTIVE ;  /* 0x000000000000791b */ /* 0x007fe20003800000 */
.L_x_676:
[----:B------:R-:W-:Y:S01]  /*1af70*/  IMAD.MOV.U32 R6, RZ, RZ, R14 ;  /* 0x000000ffff067224 */ /* 0x000fe200078e000e */
[----:B------:R-:W-:Y:S06]  /*1af80*/  BRA `(.L_x_677) ;  /* 0xffffffb400ac7947 */ /* 0x000fec000383ffff */
.L_x_557:
[----:B---3--:R-:W3:Y:S02]  /*1af90*/  LDL R3, [R1+0x30] ;  /* 0x0000300001037983 */ /* 0x008ee40000100800 */
[----:B---3--:R3:W4:Y:S02]  /*1afa0*/  SYNCS.PHASECHK.TRANS64.TRYWAIT P0, [R4+URZ+0x19c40], R3 ;  /* 0x019c4003040075a7 */ /* 0x008724000800017f */
[----:B----4-:R-:W-:Y:S05]  /*1afb0*/  @!P0 NANOSLEEP.SYNCS 0x989680 ;  /* 0x009896800000895d */ /* 0x010fea0003900000 */
[----:B------:R-:W4:Y:S02]  /*1afc0*/  @!P0 SYNCS.PHASECHK.TRANS64 P0, [R4+URZ+0x19c40], R3 ;  /* 0x019c4003040085a7 */ /* 0x000f24000800007f */
[----:B----4-:R-:W-:Y:S05]  /*1afd0*/  @!P0 BRA `(.L_x_557) ;  /* 0xfffffffc00ec8947 */ /* 0x010fea000383ffff */
[----:B------:R-:W-:Y:S05]  /*1afe0*/  BRA `(.L_x_678) ;  /* 0xffffffb8001c7947 */ /* 0x000fea000383ffff */
.L_x_558:
[----:B------:R-:W-:Y:S01]  /*1aff0*/  BSSY B0, `(.L_x_679) ;  /* 0x0000008000007945 */ /* 0x000fe20003800000 */
[----:B------:R-:W-:Y:S01]  /*1b000*/  IMAD.MOV.U32 R13, RZ, RZ, R6 ;  /* 0x000000ffff0d7224 */ /* 0x000fe200078e0006 */
[----:B------:R-:W-:Y:S01]  /*1b010*/  MOV R15, 0xffffffff ;  /* 0xffffffff000f7802 */ /* 0x000fe20000000f00 */
[----:B------:R-:W-:Y:S02]  /*1b020*/  IMAD.MOV.U32 R12, RZ, RZ, RZ ;  /* 0x000000ffff0c7224 */ /* 0x000fe400078e00ff */
[----:B------:R-:W-:-:S07]  /*1b030*/  IMAD.MOV.U32 R11, RZ, RZ, 0x1e1f ;  /* 0x00001e1fff0b7424 */ /* 0x000fce00078e00ff */
[----:B--2---:R-:W-:Y:S05]  /*1b040*/  WARPSYNC.COLLECTIVE R15, `(.L_x_680) ;  /* 0x000000000f087348 */ /* 0x004fea0003c00000 */
[----:B------:R0:W1:Y:S02]  /*1b050*/  SHFL.IDX P6, R14, R13, R12, R11 ;  /* 0x0000000c0d0e7389 */ /* 0x00006400000c000b */
[----:B012---:R-:W-:Y:S01]  /*1b060*/  ENDCOLLECTIVE ;  /* 0x000000000000791b */ /* 0x007fe20003800000 */
.L_x_680:
[----:B------:R-:W-:Y:S05]  /*1b070*/  BSYNC B0 ;  /* 0x0000000000007941 */ /* 0x000fea0003800000 */
.L_x_679:
        /* <DEDUP_REMOVED lines=8> */
.L_x_681:
[----:B------:R-:W-:Y:S02]  /*1b100*/  IMAD.MOV.U32 R13, RZ, RZ, R6 ;  /* 0x000000ffff0d7224 */ /* 0x000fe400078e0006 */
[----:B------:R-:W-:Y:S01]  /*1b110*/  IMAD.MOV.U32 R12, RZ, RZ, 0x1 ;  /* 0x00000001ff0c7424 */ /* 0x000fe200078e00ff */
[----:B------:R-:W-:-:S07]  /*1b120*/  MOV R3, R14 ;  /* 0x0000000e00037202 */ /* 0x000fce0000000f00 */
[----:B------:R-:W-:Y:S05]  /*1b130*/  WARPSYNC.COLLECTIVE R15, `(.L_x_682) ;  /* 0x000000000f087348 */ /* 0x000fea0003c00000 */
[----:B------:R0:W1:Y:S02]  /*1b140*/  SHFL.IDX P6, R14, R13, R12, R11 ;  /* 0x0000000c0d0e7389 */ /* 0x00006400000c000b */
[----:B01----:R-:W-:Y:S01]  /*1b150*/  ENDCOLLECTIVE ;  /* 0x000000000000791b */ /* 0x003fe20003800000 */
.L_x_682:
[----:B------:R-:W-:-:S05]  /*1b160*/  @P1 IADD3 R3, P0, R8, R3, RZ ;  /* 0x0000000308031210 */ /* 0x000fca0007f1e0ff */
[----:B------:R-:W-:-:S05]  /*1b170*/  @P1 IMAD.X R2, RZ, RZ, R2, P0 ;  /* 0x000000ffff021224 */ /* 0x000fca00000e0602 */
[----:B------:R-:W-:Y:S01]  /*1b180*/  @P1 LOP3.LUT R3, R3, R2, RZ, 0x3c, !PT ;  /* 0x0000000203031212 */ /* 0x000fe200078e3cff */
[----:B------:R-:W-:-:S03]  /*1b190*/  IMAD.MOV.U32 R13, RZ, RZ, R5 ;  /* 0x000000ffff0d7224 */ /* 0x000fc600078e0005 */
[----:B------:R-:W-:-:S04]  /*1b1a0*/  @P1 LOP3.LUT R2, R3, R2, RZ, 0x3c, !PT ;  /* 0x0000000203021212 */ /* 0x000fc800078e3cff */
[----:B------:R-:W-:Y:S01]  /*1b1b0*/  @P1 LOP3.LUT R3, R3, R2, RZ, 0x3c, !PT ;  /* 0x0000000203031212 */ /* 0x000fe200078e3cff */
[----:B------:R-:W-:-:S04]  /*1b1c0*/  IMAD.MOV.U32 R6, RZ, RZ, R14 ;  /* 0x000000ffff067224 */ /* 0x000fc800078e000e */
[----:B------:R-:W-:Y:S01]  /*1b1d0*/  @!PT LDS RZ, [RZ] ;  /* 0x00000000fffff984 */ /* 0x000fe20000000800 */
[----:B------:R-:W-:Y:S01]  /*1b1e0*/  @!PT LDS RZ, [RZ] ;  /* 0x00000000fffff984 */ /* 0x000fe20000000800 */
[----:B------:R-:W-:Y:S01]  /*1b1f0*/  @!PT LDS RZ, [RZ] ;  /* 0x00000000fffff984 */ /* 0x000fe20000000800 */
[----:B------:R0:W-:Y:S03]  /*1b200*/  @P1 LDGSTS.E.BYPASS.LTC128B.128 [R0+0x13800], desc[UR42][R2.64], !P5 ;  /* 0x1380000002001fae */ /* 0x0001e6000e901d6a */
[----:B0-----:R-:W-:Y:S05]  /*1b210*/  WARPSYNC.COLLECTIVE R15, `(.L_x_683) ;  /* 0x000000000f087348 */ /* 0x001fea0003c00000 */
[----:B------:R1:W2:Y:S02]  /*1b220*/  SHFL.IDX P6, R14, R13, R12, R11 ;  /* 0x0000000c0d0e7389 */ /* 0x0002a400000c000b */
[----:B012---:R-:W-:Y:S01]  /*1b230*/  ENDCOLLECTIVE ;  /* 0x000000000000791b */ /* 0x007fe20003800000 */
.L_x_683:
[----:B------:R-:W-:Y:S01]  /*1b240*/  @!PT LDS RZ, [RZ] ;  /* 0x00000000fffff984 */ /* 0x000fe20000000800 */
[----:B------:R-:W-:Y:S01]  /*1b250*/  @!PT LDS RZ, [RZ] ;  /* 0x00000000fffff984 */ /* 0x000fe20000000800 */
[----:B------:R-:W-:Y:S01]  /*1b260*/  @!PT LDS RZ, [RZ] ;  /* 0x00000000fffff984 */ /* 0x000fe20000000800 */
[----:B------:R1:W-:Y:S04]  /*1b270*/  @P1 LDGSTS.E.BYPASS.LTC128B.128 [R0+0x14800], desc[UR42][R2.64+0x20], !P4 ;  /* 0x1480002002001fae */ /* 0x0003e8000e101d6a */
[----:B------:R1:W-:Y:S01]  /*1b280*/  @P1 LDGSTS.E.BYPASS.LTC128B.128 [R0+0x15800], desc[UR42][R2.64+0x40], !P2 ;  /* 0x1580004002001fae */ /* 0x0003e2000d101d6a */
[----:B------:R-:W-:Y:S01]  /*1b290*/  MOV R5, R14 ;  /* 0x0000000e00057202 */ /* 0x000fe20000000f00 */
[----:B------:R-:W-:Y:S06]  /*1b2a0*/  BRA `(.L_x_684) ;  /* 0xffffffb8001c7947 */ /* 0x000fec000383ffff */
.L_x_563:
[----:B------:R-:W-:Y:S02]  /*1b2b0*/  IMAD.MOV.U32 R13, RZ, RZ, R4 ;  /* 0x000000ffff0d7224 */ /* 0x000fe400078e0004 */
[----:B------:R-:W-:Y:S02]  /*1b2c0*/  IMAD.MOV.U32 R12, RZ, RZ, RZ ;  /* 0x000000ffff0c7224 */ /* 0x000fe400078e00ff */
[----:B------:R-:W-:Y:S02]  /*1b2d0*/  IMAD.MOV.U32 R11, RZ, RZ, 0x1e1f ;  /* 0x00001e1fff0b7424 */ /* 0x000fe400078e00ff */
[----:B------:R-:W-:Y:S02]  /*1b2e0*/  IMAD.MOV.U32 R15, RZ, RZ, -0x1 ;  /* 0xffffffffff0f7424 */ /* 0x000fe400078e00ff */
[----:B-----5:R-:W-:Y:S02]  /*1b2f0*/  IMAD R0, R21, R9, RZ ;  /* 0x0000000915007224 */ /* 0x020fe400078e02ff */
[----:B------:R-:W-:-:S07]  /*1b300*/  IMAD R17, R17, 0xc0, R20 ;  /* 0x000000c011117824 */ /* 0x000fce00078e0214 */
[----:B------:R-:W-:Y:S05]  /*1b310*/  WARPSYNC.COLLECTIVE R15, `(.L_x_685) ;  /* 0x000000000f087348 */ /* 0x000fea0003c00000 */
[----:B------:R0:W1:Y:S02]  /*1b320*/  SHFL.IDX P6, R14, R13, R12, R11 ;  /* 0x0000000c0d0e7389 */ /* 0x00006400000c000b */
[----:B01----:R-:W-:Y:S01]  /*1b330*/  ENDCOLLECTIVE ;  /* 0x000000000000791b */ /* 0x003fe20003800000 */
.L_x_685:
[----:B------:R-:W-:Y:S02]  /*1b340*/  ISETP.GE.AND P2, PT, R17, R0, PT ;  /* 0x000000001100720c */ /* 0x000fe40003f46270 */
[----:B------:R-:W-:Y:S01]  /*1b350*/  MOV R13, R6 ;  /* 0x00000006000d7202 */ /* 0x000fe20000000f00 */
[----:B------:R-:W-:-:S10]  /*1b360*/  IMAD.MOV.U32 R2, RZ, RZ, R14 ;  /* 0x000000ffff027224 */ /* 0x000fd400078e000e */
[----:B------:R-:W-:Y:S05]  /*1b370*/  WARPSYNC.COLLECTIVE R15, `(.L_x_686) ;  /* 0x000000000f087348 */ /* 0x000fea0003c00000 */
[----:B------:R0:W1:Y:S02]  /*1b380*/  SHFL.IDX P6, R14, R13, R12, R11 ;  /* 0x0000000c0d0e7389 */ /* 0x00006400000c000b */
[----:B01----:R-:W-:Y:S01]  /*1b390*/  ENDCOLLECTIVE ;  /* 0x000000000000791b */ /* 0x003fe20003800000 */
.L_x_686:
[----:B------:R-:W-:Y:S02]  /*1b3a0*/  IMAD.MOV.U32 R13, RZ, RZ, R4 ;  /* 0x000000ffff0d7224 */ /* 0x000fe400078e0004 */
[----:B------:R-:W-:Y:S02]  /*1b3b0*/  IMAD.MOV.U32 R12, RZ, RZ, 0x1 ;  /* 0x00000001ff0c7424 */ /* 0x000fe400078e00ff */
[----:B------:R-:W-:-:S07]  /*1b3c0*/  IMAD.MOV.U32 R3, RZ, RZ, R14 ;  /* 0x000000ffff037224 */ /* 0x000fce00078e000e */
[----:B------:R-:W-:Y:S05]  /*1b3d0*/  WARPSYNC.COLLECTIVE R15, `(.L_x_687) ;  /* 0x000000000f087348 */ /* 0x000fea0003c00000 */
[----:B------:R0:W1:Y:S02]  /*1b3e0*/  SHFL.IDX P6, R14, R13, R12, R11 ;  /* 0x0000000c0d0e7389 */ /* 0x00006400000c000b */
[----:B01----:R-:W-:Y:S01]  /*1b3f0*/  ENDCOLLECTIVE ;  /* 0x000000000000791b */ /* 0x003fe20003800000 */
.L_x_687:
[----:B------:R-:W-:-:S05]  /*1b400*/  @!P2 IADD3 R3, P4, R10, R3, RZ ;  /* 0x000000030a03a210 */ /* 0x000fca0007f9e0ff */
[----:B------:R-:W-:-:S05]  /*1b410*/  @!P2 IMAD.X R2, RZ, RZ, R2, P4 ;  /* 0x000000ffff02a224 */ /* 0x000fca00020e0602 */
[----:B------:R-:W-:Y:S02]  /*1b420*/  @!P2 LOP3.LUT R3, R3, R2, RZ, 0x3c, !PT ;  /* 0x000000020303a212 */ /* 0x000fe400078e3cff */
[----:B------:R-:W-:Y:S02]  /*1b430*/  MOV R13, R6 ;  /* 0x00000006000d7202 */ /* 0x000fe40000000f00 */
[----:B------:R-:W-:-:S04]  /*1b440*/  @!P2 LOP3.LUT R2, R3, R2, RZ, 0x3c, !PT ;  /* 0x000000020302a212 */ /* 0x000fc800078e3cff */
[----:B------:R-:W-:Y:S01]  /*1b450*/  @!P2 LOP3.LUT R3, R3, R2, RZ, 0x3c, !PT ;  /* 0x000000020303a212 */ /* 0x000fe200078e3cff */
[----:B------:R-:W-:-:S07]  /*1b460*/  IMAD.MOV.U32 R4, RZ, RZ, R14 ;  /* 0x000000ffff047224 */ /* 0x000fce00078e000e */
[----:B------:R-:W-:Y:S05]  /*1b470*/  WARPSYNC.COLLECTIVE R15, `(.L_x_688) ;  /* 0x000000000f087348 */ /* 0x000fea0003c00000 */
[----:B------:R0:W1:Y:S02]  /*1b480*/  SHFL.IDX P6, R14, R13, R12, R11 ;  /* 0x0000000c0d0e7389 */ /* 0x00006400000c000b */
[----:B01----:R-:W-:Y:S01]  /*1b490*/  ENDCOLLECTIVE ;  /* 0x000000000000791b */ /* 0x003fe20003800000 */
.L_x_688:
[----:B------:R-:W-:Y:S01]  /*1b4a0*/  @!PT LDS RZ, [RZ] ;  /* 0x00000000fffff984 */ /* 0x000fe20000000800 */
[----:B------:R-:W-:Y:S01]  /*1b4b0*/  @!PT LDS RZ, [RZ] ;  /* 0x00000000fffff984 */ /* 0x000fe20000000800 */
[----:B------:R-:W-:Y:S01]  /*1b4c0*/  @!PT LDS RZ, [RZ] ;  /* 0x00000000fffff984 */ /* 0x000fe20000000800 */
[----:B------:R-:W-:Y:S04]  /*1b4d0*/  @!P2 LDGSTS.E.BYPASS.LTC128B.128 [R8+0xf000], desc[UR42][R2.64], !P3 ;  /* 0x0f0000000208afae */ /* 0x000fe8000d901d6a */
[----:B------:R-:W-:Y:S04]  /*1b4e0*/  @!P2 LDGSTS.E.BYPASS.LTC128B.128 [R8+0x10800], desc[UR42][R2.64+0x20], !P0 ;  /* 0x108000200208afae */ /* 0x000fe8000c101d6a */
[----:B------:R0:W-:Y:S01]  /*1b4f0*/  @!P2 LDGSTS.E.BYPASS.LTC128B.128 [R8+0x12000], desc[UR42][R2.64+0x40], !P1 ;  /* 0x120000400208afae */ /* 0x0001e2000c901d6a */
[----:B------:R-:W-:Y:S02]  /*1b500*/  IMAD.MOV.U32 R13, RZ, RZ, R5 ;  /* 0x000000ffff0d7224 */ /* 0x000fe400078e0005 */
[----:B------:R-:W-:-:S02]  /*1b510*/  IMAD.MOV.U32 R12, RZ, RZ, RZ ;  /* 0x000000ffff0c7224 */ /* 0x000fc400078e00ff */
[----:B0-----:R-:W-:Y:S02]  /*1b520*/  VIADD R3, R17, 0x40 ;  /* 0x0000004011037836 */ /* 0x001fe40000000000 */
[----:B------:R-:W-:-:S07]  /*1b530*/  IMAD.MOV.U32 R6, RZ, RZ, R14 ;  /* 0x000000ffff067224 */ /* 0x000fce00078e000e */
[----:B------:R-:W-:Y:S05]  /*1b540*/  WARPSYNC.COLLECTIVE R15, `(.L_x_689) ;  /* 0x000000000f087348 */ /* 0x000fea0003c00000 */
[----:B------:R0:W1:Y:S02]  /*1b550*/  SHFL.IDX P6, R14, R13, R12, R11 ;  /* 0x0000000c0d0e7389 */ /* 0x00006400000c000b */
[----:B01----:R-:W-:Y:S01]  /*1b560*/  ENDCOLLECTIVE ;  /* 0x000000000000791b */ /* 0x003fe20003800000 */
.L_x_689:
[----:B------:R-:W-:-:S13]  /*1b570*/  ISETP.GE.AND P2, PT, R3, R0, PT ;  /* 0x000000000300720c */ /* 0x000fda0003f46270 */
[----:B------:R-:W-:Y:S01]  /*1b580*/  @!P2 IADD3 R2, P4, R10, R6, RZ ;  /* 0x000000060a02a210 */ /* 0x000fe20007f9e0ff */
[----:B------:R-:W-:-:S04]  /*1b590*/  IMAD.MOV.U32 R13, RZ, RZ, R7 ;  /* 0x000000ffff0d7224 */ /* 0x000fc800078e0007 */
[----:B------:R-:W-:-:S05]  /*1b5a0*/  @!P2 IMAD.X R3, RZ, RZ, R4, P4 ;  /* 0x000000ffff03a224 */ /* 0x000fca00020e0604 */
[----:B------:R-:W-:Y:S01]  /*1b5b0*/  @!PT LDS RZ, [RZ] ;  /* 0x00000000fffff984 */ /* 0x000fe20000000800 */
[----:B------:R-:W-:Y:S01]  /*1b5c0*/  @!PT LDS RZ, [RZ] ;  /* 0x00000000fffff984 */ /* 0x000fe20000000800 */
[----:B------:R-:W-:Y:S01]  /*1b5d0*/  @!PT LDS RZ, [RZ] ;  /* 0x00000000fffff984 */ /* 0x000fe20000000800 */
[----:B------:R-:W-:Y:S04]  /*1b5e0*/  @!P2 LDGSTS.E.BYPASS.LTC128B.128 [R8+0xf800], desc[UR42][R2.64], !P3 ;  /* 0x0f8000000208afae */ /* 0x000fe8000d901d6a */
[----:B------:R-:W-:Y:S04]  /*1b5f0*/  @!P2 LDGSTS.E.BYPASS.LTC128B.128 [R8+0x11000], desc[UR42][R2.64+0x20], !P0 ;  /* 0x110000200208afae */ /* 0x000fe8000c101d6a */
[----:B------:R0:W-:Y:S02]  /*1b600*/  @!P2 LDGSTS.E.BYPASS.LTC128B.128 [R8+0x12800], desc[UR42][R2.64+0x40], !P1 ;  /* 0x128000400208afae */ /* 0x0001e4000c901d6a */
[----:B0-----:R-:W-:-:S07]  /*1b610*/  MOV R3, R14 ;  /* 0x0000000e00037202 */ /* 0x001fce0000000f00 */
[----:B------:R-:W-:Y:S05]  /*1b620*/  WARPSYNC.COLLECTIVE R15, `(.L_x_690) ;  /* 0x000000000f087348 */ /* 0x000fea0003c00000 */
[----:B------:R0:W1:Y:S02]  /*1b630*/  SHFL.IDX P6, R14, R13, R12, R11 ;  /* 0x0000000c0d0e7389 */ /* 0x00006400000c000b */
[----:B01----:R-:W-:Y:S01]  /*1b640*/  ENDCOLLECTIVE ;  /* 0x000000000000791b */ /* 0x003fe20003800000 */
.L_x_690:
[----:B------:R-:W-:Y:S01]  /*1b650*/  IMAD.MOV.U32 R2, RZ, RZ, R14 ;  /* 0x000000ffff027224 */ /* 0x000fe200078e000e */
[----:B------:R-:W-:Y:S06]  /*1b660*/  BRA `(.L_x_691) ;  /* 0xffffffbc00c87947 */ /* 0x000fec000383ffff */
.L_x_568:
[----:B--2---:R2:W3:Y:S02]  /*1b670*/  SYNCS.PHASECHK.TRANS64.TRYWAIT P0, [R22+URZ+0x19c20], R0 ;  /* 0x019c2000160075a7 */ /* 0x0044e4000800017f */
[----:B---3--:R-:W-:Y:S05]  /*1b680*/  @!P0 NANOSLEEP.SYNCS 0x989680 ;  /* 0x009896800000895d */ /* 0x008fea0003900000 */
[----:B------:R-:W3:Y:S02]  /*1b690*/  @!P0 SYNCS.PHASECHK.TRANS64 P0, [R22+URZ+0x19c20], R0 ;  /* 0x019c2000160085a7 */ /* 0x000ee4000800007f */
[----:B---3--:R-:W-:Y:S05]  /*1b6a0*/  @!P0 BRA `(.L_x_568) ;  /* 0xfffffffc00f08947 */ /* 0x008fea000383ffff */
[----:B------:R-:W-:Y:S05]  /*1b6b0*/  BRA `(.L_x_692) ;  /* 0xffffffc000387947 */ /* 0x000fea000383ffff */
.L_x_572:
[----:B0-----:R0:W1:Y:S02]  /*1b6c0*/  SYNCS.PHASECHK.TRANS64.TRYWAIT P0, [R0+URZ+0x19c80], R10 ;  /* 0x019c800a000075a7 */ /* 0x001064000800017f */
[----:B-1----:R-:W-:Y:S05]  /*1b6d0*/  @!P0 NANOSLEEP.SYNCS 0x989680 ;  /* 0x009896800000895d */ /* 0x002fea0003900000 */
[----:B------:R-:W1:Y:S02]  /*1b6e0*/  @!P0 SYNCS.PHASECHK.TRANS64 P0, [R0+URZ+0x19c80], R10 ;  /* 0x019c800a000085a7 */ /* 0x000e64000800007f */
[----:B-1----:R-:W-:Y:S05]  /*1b6f0*/  @!P0 BRA `(.L_x_572) ;  /* 0xfffffffc00f08947 */ /* 0x002fea000383ffff */
[----:B------:R-:W-:Y:S05]  /*1b700*/  BRA `(.L_x_693) ;  /* 0xffffffc400047947 */ /* 0x000fea000383ffff */
.L_x_573:
        /* <DEDUP_REMOVED lines=8> */
.L_x_695:
[----:B------:R-:W-:Y:S05]  /*1b790*/  BSYNC B0 ;  /* 0x0000000000007941 */ /* 0x000fea0003800000 */
.L_x_694:
[----:B------:R-:W0:Y:S01]  /*1b7a0*/  S2R R2, SR_TID.X ;  /* 0x0000000000027919 */ /* 0x000e220000002100 */
[----:B------:R-:W-:Y:S02]  /*1b7b0*/  IMAD.MOV.U32 R13, RZ, RZ, R21 ;  /* 0x000000ffff0d7224 */ /* 0x000fe400078e0015 */
[----:B------:R-:W-:Y:S02]  /*1b7c0*/  IMAD.MOV.U32 R12, RZ, RZ, RZ ;  /* 0x000000ffff0c7224 */ /* 0x000fe400078e00ff */
[----:B------:R-:W-:Y:S02]  /*1b7d0*/  IMAD.MOV.U32 R11, RZ, RZ, 0x1e1f ;  /* 0x00001e1fff0b7424 */ /* 0x000fe400078e00ff */
[----:B------:R-:W-:Y:S02]  /*1b7e0*/  IMAD.MOV.U32 R15, RZ, RZ, -0x1 ;  /* 0xffffffffff0f7424 */ /* 0x000fe400078e00ff */
[----:B------:R-:W-:Y:S02]  /*1b7f0*/  IMAD.MOV.U32 R3, RZ, RZ, R14 ;  /* 0x000000ffff037224 */ /* 0x000fe400078e000e */
[----:B------:R-:W-:-:S07]  /*1b800*/  IMAD.IADD R6, R22, 0x1, R6 ;  /* 0x0000000116067824 */ /* 0x000fce00078e0206 */
[----:B0-----:R-:W-:Y:S05]  /*1b810*/  WARPSYNC.COLLECTIVE R15, `(.L_x_696) ;  /* 0x000000000f087348 */ /* 0x001fea0003c00000 */
[----:B------:R1:W2:Y:S02]  /*1b820*/  SHFL.IDX P6, R14, R13, R12, R11 ;  /* 0x0000000c0d0e7389 */ /* 0x0002a400000c000b */
[----:B012---:R-:W-:Y:S01]  /*1b830*/  ENDCOLLECTIVE ;  /* 0x000000000000791b */ /* 0x007fe20003800000 */
.L_x_696:
[----:B------:R-:W-:Y:S02]  /*1b840*/  IMAD.MOV.U32 R13, RZ, RZ, R26 ;  /* 0x000000ffff0d7224 */ /* 0x000fe400078e001a */
[----:B------:R-:W-:Y:S01]  /*1b850*/  IMAD.MOV.U32 R12, RZ, RZ, 0x1 ;  /* 0x00000001ff0c7424 */ /* 0x000fe200078e00ff */
[----:B------:R-:W-:Y:S01]  /*1b860*/  SHF.L.U32 R15, R2, 0x4, RZ ;  /* 0x00000004020f7819 */ /* 0x000fe200000006ff */
[----:B------:R-:W-:-:S03]  /*1b870*/  IMAD.MOV.U32 R2, RZ, RZ, R14 ;  /* 0x000000ffff027224 */ /* 0x000fc600078e000e */
[----:B------:R-:W-:-:S04]  /*1b880*/  LOP3.LUT R15, R15, 0x10, RZ, 0xc0, !PT ;  /* 0x000000100f0f7812 */ /* 0x000fc800078ec0ff */
[----:B------:R-:W-:Y:S02]  /*1b890*/  IADD3 R2, P0, R15, R2, RZ ;  /* 0x000000020f027210 */ /* 0x000fe40007f1e0ff */
[----:B------:R-:W-:-:S03]  /*1b8a0*/  MOV R15, 0xffffffff ;  /* 0xffffffff000f7802 */ /* 0x000fc60000000f00 */
[----:B------:R-:W-:-:S08]  /*1b8b0*/  IMAD.X R3, RZ, RZ, R3, P0 ;  /* 0x000000ffff037224 */ /* 0x000fd000000e0603 */
[----:B------:R-:W-:Y:S05]  /*1b8c0*/  WARPSYNC.COLLECTIVE R15, `(.L_x_697) ;  /* 0x000000000f087348 */ /* 0x000fea0003c00000 */
[----:B------:R0:W1:Y:S02]  /*1b8d0*/  SHFL.IDX P6, R14, R13, R12, R11 ;  /* 0x0000000c0d0e7389 */ /* 0x00006400000c000b */
[----:B01----:R-:W-:Y:S01]  /*1b8e0*/  ENDCOLLECTIVE ;  /* 0x000000000000791b */ /* 0x003fe20003800000 */
.L_x_697:
        /* <DEDUP_REMOVED lines=11> */
.L_x_698:
[----:B------:R-:W-:Y:S01]  /*1b9a0*/  IMAD.MOV.U32 R2, RZ, RZ, R14 ;  /* 0x000000ffff027224 */ /* 0x000fe200078e000e */
[----:B------:R-:W-:Y:S06]  /*1b9b0*/  BRA `(.L_x_699) ;  /* 0xffffffc400107947 */ /* 0x000fec000383ffff */
.L_x_578:
[----:B---3--:R3:W4:Y:S02]  /*1b9c0*/  SYNCS.PHASECHK.TRANS64.TRYWAIT P0, [R0+URZ+0x19c40], R10 ;  /* 0x019c400a000075a7 */ /* 0x008724000800017f */
[----:B----4-:R-:W-:Y:S05]  /*1b9d0*/  @!P0 NANOSLEEP.SYNCS 0x989680 ;  /* 0x009896800000895d */ /* 0x010fea0003900000 */
[----:B------:R-:W4:Y:S02]  /*1b9e0*/  @!P0 SYNCS.PHASECHK.TRANS64 P0, [R0+URZ+0x19c40], R10 ;  /* 0x019c400a000085a7 */ /* 0x000f24000800007f */
[----:B----4-:R-:W-:Y:S05]  /*1b9f0*/  @!P0 BRA `(.L_x_578) ;  /* 0xfffffffc00f08947 */ /* 0x010fea000383ffff */
[----:B------:R-:W-:Y:S05]  /*1ba00*/  BRA `(.L_x_700) ;  /* 0xffffffc400747947 */ /* 0x000fea000383ffff */
.L_x_579:
[----:B------:R-:W-:Y:S01]  /*1ba10*/  BSSY B0, `(.L_x_701) ;  /* 0x0000008000007945 */ /* 0x000fe20003800000 */
[----:B------:R-:W-:Y:S01]  /*1ba20*/  IMAD.MOV.U32 R13, RZ, RZ, R8 ;  /* 0x000000ffff0d7224 */ /* 0x000fe200078e0008 */
[----:B------:R-:W-:Y:S01]  /*1ba30*/  MOV R11, 0x1e1f ;  /* 0x00001e1f000b7802 */ /* 0x000fe20000000f00 */
[----:B------:R-:W-:Y:S02]  /*1ba40*/  IMAD.MOV.U32 R12, RZ, RZ, RZ ;  /* 0x000000ffff0c7224 */ /* 0x000fe400078e00ff */
[----:B------:R-:W-:-:S07]  /*1ba50*/  IMAD.MOV.U32 R15, RZ, RZ, -0x1 ;  /* 0xffffffffff0f7424 */ /* 0x000fce00078e00ff */
[----:B0-23--:R-:W-:Y:S05]  /*1ba60*/  WARPSYNC.COLLECTIVE R15, `(.L_x_702) ;  /* 0x000000000f087348 */ /* 0x00dfea0003c00000 */
[----:B------:R1:W4:Y:S02]  /*1ba70*/  SHFL.IDX P6, R14, R13, R12, R11 ;  /* 0x0000000c0d0e7389 */ /* 0x00032400000c000b */
[----:B01234-:R-:W-:Y:S01]  /*1ba80*/  ENDCOLLECTIVE ;  /* 0x000000000000791b */ /* 0x01ffe20003800000 */
.L_x_702:
[----:B------:R-:W-:Y:S05]  /*1ba90*/  BSYNC B0 ;  /* 0x0000000000007941 */ /* 0x000fea0003800000 */
.L_x_701:
        /* <DEDUP_REMOVED lines=8> */
.L_x_703:
[----:B------:R-:W-:Y:S02]  /*1bb20*/  IMAD.MOV.U32 R13, RZ, RZ, R8 ;  /* 0x000000ffff0d7224 */ /* 0x000fe400078e0008 */
[----:B------:R-:W-:Y:S02]  /*1bb30*/  IMAD.MOV.U32 R12, RZ, RZ, 0x1 ;  /* 0x00000001ff0c7424 */ /* 0x000fe400078e00ff */
[----:B------:R-:W-:-:S07]  /*1bb40*/  IMAD.MOV.U32 R2, RZ, RZ, R14 ;  /* 0x000000ffff027224 */ /* 0x000fce00078e000e */
[----:B------:R-:W-:Y:S05]  /*1bb50*/  WARPSYNC.COLLECTIVE R15, `(.L_x_704) ;  /* 0x000000000f087348 */ /* 0x000fea0003c00000 */
[----:B------:R0:W1:Y:S02]  /*1bb60*/  SHFL.IDX P6, R14, R13, R12, R11 ;  /* 0x0000000c0d0e7389 */ /* 0x00006400000c000b */
[----:B01----:R-:W-:Y:S01]  /*1bb70*/  ENDCOLLECTIVE ;  /* 0x000000000000791b */ /* 0x003fe20003800000 */
.L_x_704:
[----:B------:R-:W-:-:S05]  /*1bb80*/  IADD3 R2, P0, R21, R2, RZ ;  /* 0x0000000215027210 */ /* 0x000fca0007f1e0ff */
[----:B------:R-:W-:-:S05]  /*1bb90*/  IMAD.X R3, RZ, RZ, R3, P0 ;  /* 0x000000ffff037224 */ /* 0x000fca00000e0603 */
[----:B------:R-:W-:Y:S01]  /*1bba0*/  @!PT LDS RZ, [RZ] ;  /* 0x00000000fffff984 */ /* 0x000fe20000000800 */
[----:B------:R-:W-:Y:S01]  /*1bbb0*/  @!PT LDS RZ, [RZ] ;  /* 0x00000000fffff984 */ /* 0x000fe20000000800 */
[----:B------:R-:W-:Y:S01]  /*1bbc0*/  @!PT LDS RZ, [RZ] ;  /* 0x00000000fffff984 */ /* 0x000fe20000000800 */
[----:B------:R0:W-:Y:S01]  /*1bbd0*/  LDGSTS.E.BYPASS.LTC128B.128 [R6+0x13800], desc[UR42][R2.64], !P4 ;  /* 0x1380000002067fae */ /* 0x0001e2000e101d6a */
[----:B------:R-:W-:-:S03]  /*1bbe0*/  MOV R13, R7 ;  /* 0x00000007000d7202 */ /* 0x000fc60000000f00 */
[----:B------:R0:W-:Y:S04]  /*1bbf0*/  LDGSTS.E.BYPASS.LTC128B.128 [R6+0x14800], desc[UR42][R2.64+0x20], !P3 ;  /* 0x1480002002067fae */ /* 0x0001e8000d901d6a */
[----:B------:R0:W-:Y:S01]  /*1bc00*/  LDGSTS.E.BYPASS.LTC128B.128 [R6+0x15800], desc[UR42][R2.64+0x40], !P2 ;  /* 0x1580004002067fae */ /* 0x0001e2000d101d6a */
[----:B------:R-:W-:-:S07]  /*1bc10*/  IMAD.MOV.U32 R8, RZ, RZ, R14 ;  /* 0x000000ffff087224 */ /* 0x000fce00078e000e */
[----:B0-----:R-:W-:Y:S05]  /*1bc20*/  WARPSYNC.COLLECTIVE R15, `(.L_x_705) ;  /* 0x000000000f087348 */ /* 0x001fea0003c00000 */
[----:B------:R1:W2:Y:S02]  /*1bc30*/  SHFL.IDX P6, R14, R13, R12, R11 ;  /* 0x0000000c0d0e7389 */ /* 0x0002a400000c000b */
[----:B012---:R-:W-:Y:S01]  /*1bc40*/  ENDCOLLECTIVE ;  /* 0x000000000000791b */ /* 0x007fe20003800000 */
.L_x_705:
[----:B------:R-:W-:Y:S01]  /*1bc50*/  IMAD.MOV.U32 R2, RZ, RZ, R14 ;  /* 0x000000ffff027224 */ /* 0x000fe200078e000e */
[----:B------:R-:W-:Y:S06]  /*1bc60*/  BRA `(.L_x_706) ;  /* 0xffffffc4007c7947 */ /* 0x000fec000383ffff */
.L_x_584:
[----:B0-----:R0:W2:Y:S02]  /*1bc70*/  SYNCS.PHASECHK.TRANS64.TRYWAIT P2, [R2+URZ+0x19c70], R0 ;  /* 0x019c7000020075a7 */ /* 0x0010a4000804017f */
[----:B--2---:R-:W-:Y:S05]  /*1bc80*/  @!P2 NANOSLEEP.SYNCS 0x989680 ;  /* 0x009896800000a95d */ /* 0x004fea0003900000 */
[----:B------:R-:W2:Y:S02]  /*1bc90*/  @!P2 SYNCS.PHASECHK.TRANS64 P2, [R2+URZ+0x19c70], R0 ;  /* 0x019c70000200a5a7 */ /* 0x000ea4000804007f */
[----:B--2---:R-:W-:Y:S05]  /*1bca0*/  @!P2 BRA `(.L_x_584) ;  /* 0xfffffffc00f0a947 */ /* 0x004fea000383ffff */
[----:B------:R-:W-:Y:S05]  /*1bcb0*/  BRA `(.L_x_707) ;  /* 0xffffffc400e87947 */ /* 0x000fea000383ffff */
.L_x_586:
[----:B0-----:R0:W2:Y:S02]  /*1bcc0*/  SYNCS.PHASECHK.TRANS64.TRYWAIT P2, [R2+URZ+0x19c60], R0 ;  /* 0x019c6000020075a7 */ /* 0x0010a4000804017f */
[----:B--2---:R-:W-:Y:S05]  /*1bcd0*/  @!P2 NANOSLEEP.SYNCS 0x989680 ;  /* 0x009896800000a95d */ /* 0x004fea0003900000 */
[----:B------:R-:W2:Y:S02]  /*1bce0*/  @!P2 SYNCS.PHASECHK.TRANS64 P2, [R2+URZ+0x19c60], R0 ;  /* 0x019c60000200a5a7 */ /* 0x000ea4000804007f */
[----:B--2---:R-:W-:Y:S05]  /*1bcf0*/  @!P2 BRA `(.L_x_586) ;  /* 0xfffffffc00f0a947 */ /* 0x004fea000383ffff */
[----:B------:R-:W-:Y:S05]  /*1bd00*/  BRA `(.L_x_708) ;  /* 0xffffffc400f87947 */ /* 0x000fea000383ffff */
.L_x_594:
[----:B0-----:R0:W1:Y:S02]  /*1bd10*/  SYNCS.PHASECHK.TRANS64.TRYWAIT P1, [R3+URZ+0x19c70], R0 ;  /* 0x019c7000030075a7 */ /* 0x001064000802017f */
[----:B-1----:R-:W-:Y:S05]  /*1bd20*/  @!P1 NANOSLEEP.SYNCS 0x989680 ;  /* 0x009896800000995d */ /* 0x002fea0003900000 */
[----:B------:R-:W1:Y:S02]  /*1bd30*/  @!P1 SYNCS.PHASECHK.TRANS64 P1, [R3+URZ+0x19c70], R0 ;  /* 0x019c7000030095a7 */ /* 0x000e64000802007f */
[----:B-1----:R-:W-:Y:S05]  /*1bd40*/  @!P1 BRA `(.L_x_594) ;  /* 0xfffffffc00f09947 */ /* 0x002fea000383ffff */
[----:B------:R-:W-:Y:S05]  /*1bd50*/  BRA `(.L_x_709) ;  /* 0xffffffcc005c7947 */ /* 0x000fea000383ffff */
.L_x_596:
[----:B0-----:R0:W1:Y:S02]  /*1bd60*/  SYNCS.PHASECHK.TRANS64.TRYWAIT P1, [R3+URZ+0x19c60], R0 ;  /* 0x019c6000030075a7 */ /* 0x001064000802017f */
[----:B-1----:R-:W-:Y:S05]  /*1bd70*/  @!P1 NANOSLEEP.SYNCS 0x989680 ;  /* 0x009896800000995d */ /* 0x002fea0003900000 */
[----:B------:R-:W1:Y:S02]  /*1bd80*/  @!P1 SYNCS.PHASECHK.TRANS64 P1, [R3+URZ+0x19c60], R0 ;  /* 0x019c6000030095a7 */ /* 0x000e64000802007f */
[----:B-1----:R-:W-:Y:S05]  /*1bd90*/  @!P1 BRA `(.L_x_596) ;  /* 0xfffffffc00f09947 */ /* 0x002fea000383ffff */
[----:B------:R-:W-:Y:S05]  /*1bda0*/  BRA `(.L_x_710) ;  /* 0xffffffcc00687947 */ /* 0x000fea000383ffff */
.L_x_601:
[----:B------:R-:W-:Y:S01]  /*1bdb0*/  BSSY B0, `(.L_x_711) ;  /* 0x0000008000007945 */ /* 0x000fe20003800000 */
[----:B------:R-:W-:Y:S02]  /*1bdc0*/  IMAD.MOV.U32 R13, RZ, RZ, R16 ;  /* 0x000000ffff0d7224 */ /* 0x000fe400078e0010 */
[----:B------:R-:W-:Y:S02]  /*1bdd0*/  IMAD.MOV.U32 R12, RZ, RZ, RZ ;  /* 0x000000ffff0c7224 */ /* 0x000fe400078e00ff */
[----:B0-----:R-:W-:Y:S02]  /*1bde0*/  IMAD.MOV.U32 R11, RZ, RZ, 0x1f ;  /* 0x0000001fff0b7424 */ /* 0x001fe400078e00ff */
[----:B------:R-:W-:-:S07]  /*1bdf0*/  IMAD.MOV.U32 R15, RZ, RZ, -0x1 ;  /* 0xffffffffff0f7424 */ /* 0x000fce00078e00ff */
[----:B-1----:R-:W-:Y:S05]  /*1be00*/  WARPSYNC.COLLECTIVE R15, `(.L_x_712) ;  /* 0x000000000f087348 */ /* 0x002fea0003c00000 */
[----:B------:R0:W2:Y:S02]  /*1be10*/  SHFL.IDX P6, R14, R13, R12, R11 ;  /* 0x0000000c0d0e7389 */ /* 0x0000a400000c000b */
[----:B012---:R-:W-:Y:S01]  /*1be20*/  ENDCOLLECTIVE ;  /* 0x000000000000791b */ /* 0x007fe20003800000 */
.L_x_712:
[----:B------:R-:W-:Y:S05]  /*1be30*/  BSYNC B0 ;  /* 0x0000000000007941 */ /* 0x000fea0003800000 */
.L_x_711:
[----:B------:R-:W-:Y:S01]  /*1be40*/  IMAD.MOV.U32 R13, RZ, RZ, R16 ;  /* 0x000000ffff0d7224 */ /* 0x000fe200078e0010 */
[----:B------:R-:W-:Y:S01]  /*1be50*/  MOV R0, R14 ;  /* 0x0000000e00007202 */ /* 0x000fe20000000f00 */
[----:B------:R-:W-:Y:S01]  /*1be60*/  IMAD.MOV.U32 R12, RZ, RZ, 0x1 ;  /* 0x00000001ff0c7424 */ /* 0x000fe200078e00ff */
[----:B------:R-:W-:Y:S01]  /*1be70*/  IADD3 R5, R19, R6, RZ ;  /* 0x0000000613057210 */ /* 0x000fe20007ffe0ff */
[----:B------:R-:W-:Y:S02]  /*1be80*/  IMAD.MOV.U32 R11, RZ, RZ, 0x1f ;  /* 0x0000001fff0b7424 */ /* 0x000fe400078e00ff */
[----:B------:R-:W-:-:S07]  /*1be90*/  IMAD.MOV.U32 R15, RZ, RZ, -0x1 ;  /* 0xffffffffff0f7424 */ /* 0x000fce00078e00ff */
[----:B------:R-:W-:Y:S05]  /*1bea0*/  WARPSYNC.COLLECTIVE R15, `(.L_x_713) ;  /* 0x000000000f087348 */ /* 0x000fea0003c00000 */
[----:B------:R0:W1:Y:S02]  /*1beb0*/  SHFL.IDX P6, R14, R13, R12, R11 ;  /* 0x0000000c0d0e7389 */ /* 0x00006400000c000b */
[----:B01----:R-:W-:Y:S01]  /*1bec0*/  ENDCOLLECTIVE ;  /* 0x000000000000791b */ /* 0x003fe20003800000 */
.L_x_713:
[----:B------:R-:W-:Y:S02]  /*1bed0*/  ULDC UR4, c[0x0][0xc3c] ;  /* 0x00030f0000047ab9 */ /* 0x000fe40000000800 */
[----:B------:R-:W-:-:S13]  /*1bee0*/  ISETP.GE.OR P1, PT, R5, UR4, !P0 ;  /* 0x0000000405007c0c */ /* 0x000fda000c726670 */
[----:B------:R-:W0:Y:S01]  /*1bef0*/  @!P1 LDC.64 R2, c[0x0][0xc80] ;  /* 0x00032000ff029b82 */ /* 0x000e220000000a00 */
[----:B------:R-:W-:Y:S02]  /*1bf00*/  IMAD.MOV.U32 R11, RZ, RZ, RZ ;  /* 0x000000ffff0b7224 */ /* 0x000fe400078e00ff */
[----:B------:R-:W-:Y:S02]  /*1bf10*/  IMAD.MOV.U32 R4, RZ, RZ, R14 ;  /* 0x000000ffff047224 */ /* 0x000fe400078e000e */
[----:B0-----:R-:W-:-:S06]  /*1bf20*/  @!P1 IMAD.WIDE R2, R5, 0x4, R2 ;  /* 0x0000000405029825 */ /* 0x001fcc00078e0202 */
[----:B------:R0:W2:Y:S01]  /*1bf30*/  @!P1 LDG.E R3, desc[UR42][R2.64] ;  /* 0x0000002a02039981 */ /* 0x0000a2000c1e1900 */
[C---:B------:R-:W-:Y:S02]  /*1bf40*/  ISETP.GE.U32.AND P2, PT, R6.reuse, 0x2, PT ;  /* 0x000000020600780c */ /* 0x040fe40003f46070 */
[C---:B------:R-:W-:Y:S02]  /*1bf50*/  ISETP.GE.U32.AND P3, PT, R6.reuse, 0x4, PT ;  /* 0x000000040600780c */ /* 0x040fe40003f66070 */
[C---:B------:R-:W-:Y:S02]  /*1bf60*/  ISETP.GE.U32.AND P4, PT, R6.reuse, 0x8, PT ;  /* 0x000000080600780c */ /* 0x040fe40003f86070 */
[C---:B------:R-:W-:Y:S01]  /*1bf70*/  ISETP.GE.U32.AND P5, PT, R6.reuse, 0x10, PT ;  /* 0x000000100600780c */ /* 0x040fe20003fa6070 */
[----:B0-----:R-:W-:Y:S02]  /*1bf80*/  IMAD.MOV.U32 R2, RZ, RZ, RZ ;  /* 0x000000ffff027224 */ /* 0x001fe400078e00ff */
[----:B--2---:R-:W-:Y:S01]  /*1bf90*/  @!P1 IMAD.MOV.U32 R2, RZ, RZ, R3 ;  /* 0x000000ffff029224 */ /* 0x004fe200078e0003 */
[----:B------:R-:W-:-:S03]  /*1bfa0*/  ISETP.NE.AND P1, PT, R6, RZ, PT ;  /* 0x000000ff0600720c */ /* 0x000fc60003f25270 */
[----:B------:R-:W-:-:S10]  /*1bfb0*/  IMAD.MOV.U32 R13, RZ, RZ, R2 ;  /* 0x000000ffff0d7224 */ /* 0x000fd400078e0002 */
[----:B------:R-:W-:Y:S05]  /*1bfc0*/  WARPSYNC.COLLECTIVE R15, `(.L_x_714) ;  /* 0x000000000f087348 */ /* 0x000fea0003c00000 */
[----:B------:R0:W1:Y:S02]  /*1bfd0*/  SHFL.UP P6, R14, R13, R12, R11 ;  /* 0x0400000c0d0e7389 */ /* 0x00006400000c000b */
[----:B01----:R-:W-:Y:S01]  /*1bfe0*/  ENDCOLLECTIVE ;  /* 0x000000000000791b */ /* 0x003fe20003800000 */
.L_x_714:
[----:B------:R-:W-:Y:S01]  /*1bff0*/  IMAD.MOV.U32 R12, RZ, RZ, 0x2 ;  /* 0x00000002ff0c7424 */ /* 0x000fe200078e00ff */
[----:B------:R-:W-:-:S05]  /*1c000*/  SEL R5, R14, RZ, P1 ;  /* 0x000000ff0e057207 */ /* 0x000fca0000800000 */
[----:B------:R-:W-:-:S05]  /*1c010*/  IMAD.IADD R3, R2, 0x1, R5 ;  /* 0x0000000102037824 */ /* 0x000fca00078e0205 */
[----:B------:R-:W-:-:S07]  /*1c020*/  MOV R13, R3 ;  /* 0x00000003000d7202 */ /* 0x000fce0000000f00 */
[----:B------:R-:W-:Y:S05]  /*1c030*/  WARPSYNC.COLLECTIVE R15, `(.L_x_715) ;  /* 0x000000000f087348 */ /* 0x000fea0003c00000 */
[----:B------:R0:W1:Y:S02]  /*1c040*/  SHFL.UP P6, R14, R13, R12, R11 ;  /* 0x0400000c0d0e7389 */ /* 0x00006400000c000b */
[----:B01----:R-:W-:Y:S01]  /*1c050*/  ENDCOLLECTIVE ;  /* 0x000000000000791b */ /* 0x003fe20003800000 */
.L_x_715:
[----:B------:R-:W-:Y:S01]  /*1c060*/  IMAD.MOV.U32 R12, RZ, RZ, 0x4 ;  /* 0x00000004ff0c7424 */ /* 0x000fe200078e00ff */
[----:B------:R-:W-:-:S05]  /*1c070*/  SEL R14, R14, RZ, P2 ;  /* 0x000000ff0e0e7207 */ /* 0x000fca0001000000 */
[----:B------:R-:W-:-:S04]  /*1c080*/  IMAD.IADD R3, R3, 0x1, R14 ;  /* 0x0000000103037824 */ /* 0x000fc800078e020e */
[----:B------:R-:W-:-:S07]  /*1c090*/  IMAD.MOV.U32 R13, RZ, RZ, R3 ;  /* 0x000000ffff0d7224 */ /* 0x000fce00078e0003 */
[----:B------:R-:W-:Y:S05]  /*1c0a0*/  WARPSYNC.COLLECTIVE R15, `(.L_x_716) ;  /* 0x000000000f087348 */ /* 0x000fea0003c00000 */
[----:B------:R0:W1:Y:S02]  /*1c0b0*/  SHFL.UP P6, R14, R13, R12, R11 ;  /* 0x0400000c0d0e7389 */ /* 0x00006400000c000b */
[----:B01----:R-:W-:Y:S01]  /*1c0c0*/  ENDCOLLECTIVE ;  /* 0x000000000000791b */ /* 0x003fe20003800000 */
.L_x_716:
[----:B------:R-:W-:Y:S01]  /*1c0d0*/  IMAD.MOV.U32 R12, RZ, RZ, 0x8 ;  /* 0x00000008ff0c7424 */ /* 0x000fe200078e00ff */
[----:B------:R-:W-:-:S05]  /*1c0e0*/  SEL R14, R14, RZ, P3 ;  /* 0x000000ff0e0e7207 */ /* 0x000fca0001800000 */
[----:B------:R-:W-:-:S05]  /*1c0f0*/  IMAD.IADD R3, R3, 0x1, R14 ;  /* 0x0000000103037824 */ /* 0x000fca00078e020e */
[----:B------:R-:W-:-:S07]  /*1c100*/  MOV R13, R3 ;  /* 0x00000003000d7202 */ /* 0x000fce0000000f00 */
[----:B------:R-:W-:Y:S05]  /*1c110*/  WARPSYNC.COLLECTIVE R15, `(.L_x_717) ;  /* 0x000000000f087348 */ /* 0x000fea0003c00000 */
[----:B------:R0:W1:Y:S02]  /*1c120*/  SHFL.UP P6, R14, R13, R12, R11 ;  /* 0x0400000c0d0e7389 */ /* 0x00006400000c000b */
[----:B01----:R-:W-:Y:S01]  /*1c130*/  ENDCOLLECTIVE ;  /* 0x000000000000791b */ /* 0x003fe20003800000 */
.L_x_717:
[----:B------:R-:W-:Y:S01]  /*1c140*/  IMAD.MOV.U32 R12, RZ, RZ, 0x10 ;  /* 0x00000010ff0c7424 */ /* 0x000fe200078e00ff */
[----:B------:R-:W-:-:S05]  /*1c150*/  SEL R14, R14, RZ, P4 ;  /* 0x000000ff0e0e7207 */ /* 0x000fca0002000000 */
[----:B------:R-:W-:-:S04]  /*1c160*/  IMAD.IADD R3, R3, 0x1, R14 ;  /* 0x0000000103037824 */ /* 0x000fc800078e020e */
[----:B------:R-:W-:-:S07]  /*1c170*/  IMAD.MOV.U32 R13, RZ, RZ, R3 ;  /* 0x000000ffff0d7224 */ /* 0x000fce00078e0003 */
[----:B------:R-:W-:Y:S05]  /*1c180*/  WARPSYNC.COLLECTIVE R15, `(.L_x_718) ;  /* 0x000000000f087348 */ /* 0x000fea0003c00000 */
[----:B------:R0:W1:Y:S02]  /*1c190*/  SHFL.UP P6, R14, R13, R12, R11 ;  /* 0x0400000c0d0e7389 */ /* 0x00006400000c000b */
[----:B01----:R-:W-:Y:S01]  /*1c1a0*/  ENDCOLLECTIVE ;  /* 0x000000000000791b */ /* 0x003fe20003800000 */
.L_x_718:
[----:B------:R-:W-:Y:S02]  /*1c1b0*/  IMAD.MOV.U32 R12, RZ, RZ, 0x1f ;  /* 0x0000001fff0c7424 */ /* 0x000fe400078e00ff */
[----:B------:R-:W-:Y:S01]  /*1c1c0*/  IMAD.MOV.U32 R11, RZ, RZ, 0x1f ;  /* 0x0000001fff0b7424 */ /* 0x000fe200078e00ff */
[----:B------:R-:W-:-:S05]  /*1c1d0*/  SEL R14, R14, RZ, P5 ;  /* 0x000000ff0e0e7207 */ /* 0x000fca0002800000 */
[----:B------:R-:W-:-:S05]  /*1c1e0*/  IMAD.IADD R3, R3, 0x1, R14 ;  /* 0x0000000103037824 */ /* 0x000fca00078e020e */
[----:B------:R-:W-:-:S07]  /*1c1f0*/  MOV R13, R3 ;  /* 0x00000003000d7202 */ /* 0x000fce0000000f00 */
[----:B------:R-:W-:Y:S05]  /*1c200*/  WARPSYNC.COLLECTIVE R15, `(.L_x_719) ;  /* 0x000000000f087348 */ /* 0x000fea0003c00000 */
[----:B------:R0:W1:Y:S02]  /*1c210*/  SHFL.IDX P6, R14, R13, R12, R11 ;  /* 0x0000000c0d0e7389 */ /* 0x00006400000c000b */
[----:B01----:R-:W-:Y:S01]  /*1c220*/  ENDCOLLECTIVE ;  /* 0x000000000000791b */ /* 0x003fe20003800000 */
.L_x_719:
[----:B------:R-:W-:Y:S05]  /*1c230*/  BRA `(.L_x_720) ;  /* 0xffffffd0001c7947 */ /* 0x000fea000383ffff */
.L_x_606:
[----:B------:R-:W-:Y:S01]  /*1c240*/  BSSY B0, `(.L_x_721) ;  /* 0x0000008000007945 */ /* 0x000fe20003800000 */
[----:B-----5:R-:W-:Y:S01]  /*1c250*/  IMAD.MOV.U32 R13, RZ, RZ, R2 ;  /* 0x000000ffff0d7224 */ /* 0x020fe200078e0002 */
[----:B------:R-:W-:Y:S01]  /*1c260*/  MOV R15, 0xffffffff ;  /* 0xffffffff000f7802 */ /* 0x000fe20000000f00 */
[----:B------:R-:W-:Y:S02]  /*1c270*/  IMAD.MOV.U32 R12, RZ, RZ, 0x1 ;  /* 0x00000001ff0c7424 */ /* 0x000fe400078e00ff */
[----:B------:R-:W-:-:S07]  /*1c280*/  IMAD.MOV.U32 R11, RZ, RZ, RZ ;  /* 0x000000ffff0b7224 */ /* 0x000fce00078e00ff */
[----:B0-----:R-:W-:Y:S05]  /*1c290*/  WARPSYNC.COLLECTIVE R15, `(.L_x_722) ;  /* 0x000000000f087348 */ /* 0x001fea0003c00000 */
[----:B------:R1:W2:Y:S02]  /*1c2a0*/  SHFL.UP P6, R14, R13, R12, R11 ;  /* 0x0400000c0d0e7389 */ /* 0x0002a400000c000b */
[----:B012---:R-:W-:Y:S01]  /*1c2b0*/  ENDCOLLECTIVE ;  /* 0x000000000000791b */ /* 0x007fe20003800000 */
.L_x_722:
[----:B------:R-:W-:Y:S05]  /*1c2c0*/  BSYNC B0 ;  /* 0x0000000000007941 */ /* 0x000fea0003800000 */
.L_x_721:
[----:B------:R-:W-:Y:S01]  /*1c2d0*/  SEL R3, R14, RZ, P1 ;  /* 0x000000ff0e037207 */ /* 0x000fe20000800000 */
[----:B------:R-:W-:Y:S02]  /*1c2e0*/  IMAD.MOV.U32 R12, RZ, RZ, 0x2 ;  /* 0x00000002ff0c7424 */ /* 0x000fe400078e00ff */
[----:B------:R-:W-:Y:S02]  /*1c2f0*/  IMAD.MOV.U32 R11, RZ, RZ, RZ ;  /* 0x000000ffff0b7224 */ /* 0x000fe400078e00ff */
[----:B------:R-:W-:Y:S02]  /*1c300*/  IMAD.IADD R3, R2, 0x1, R3 ;  /* 0x0000000102037824 */ /* 0x000fe400078e0203 */
[----:B------:R-:W-:Y:S02]  /*1c310*/  IMAD.MOV.U32 R15, RZ, RZ, -0x1 ;  /* 0xffffffffff0f7424 */ /* 0x000fe400078e00ff */
[----:B------:R-:W-:-:S07]  /*1c320*/  IMAD.MOV.U32 R13, RZ, RZ, R3 ;  /* 0x000000ffff0d7224 */ /* 0x000fce00078e0003 */
[----:B------:R-:W-:Y:S05]  /*1c330*/  WARPSYNC.COLLECTIVE R15, `(.L_x_723) ;  /* 0x000000000f087348 */ /* 0x000fea0003c00000 */
[----:B------:R0:W1:Y:S02]  /*1c340*/  SHFL.UP P6, R14, R13, R12, R11 ;  /* 0x0400000c0d0e7389 */ /* 0x00006400000c000b */
[----:B01----:R-:W-:Y:S01]  /*1c350*/  ENDCOLLECTIVE ;  /* 0x000000000000791b */ /* 0x003fe20003800000 */
.L_x_723:
[----:B------:R-:W-:Y:S01]  /*1c360*/  IMAD.MOV.U32 R12, RZ, RZ, 0x4 ;  /* 0x00000004ff0c7424 */ /* 0x000fe200078e00ff */
[----:B------:R-:W-:-:S04]  /*1c370*/  SEL R14, R14, RZ, P2 ;  /* 0x000000ff0e0e7207 */ /* 0x000fc80001000000 */
[----:B------:R-:W-:-:S05]  /*1c380*/  IADD3 R3, R3, R14, RZ ;  /* 0x0000000e03037210 */ /* 0x000fca0007ffe0ff */
[----:B------:R-:W-:-:S07]  /*1c390*/  IMAD.MOV.U32 R13, RZ, RZ, R3 ;  /* 0x000000ffff0d7224 */ /* 0x000fce00078e0003 */
[----:B------:R-:W-:Y:S05]  /*1c3a0*/  WARPSYNC.COLLECTIVE R15, `(.L_x_724) ;  /* 0x000000000f087348 */ /* 0x000fea0003c00000 */
[----:B------:R0:W1:Y:S02]  /*1c3b0*/  SHFL.UP P6, R14, R13, R12, R11 ;  /* 0x0400000c0d0e7389 */ /* 0x00006400000c000b */
[----:B01----:R-:W-:Y:S01]  /*1c3c0*/  ENDCOLLECTIVE ;  /* 0x000000000000791b */ /* 0x003fe20003800000 */
.L_x_724:
[----:B------:R-:W-:Y:S01]  /*1c3d0*/  IMAD.MOV.U32 R12, RZ, RZ, 0x8 ;  /* 0x00000008ff0c7424 */ /* 0x000fe200078e00ff */
[----:B------:R-:W-:-:S05]  /*1c3e0*/  SEL R14, R14, RZ, P3 ;  /* 0x000000ff0e0e7207 */ /* 0x000fca0001800000 */
[----:B------:R-:W-:-:S04]  /*1c3f0*/  IMAD.IADD R3, R3, 0x1, R14 ;  /* 0x0000000103037824 */ /* 0x000fc800078e020e */
[----:B------:R-:W-:-:S07]  /*1c400*/  IMAD.MOV.U32 R13, RZ, RZ, R3 ;  /* 0x000000ffff0d7224 */ /* 0x000fce00078e0003 */
[----:B------:R-:W-:Y:S05]  /*1c410*/  WARPSYNC.COLLECTIVE R15, `(.L_x_725) ;  /* 0x000000000f087348 */ /* 0x000fea0003c00000 */
[----:B------:R0:W1:Y:S02]  /*1c420*/  SHFL.UP P6, R14, R13, R12, R11 ;  /* 0x0400000c0d0e7389 */ /* 0x00006400000c000b */
[----:B01----:R-:W-:Y:S01]  /*1c430*/  ENDCOLLECTIVE ;  /* 0x000000000000791b */ /* 0x003fe20003800000 */
.L_x_725:
[----:B------:R-:W-:Y:S01]  /*1c440*/  IMAD.MOV.U32 R12, RZ, RZ, 0x10 ;  /* 0x00000010ff0c7424 */ /* 0x000fe200078e00ff */
[----:B------:R-:W-:-:S04]  /*1c450*/  SEL R14, R14, RZ, P4 ;  /* 0x000000ff0e0e7207 */ /* 0x000fc80002000000 */
[----:B------:R-:W-:-:S05]  /*1c460*/  IADD3 R3, R3, R14, RZ ;  /* 0x0000000e03037210 */ /* 0x000fca0007ffe0ff */
[----:B------:R-:W-:-:S07]  /*1c470*/  IMAD.MOV.U32 R13, RZ, RZ, R3 ;  /* 0x000000ffff0d7224 */ /* 0x000fce00078e0003 */
[----:B------:R-:W-:Y:S05]  /*1c480*/  WARPSYNC.COLLECTIVE R15, `(.L_x_726) ;  /* 0x000000000f087348 */ /* 0x000fea0003c00000 */
[----:B------:R0:W1:Y:S02]  /*1c490*/  SHFL.UP P6, R14, R13, R12, R11 ;  /* 0x0400000c0d0e7389 */ /* 0x00006400000c000b */
[----:B01----:R-:W-:Y:S01]  /*1c4a0*/  ENDCOLLECTIVE ;  /* 0x000000000000791b */ /* 0x003fe20003800000 */
.L_x_726:
[----:B------:R-:W-:Y:S01]  /*1c4b0*/  IMAD.MOV.U32 R12, RZ, RZ, 0x1f ;  /* 0x0000001fff0c7424 */ /* 0x000fe200078e00ff */
[----:B------:R-:W-:Y:S02]  /*1c4c0*/  MOV R11, 0x1f ;  /* 0x0000001f000b7802 */ /* 0x000fe40000000f00 */
[----:B------:R-:W-:-:S05]  /*1c4d0*/  SEL R14, R14, RZ, P5 ;  /* 0x000000ff0e0e7207 */ /* 0x000fca0002800000 */
[----:B------:R-:W-:-:S04]  /*1c4e0*/  IMAD.IADD R3, R3, 0x1, R14 ;  /* 0x0000000103037824 */ /* 0x000fc800078e020e */
[----:B------:R-:W-:-:S07]  /*1c4f0*/  IMAD.MOV.U32 R13, RZ, RZ, R3 ;  /* 0x000000ffff0d7224 */ /* 0x000fce00078e0003 */
[----:B------:R-:W-:Y:S05]  /*1c500*/  WARPSYNC.COLLECTIVE R15, `(.L_x_727) ;  /* 0x000000000f087348 */ /* 0x000fea0003c00000 */
[----:B------:R0:W1:Y:S02]  /*1c510*/  SHFL.IDX P6, R14, R13, R12, R11 ;  /* 0x0000000c0d0e7389 */ /* 0x00006400000c000b */
[----:B01----:R-:W-:Y:S01]  /*1c520*/  ENDCOLLECTIVE ;  /* 0x000000000000791b */ /* 0x003fe20003800000 */
.L_x_727:
[----:B------:R-:W-:Y:S05]  /*1c530*/  BRA `(.L_x_728) ;  /* 0xffffffcc00f87947 */ /* 0x000fea000383ffff */
.L_x_608:
[----:B------:R-:W-:Y:S01]  /*1c540*/  BSSY B0, `(.L_x_729) ;  /* 0x0000006000007945 */ /* 0x000fe20003800000 */
[----:B------:R-:W-:Y:S01]  /*1c550*/  PLOP3.LUT P6, PT, P6, PT, PT, 0x8, 0x0 ;  /* 0x000000000000781c */ /* 0x000fe200037ce170 */
[----:B------:R-:W-:-:S12]  /*1c560*/  IMAD.MOV.U32 R15, RZ, RZ, -0x1 ;  /* 0xffffffffff0f7424 */ /* 0x000fd800078e00ff */
[----:B0-----:R-:W-:Y:S05]  /*1c570*/  WARPSYNC.COLLECTIVE R15, `(.L_x_730) ;  /* 0x000000000f087348 */ /* 0x001fea0003c00000 */
[----:B------:R-:W-:Y:S01]  /*1c580*/  VOTE.ANY R14, PT, P6 ;  /* 0x00000000000e7806 */ /* 0x000fe200030e0100 */
[----:B0-----:R-:W-:Y:S06]  /*1c590*/  ENDCOLLECTIVE ;  /* 0x000000000000791b */ /* 0x001fec0003800000 */
.L_x_730:
[----:B------:R-:W-:Y:S05]  /*1c5a0*/  BSYNC B0 ;  /* 0x0000000000007941 */ /* 0x000fea0003800000 */
.L_x_729:
[----:B------:R-:W-:Y:S01]  /*1c5b0*/  IMAD.MOV.U32 R5, RZ, RZ, R14 ;  /* 0x000000ffff057224 */ /* 0x000fe200078e000e */
[----:B------:R-:W-:Y:S01]  /*1c5c0*/  MOV R15, 0xffffffff ;  /* 0xffffffff000f7802 */ /* 0x000fe20000000f00 */
[----:B------:R-:W-:Y:S02]  /*1c5d0*/  IMAD.MOV.U32 R13, RZ, RZ, R2 ;  /* 0x000000ffff0d7224 */ /* 0x000fe400078e0002 */
[----:B------:R-:W0:Y:S01]  /*1c5e0*/  POPC R4, R5 ;  /* 0x0000000500047309 */ /* 0x000e220000000000 */
[----:B------:R-:W-:Y:S02]  /*1c5f0*/  IMAD.MOV.U32 R11, RZ, RZ, 0x1f ;  /* 0x0000001fff0b7424 */ /* 0x000fe400078e00ff */
[----:B0-----:R-:W-:-:S07]  /*1c600*/  IMAD.MOV.U32 R12, RZ, RZ, R4 ;  /* 0x000000ffff0c7224 */ /* 0x001fce00078e0004 */
[----:B------:R-:W-:Y:S05]  /*1c610*/  WARPSYNC.COLLECTIVE R15, `(.L_x_731) ;  /* 0x000000000f087348 */ /* 0x000fea0003c00000 */
[----:B------:R0:W1:Y:S02]  /*1c620*/  SHFL.IDX P6, R14, R13, R12, R11 ;  /* 0x0000000c0d0e7389 */ /* 0x00006400000c000b */
[----:B01----:R-:W-:Y:S01]  /*1c630*/  ENDCOLLECTIVE ;  /* 0x000000000000791b */ /* 0x003fe20003800000 */
.L_x_731:
[----:B------:R-:W-:Y:S01]  /*1c640*/  IMAD.MOV.U32 R17, RZ, RZ, R14 ;  /* 0x000000ffff117224 */ /* 0x000fe200078e000e */
[----:B------:R-:W-:Y:S06]  /*1c650*/  BRA `(.L_x_732) ;  /* 0xffffffcc00e87947 */ /* 0x000fec000383ffff */
.L_x_610:
[----:B------:R-:W-:Y:S01]  /*1c660*/  BSSY B0, `(.L_x_733) ;  /* 0x0000007000007945 */ /* 0x000fe20003800000 */
[----:B------:R-:W-:Y:S02]  /*1c670*/  IMAD.MOV.U32 R13, RZ, RZ, R3 ;  /* 0x000000ffff0d7224 */ /* 0x000fe400078e0003 */
[----:B------:R-:W-:Y:S02]  /*1c680*/  IMAD.MOV.U32 R11, RZ, RZ, 0x1f ;  /* 0x0000001fff0b7424 */ /* 0x000fe400078e00ff */
[----:B------:R-:W-:-:S07]  /*1c690*/  IMAD.MOV.U32 R15, RZ, RZ, -0x1 ;  /* 0xffffffffff0f7424 */ /* 0x000fce00078e00ff */
[----:B0-2---:R-:W-:Y:S05]  /*1c6a0*/  WARPSYNC.COLLECTIVE R15, `(.L_x_734) ;  /* 0x000000000f087348 */ /* 0x005fea0003c00000 */
[----:B------:R1:W3:Y:S02]  /*1c6b0*/  SHFL.IDX P6, R14, R13, R12, R11 ;  /* 0x0000000c0d0e7389 */ /* 0x0002e400000c000b */
[----:B0123--:R-:W-:Y:S01]  /*1c6c0*/  ENDCOLLECTIVE ;  /* 0x000000000000791b */ /* 0x00ffe20003800000 */
.L_x_734:
[----:B------:R-:W-:Y:S05]  /*1c6d0*/  BSYNC B0 ;  /* 0x0000000000007941 */ /* 0x000fea0003800000 */
.L_x_733:
[----:B------:R-:W-:Y:S01]  /*1c6e0*/  IMAD.MOV.U32 R2, RZ, RZ, R14 ;  /* 0x000000ffff027224 */ /* 0x000fe200078e000e */
[----:B------:R-:W-:Y:S06]  /*1c6f0*/  BRA `(.L_x_609) ;  /* 0xffffffcc00dc7947 */ /* 0x000fec000383ffff */
.L_x_614:
[----:B0-----:R0:W1:Y:S02]  /*1c700*/  SYNCS.PHASECHK.TRANS64.TRYWAIT P0, [R5+URZ+0x19c20], R0 ;  /* 0x019c2000050075a7 */ /* 0x001064000800017f */
[----:B-1----:R-:W-:Y:S05]  /*1c710*/  @!P0 NANOSLEEP.SYNCS 0x989680 ;  /* 0x009896800000895d */ /* 0x002fea0003900000 */
[----:B------:R-:W1:Y:S02]  /*1c720*/  @!P0 SYNCS.PHASECHK.TRANS64 P0, [R5+URZ+0x19c20], R0 ;  /* 0x019c2000050085a7 */ /* 0x000e64000800007f */
[----:B-1----:R-:W-:Y:S05]  /*1c730*/  @!P0 BRA `(.L_x_614) ;  /* 0xfffffffc00f08947 */ /* 0x002fea000383ffff */
[----:B------:R-:W-:Y:S05]  /*1c740*/  BRA `(.L_x_735) ;  /* 0xffffffd000d07947 */ /* 0x000fea000383ffff */
.L_x_615:
[----:B------:R-:W1:Y:S01]  /*1c750*/  S2R R2, SR_TID.X ;  /* 0x0000000000027919 */ /* 0x000e620000002100 */
[----:B------:R-:W-:Y:S01]  /*1c760*/  BSSY B0, `(.L_x_736) ;  /* 0x000000a000007945 */ /* 0x000fe20003800000 */
[----:B------:R-:W-:Y:S02]  /*1c770*/  IMAD.MOV.U32 R12, RZ, RZ, RZ ;  /* 0x000000ffff0c7224 */ /* 0x000fe400078e00ff */
[----:B------:R-:W-:Y:S02]  /*1c780*/  IMAD.MOV.U32 R11, RZ, RZ, 0x1f ;  /* 0x0000001fff0b7424 */ /* 0x000fe400078e00ff */
[----:B------:R-:W-:Y:S01]  /*1c790*/  IMAD.MOV.U32 R15, RZ, RZ, -0x1 ;  /* 0xffffffffff0f7424 */ /* 0x000fe200078e00ff */
[----:B-1----:R-:W-:-:S04]  /*1c7a0*/  SHF.R.U32.HI R2, RZ, 0x5, R2 ;  /* 0x00000005ff027819 */ /* 0x002fc80000011602 */
[----:B------:R-:W-:-:S04]  /*1c7b0*/  LOP3.LUT R2, R2, 0x3, RZ, 0xc0, !PT ;  /* 0x0000000302027812 */ /* 0x000fc800078ec0ff */
[----:B------:R-:W-:-:S07]  /*1c7c0*/  MOV R13, R2 ;  /* 0x00000002000d7202 */ /* 0x000fce0000000f00 */
[----:B0-----:R-:W-:Y:S05]  /*1c7d0*/  WARPSYNC.COLLECTIVE R15, `(.L_x_737) ;  /* 0x000000000f087348 */ /* 0x001fea0003c00000 */
[----:B------:R1:W2:Y:S02]  /*1c7e0*/  SHFL.IDX P6, R14, R13, R12, R11 ;  /* 0x0000000c0d0e7389 */ /* 0x0002a400000c000b */
[----:B012---:R-:W-:Y:S01]  /*1c7f0*/  ENDCOLLECTIVE ;  /* 0x000000000000791b */ /* 0x007fe20003800000 */
.L_x_737:
[----:B------:R-:W-:Y:S05]  /*1c800*/  BSYNC B0 ;  /* 0x0000000000007941 */ /* 0x000fea0003800000 */
.L_x_736:
[----:B------:R-:W-:Y:S05]  /*1c810*/  BRA `(.L_x_738) ;  /* 0xffffffd000b87947 */ /* 0x000fea000383ffff */
.L_x_616:
[----:B------:R-:W-:Y:S01]  /*1c820*/  BSSY B0, `(.L_x_739) ;  /* 0x0000006000007945 */ /* 0x000fe20003800000 */
[----:B------:R-:W-:-:S07]  /*1c830*/  IMAD.MOV.U32 R15, RZ, RZ, -0x1 ;  /* 0xffffffffff0f7424 */ /* 0x000fce00078e00ff */
[----:B0-----:R-:W-:Y:S05]  /*1c840*/  WARPSYNC.COLLECTIVE R15, `(.L_x_740) ;  /* 0x000000000f0c7348 */ /* 0x001fea0003c00000 */
[----:B------:R-:W-:Y:S02]  /*1c850*/  ELECT P6, UR62, PT ;  /* 0x00000000003e782f */ /* 0x000fe400038c0000 */
[----:B------:R-:W-:Y:S01]  /*1c860*/  MOV R14, UR62 ;  /* 0x0000003e000e7c02 */ /* 0x000fe20008000f00 */
[----:B0-----:R-:W-:Y:S10]  /*1c870*/  ENDCOLLECTIVE ;  /* 0x000000000000791b */ /* 0x001ff40003800000 */
.L_x_740:
[----:B------:R-:W-:Y:S05]  /*1c880*/  BSYNC B0 ;  /* 0x0000000000007941 */ /* 0x000fea0003800000 */
.L_x_739:
[----:B------:R-:W-:Y:S05]  /*1c890*/  BRA `(.L_x_741) ;  /* 0xffffffd000ac7947 */ /* 0x000fea000383ffff */
.L_x_618:
[----:B0-----:R0:W1:Y:S02]  /*1c8a0*/  SYNCS.PHASECHK.TRANS64.TRYWAIT P1, [R3+URZ+0x19c40], R2 ;  /* 0x019c4002030075a7 */ /* 0x001064000802017f */
[----:B-1----:R-:W-:Y:S05]  /*1c8b0*/  @!P1 NANOSLEEP.SYNCS 0x989680 ;  /* 0x009896800000995d */ /* 0x002fea0003900000 */
[----:B------:R-:W1:Y:S02]  /*1c8c0*/  @!P1 SYNCS.PHASECHK.TRANS64 P1, [R3+URZ+0x19c40], R2 ;  /* 0x019c4002030095a7 */ /* 0x000e64000802007f */
[----:B-1----:R-:W-:Y:S05]  /*1c8d0*/  @!P1 BRA `(.L_x_618) ;  /* 0xfffffffc00f09947 */ /* 0x002fea000383ffff */
[----:B------:R-:W-:Y:S05]  /*1c8e0*/  BRA `(.L_x_742) ;  /* 0xffffffd000cc7947 */ /* 0x000fea000383ffff */
.L_x_620:
[----:B-1----:R1:W2:Y:S02]  /*1c8f0*/  SYNCS.PHASECHK.TRANS64.TRYWAIT P1, [R23+URZ+0x19c40], R0 ;  /* 0x019c4000170075a7 */ /* 0x0022a4000802017f */
[----:B--2---:R-:W-:Y:S05]  /*1c900*/  @!P1 NANOSLEEP.SYNCS 0x989680 ;  /* 0x009896800000995d */ /* 0x004fea0003900000 */
[----:B------:R-:W2:Y:S02]  /*1c910*/  @!P1 SYNCS.PHASECHK.TRANS64 P1, [R23+URZ+0x19c40], R0 ;  /* 0x019c4000170095a7 */ /* 0x000ea4000802007f */
[----:B--2---:R-:W-:Y:S05]  /*1c920*/  @!P1 BRA `(.L_x_620) ;  /* 0xfffffffc00f09947 */ /* 0x004fea000383ffff */
[----:B------:R-:W-:Y:S05]  /*1c930*/  BRA `(.L_x_743) ;  /* 0xffffffd000d87947 */ /* 0x000fea000383ffff */
.L_x_622:
[----:B--2---:R2:W3:Y:S02]  /*1c940*/  SYNCS.PHASECHK.TRANS64.TRYWAIT P1, [R3+URZ+0x19c60], R2 ;  /* 0x019c6002030075a7 */ /* 0x0044e4000802017f */
[----:B---3--:R-:W-:Y:S05]  /*1c950*/  @!P1 NANOSLEEP.SYNCS 0x989680 ;  /* 0x009896800000995d */ /* 0x008fea0003900000 */
[----:B------:R-:W3:Y:S02]  /*1c960*/  @!P1 SYNCS.PHASECHK.TRANS64 P1, [R3+URZ+0x19c60], R2 ;  /* 0x019c6002030095a7 */ /* 0x000ee4000802007f */
[----:B---3--:R-:W-:Y:S05]  /*1c970*/  @!P1 BRA `(.L_x_622) ;  /* 0xfffffffc00f09947 */ /* 0x008fea000383ffff */
[----:B------:R-:W-:Y:S05]  /*1c980*/  BRA `(.L_x_744) ;  /* 0xffffffd000d47947 */ /* 0x000fea000383ffff */
.L_x_624:
[----:B---3--:R3:W4:Y:S02]  /*1c990*/  SYNCS.PHASECHK.TRANS64.TRYWAIT P1, [R23+URZ+0x19c60], R0 ;  /* 0x019c6000170075a7 */ /* 0x008724000802017f */
[----:B----4-:R-:W-:Y:S05]  /*1c9a0*/  @!P1 NANOSLEEP.SYNCS 0x989680 ;  /* 0x009896800000995d */ /* 0x010fea0003900000 */
[----:B------:R-:W4:Y:S02]  /*1c9b0*/  @!P1 SYNCS.PHASECHK.TRANS64 P1, [R23+URZ+0x19c60], R0 ;  /* 0x019c6000170095a7 */ /* 0x000f24000802007f */
[----:B----4-:R-:W-:Y:S05]  /*1c9c0*/  @!P1 BRA `(.L_x_624) ;  /* 0xfffffffc00f09947 */ /* 0x010fea000383ffff */
[----:B------:R-:W-:Y:S05]  /*1c9d0*/  BRA `(.L_x_745) ;  /* 0xffffffd000d07947 */ /* 0x000fea000383ffff */
.L_x_626:
[----:B----4-:R4:W0:Y:S02]  /*1c9e0*/  SYNCS.PHASECHK.TRANS64.TRYWAIT P1, [R3+URZ+0x19c80], R2 ;  /* 0x019c8002030075a7 */ /* 0x010824000802017f */
[----:B0-----:R-:W-:Y:S05]  /*1c9f0*/  @!P1 NANOSLEEP.SYNCS 0x989680 ;  /* 0x009896800000995d */ /* 0x001fea0003900000 */
[----:B------:R-:W0:Y:S02]  /*1ca00*/  @!P1 SYNCS.PHASECHK.TRANS64 P1, [R3+URZ+0x19c80], R2 ;  /* 0x019c8002030095a7 */ /* 0x000e24000802007f */
[----:B0-----:R-:W-:Y:S05]  /*1ca10*/  @!P1 BRA `(.L_x_626) ;  /* 0xfffffffc00f09947 */ /* 0x001fea000383ffff */
[----:B------:R-:W-:Y:S05]  /*1ca20*/  BRA `(.L_x_746) ;  /* 0xffffffd000cc7947 */ /* 0x000fea000383ffff */
.L_x_747:
        /* <DEDUP_REMOVED lines=13> */
.L_x_2580:


//--------------------- .text._ZN7cutlass13device_kernelIN5flash11enable_sm90INS1_16FlashAttnFwdSm90INS1_25CollectiveMainloopFwdSm90ILi2EN4cute5tupleIJNS5_1CILi1EEES8_S8_EEENS6_IJNS7_ILi192EEENS7_ILi128EEENS7_ILi96EEEEEELi96ENS_12float_e4m3_tEfNS_4arch4Sm90ELb0ELb1ELb1ELb0ELb1ELb0ELb0ELb1ELb1ELb1ELb0ELb0EEENS1_21CollectiveEpilogueFwdINS6_IJSA_SC_SB_EEES9_NS_10bfloat16_tESG_Li384ELb0ELb1ELb0ELb1EEENS1_30DynamicPersistentTileSchedulerILi384ELi128ELb0ELb1ELb1EEEEEEEEEvNT_6ParamsE --------------------------
	.section	.text._ZN7cutlass13device_kernelIN5flash11enable_sm90INS1_16FlashAttnFwdSm90INS1_25CollectiveMainloopFwdSm90ILi2EN4cute5tupleIJNS5_1CILi1EEES8_S8_EEENS6_IJNS7_ILi192EEENS7_ILi128EEENS7_ILi96EEEEEELi96ENS_12float_e4m3_tEfNS_4arch4Sm90ELb0ELb1ELb1ELb0ELb1ELb0ELb0ELb1ELb1ELb1ELb0ELb0EEENS1_21CollectiveEpilogueFwdINS6_IJSA_SC_SB_EEES9_NS_10bfloat16_tESG_Li384ELb0ELb1ELb0ELb1EEENS1_30DynamicPersistentTileSchedulerILi384ELi128ELb0ELb1ELb1EEEEEEEEEvNT_6ParamsE,"ax",@progbits
	.align	128
.text._ZN7cutlass13device_kernelIN5flash11enable_sm90INS1_16FlashAttnFwdSm90INS1_25CollectiveMainloopFwdSm90ILi2EN4cute5tupleIJNS5_1CILi1EEES8_S8_EEENS6_IJNS7_ILi192EEENS7_ILi128EEENS7_ILi96EEEEEELi96ENS_12float_e4m3_tEfNS_4arch4Sm90ELb0ELb1ELb1ELb0ELb1ELb0ELb0ELb1ELb1ELb1ELb0ELb0EEENS1_21CollectiveEpilogueFwdINS6_IJSA_SC_SB_EEES9_NS_10bfloat16_tESG_Li384ELb0ELb1ELb0ELb1EEENS1_30DynamicPersistentTileSchedulerILi384ELi128ELb0ELb1ELb1EEEEEEEEEvNT_6ParamsE:
        .type           _ZN7cutlass13device_kernelIN5flash11enable_sm90INS1_16FlashAttnFwdSm90INS1_25CollectiveMainloopFwdSm90ILi2EN4cute5tupleIJNS5_1CILi1EEES8_S8_EEENS6_IJNS7_ILi192EEENS7_ILi128EEENS7_ILi96EEEEEELi96ENS_12float_e4m3_tEfNS_4arch4Sm90ELb0ELb1ELb1ELb0ELb1ELb0ELb0ELb1ELb1ELb1ELb0ELb0EEENS1_21CollectiveEpilogueFwdINS6_IJSA_SC_SB_EEES9_NS_10bfloat16_tESG_Li384ELb0ELb1ELb0ELb1EEENS1_30DynamicPersistentTileSchedulerILi384ELi128ELb0ELb1ELb1EEEEEEEEEvNT_6ParamsE,@function
        .size           _ZN7cutlass13device_kernelIN5flash11enable_sm90INS1_16FlashAttnFwdSm90INS1_25CollectiveMainloopFwdSm90ILi2EN4cute5tupleIJNS5_1CILi1EEES8_S8_EEENS6_IJNS7_ILi192EEENS7_ILi128EEENS7_ILi96EEEEEELi96ENS_12float_e4m3_tEfNS_4arch4Sm90ELb0ELb1ELb1ELb0ELb1ELb0ELb0ELb1ELb1ELb1ELb0ELb0EEENS1_21CollectiveEpilogueFwdINS6_IJSA_SC_SB_EEES9_NS_10bfloat16_tESG_Li384ELb0ELb1ELb0ELb1EEENS1_30DynamicPersistentTileSchedulerILi384ELi128ELb0ELb1ELb1EEEEEEEEEvNT_6ParamsE,(.L_x_2581 - _ZN7cutlass13device_kernelIN5flash11enable_sm90INS1_16FlashAttnFwdSm90INS1_25CollectiveMainloopFwdSm90ILi2EN4cute5tupleIJNS5_1CILi1EEES8_S8_EEENS6_IJNS7_ILi192EEENS7_ILi128EEENS7_ILi96EEEEEELi96ENS_12float_e4m3_tEfNS_4arch4Sm90ELb0ELb1ELb1ELb0ELb1ELb0ELb0ELb1ELb1ELb1ELb0ELb0EEENS1_21CollectiveEpilogueFwdINS6_IJSA_SC_SB_EEES9_NS_10bfloat16_tESG_Li384ELb0ELb1ELb0ELb1EEENS1_30DynamicPersistentTileSchedulerILi384ELi128ELb0ELb1ELb1EEEEEEEEEvNT_6ParamsE)
        .other          _ZN7cutlass13device_kernelIN5flash11enable_sm90INS1_16FlashAttnFwdSm90INS1_25CollectiveMainloopFwdSm90ILi2EN4cute5tupleIJNS5_1CILi1EEES8_S8_EEENS6_IJNS7_ILi192EEENS7_ILi128EEENS7_ILi96EEEEEELi96ENS_12float_e4m3_tEfNS_4arch4Sm90ELb0ELb1ELb1ELb0ELb1ELb0ELb0ELb1ELb1ELb1ELb0ELb0EEENS1_21CollectiveEpilogueFwdINS6_IJSA_SC_SB_EEES9_NS_10bfloat16_tESG_Li384ELb0ELb1ELb0ELb1EEENS1_30DynamicPersistentTileSchedulerILi384ELi128ELb0ELb1ELb1EEEEEEEEEvNT_6ParamsE,@"STO_CUDA_ENTRY STV_DEFAULT"
_ZN7cutlass13device_kernelIN5flash11enable_sm90INS1_16FlashAttnFwdSm90INS1_25CollectiveMainloopFwdSm90ILi2EN4cute5tupleIJNS5_1CILi1EEES8_S8_EEENS6_IJNS7_ILi192EEENS7_ILi128EEENS7_ILi96EEEEEELi96ENS_12float_e4m3_tEfNS_4arch4Sm90ELb0ELb1ELb1ELb0ELb1ELb0ELb0ELb1ELb1ELb1ELb0ELb0EEENS1_21CollectiveEpilogueFwdINS6_IJSA_SC_SB_EEES9_NS_10bfloat16_tESG_Li384ELb0ELb1ELb0ELb1EEENS1_30DynamicPersistentTileSchedulerILi384ELi128ELb0ELb1ELb1EEEEEEEEEvNT_6ParamsE:
        /* <DEDUP_REMOVED lines=45> */
.L_x_748:
        /* <DEDUP_REMOVED lines=22> */
.L_x_749:
        /* <DEDUP_REMOVED lines=18> */
.L_x_750:
        /* <DEDUP_REMOVED lines=22> */
.L_x_751:
        /* <DEDUP_REMOVED lines=24> */
.L_x_752:
[----:B------:R-:W-:Y:S01]  /*0830*/  UISETP.NE.AND UP0, UPT, UR9, URZ, UPT ;  /* 0x0000003f0900728c */ /* 0x000fe2000bf05270 */
[----:B------:R-:W-:Y:S01]  /*0840*/  NOP ;  /* 0x0000000000007918 */ /* 0x000fe20000000000 */
[----:B------:R-:W-:Y:S01]  /*0850*/  UMOV UR39, 0x1 ;  /* 0x0000000100277882 */ /* 0x000fe20000000000 */
[----:B------:R-:W-:Y:S01]  /*0860*/  IMAD.U32 R29, RZ, RZ, UR10 ;  /* 0x0000000aff1d7e24 */ /* 0x000fe2000f8e00ff */
[----:B------:R-:W-:Y:S01]  /*0870*/  USEL UR39, UR39, 0x2, !UP0 ;  /* 0x0000000227277887 */ /* 0x000fe2000c000000 */
[----:B01234-:R-:W-:Y:S01]  /*0880*/  BAR.SYNC.DEFER_BLOCKING 0x0 ;  /* 0x0000000000007b1d */ /* 0x01ffe20000010000 */
[----:B------:R-:W-:-:S05]  /*0890*/  PLOP3.LUT P0, PT, PT, PT, UP0, 0x80, 0x0 ;  /* 0x000000000000781c */ /* 0x000fca0003f0f008 */
[----:B------:R-:W-:-:S08]  /*08a0*/  ULDC.64 UR50, c[0x0][0x208] ;  /* 0x0000820000327ab9 */ /* 0x000fd00000000a00 */
[----:B------:R-:W-:Y:S05]  /*08b0*/  @!P0 BRA `(.L_x_753) ;  /* 0x0000010400108947 */ /* 0x000fea0003800000 */
.L_x_754:
[----:B------:R-:W-:-:S08]  /*08c0*/  NOP ;  /* 0x0000000000007918 */ /* 0x000fd00000000000 */
[----:B------:R-:W0:Y:S02]  /*08d0*/  USETMAXREG.TRY_ALLOC.CTAPOOL UP0, 0xa0 ;  /* 0x000000a0000079c8 */ /* 0x000e240008000600 */
[----:B0-----:R-:W-:-:S13]  /*08e0*/  PLOP3.LUT P0, PT, PT, PT, UP0, 0x80, 0x0 ;  /* 0x000000000000781c */ /* 0x001fda0003f0f008 */
[----:B------:R-:W-:Y:S05]  /*08f0*/  @!P0 BRA `(.L_x_754) ;  /* 0xfffffffc00f08947 */ /* 0x000fea000383ffff */
[----:B------:R-:W0:Y:S08]  /*0900*/  S2UR UR4, SR_CTAID.X ;  /* 0x00000000000479c3 */ /* 0x000e300000002500 */
[----:B------:R-:W-:Y:S08]  /*0910*/  BAR.ARV 0x4, 0x200 ;  /* 0x0108000000007b1d */ /* 0x000ff00000002000 */
[----:B------:R-:W0:Y:S08]  /*0920*/  LDC R0, c[0x0][0xc38] ;  /* 0x00030e00ff007b82 */ /* 0x000e300000000800 */
[----:B------:R-:W-:Y:S06]  /*0930*/  BAR.ARV 0x8, 0x200 ;  /* 0x0208000000007b1d */ /* 0x000fec0000002000 */
        /* <DEDUP_REMOVED lines=27> */
[----:B------:R-:W-:Y:S02]  /*0af0*/  LOP3.LUT R2, R2, 0x1ffffffe, RZ, 0xc0, !PT ;  /* 0x1ffffffe02027812 */ /* 0x000fe400078ec0ff */
[----:B------:R-:W-:Y:S01]  /*0b00*/  LOP3.LUT R152, R0, 0xfffffffc, RZ, 0xc0, !PT ;  /* 0xfffffffc00987812 */ /* 0x000fe200078ec0ff */
[----:B------:R-:W-:Y:S01]  /*0b10*/  IMAD.HI R4, R155, 0x55555556, RZ ;  /* 0x555555569b047827 */ /* 0x000fe200078e02ff */
[----:B------:R-:W-:Y:S02]  /*0b20*/  LEA.HI R9, R9, R8, RZ, 0x3 ;  /* 0x0000000809097211 */ /* 0x000fe400078f18ff */
[----:B------:R-:W-:Y:S01]  /*0b30*/  LEA.HI R7, R7, R154, RZ, 0x5 ;  /* 0x0000009a07077211 */ /* 0x000fe200078f28ff */
[----:B------:R-:W-:Y:S01]  /*0b40*/  IMAD.IADD R2, R5, 0x1, -R2 ;  /* 0x0000000105027824 */ /* 0x000fe200078e0a02 */
[----:B------:R-:W-:Y:S01]  /*0b50*/  LOP3.LUT R9, R9, 0xfffffff8, RZ, 0xc0, !PT ;  /* 0xfffffff809097812 */ /* 0x000fe200078ec0ff */
[----:B------:R-:W-:Y:S01]  /*0b60*/  IMAD.IADD R152, R10, 0x1, -R152 ;  /* 0x000000010a987824 */ /* 0x000fe200078e0a98 */
[----:B------:R-:W-:Y:S01]  /*0b70*/  LEA.HI R4, R4, R4, RZ, 0x1 ;  /* 0x0000000404047211 */ /* 0x000fe200078f08ff */
[----:B------:R-:W-:Y:S01]  /*0b80*/  IMAD R157, R2, 0x8, R3 ;  /* 0x00000008029d7824 */ /* 0x000fe200078e0203 */
[----:B------:R-:W-:Y:S01]  /*0b90*/  SHF.R.S32.HI R7, RZ, 0x5, R7 ;  /* 0x00000005ff077819 */ /* 0x000fe20000011407 */
[----:B------:R-:W-:Y:S01]  /*0ba0*/  IMAD.IADD R8, R8, 0x1, -R9 ;  /* 0x0000000108087824 */ /* 0x000fe200078e0a09 */
[C---:B------:R-:W-:Y:S01]  /*0bb0*/  LEA.HI R2, R152.reuse, R152, RZ, 0x1 ;  /* 0x0000009898027211 */ /* 0x040fe200078f08ff */
[----:B------:R-:W-:Y:S01]  /*0bc0*/  IMAD.SHL.U32 R19, R152, 0x8, RZ ;  /* 0x0000000898137824 */ /* 0x000fe200078e00ff */
[----:B------:R-:W-:Y:S01]  /*0bd0*/  LOP3.LUT R5, R6, 0x7ffffffc, RZ, 0xc0, !PT ;  /* 0x7ffffffc06057812 */ /* 0x000fe200078ec0ff */
[----:B------:R-:W-:Y:S01]  /*0be0*/  IMAD R4, R4, -0x3, R155 ;  /* 0xfffffffd04047824 */ /* 0x000fe200078e029b */
[----:B------:R-:W-:Y:S01]  /*0bf0*/  LOP3.LUT R3, R2, 0x1ffffffe, RZ, 0xc0, !PT ;  /* 0x1ffffffe02037812 */ /* 0x000fe200078ec0ff */
[----:B------:R-:W-:Y:S01]  /*0c00*/  IMAD R7, R7, 0x10, R8 ;  /* 0x0000001007077824 */ /* 0x000fe200078e0208 */
[----:B------:R-:W-:Y:S01]  /*0c10*/  SHF.R.S32.HI R153, RZ, 0x2, R0 ;  /* 0x00000002ff997819 */ /* 0x000fe20000011400 */
[----:B------:R-:W-:-:S02]  /*0c20*/  VIADD R22, R19, 0x20 ;  /* 0x0000002013167836 */ /* 0x000fc40000000000 */
[----:B------:R-:W-:Y:S02]  /*0c30*/  VIADD R23, R19, 0x40 ;  /* 0x0000004013177836 */ /* 0x000fe40000000000 */
[----:B------:R-:W-:Y:S01]  /*0c40*/  IMAD R156, R4, 0x40, R7 ;  /* 0x00000040049c7824 */ /* 0x000fe200078e0207 */
[----:B------:R-:W-:Y:S01]  /*0c50*/  SHF.R.S32.HI R2, RZ, 0x1f, R22 ;  /* 0x0000001fff027819 */ /* 0x000fe20000011416 */
[----:B------:R-:W-:Y:S01]  /*0c60*/  IMAD.IADD R3, R152, 0x1, -R3 ;  /* 0x0000000198037824 */ /* 0x000fe200078e0a03 */
[----:B------:R-:W-:Y:S01]  /*0c70*/  SHF.R.S32.HI R0, RZ, 0x1f, R23 ;  /* 0x0000001fff007819 */ /* 0x000fe20000011417 */
[----:B------:R-:W-:Y:S02]  /*0c80*/  IMAD.IADD R16, R154, 0x1, -R5 ;  /* 0x000000019a107824 */ /* 0x000fe400078e0a05 */
[----:B------:R-:W-:-:S07]  /*0c90*/  IMAD R18, R3, 0x8, R156 ;  /* 0x0000000803127824 */ /* 0x000fce00078e029c */
.L_x_851:
[----:B------:R-:W-:Y:S01]  /*0ca0*/  ULDC UR5, c[0x0][0xc60] ;  /* 0x0003180000057ab9 */ /* 0x000fe20000000800 */
[----:B------:R-:W-:Y:S01]  /*0cb0*/  UMOV UR8, UR4 ;  /* 0x0000000400087c82 */ /* 0x000fe20008000000 */
[----:B------:R-:W-:-:S11]  /*0cc0*/  UISETP.NE.AND UP0, UPT, UR5, 0x1, UPT ;  /* 0x000000010500788c */ /* 0x000fd6000bf05270 */
[----:B------:R-:W-:Y:S01]  /*0cd0*/  @UP0 ULDC UR6, c[0x0][0xc64] ;  /* 0x0003190000060ab9 */ /* 0x000fe20000000800 */
[----:B------:R-:W-:Y:S01]  /*0ce0*/  @UP0 ULDC UR9, c[0x0][0xc68] ;  /* 0x00031a0000090ab9 */ /* 0x000fe20000000800 */
[----:B------:R-:W-:-:S04]  /*0cf0*/  UIMAD.WIDE.U32 UR6, UR4, UR6, URZ ;  /* 0x00000006040672a5 */ /* 0x000fc8000f8e003f */
[----:B------:R-:W-:-:S03]  /*0d00*/  @UP0 USHF.R.U32.HI UR8, URZ, UR9, UR7 ;  /* 0x000000093f080299 */ /* 0x000fc60008011607 */
[----:B------:R-:W-:Y:S02]  /*0d10*/  ULDC UR6, c[0x0][0xc78] ;  /* 0x00031e0000067ab9 */ /* 0x000fe40000000800 */
[----:B------:R-:W-:Y:S02]  /*0d20*/  UISETP.GE.AND UP0, UPT, UR8, UR6, UPT ;  /* 0x000000060800728c */ /* 0x000fe4000bf06270 */
[----:B------:R-:W-:-:S04]  /*0d30*/  UIADD3 UR6, -UR8, URZ, URZ ;  /* 0x0000003f08067290 */ /* 0x000fc8000fffe13f */
[----:B------:R-:W-:Y:S01]  /*0d40*/  PLOP3.LUT P0, PT, PT, PT, UP0, 0x80, 0x0 ;  /* 0x000000000000781c */ /* 0x000fe20003f0f008 */
[----:B------:R-:W-:-:S12]  /*0d50*/  UIMAD UR9, UR5, UR6, UR4 ;  /* 0x00000006050972a4 */ /* 0x000fd8000f8e0204 */
[----:B01234-:R-:W-:Y:S05]  /*0d60*/  @!P0 BRA `(.L_x_755) ;  /* 0x0000000000208947 */ /* 0x01ffea0003800000 */
[----:B------:R-:W-:Y:S01]  /*0d70*/  ULDC UR7, c[0x0][0xc6c] ;  /* 0x00031b0000077ab9 */ /* 0x000fe20000000800 */
[----:B------:R-:W-:Y:S01]  /*0d80*/  UMOV UR6, UR9 ;  /* 0x0000000900067c82 */ /* 0x000fe20008000000 */
[----:B------:R-:W-:-:S11]  /*0d90*/  UISETP.NE.AND UP0, UPT, UR7, 0x1, UPT ;  /* 0x000000010700788c */ /* 0x000fd6000bf05270 */
[----:B------:R-:W-:Y:S02]  /*0da0*/  @UP0 ULDC.64 UR10, c[0x0][0xc70] ;  /* 0x00031c00000a0ab9 */ /* 0x000fe40000000a00 */
[----:B------:R-:W-:-:S04]  /*0db0*/  UIMAD.WIDE.U32 UR4, UR9, UR10, URZ ;  /* 0x0000000a090472a5 */ /* 0x000fc8000f8e003f */
[----:B------:R-:W-:-:S04]  /*0dc0*/  @UP0 USHF.R.U32.HI UR6, URZ, UR11, UR5 ;  /* 0x0000000b3f060299 */ /* 0x000fc80008011605 */
[----:B------:R-:W-:Y:S01]  /*0dd0*/  UIMAD UR4, UR6, UR7, URZ ;  /* 0x00000007060472a4 */ /* 0x000fe2000f8e023f */
[----:B------:R-:W-:Y:S11]  /*0de0*/  BRA `(.L_x_756) ;  /* 0x00000000001c7947 */ /* 0x000ff60003800000 */
.L_x_755:
[----:B------:R-:W-:Y:S01]  /*0df0*/  ULDC UR7, c[0x0][0xc54] ;  /* 0x0003150000077ab9 */ /* 0x000fe20000000800 */
[----:B------:R-:W-:Y:S01]  /*0e00*/  UMOV UR6, UR9 ;  /* 0x0000000900067c82 */ /* 0x000fe20008000000 */
[----:B------:R-:W-:-:S11]  /*0e10*/  UISETP.NE.AND UP0, UPT, UR7, 0x1, UPT ;  /* 0x000000010700788c */ /* 0x000fd6000bf05270 */
[----:B------:R-:W-:Y:S02]  /*0e20*/  @UP0 ULDC.64 UR10, c[0x0][0xc58] ;  /* 0x00031600000a0ab9 */ /* 0x000fe40000000a00 */
[----:B------:R-:W-:-:S04]  /*0e30*/  UIMAD.WIDE.U32 UR4, UR9, UR10, URZ ;  /* 0x0000000a090472a5 */ /* 0x000fc8000f8e003f */
[----:B------:R-:W-:-:S04]  /*0e40*/  @UP0 USHF.R.U32.HI UR6, URZ, UR11, UR5 ;  /* 0x0000000b3f060299 */ /* 0x000fc80008011605 */
[----:B------:R-:W-:-:S12]  /*0e50*/  UIMAD UR4, UR6, UR7, URZ ;  /* 0x00000007060472a4 */ /* 0x000fd8000f8e023f */
.L_x_756:
[----:B------:R-:W-:Y:S01]  /*0e60*/  ULOP3.LUT UR6, URZ, UR6, URZ, 0x33, !UPT ;  /* 0x000000063f067292 */ /* 0x000fe2000f8e333f */
[----:B------:R-:W-:Y:S01]  /*0e70*/  ULDC UR7, c[0x0][0x448] ;  /* 0x0001120000077ab9 */ /* 0x000fe20000000800 */
[----:B------:R-:W-:Y:S01]  /*0e80*/  ULDC UR5, c[0x0][0xc3c] ;  /* 0x00030f0000057ab9 */ /* 0x000fe20000000800 */
[----:B------:R-:W-:Y:S02]  /*0e90*/  UISETP.NE.AND UP3, UPT, UR7, 0x1, UPT ;  /* 0x000000010700788c */ /* 0x000fe4000bf65270 */
[----:B------:R-:W-:Y:S01]  /*0ea0*/  UIADD3 UR6, UR6, UR5, URZ ;  /* 0x0000000506067290 */ /* 0x000fe2000fffe03f */
[----:B------:R-:W-:Y:S01]  /*0eb0*/  ULDC.64 UR10, c[0x0][0x418] ;  /* 0x00010600000a7ab9 */ /* 0x000fe20000000a00 */
[----:B------:R-:W-:Y:S01]  /*0ec0*/  UIADD3 UR4, UR9, -UR4, URZ ;  /* 0x8000000409047290 */ /* 0x000fe2000fffe03f */
[----:B------:R-:W-:Y:S01]  /*0ed0*/  ULDC UR43, c[0x0][0xc48] ;  /* 0x00031200002b7ab9 */ /* 0x000fe20000000800 */
[----:B------:R-:W-:Y:S02]  /*0ee0*/  UISETP.NE.U32.AND UP0, UPT, UR10, URZ, UPT ;  /* 0x0000003f0a00728c */ /* 0x000fe4000bf05070 */
[----:B------:R-:W-:-:S02]  /*0ef0*/  UIMAD UR40, UR6, 0xc0, URZ ;  /* 0x000000c0062878a4 */ /* 0x000fc4000f8e023f */
[----:B------:R-:W-:Y:S01]  /*0f00*/  UISETP.NE.AND UP1, UPT, UR43, 0x1, UPT ;  /* 0x000000012b00788c */ /* 0x000fe2000bf25270 */
[----:B------:R-:W-:Y:S01]  /*0f10*/  ULDC UR13, c[0x0][0xc54] ;  /* 0x00031500000d7ab9 */ /* 0x000fe20000000800 */
[----:B------:R-:W-:Y:S02]  /*0f20*/  UISETP.NE.AND.EX UP0, UPT, UR11, URZ, UPT, UP0 ;  /* 0x0000003f0b00728c */ /* 0x000fe4000bf05300 */
[----:B------:R-:W-:Y:S02]  /*0f30*/  UIADD3 UR10, UR40, 0xbf, URZ ;  /* 0x000000bf280a7890 */ /* 0x000fe4000fffe03f */
[----:B------:R-:W-:Y:S01]  /*0f40*/  UIMAD UR13, UR8, UR13, UR4 ;  /* 0x0000000d080d72a4 */ /* 0x000fe2000f8e0204 */
[----:B------:R-:W-:Y:S01]  /*0f50*/  ULDC UR42, c[0x0][0x424] ;  /* 0x00010900002a7ab9 */ /* 0x000fe20000000800 */
[----:B------:R-:W-:Y:S01]  /*0f60*/  ULDC UR52, c[0x0][0x288] ;  /* 0x0000a20000347ab9 */ /* 0x000fe20000000800 */
[----:B------:R-:W-:Y:S01]  /*0f70*/  ULDC.64 UR4, c[0x0][0x9e0] ;  /* 0x0002780000047ab9 */ /* 0x000fe20000000a00 */
[----:B------:R-:W-:Y:S01]  /*0f80*/  @UP3 ULDC UR8, c[0x0][0x44c] ;  /* 0x0001130000083ab9 */ /* 0x000fe20000000800 */
[----:B------:R-:W-:-:S02]  /*0f90*/  UIADD3 UR11, -UR52, 0x1, URZ ;  /* 0x00000001340b7890 */ /* 0x000fc4000fffe13f */
[----:B------:R-:W-:Y:S02]  /*0fa0*/  UISETP.GE.AND UP2, UPT, UR5, 0x1, UPT ;  /* 0x000000010500788c */ /* 0x000fe4000bf46270 */
[----:B------:R-:W-:Y:S02]  /*0fb0*/  USEL UR42, UR42, 0x1, UP0 ;  /* 0x000000012a2a7887 */ /* 0x000fe40008000000 */
[----:B------:R-:W-:Y:S01]  /*0fc0*/  UIMAD.WIDE.U32 UR8, UR10, UR8, URZ ;  /* 0x000000080a0872a5 */ /* 0x000fe2000f8e003f */
[----:B------:R-:W-:Y:S01]  /*0fd0*/  ULDC UR12, c[0x0][0x2f0] ;  /* 0x0000bc00000c7ab9 */ /* 0x000fe20000000800 */
[----:B------:R-:W-:Y:S01]  /*0fe0*/  @UP3 ULDC UR15, c[0x0][0x450] ;  /* 0x00011400000f3ab9 */ /* 0x000fe20000000800 */
[----:B------:R-:W-:Y:S01]  /*0ff0*/  @UP1 ULDC UR6, c[0x0][0xc4c] ;  /* 0x0003130000061ab9 */ /* 0x000fe20000000800 */
[----:B------:R-:W-:Y:S01]  /*1000*/  UIMAD UR11, UR42, UR12, UR11 ;  /* 0x0000000c2a0b72a4 */ /* 0x000fe2000f8e020b */
[----:B------:R-:W-:Y:S01]  /*1010*/  PLOP3.LUT P0, PT, PT, PT, UP2, 0x40, 0x0 ;  /* 0x000000000000781c */ /* 0x000fe20003f0e828 */
[----:B------:R-:W-:-:S02]  /*1020*/  @UP3 USHF.R.U32.HI UR10, URZ, UR15, UR9 ;  /* 0x0000000f3f0a3299 */ /* 0x000fc40008011609 */
[----:B------:R-:W-:Y:S01]  /*1030*/  UIMAD.WIDE.U32 UR6, UR13, UR6, URZ ;  /* 0x000000060d0672a5 */ /* 0x000fe2000f8e003f */
[----:B------:R-:W-:Y:S01]  /*1040*/  @UP1 ULDC UR14, c[0x0][0xc50] ;  /* 0x00031400000e1ab9 */ /* 0x000fe20000000800 */
[----:B------:R-:W-:Y:S01]  /*1050*/  UIADD3 UR10, UR11, UR10, URZ ;  /* 0x0000000a0b0a7290 */ /* 0x000fe2000fffe03f */
[----:B------:R-:W-:Y:S01]  /*1060*/  UMOV UR41, UR13 ;  /* 0x0000000d00297c82 */ /* 0x000fe20008000000 */
[----:B------:R-:W-:Y:S02]  /*1070*/  @UP1 USHF.R.U32.HI UR41, URZ, UR14, UR7 ;  /* 0x0000000e3f291299 */ /* 0x000fe40008011607 */
[----:B------:R-:W-:Y:S02]  /*1080*/  UIADD3 UR4, UR10, UR4, URZ ;  /* 0x000000040a047290 */ /* 0x000fe4000fffe03f */
[----:B------:R-:W-:Y:S02]  /*1090*/  UIADD3 UR6, -UR41, URZ, URZ ;  /* 0x0000003f29067290 */ /* 0x000fe4000fffe13f */
[----:B------:R-:W-:-:S02]  /*10a0*/  UP2UR UR49, UPR, URZ, 0x8 ;  /* 0x000000083f317883 */ /* 0x000fc40008000000 */
[----:B------:R-:W-:Y:S01]  /*10b0*/  UP2UR UR48, UPR, URZ, 0x4 ;  /* 0x000000043f307883 */ /* 0x000fe20008000000 */
[----:B------:R-:W-:Y:S01]  /*10c0*/  IMAD.U32 R0, RZ, RZ, UR4 ;  /* 0x00000004ff007e24 */ /* 0x000fe2000f8e00ff */
[----:B------:R-:W-:Y:S01]  /*10d0*/  UIMAD UR43, UR43, UR6, UR13 ;  /* 0x000000062b2b72a4 */ /* 0x000fe2000f8e020d */
[----:B------:R-:W-:Y:S11]  /*10e0*/  @P0 BRA `(.L_x_757) ;  /* 0x0000000000400947 */ /* 0x000ff60003800000 */
[----:B------:R-:W-:Y:S01]  /*10f0*/  ISETP.LT.AND P0, PT, RZ, UR10, PT ;  /* 0x0000000aff007c0c */ /* 0x000fe2000bf01270 */
[----:B------:R-:W-:-:S12]  /*1100*/  UIADD3 UR4, UR10, -0x1, URZ ;  /* 0xffffffff0a047890 */ /* 0x000fd8000fffe03f */
[----:B------:R-:W-:Y:S05]  /*1110*/  @P0 BRA `(.L_x_758) ;  /* 0x00000000001c0947 */ /* 0x000fea0003800000 */
[----:B------:R-:W-:Y:S02]  /*1120*/  UISETP.NE.AND UP0, UPT, UR5, 0x1, UPT ;  /* 0x000000010500788c */ /* 0x000fe4000bf05270 */
[----:B------:R-:W-:-:S09]  /*1130*/  UIADD3 UR4, -UR10, URZ, URZ ;  /* 0x0000003f0a047290 */ /* 0x000fd2000fffe13f */
[----:B------:R-:W-:Y:S02]  /*1140*/  @UP0 ULDC.64 UR8, c[0x0][0x9e8] ;  /* 0x00027a0000080ab9 */ /* 0x000fe40000000a00 */
[----:B------:R-:W-:-:S04]  /*1150*/  UIMAD.WIDE.U32 UR6, UR4, UR8, URZ ;  /* 0x00000008040672a5 */ /* 0x000fc8000f8e003f */
[----:B------:R-:W-:-:S04]  /*1160*/  @UP0 USHF.R.U32.HI UR4, URZ, UR9, UR7 ;  /* 0x000000093f040299 */ /* 0x000fc80008011607 */
[----:B------:R-:W-:Y:S01]  /*1170*/  ULOP3.LUT UR4, URZ, UR4, URZ, 0x33, !UPT ;  /* 0x000000043f047292 */ /* 0x000fe2000f8e333f */
[----:B------:R-:W-:Y:S11]  /*1180*/  BRA `(.L_x_759) ;  /* 0x0000000000107947 */ /* 0x000ff60003800000 */
.L_x_758:
[----:B------:R-:W-:-:S11]  /*1190*/  UISETP.NE.AND UP0, UPT, UR5, 0x1, UPT ;  /* 0x000000010500788c */ /* 0x000fd6000bf05270 */
[----:B------:R-:W-:Y:S02]  /*11a0*/  @UP0 ULDC.64 UR8, c[0x0][0x9e8] ;  /* 0x00027a0000080ab9 */ /* 0x000fe40000000a00 */
[----:B------:R-:W-:-:S04]  /*11b0*/  UIMAD.WIDE.U32 UR6, UR4, UR8, URZ ;  /* 0x00000008040672a5 */ /* 0x000fc8000f8e003f */
[----:B------:R-:W-:-:S12]  /*11c0*/  @UP0 USHF.R.U32.HI UR4, URZ, UR9, UR7 ;  /* 0x000000093f040299 */ /* 0x000fd80008011607 */
.L_x_759:
[----:B------:R-:W-:-:S06]  /*11d0*/  UIMAD UR4, UR4, UR5, UR5 ;  /* 0x00000005040472a4 */ /* 0x000fcc000f8e0205 */
[----:B------:R-:W-:-:S07]  /*11e0*/  VIMNMX R0, R0, UR4, PT ;  /* 0x0000000400007c48 */ /* 0x000fce000bfe0100 */
.L_x_757:
[----:B------:R-:W-:Y:S01]  /*11f0*/  UISETP.NE.AND UP0, UPT, UR49, URZ, UPT ;  /* 0x0000003f3100728c */ /* 0x000fe2000bf05270 */
[----:B------:R-:W-:Y:S01]  /*1200*/  VIADD R0, R0, 0x7f ;  /* 0x0000007f00007836 */ /* 0x000fe20000000000 */
[----:B------:R-:W-:Y:S01]  /*1210*/  UMOV UR9, UR40 ;  /* 0x0000002800097c82 */ /* 0x000fe20008000000 */
[----:B------:R-:W-:Y:S02]  /*1220*/  UIMAD UR4, UR42, UR12, 0x7f ;  /* 0x0000007f2a0474a4 */ /* 0x000fe4000f8e020c */
[----:B------:R-:W-:Y:S01]  /*1230*/  UIMAD UR52, UR42, UR12, -UR52 ;  /* 0x0000000c2a3472a4 */ /* 0x000fe2000f8e0a34 */
[----:B------:R-:W-:Y:S01]  /*1240*/  SHF.R.S32.HI R3, RZ, 0x1f, R0 ;  /* 0x0000001fff037819 */ /* 0x000fe20000011400 */
[----:B------:R-:W-:Y:S01]  /*1250*/  USHF.R.S32.HI UR8, URZ, 0x1f, UR4 ;  /* 0x0000001f3f087899 */ /* 0x000fe20008011404 */
[----:B------:R-:W-:Y:S02]  /*1260*/  ULDC UR10, c[0x0][0x9dc] ;  /* 0x00027700000a7ab9 */ /* 0x000fe40000000800 */
[----:B------:R-:W-:Y:S01]  /*1270*/  LEA.HI R3, R3, R0, RZ, 0x7 ;  /* 0x0000000003037211 */ /* 0x000fe200078f38ff */
[----:B------:R-:W-:Y:S01]  /*1280*/  @UP0 ULDC UR6, c[0x0][0x44c] ;  /* 0x0001130000060ab9 */ /* 0x000fe20000000800 */
[----:B------:R-:W-:Y:S01]  /*1290*/  @UP0 ULDC UR11, c[0x0][0x450] ;  /* 0x00011400000b0ab9 */ /* 0x000fe20000000800 */
[----:B------:R-:W-:Y:S01]  /*12a0*/  UIMAD.WIDE.U32 UR6, UR40, UR6, URZ ;  /* 0x00000006280672a5 */ /* 0x000fe2000f8e003f */
[----:B------:R-:W-:Y:S01]  /*12b0*/  SHF.R.S32.HI R3, RZ, 0x7, R3 ;  /* 0x00000007ff037819 */ /* 0x000fe20000011403 */
[----:B------:R-:W-:-:S02]  /*12c0*/  ULEA.HI UR8, UR8, UR4, URZ, 0x7 ;  /* 0x0000000408087291 */ /* 0x000fc4000f8f383f */
[----:B------:R-:W-:Y:S02]  /*12d0*/  @UP0 USHF.R.U32.HI UR9, URZ, UR11, UR7 ;  /* 0x0000000b3f090299 */ /* 0x000fe40008011607 */
[----:B------:R-:W-:Y:S02]  /*12e0*/  UISETP.GE.AND UP0, UPT, UR5, 0x1, UPT ;  /* 0x000000010500788c */ /* 0x000fe4000bf06270 */
[----:B------:R-:W-:Y:S02]  /*12f0*/  USHF.R.S32.HI UR8, URZ, 0x7, UR8 ;  /* 0x000000073f087899 */ /* 0x000fe40008011408 */
[----:B------:R-:W-:Y:S02]  /*1300*/  UIADD3 UR4, UR52, UR9, URZ ;  /* 0x0000000934047290 */ /* 0x000fe4000fffe03f */
[----:B------:R-:W-:Y:S02]  /*1310*/  PLOP3.LUT P0, PT, PT, PT, UP0, 0x40, 0x0 ;  /* 0x000000000000781c */ /* 0x000fe40003f0e808 */
[----:B------:R-:W-:Y:S01]  /*1320*/  UIADD3 UR9, UR4, -UR10, URZ ;  /* 0x8000000a04097290 */ /* 0x000fe2000fffe03f */
[----:B------:R-:W-:-:S10]  /*1330*/  VIMNMX R88, R3, UR8, PT ;  /* 0x0000000803587c48 */ /* 0x000fd4000bfe0100 */
[----:B------:R-:W-:Y:S05]  /*1340*/  @P0 BRA `(.L_x_760) ;  /* 0x0000000000440947 */ /* 0x000fea0003800000 */
[----:B------:R-:W-:-:S06]  /*1350*/  UISETP.GT.AND UP0, UPT, UR4, -0x1, UPT ;  /* 0xffffffff0400788c */ /* 0x000fcc000bf04270 */
[----:B------:R-:W-:-:S13]  /*1360*/  PLOP3.LUT P0, PT, PT, PT, UP0, 0x80, 0x0 ;  /* 0x000000000000781c */ /* 0x000fda0003f0f008 */
[----:B------:R-:W-:Y:S05]  /*1370*/  @P0 BRA `(.L_x_761) ;  /* 0x00000000001c0947 */ /* 0x000fea0003800000 */
[----:B------:R-:W-:Y:S02]  /*1380*/  UISETP.NE.AND UP0, UPT, UR5, 0x1, UPT ;  /* 0x000000010500788c */ /* 0x000fe4000bf05270 */
[----:B------:R-:W-:-:S09]  /*1390*/  ULOP3.LUT UR4, URZ, UR4, URZ, 0x33, !UPT ;  /* 0x000000043f047292 */ /* 0x000fd2000f8e333f */
[----:B------:R-:W-:Y:S02]  /*13a0*/  @UP0 ULDC.64 UR10, c[0x0][0x9e8] ;  /* 0x00027a00000a0ab9 */ /* 0x000fe40000000a00 */
[----:B------:R-:W-:-:S04]  /*13b0*/  UIMAD.WIDE.U32 UR6, UR4, UR10, URZ ;  /* 0x0000000a040672a5 */ /* 0x000fc8000f8e003f */
[----:B------:R-:W-:-:S04]  /*13c0*/  @UP0 USHF.R.U32.HI UR4, URZ, UR11, UR7 ;  /* 0x0000000b3f040299 */ /* 0x000fc80008011607 */
[----:B------:R-:W-:Y:S01]  /*13d0*/  ULOP3.LUT UR4, URZ, UR4, URZ, 0x33, !UPT ;  /* 0x000000043f047292 */ /* 0x000fe2000f8e333f */
[----:B------:R-:W-:Y:S11]  /*13e0*/  BRA `(.L_x_762) ;  /* 0x0000000000107947 */ /* 0x000ff60003800000 */
.L_x_761:
[----:B------:R-:W-:-:S11]  /*13f0*/  UISETP.NE.AND UP0, UPT, UR5, 0x1, UPT ;  /* 0x000000010500788c */ /* 0x000fd6000bf05270 */
[----:B------:R-:W-:Y:S02]  /*1400*/  @UP0 ULDC.64 UR10, c[0x0][0x9e8] ;  /* 0x00027a00000a0ab9 */ /* 0x000fe40000000a00 */
[----:B------:R-:W-:-:S04]  /*1410*/  UIMAD.WIDE.U32 UR6, UR4, UR10, URZ ;  /* 0x0000000a040672a5 */ /* 0x000fc8000f8e003f */
[----:B------:R-:W-:-:S12]  /*1420*/  @UP0 USHF.R.U32.HI UR4, URZ, UR11, UR7 ;  /* 0x0000000b3f040299 */ /* 0x000fd80008011607 */
.L_x_762:
[----:B------:R-:W-:-:S04]  /*1430*/  UIMAD UR4, UR4, UR5, URZ ;  /* 0x00000005040472a4 */ /* 0x000fc8000f8e023f */
[----:B------:R-:W-:-:S04]  /*1440*/  UISETP.LT.AND UP0, UPT, UR9, UR4, UPT ;  /* 0x000000040900728c */ /* 0x000fc8000bf01270 */
[----:B------:R-:W-:-:S12]  /*1450*/  USEL UR9, UR9, UR4, !UP0 ;  /* 0x0000000409097287 */ /* 0x000fd8000c000000 */
.L_x_760:
[----:B------:R-:W-:Y:S01]  /*1460*/  USHF.R.S32.HI UR4, URZ, 0x1f, UR9 ;  /* 0x0000001f3f047899 */ /* 0x000fe20008011409 */
[----:B------:R-:W-:Y:S01]  /*1470*/  PLOP3.LUT P0, PT, PT, PT, PT, 0x80, 0x0 ;  /* 0x000000000000781c */ /* 0x000fe20003f0f070 */
[----:B------:R-:W-:Y:S01]  /*1480*/  IMAD.MOV.U32 R2, RZ, RZ, RZ ;  /* 0x000000ffff027224 */ /* 0x000fe200078e00ff */
[----:B------:R-:W-:Y:S01]  /*1490*/  CS2R R134, SRZ ;  /* 0x0000000000867805 */ /* 0x000fe2000001ff00 */
[----:B------:R-:W-:Y:S01]  /*14a0*/  ULEA.HI UR4, UR4, UR9, URZ, 0x7 ;  /* 0x0000000904047291 */ /* 0x000fe2000f8f383f */
[----:B------:R-:W-:Y:S01]  /*14b0*/  IMAD.MOV.U32 R0, RZ, RZ, RZ ;  /* 0x000000ffff007224 */ /* 0x000fe200078e00ff */
[----:B------:R-:W-:Y:S02]  /*14c0*/  CS2R R6, SRZ ;  /* 0x0000000000067805 */ /* 0x000fe4000001ff00 */
[----:B------:R-:W-:Y:S01]  /*14d0*/  CS2R R132, SRZ ;  /* 0x0000000000847805 */ /* 0x000fe2000001ff00 */
[----:B------:R-:W-:Y:S01]  /*14e0*/  USHF.R.S32.HI UR4, URZ, 0x7, UR4 ;  /* 0x000000073f047899 */ /* 0x000fe20008011404 */
[----:B------:R-:W-:-:S02]  /*14f0*/  CS2R R8, SRZ ;  /* 0x0000000000087805 */ /* 0x000fc4000001ff00 */
[----:B------:R-:W-:Y:S02]  /*1500*/  CS2R R126, SRZ ;  /* 0x00000000007e7805 */ /* 0x000fe4000001ff00 */
[----:B------:R-:W-:Y:S01]  /*1510*/  CS2R R10, SRZ ;  /* 0x00000000000a7805 */ /* 0x000fe2000001ff00 */
[----:B------:R-:W-:Y:S01]  /*1520*/  UISETP.LT.AND UP0, UPT, URZ, UR4, UPT ;  /* 0x000000043f00728c */ /* 0x000fe2000bf01270 */
[----:B------:R-:W-:Y:S02]  /*1530*/  CS2R R124, SRZ ;  /* 0x00000000007c7805 */ /* 0x000fe4000001ff00 */
[----:B------:R-:W-:Y:S02]  /*1540*/  CS2R R12, SRZ ;  /* 0x00000000000c7805 */ /* 0x000fe4000001ff00 */
[----:B------:R-:W-:Y:S01]  /*1550*/  CS2R R118, SRZ ;  /* 0x0000000000767805 */ /* 0x000fe2000001ff00 */
[----:B------:R-:W-:Y:S01]  /*1560*/  USEL UR44, URZ, UR4, !UP0 ;  /* 0x000000043f2c7287 */ /* 0x000fe2000c000000 */
[----:B------:R-:W-:-:S02]  /*1570*/  CS2R R14, SRZ ;  /* 0x00000000000e7805 */ /* 0x000fc4000001ff00 */
[----:B------:R-:W-:Y:S02]  /*1580*/  CS2R R116, SRZ ;  /* 0x0000000000747805 */ /* 0x000fe4000001ff00 */
[----:B------:R-:W-:Y:S02]  /*1590*/  CS2R R20, SRZ ;  /* 0x0000000000147805 */ /* 0x000fe4000001ff00 */
[----:B------:R-:W-:Y:S02]  /*15a0*/  CS2R R110, SRZ ;  /* 0x00000000006e7805 */ /* 0x000fe4000001ff00 */
[----:B------:R-:W-:Y:S02]  /*15b0*/  CS2R R24, SRZ ;  /* 0x0000000000187805 */ /* 0x000fe4000001ff00 */
[----:B------:R-:W-:Y:S02]  /*15c0*/  ISETP.GT.AND P1, PT, R88, UR44, PT ;  /* 0x0000002c58007c0c */ /* 0x000fe4000bf24270 */
        /* <DEDUP_REMOVED lines=10> */
[----:B------:R-:W-:Y:S06]  /*1670*/  @!P1 BRA `(.L_x_763) ;  /* 0x000000d800649947 */ /* 0x000fec0003800000 */
[----:B------:R-:W0:Y:S01]  /*1680*/  SHFL.IDX PT, R0, R155, RZ, 0x1f ;  /* 0x00001fff9b007589 */ /* 0x000e2200000e0000 */
[----:B------:R-:W1:Y:S01]  /*1690*/  S2UR UR45, SR_CgaCtaId ;  /* 0x00000000002d79c3 */ /* 0x000e620000008800 */
[----:B------:R-:W-:Y:S01]  /*16a0*/  UMOV UR46, 0x400 ;  /* 0x00000400002e7882 */ /* 0x000fe20000000000 */
        /* <DEDUP_REMOVED lines=19> */
[----:B------:R-:W-:Y:S02]  /*17e0*/  IMAD.U32 R10, RZ, RZ, UR6 ;  /* 0x00000006ff0a7e24 */ /* 0x000fe4000f8e00ff */
[----:B------:R-:W-:Y:S02]  /*17f0*/  IMAD.U32 R6, RZ, RZ, UR4 ;  /* 0x00000004ff067e24 */ /* 0x000fe4000f8e00ff */
[----:B------:R-:W-:-:S02]  /*1800*/  IMAD.U32 R7, RZ, RZ, UR5 ;  /* 0x00000005ff077e24 */ /* 0x000fc4000f8e00ff */
[----:B------:R-:W-:Y:S02]  /*1810*/  IMAD.U32 R11, RZ, RZ, UR7 ;  /* 0x00000007ff0b7e24 */ /* 0x000fe4000f8e00ff */
[----:B------:R-:W-:Y:S02]  /*1820*/  IMAD.MOV.U32 R8, RZ, RZ, 0x70 ;  /* 0x00000070ff087424 */ /* 0x000fe400078e00ff */
[----:B------:R-:W-:Y:S02]  /*1830*/  IMAD.MOV.U32 R12, RZ, RZ, 0x1 ;  /* 0x00000001ff0c7424 */ /* 0x000fe400078e00ff */
[----:B0-----:R-:W-:-:S07]  /*1840*/  IMAD.MOV.U32 R13, RZ, RZ, RZ ;  /* 0x000000ffff0d7224 */ /* 0x001fce00078e00ff */
[----:B------:R-:W-:-:S07]  /*1850*/  LEPC R20, `(.L_x_764) ;  /* 0x000000001014794e */ /* 0x000fce0000000000 */
[----:B-1----:R-:W-:Y:S05]  /*1860*/  CALL.ABS.NOINC R2 ;  /* 0x0000000002007343 */ /* 0x002fea0003c00000 */
.L_x_764:
        /* <DEDUP_REMOVED lines=13> */
[----:B------:R-:W-:Y:S01]  /*1940*/  @UP1 ULDC.64 UR14, c[0x0][0x9b8] ;  /* 0x00026e00000e1ab9 */ /* 0x000fe20000000a00 */
[----:B------:R-:W-:Y:S02]  /*1950*/  @UP0 UIMAD UR8, UR8, UR16, URZ ;  /* 0x00000010080802a4 */ /* 0x000fe4000f8e023f */
[----:B------:R-:W-:Y:S02]  /*1960*/  @UP1 UIMAD UR9, UR9, UR14, URZ ;  /* 0x0000000e090912a4 */ /* 0x000fe4000f8e023f */
[----:B------:R-:W-:Y:S02]  /*1970*/  @UP0 UIMAD.WIDE.U32 UR10, UR41, UR16, URZ ;  /* 0x00000010290a02a5 */ /* 0x000fe4000f8e003f */
[----:B------:R-:W-:-:S02]  /*1980*/  @UP0 UIMAD UR17, UR41, UR17, UR8 ;  /* 0x00000011291102a4 */ /* 0x000fc4000f8e0208 */
[----:B------:R-:W-:Y:S02]  /*1990*/  @UP0 USHF.R.S32.HI UR16, URZ, 0x1f, UR43 ;  /* 0x0000001f3f100899 */ /* 0x000fe4000801142b */
[----:B------:R-:W-:Y:S02]  /*19a0*/  @UP1 USHF.R.S32.HI UR19, URZ, 0x1f, UR43 ;  /* 0x0000001f3f131899 */ /* 0x000fe4000801142b */
[----:B------:R-:W-:Y:S02]  /*19b0*/  @UP1 UIMAD.WIDE.U32 UR12, UR41, UR14, URZ ;  /* 0x0000000e290c12a5 */ /* 0x000fe4000f8e003f */
[----:B------:R-:W-:Y:S02]  /*19c0*/  @UP1 UIMAD UR18, UR41, UR15, UR9 ;  /* 0x0000000f291212a4 */ /* 0x000fe4000f8e0209 */
[----:B------:R-:W-:Y:S01]  /*19d0*/  @UP0 UIADD3 UR11, UR11, UR17, URZ ;  /* 0x000000110b0b0290 */ /* 0x000fe2000fffe03f */
[----:B------:R-:W-:Y:S01]  /*19e0*/  @UP0 ULDC.64 UR14, c[0x0][0x9b0] ;  /* 0x00026c00000e0ab9 */ /* 0x000fe20000000a00 */
[----:B------:R-:W-:Y:S01]  /*19f0*/  @UP1 ULDC.64 UR8, c[0x0][0x9c0] ;  /* 0x0002700000081ab9 */ /* 0x000fe20000000a00 */
[----:B------:R-:W-:-:S02]  /*1a00*/  @UP0 UIMAD UR16, UR16, UR14, URZ ;  /* 0x0000000e101002a4 */ /* 0x000fc4000f8e023f */
[----:B------:R-:W-:Y:S02]  /*1a10*/  @UP1 UIMAD UR17, UR19, UR8, URZ ;  /* 0x00000008131112a4 */ /* 0x000fe4000f8e023f */
[----:B------:R-:W-:Y:S02]  /*1a20*/  @UP1 UIADD3 UR13, UR13, UR18, URZ ;  /* 0x000000120d0d1290 */ /* 0x000fe4000fffe03f */
[----:B------:R-:W-:Y:S02]  /*1a30*/  @UP0 UIMAD UR16, UR43, UR15, UR16 ;  /* 0x0000000f2b1002a4 */ /* 0x000fe4000f8e0210 */
[----:B------:R-:W-:Y:S02]  /*1a40*/  @UP1 UIMAD UR17, UR43, UR9, UR17 ;  /* 0x000000092b1112a4 */ /* 0x000fe4000f8e0211 */
[----:B------:R-:W-:Y:S02]  /*1a50*/  @UP0 UIMAD.WIDE.U32 UR14, UR43, UR14, UR10 ;  /* 0x0000000e2b0e02a5 */ /* 0x000fe4000f8e000a */
[----:B------:R-:W-:-:S02]  /*1a60*/  @UP1 UIMAD.WIDE.U32 UR8, UR43, UR8, UR12 ;  /* 0x000000082b0812a5 */ /* 0x000fc4000f8e000c */
[----:B------:R-:W-:Y:S02]  /*1a70*/  @UP0 UIADD3 UR10, UR15, UR16, URZ ;  /* 0x000000100f0a0290 */ /* 0x000fe4000fffe03f */
[----:B------:R-:W-:Y:S02]  /*1a80*/  @UP0 ULEA UR4, UP2, UR14, UR4, 0x2 ;  /* 0x000000040e040291 */ /* 0x000fe4000f84103f */
[----:B------:R-:W-:Y:S02]  /*1a90*/  @UP1 UIADD3 UR9, UR9, UR17, URZ ;  /* 0x0000001109091290 */ /* 0x000fe4000fffe03f */
[----:B------:R-:W-:Y:S02]  /*1aa0*/  @UP1 ULEA UR6, UP3, UR8, UR6, 0x2 ;  /* 0x0000000608061291 */ /* 0x000fe4000f86103f */
[----:B------:R-:W-:Y:S01]  /*1ab0*/  @UP0 ULEA.HI.X UR5, UR14, UR5, UR10, 0x2, UP2 ;  /* 0x000000050e050291 */ /* 0x000fe200090f140a */
[----:B------:R-:W-:Y:S01]  /*1ac0*/  IMAD.U32 R2, RZ, RZ, UR4 ;  /* 0x00000004ff027e24 */ /* 0x000fe2000f8e00ff */
[----:B------:R-:W-:-:S02]  /*1ad0*/  @UP1 ULEA.HI.X UR7, UR8, UR7, UR9, 0x2, UP3 ;  /* 0x0000000708071291 */ /* 0x000fc400098f1409 */
[----:B------:R-:W-:Y:S02]  /*1ae0*/  IMAD.U32 R4, RZ, RZ, UR6 ;  /* 0x00000006ff047e24 */ /* 0x000fe4000f8e00ff */
        /* <DEDUP_REMOVED lines=16> */
.L_x_943:
[----:B------:R-:W-:Y:S05]  /*1bf0*/  @!P0 BRA `(.L_x_766) ;  /* 0x0000000000048947 */ /* 0x000fea0003800000 */
[----:B------:R-:W-:Y:S01]  /*1c00*/  BPT.TRAP 0x1 ;  /* 0x000000040000795c */ /* 0x000fe20000300000 */
.L_x_766:
[----:B------:R-:W-:Y:S02]  /*1c10*/  IMAD.U32 R12, RZ, RZ, UR38 ;  /* 0x00000026ff0c7e24 */ /* 0x000fe4000f8e00ff */
[----:B0-----:R-:W-:-:S03]  /*1c20*/  IMAD.U32 R3, RZ, RZ, UR37 ;  /* 0x00000025ff037e24 */ /* 0x001fc6000f8e00ff */
[----:B------:R-:W-:Y:S02]  /*1c30*/  LEA R12, R12, UR46, 0x3 ;  /* 0x0000002e0c0c7c11 */ /* 0x000fe4000f8e18ff */
[----:B------:R-:W-:-:S04]  /*1c40*/  SHF.L.U32 R3, R3, 0x1f, RZ ;  /* 0x0000001f03037819 */ /* 0x000fc800000006ff */
[----:B------:R0:W1:Y:S01]  /*1c50*/  SYNCS.PHASECHK.TRANS64.TRYWAIT P1, [R12+URZ+0x19c30], R3 ;  /* 0x019c30030c0075a7 */ /* 0x000062000802017f */
[----:B------:R-:W-:Y:S05]  /*1c60*/  @!P0 BRA `(.L_x_767) ;  /* 0x0000000000048947 */ /* 0x000fea0003800000 */
[----:B------:R-:W-:Y:S01]  /*1c70*/  BPT.TRAP 0x1 ;  /* 0x000000040000795c */ /* 0x000fe20000300000 */
.L_x_767:
[----:B-1----:R-:W-:Y:S05]  /*1c80*/  @P1 BRA `(.L_x_768) ;  /* 0x0000000000081947 */ /* 0x002fea0003800000 */
[----:B------:R-:W1:Y:S02]  /*1c90*/  SYNCS.PHASECHK.TRANS64.TRYWAIT P1, [R12+URZ+0x19c30], R3 ;  /* 0x019c30030c0075a7 */ /* 0x000e64000802017f */
[----:B-1----:R-:W-:Y:S05]  /*1ca0*/  @!P1 BRA `(.L_x_769) ;  /* 0x0000013800609947 */ /* 0x002fea0003800000 */
.L_x_768:
[----:B------:R-:W-:Y:S05]  /*1cb0*/  WARPSYNC.ALL ;  /* 0x0000000000007948 */ /* 0x000fea0003800000 */
[----:B------:R-:W-:Y:S01]  /*1cc0*/  UIADD3 UR4, UR46, 0x13800, URZ ;  /* 0x000138002e047890 */ /* 0x000fe2000fffe03f */
[----:B------:R-:W-:Y:S01]  /*1cd0*/  WARPGROUP.ARRIVE ;  /* 0x00000000000079c5 */ /* 0x000fe20000000000 */
[----:B------:R-:W-:Y:S02]  /*1ce0*/  ULOP3.LUT UR12, UR53, 0x10000, URZ, 0xfc, !UPT ;  /* 0x00010000350c7892 */ /* 0x000fe4000f8efc3f */
[----:B------:R-:W-:Y:S01]  /*1cf0*/  USHF.R.U32.HI UR4, URZ, 0x4, UR4 ;  /* 0x000000043f047899 */ /* 0x000fe20008011604 */
[----:B------:R-:W-:Y:S01]  /*1d00*/  UMOV UR13, 0xc0000010 ;  /* 0xc0000010000d7882 */ /* 0x000fe20000000000 */
[----:B------:R-:W-:-:S02]  /*1d10*/  UMOV UR15, 0xc0000010 ;  /* 0xc0000010000f7882 */ /* 0x000fc40000000000 */
[----:B------:R-:W-:Y:S01]  /*1d20*/  ULOP3.LUT UR4, UR4, 0x3fff, URZ, 0xc0, !UPT ;  /* 0x00003fff04047892 */ /* 0x000fe2000f8ec03f */
[----:B------:R-:W-:Y:S01]  /*1d30*/  UMOV UR5, 0xc0000010 ;  /* 0xc000001000057882 */ /* 0x000fe20000000000 */
[----:B------:R-:W-:Y:S02]  /*1d40*/  UMOV UR7, 0xc0000010 ;  /* 0xc000001000077882 */ /* 0x000fe40000000000 */
[----:B------:R-:W-:Y:S02]  /*1d50*/  ULOP3.LUT UR16, UR4, 0x10000, URZ, 0xfc, !UPT ;  /* 0x0001000004107892 */ /* 0x000fe4000f8efc3f */
[----:B------:R-:W-:Y:S02]  /*1d60*/  UIADD3 UR4, UR12, 0x180, URZ ;  /* 0x000001800c047890 */ /* 0x000fe4000fffe03f */
        /* <DEDUP_REMOVED lines=16> */
.L_x_770:
[----:B------:R-:W-:Y:S01]  /*1e70*/  UISETP.NE.AND UP1, UPT, UR49, URZ, UPT ;  /* 0x0000003f3100728c */ /* 0x000fe2000bf25270 */
[C---:B------:R-:W-:Y:S01]  /*1e80*/  FMUL.FTZ R96, R0.reuse, R40 ;  /* 0x0000002800607220 */ /* 0x040fe20000410000 */
[C---:B------:R-:W-:Y:S01]  /*1e90*/  FMUL.FTZ R89, R0.reuse, R25 ;  /* 0x0000001900597220 */ /* 0x040fe20000410000 */
[C---:B------:R-:W-:Y:S01]  /*1ea0*/  FMUL.FTZ R40, R0.reuse, R70 ;  /* 0x0000004600287220 */ /* 0x040fe20000410000 */
[----:B------:R-:W-:Y:S01]  /*1eb0*/  FMUL.FTZ R25, R0, R55 ;  /* 0x0000003700197220 */ /* 0x000fe20000410000 */
[----:B------:R-:W-:Y:S01]  /*1ec0*/  VIADD R70, R18, UR40 ;  /* 0x0000002812467c36 */ /* 0x000fe20008000000 */
[----:B------:R-:W-:Y:S01]  /*1ed0*/  PLOP3.LUT P1, PT, PT, PT, UP1, 0x80, 0x0 ;  /* 0x000000000000781c */ /* 0x000fe20003f2f018 */
[----:B------:R-:W2:Y:S01]  /*1ee0*/  LDC R55, c[0x0][0x2f0] ;  /* 0x0000bc00ff377b82 */ /* 0x000ea20000000800 */
[----:B------:R-:W-:Y:S01]  /*1ef0*/  PLOP3.LUT P2, PT, PT, PT, UP1, 0x80, 0x0 ;  /* 0x000000000000781c */ /* 0x000fe20003f4f018 */
[----:B------:R-:W-:Y:S01]  /*1f00*/  FMUL.FTZ R2, R0, R26 ;  /* 0x0000001a00027220 */ /* 0x000fe20000410000 */
[----:B------:R-:W-:Y:S01]  /*1f10*/  R2UR UR6, R12 ;  /* 0x000000000c0672ca */ /* 0x000fe200000e0000 */
[----:B------:R-:W-:Y:S01]  /*1f20*/  @UP1 ULDC UR7, c[0x0][0x44c] ;  /* 0x0001130000071ab9 */ /* 0x000fe20000000800 */
[C---:B------:R-:W-:Y:S01]  /*1f30*/  FMUL.FTZ R26, R0.reuse, R54 ;  /* 0x00000036001a7220 */ /* 0x040fe20000410000 */
[C---:B------:R-:W-:Y:S01]  /*1f40*/  FMUL.FTZ R21, R0.reuse, R50 ;  /* 0x0000003200157220 */ /* 0x040fe20000410000 */
[----:B------:R-:W-:Y:S01]  /*1f50*/  IMAD.MOV.U32 R13, RZ, RZ, -0x80 ;  /* 0xffffff80ff0d7424 */ /* 0x000fe200078e00ff */
[----:B------:R-:W3:Y:S01]  /*1f60*/  LDC R54, c[0x0][0x288] ;  /* 0x0000a200ff367b82 */ /* 0x000ee20000000800 */
[C---:B------:R-:W-:Y:S01]  /*1f70*/  FMUL.FTZ R50, R0.reuse, R57 ;  /* 0x0000003900327220 */ /* 0x040fe20000410000 */
[C---:B------:R-:W-:Y:S01]  /*1f80*/  FMUL.FTZ R4, R0.reuse, R24 ;  /* 0x0000001800047220 */ /* 0x040fe20000410000 */
[----:B------:R-:W-:Y:S01]  /*1f90*/  FMUL.FTZ R57, R0, R68 ;  /* 0x0000004400397220 */ /* 0x000fe20000410000 */
[----:B01----:R-:W-:Y:S01]  /*1fa0*/  @P1 IMAD.HI.U32 R12, R70, UR7, RZ ;  /* 0x00000007460c1c27 */ /* 0x003fe2000f8e00ff */
[----:B------:R-:W-:-:S03]  /*1fb0*/  @UP1 ULDC UR7, c[0x0][0x450] ;  /* 0x0001140000071ab9 */ /* 0x000fc60000000800 */
[C---:B------:R-:W-:Y:S01]  /*1fc0*/  FMUL.FTZ R24, R0.reuse, R51 ;  /* 0x0000003300187220 */ /* 0x040fe20000410000 */
[C---:B------:R-:W-:Y:S01]  /*1fd0*/  FMUL.FTZ R68, R0.reuse, R76 ;  /* 0x0000004c00447220 */ /* 0x040fe20000410000 */
[----:B------:R-:W-:Y:S01]  /*1fe0*/  FMUL.FTZ R51, R0, R60 ;  /* 0x0000003c00337220 */ /* 0x000fe20000410000 */
[----:B------:R-:W-:Y:S01]  /*1ff0*/  @P2 SHF.R.U32.HI R70, RZ, UR7, R12 ;  /* 0x00000007ff462c19 */ /* 0x000fe2000801160c */
[----:B------:R-:W-:Y:S01]  /*2000*/  IMAD R76, R88, R13, 0x80 ;  /* 0x00000080584c7424 */ /* 0x000fe200078e020d */
[----:B------:R-:W-:Y:S01]  /*2010*/  UIADD3 UR6, UR6, 0x19c40, URZ ;  /* 0x00019c4006067890 */ /* 0x000fe2000fffe03f */
[C---:B------:R-:W-:Y:S01]  /*2020*/  FMUL.FTZ R14, R0.reuse, R43 ;  /* 0x0000002b000e7220 */ /* 0x040fe20000410000 */
[C---:B------:R-:W-:Y:S01]  /*2030*/  FMUL.FTZ R43, R0.reuse, R44 ;  /* 0x0000002c002b7220 */ /* 0x040fe20000410000 */
[----:B------:R-:W0:Y:S01]  /*2040*/  SHFL.IDX PT, R60, R70, RZ, 0x1c1f ;  /* 0x001c1fff463c7589 */ /* 0x000e2200000e0000 */
[----:B------:R-:W-:Y:S01]  /*2050*/  UISETP.NE.AND UP0, UPT, UR48, URZ, UPT ;  /* 0x0000003f3000728c */ /* 0x000fe2000bf05270 */
[C---:B------:R-:W-:Y:S01]  /*2060*/  FMUL.FTZ R3, R0.reuse, R27 ;  /* 0x0000001b00037220 */ /* 0x040fe20000410000 */
[C---:B------:R-:W-:Y:S01]  /*2070*/  FMUL.FTZ R44, R0.reuse, R45 ;  /* 0x0000002d002c7220 */ /* 0x040fe20000410000 */
[----:B------:R-:W-:Y:S01]  /*2080*/  FMUL.FTZ R15, R0, R46 ;  /* 0x0000002e000f7220 */ /* 0x000fe20000410000 */
[----:B------:R-:W-:-:S02]  /*2090*/  VIADD R13, R76, 0x1 ;  /* 0x000000014c0d7836 */ /* 0x000fc40000000000 */
[C---:B------:R-:W-:Y:S01]  /*20a0*/  FMUL.FTZ R6, R0.reuse, R31 ;  /* 0x0000001f00067220 */ /* 0x040fe20000410000 */
[C---:B------:R-:W-:Y:S01]  /*20b0*/  FMUL.FTZ R92, R0.reuse, R32 ;  /* 0x00000020005c7220 */ /* 0x040fe20000410000 */
[C---:B------:R-:W-:Y:S01]  /*20c0*/  FMUL.FTZ R20, R0.reuse, R47 ;  /* 0x0000002f00147220 */ /* 0x040fe20000410000 */
[C---:B------:R-:W-:Y:S01]  /*20d0*/  FMUL.FTZ R45, R0.reuse, R48 ;  /* 0x00000030002d7220 */ /* 0x040fe20000410000 */
[C---:B------:R-:W-:Y:S01]  /*20e0*/  FMUL.FTZ R46, R0.reuse, R49 ;  /* 0x00000031002e7220 */ /* 0x040fe20000410000 */
[C---:B------:R-:W-:Y:S01]  /*20f0*/  FMUL.FTZ R27, R0.reuse, R58 ;  /* 0x0000003a001b7220 */ /* 0x040fe20000410000 */
[----:B------:R-:W-:Y:S01]  /*2100*/  UPRMT UR6, UR45, 0x654, UR6 ;  /* 0x000006542d067896 */ /* 0x000fe20008000006 */
[C---:B------:R-:W-:Y:S01]  /*2110*/  FMUL.FTZ R90, R0.reuse, R28 ;  /* 0x0000001c005a7220 */ /* 0x040fe20000410000 */
        /* <DEDUP_REMOVED lines=38> */
[----:B------:R-:W-:Y:S01]  /*2380*/  FMUL.FTZ R38, R0, R87 ;  /* 0x0000005700267220 */ /* 0x000fe20000410000 */
[C---:B------:R-:W-:Y:S01]  /*2390*/  IMAD R12, R16.reuse, -0x2, R13 ;  /* 0xfffffffe100c7824 */ /* 0x040fe200078e020d */
[----:B------:R-:W-:Y:S01]  /*23a0*/  PLOP3.LUT P1, PT, PT, PT, UP0, 0x40, 0x0 ;  /* 0x000000000000781c */ /* 0x000fe20003f2e808 */
[----:B------:R-:W1:Y:S01]  /*23b0*/  MUFU.TANH R4, R4 ;  /* 0x0000000400047308 */ /* 0x000e620000002400 */
[----:B------:R-:W-:Y:S01]  /*23c0*/  ULDC UR18, c[0x0][0x9dc] ;  /* 0x0002770000127ab9 */ /* 0x000fe20000000800 */
[C---:B--2---:R-:W-:Y:S01]  /*23d0*/  IMAD R59, R55.reuse, UR42, R12 ;  /* 0x0000002a373b7c24 */ /* 0x044fe2000f8e020c */
[----:B------:R-:W-:Y:S01]  /*23e0*/  SYNCS.ARRIVE.TRANS64.RED.A1T0 RZ, [UR6], RZ ;  /* 0x000000ffffff79a7 */ /* 0x000fe20008100406 */
[----:B------:R-:W-:Y:S01]  /*23f0*/  ULOP3.LUT UR6, URZ, UR18, URZ, 0x33, !UPT ;  /* 0x000000123f067292 */ /* 0x000fe2000f8e333f */
[----:B------:R-:W-:Y:S01]  /*2400*/  IMAD R13, R55, UR42, R76 ;  /* 0x0000002a370d7c24 */ /* 0x000fe2000f8e024c */
[----:B------:R-:W-:Y:S01]  /*2410*/  ULDC UR14, c[0x0][0x9e0] ;  /* 0x00027800000e7ab9 */ /* 0x000fe20000000800 */
[----:B---3--:R-:W-:Y:S01]  /*2420*/  IMAD.IADD R59, R59, 0x1, -R54 ;  /* 0x000000013b3b7824 */ /* 0x008fe200078e0a36 */
[----:B------:R-:W2:Y:S01]  /*2430*/  MUFU.TANH R89, R89 ;  /* 0x0000005900597308 */ /* 0x000ea20000002400 */
[----:B------:R-:W-:Y:S01]  /*2440*/  IMAD R73, R16, -0x2, R13 ;  /* 0xfffffffe10497824 */ /* 0x000fe200078e020d */
[----:B------:R-:W-:Y:S01]  /*2450*/  LEA R74, R88, 0xffffff80, 0x7 ;  /* 0xffffff80584a7811 */ /* 0x000fe200078e38ff */
[----:B------:R-:W-:-:S02]  /*2460*/  VIADD R78, R59, UR14 ;  /* 0x0000000e3b4e7c36 */ /* 0x000fc40008000000 */
[----:B------:R-:W-:-:S03]  /*2470*/  VIADD R75, R59, UR6 ;  /* 0x000000063b4b7c36 */ /* 0x000fc60008000000 */
[----:B------:R-:W3:Y:S01]  /*2480*/  MUFU.TANH R2, R2 ;  /* 0x0000000200027308 */ /* 0x000ee20000002400 */
[----:B0-----:R-:W-:Y:S01]  /*2490*/  VIADDMNMX R71, R60, R78, R73, PT ;  /* 0x0000004e3c477246 */ /* 0x001fe20003800149 */
[----:B------:R-:W-:-:S06]  /*24a0*/  IMAD.IADD R72, R75, 0x1, R60 ;  /* 0x000000014b487824 */ /* 0x000fcc00078e023c */
[----:B------:R-:W0:Y:S08]  /*24b0*/  MUFU.TANH R3, R3 ;  /* 0x0000000300037308 */ /* 0x000e300000002400 */
[----:B------:R-:W4:Y:S08]  /*24c0*/  MUFU.TANH R90, R90 ;  /* 0x0000005a005a7308 */ /* 0x000f300000002400 */
[----:B------:R-:W0:Y:S08]  /*24d0*/  MUFU.TANH R91, R91 ;  /* 0x0000005b005b7308 */ /* 0x000e300000002400 */
        /* <DEDUP_REMOVED lines=57> */
[----:B------:R-:W0:Y:S01]  /*2870*/  MUFU.TANH R38, R38 ;  /* 0x0000002600267308 */ /* 0x000e220000002400 */
[----:B-1234-:R-:W-:Y:S05]  /*2880*/  @P1 BRA `(.L_x_771) ;  /* 0x0000000000641947 */ /* 0x01efea0003800000 */
[----:B------:R-:W-:Y:S01]  /*2890*/  IMAD R13, R55, UR42, R60 ;  /* 0x0000002a370d7c24 */ /* 0x000fe2000f8e023c */
[----:B------:R-:W-:Y:S03]  /*28a0*/  BSSY B0, `(.L_x_772) ;  /* 0x0000013000007945 */ /* 0x000fe60003800000 */
[----:B------:R-:W-:-:S05]  /*28b0*/  IMAD.IADD R59, R13, 0x1, -R54 ;  /* 0x000000010d3b7824 */ /* 0x000fca00078e0a36 */
[----:B------:R-:W-:-:S13]  /*28c0*/  ISETP.GT.AND P1, PT, R59, -0x1, PT ;  /* 0xffffffff3b00780c */ /* 0x000fda0003f24270 */
[----:B------:R-:W-:Y:S05]  /*28d0*/  @P1 BRA `(.L_x_773) ;  /* 0x0000000000241947 */ /* 0x000fea0003800000 */
[----:B------:R-:W-:Y:S01]  /*28e0*/  ULDC UR6, c[0x0][0x9e4] ;  /* 0x0002790000067ab9 */ /* 0x000fe20000000800 */
[----:B------:R-:W-:Y:S01]  /*28f0*/  LOP3.LUT R59, RZ, R59, RZ, 0x33, !PT ;  /* 0x0000003bff3b7212 */ /* 0x000fe200078e33ff */
[----:B------:R-:W-:-:S05]  /*2900*/  IMAD.U32 R60, RZ, RZ, UR6 ;  /* 0x00000006ff3c7e24 */ /* 0x000fca000f8e00ff */
[----:B------:R-:W-:-:S13]  /*2910*/  ISETP.NE.AND P1, PT, R60, 0x1, PT ;  /* 0x000000013c00780c */ /* 0x000fda0003f25270 */
[----:B------:R-:W1:Y:S02]  /*2920*/  @P1 LDC.64 R12, c[0x0][0x9e8] ;  /* 0x00027a00ff0c1b82 */ /* 0x000e640000000a00 */
[----:B-1----:R-:W-:-:S05]  /*2930*/  @P1 IMAD.HI.U32 R12, R59, R12, RZ ;  /* 0x0000000c3b0c1227 */ /* 0x002fca00078e00ff */
[----:B------:R-:W-:-:S04]  /*2940*/  @P1 SHF.R.U32.HI R59, RZ, R13, R12 ;  /* 0x0000000dff3b1219 */ /* 0x000fc8000001160c */
[----:B------:R-:W-:Y:S01]  /*2950*/  LOP3.LUT R59, RZ, R59, RZ, 0x33, !PT ;  /* 0x0000003bff3b7212 */ /* 0x000fe200078e33ff */
[----:B------:R-:W-:Y:S06]  /*2960*/  BRA `(.L_x_774) ;  /* 0x0000000000187947 */ /* 0x000fec0003800000 */
.L_x_773:
[----:B------:R-:W-:Y:S02]  /*2970*/  ULDC UR6, c[0x0][0x9e4] ;  /* 0x0002790000067ab9 */ /* 0x000fe40000000800 */
[----:B------:R-:W-:-:S05]  /*2980*/  IMAD.U32 R60, RZ, RZ, UR6 ;  /* 0x00000006ff3c7e24 */ /* 0x000fca000f8e00ff */
[----:B------:R-:W-:-:S13]  /*2990*/  ISETP.NE.AND P1, PT, R60, 0x1, PT ;  /* 0x000000013c00780c */ /* 0x000fda0003f25270 */
[----:B------:R-:W1:Y:S02]  /*29a0*/  @P1 LDC.64 R12, c[0x0][0x9e8] ;  /* 0x00027a00ff0c1b82 */ /* 0x000e640000000a00 */
[----:B-1----:R-:W-:-:S05]  /*29b0*/  @P1 IMAD.HI.U32 R12, R59, R12, RZ ;  /* 0x0000000c3b0c1227 */ /* 0x002fca00078e00ff */
[----:B------:R-:W-:-:S07]  /*29c0*/  @P1 SHF.R.U32.HI R59, RZ, R13, R12 ;  /* 0x0000000dff3b1219 */ /* 0x000fce000001160c */
.L_x_774:
[----:B------:R-:W-:Y:S05]  /*29d0*/  BSYNC B0 ;  /* 0x0000000000007941 */ /* 0x000fea0003800000 */
.L_x_772:
[----:B------:R-:W-:-:S04]  /*29e0*/  IMAD R59, R59, R60, -R74 ;  /* 0x0000003c3b3b7224 */ /* 0x000fc800078e0a4a */
[----:B------:R-:W-:-:S05]  /*29f0*/  IMAD R59, R16, -0x2, R59 ;  /* 0xfffffffe103b7824 */ /* 0x000fca00078e023b */
[----:B------:R-:W-:Y:S02]  /*2a00*/  VIADDMNMX R71, R59, R60, R71, PT ;  /* 0x0000003c3b477246 */ /* 0x000fe40003800147 */
[----:B------:R-:W-:-:S07]  /*2a10*/  VIMNMX R72, R72, R59, !PT ;  /* 0x0000003b48487248 */ /* 0x000fce0007fe0100 */
.L_x_771:
[C---:B------:R-:W-:Y:S01]  /*2a20*/  ISETP.GE.AND P6, PT, R76.reuse, 0xa, PT ;  /* 0x0000000a4c00780c */ /* 0x040fe20003fc6270 */
[----:B------:R-:W1:Y:S01]  /*2a30*/  SHFL.IDX PT, R70, R70, 0x1, 0x1c1f ;  /* 0x003c1f0046467f89 */ /* 0x000e6200000e0000 */
[C---:B------:R-:W-:Y:S01]  /*2a40*/  ISETP.GE.AND P1, PT, R76.reuse, 0x2, PT ;  /* 0x000000024c00780c */ /* 0x040fe20003f26270 */
[----:B------:R-:W-:Y:S01]  /*2a50*/  UISETP.NE.AND UP0, UPT, UR48, URZ, UPT ;  /* 0x0000003f3000728c */ /* 0x000fe2000bf05270 */
[C---:B------:R-:W-:Y:S02]  /*2a60*/  ISETP.GE.AND P2, PT, R76.reuse, 0x9, PT ;  /* 0x000000094c00780c */ /* 0x040fe40003f46270 */
[----:B------:R-:W-:Y:S02]  /*2a70*/  ISETP.GE.AND P5, PT, R76, 0x11, PT ;  /* 0x000000114c00780c */ /* 0x000fe40003fa6270 */
[----:B------:R-:W-:Y:S02]  /*2a80*/  LOP3.LUT R17, R17, 0xfffffffb, RZ, 0xc0, !PT ;  /* 0xfffffffb11117812 */ /* 0x000fe400078ec0ff */
[----:B------:R-:W-:-:S02]  /*2a90*/  ISETP.GT.AND P4, PT, R72, 0x1, !P1 ;  /* 0x000000014800780c */ /* 0x000fc40004f84270 */
[----:B------:R-:W-:Y:S02]  /*2aa0*/  ISETP.GT.AND P3, PT, R72, 0x8, !P2 ;  /* 0x000000084800780c */ /* 0x000fe40005764270 */
[----:B------:R-:W-:Y:S02]  /*2ab0*/  @P6 LOP3.LUT R17, R17, 0x4, RZ, 0xfc, !PT ;  /* 0x0000000411116812 */ /* 0x000fe400078efcff */
[C---:B------:R-:W-:Y:S02]  /*2ac0*/  ISETP.LT.OR P4, PT, R71.reuse, 0x2, P4 ;  /* 0x000000024700780c */ /* 0x040fe40002781670 */
[----:B------:R-:W-:Y:S02]  /*2ad0*/  ISETP.LT.OR P3, PT, R71, 0x9, P3 ;  /* 0x000000094700780c */ /* 0x000fe40001f61670 */
[----:B------:R-:W-:Y:S02]  /*2ae0*/  LOP3.LUT R17, R17, 0xfffffff7, RZ, 0xc0, !PT ;  /* 0xfffffff711117812 */ /* 0x000fe400078ec0ff */
[----:B------:R-:W-:-:S02]  /*2af0*/  FSEL R89, R89, -INF , !P4 ;  /* 0xff80000059597808 */ /* 0x000fc40006000000 */
[----:B------:R-:W-:Y:S02]  /*2b00*/  FSEL R90, R90, -INF , !P3 ;  /* 0xff8000005a5a7808 */ /* 0x000fe40005800000 */
[C---:B------:R-:W-:Y:S02]  /*2b10*/  ISETP.GT.AND P4, PT, R72.reuse, 0x9, !P6 ;  /* 0x000000094800780c */ /* 0x040fe40007784270 */
[----:B------:R-:W-:Y:S02]  /*2b20*/  @P5 LOP3.LUT R17, R17, 0x8, RZ, 0xfc, !PT ;  /* 0x0000000811115812 */ /* 0x000fe400078efcff */
[----:B------:R-:W-:Y:S02]  /*2b30*/  ISETP.GT.AND P3, PT, R72, 0x10, !P5 ;  /* 0x000000104800780c */ /* 0x000fe40006f64270 */
[----:B------:R-:W-:Y:S02]  /*2b40*/  ISETP.GE.AND P5, PT, R76, 0x12, PT ;  /* 0x000000124c00780c */ /* 0x000fe40003fa6270 */
[----:B------:R-:W-:-:S02]  /*2b50*/  ISETP.LT.OR P4, PT, R71, 0xa, P4 ;  /* 0x0000000a4700780c */ /* 0x000fc40002781670 */
[----:B------:R-:W-:Y:S02]  /*2b60*/  ISETP.LT.OR P3, PT, R71, 0x11, P3 ;  /* 0x000000114700780c */ /* 0x000fe40001f61670 */
[----:B0-----:R-:W-:Y:S02]  /*2b70*/  FSEL R91, R91, -INF , !P4 ;  /* 0xff8000005b5b7808 */ /* 0x001fe40006000000 */
[----:B------:R-:W-:Y:S02]  /*2b80*/  ISETP.GE.AND P4, PT, R76, 0x19, PT ;  /* 0x000000194c00780c */ /* 0x000fe40003f86270 */
[----:B------:R-:W-:Y:S02]  /*2b90*/  LOP3.LUT R17, R17, 0xffffffef, RZ, 0xc0, !PT ;  /* 0xffffffef11117812 */ /* 0x000fe400078ec0ff */
[----:B------:R-:W-:Y:S02]  /*2ba0*/  FSEL R92, R92, -INF , !P3 ;  /* 0xff8000005c5c7808 */ /* 0x000fe40005800000 */
[----:B------:R-:W-:-:S02]  /*2bb0*/  ISETP.GT.AND P3, PT, R72, 0x11, !P5 ;  /* 0x000000114800780c */ /* 0x000fc40006f64270 */
[----:B------:R-:W-:Y:S02]  /*2bc0*/  @P5 LOP3.LUT R17, R17, 0x10, RZ, 0xfc, !PT ;  /* 0x0000001011115812 */ /* 0x000fe400078efcff */
[----:B------:R-:W-:Y:S02]  /*2bd0*/  ISETP.LT.OR P3, PT, R71, 0x12, P3 ;  /* 0x000000124700780c */ /* 0x000fe40001f61670 */
[----:B------:R-:W-:Y:S02]  /*2be0*/  LOP3.LUT R17, R17, 0xfdffffff, RZ, 0xc0, !PT ;  /* 0xfdffffff11117812 */ /* 0x000fe400078ec0ff */
[----:B------:R-:W-:Y:S02]  /*2bf0*/  FSEL R93, R93, -INF , !P3 ;  /* 0xff8000005d5d7808 */ /* 0x000fe40005800000 */
[----:B------:R-:W-:Y:S02]  /*2c00*/  @P4 LOP3.LUT R17, R17, 0x2000000, RZ, 0xfc, !PT ;  /* 0x0200000011114812 */ /* 0x000fe400078efcff */
[----:B------:R-:W-:-:S02]  /*2c10*/  ISETP.GT.AND P3, PT, R72, 0x18, !P4 ;  /* 0x000000184800780c */ /* 0x000fc40006764270 */
[----:B------:R-:W-:Y:S02]  /*2c20*/  ISETP.GE.AND P4, PT, R76, 0x1a, PT ;  /* 0x0000001a4c00780c */ /* 0x000fe40003f86270 */
[----:B------:R-:W-:Y:S02]  /*2c30*/  ISETP.LT.OR P3, PT, R71, 0x19, P3 ;  /* 0x000000194700780c */ /* 0x000fe40001f61670 */
[----:B------:R-:W-:Y:S02]  /*2c40*/  LOP3.LUT R17, R17, 0xfeffffff, RZ, 0xc0, !PT ;  /* 0xfeffffff11117812 */ /* 0x000fe400078ec0ff */
[----:B------:R-:W-:Y:S02]  /*2c50*/  FSEL R94, R94, -INF , !P3 ;  /* 0xff8000005e5e7808 */ /* 0x000fe40005800000 */
[----:B------:R-:W-:-:S04]  /*2c60*/  ISETP.GT.AND P3, PT, R72, 0x19, !P4 ;  /* 0x000000194800780c */ /* 0x000fc80006764270 */
[----:B------:R-:W-:Y:S02]  /*2c70*/  ISETP.LT.OR P3, PT, R71, 0x1a, P3 ;  /* 0x0000001a4700780c */ /* 0x000fe40001f61670 */
[----:B------:R-:W-:Y:S02]  /*2c80*/  @P4 LOP3.LUT R17, R17, 0x1000000, RZ, 0xfc, !PT ;  /* 0x0100000011114812 */ /* 0x000fe400078efcff */
[----:B------:R-:W-:Y:S02]  /*2c90*/  ISETP.GE.AND P4, PT, R76, 0x21, PT ;  /* 0x000000214c00780c */ /* 0x000fe40003f86270 */
[----:B------:R-:W-:Y:S02]  /*2ca0*/  LOP3.LUT R17, R17, 0xff7fffff, RZ, 0xc0, !PT ;  /* 0xff7fffff11117812 */ /* 0x000fe400078ec0ff */
[----:B------:R-:W-:Y:S02]  /*2cb0*/  FSEL R95, R95, -INF , !P3 ;  /* 0xff8000005f5f7808 */ /* 0x000fe40005800000 */
[----:B------:R-:W-:-:S04]  /*2cc0*/  ISETP.GT.AND P3, PT, R72, 0x20, !P4 ;  /* 0x000000204800780c */ /* 0x000fc80006764270 */
[----:B------:R-:W-:-:S03]  /*2cd0*/  ISETP.LT.OR P3, PT, R71, 0x21, P3 ;  /* 0x000000214700780c */ /* 0x000fc60001f61670 */
        /* <DEDUP_REMOVED lines=100> */
[----:B------:R-:W-:Y:S02]  /*3320*/  ISETP.GT.AND P3, PT, R72, 0x61, !P4 ;  /* 0x000000614800780c */ /* 0x000fe40006764270 */
[----:B-1----:R-:W-:-:S02]  /*3330*/  VIADDMNMX R66, R70, R78, R73, PT ;  /* 0x0000004e46427246 */ /* 0x002fc40003800149 */
[----:B------:R-:W-:-:S03]  /*3340*/  ISETP.LT.OR P3, PT, R71, 0x62, P3 ;  /* 0x000000624700780c */ /* 0x000fc60001f61670 */
[----:B------:R-:W-:Y:S02]  /*3350*/  @P4 LOP3.LUT R17, R17, 0x40, RZ, 0xfc, !PT ;  /* 0x0000004011114812 */ /* 0x000fe400078efcff */
[----:B------:R-:W-:Y:S02]  /*3360*/  ISETP.GE.AND P4, PT, R76, 0x69, PT ;  /* 0x000000694c00780c */ /* 0x000fe40003f86270 */
[----:B------:R-:W-:Y:S01]  /*3370*/  FSEL R47, R67, -INF , !P3 ;  /* 0xff800000432f7808 */ /* 0x000fe20005800000 */
[----:B------:R-:W-:Y:S01]  /*3380*/  IMAD.IADD R67, R75, 0x1, R70 ;  /* 0x000000014b437824 */ /* 0x000fe200078e0246 */
[----:B------:R-:W-:Y:S02]  /*3390*/  LOP3.LUT R17, R17, 0xfbffffff, RZ, 0xc0, !PT ;  /* 0xfbffffff11117812 */ /* 0x000fe400078ec0ff */
[----:B------:R-:W-:-:S04]  /*33a0*/  ISETP.GT.AND P3, PT, R72, 0x68, !P4 ;  /* 0x000000684800780c */ /* 0x000fc80006764270 */
[----:B------:R-:W-:-:S03]  /*33b0*/  ISETP.LT.OR P3, PT, R71, 0x69, P3 ;  /* 0x000000694700780c */ /* 0x000fc60001f61670 */
[----:B------:R-:W-:Y:S02]  /*33c0*/  @P4 LOP3.LUT R17, R17, 0x4000000, RZ, 0xfc, !PT ;  /* 0x0400000011114812 */ /* 0x000fe400078efcff */
[----:B------:R-:W-:Y:S02]  /*33d0*/  ISETP.GE.AND P4, PT, R76, 0x6a, PT ;  /* 0x0000006a4c00780c */ /* 0x000fe40003f86270 */
[----:B------:R-:W-:Y:S02]  /*33e0*/  FSEL R48, R68, -INF , !P3 ;  /* 0xff80000044307808 */ /* 0x000fe40005800000 */
[----:B------:R-:W-:Y:S02]  /*33f0*/  ISETP.GT.AND P3, PT, R72, 0x69, !P4 ;  /* 0x000000694800780c */ /* 0x000fe40006764270 */
[----:B------:R-:W-:Y:S02]  /*3400*/  LOP3.LUT R17, R17, 0xffffffdf, RZ, 0xc0, !PT ;  /* 0xffffffdf11117812 */ /* 0x000fe400078ec0ff */
[----:B------:R-:W-:-:S04]  /*3410*/  ISETP.LT.OR P3, PT, R71, 0x6a, P3 ;  /* 0x0000006a4700780c */ /* 0x000fc80001f61670 */
[----:B------:R-:W-:Y:S02]  /*3420*/  FSEL R49, R69, -INF , !P3 ;  /* 0xff80000045317808 */ /* 0x000fe40005800000 */
[----:B------:R-:W-:Y:S02]  /*3430*/  ISETP.GE.AND P3, PT, R76, 0x71, PT ;  /* 0x000000714c00780c */ /* 0x000fe40003f66270 */
[----:B------:R-:W-:Y:S02]  /*3440*/  @P4 LOP3.LUT R17, R17, 0x20, RZ, 0xfc, !PT ;  /* 0x0000002011114812 */ /* 0x000fe400078efcff */
[----:B------:R-:W-:Y:S02]  /*3450*/  ISETP.GT.AND P4, PT, R72, 0x70, !P3 ;  /* 0x000000704800780c */ /* 0x000fe40005f84270 */
[----:B------:R-:W-:Y:S02]  /*3460*/  LOP3.LUT R17, R17, 0xfffffffd, RZ, 0xc0, !PT ;  /* 0xfffffffd11117812 */ /* 0x000fe400078ec0ff */
[----:B------:R-:W-:-:S04]  /*3470*/  ISETP.LT.OR P4, PT, R71, 0x71, P4 ;  /* 0x000000714700780c */ /* 0x000fc80002781670 */
[----:B------:R-:W-:Y:S02]  /*3480*/  FSEL R45, R80, -INF , !P4 ;  /* 0xff800000502d7808 */ /* 0x000fe40006000000 */
[----:B------:R-:W-:-:S04]  /*3490*/  ISETP.GE.AND P4, PT, R76, 0x72, PT ;  /* 0x000000724c00780c */ /* 0x000fc80003f86270 */
[----:B------:R-:W-:-:S04]  /*34a0*/  ISETP.GT.AND P5, PT, R72, 0x71, !P4 ;  /* 0x000000714800780c */ /* 0x000fc800067a4270 */
[----:B------:R-:W-:-:S04]  /*34b0*/  ISETP.LT.OR P5, PT, R71, 0x72, P5 ;  /* 0x000000724700780c */ /* 0x000fc80002fa1670 */
[----:B------:R-:W-:Y:S02]  /*34c0*/  FSEL R44, R81, -INF , !P5 ;  /* 0xff800000512c7808 */ /* 0x000fe40006800000 */
[----:B------:R-:W-:-:S04]  /*34d0*/  ISETP.GE.AND P5, PT, R76, 0x79, PT ;  /* 0x000000794c00780c */ /* 0x000fc80003fa6270 */
[----:B------:R-:W-:-:S04]  /*34e0*/  ISETP.GT.AND P6, PT, R72, 0x78, !P5 ;  /* 0x000000784800780c */ /* 0x000fc80006fc4270 */
[----:B------:R-:W-:-:S04]  /*34f0*/  ISETP.LT.OR P6, PT, R71, 0x79, P6 ;  /* 0x000000794700780c */ /* 0x000fc800037c1670 */
[----:B------:R-:W-:Y:S02]  /*3500*/  FSEL R43, R84, -INF , !P6 ;  /* 0xff800000542b7808 */ /* 0x000fe40007000000 */
[----:B------:R-:W-:-:S13]  /*3510*/  ISETP.GE.AND P6, PT, R76, 0x1, PT ;  /* 0x000000014c00780c */ /* 0x000fda0003fc6270 */
[----:B------:R-:W-:Y:S02]  /*3520*/  @P6 LOP3.LUT R17, R17, 0x2, RZ, 0xfc, !PT ;  /* 0x0000000211116812 */ /* 0x000fe400078efcff */
[----:B------:R-:W-:Y:S02]  /*3530*/  ISETP.GT.AND P6, PT, R72, RZ, !P6 ;  /* 0x000000ff4800720c */ /* 0x000fe400077c4270 */
[----:B------:R-:W-:Y:S02]  /*3540*/  LOP3.LUT R17, R17, 0xfffffffe, RZ, 0xc0, !PT ;  /* 0xfffffffe11117812 */ /* 0x000fe400078ec0ff */
[----:B------:R-:W-:-:S04]  /*3550*/  ISETP.LT.OR P6, PT, R71, 0x1, P6 ;  /* 0x000000014700780c */ /* 0x000fc800037c1670 */
[----:B------:R-:W-:Y:S02]  /*3560*/  FSEL R68, R4, -INF , !P6 ;  /* 0xff80000004447808 */ /* 0x000fe40007000000 */
[----:B------:R-:W-:-:S13]  /*3570*/  ISETP.GE.AND P6, PT, R76, 0x7a, PT ;  /* 0x0000007a4c00780c */ /* 0x000fda0003fc6270 */
[----:B------:R-:W-:Y:S02]  /*3580*/  @P6 LOP3.LUT R17, R17, 0x1, RZ, 0xfc, !PT ;  /* 0x0000000111116812 */ /* 0x000fe400078efcff */
[----:B------:R-:W-:-:S04]  /*3590*/  ISETP.GT.AND P6, PT, R72, 0x79, !P6 ;  /* 0x000000794800780c */ /* 0x000fc800077c4270 */
[----:B------:R-:W-:-:S04]  /*35a0*/  ISETP.LT.OR P6, PT, R71, 0x7a, P6 ;  /* 0x0000007a4700780c */ /* 0x000fc800037c1670 */
[----:B------:R-:W-:Y:S02]  /*35b0*/  FSEL R4, R85, -INF , !P6 ;  /* 0xff80000055047808 */ /* 0x000fe40007000000 */
[----:B------:R-:W-:-:S13]  /*35c0*/  PLOP3.LUT P6, PT, PT, PT, UP0, 0x40, 0x0 ;  /* 0x000000000000781c */ /* 0x000fda0003fce808 */
[----:B------:R-:W-:Y:S05]  /*35d0*/  @P6 BRA `(.L_x_775) ;  /* 0x0000000000646947 */ /* 0x000fea0003800000 */
        /* <DEDUP_REMOVED lines=9> */
[----:B------:R-:W0:Y:S02]  /*3670*/  @P6 LDC.64 R12, c[0x0][0x9e8] ;  /* 0x00027a00ff0c6b82 */ /* 0x000e240000000a00 */
[----:B0-----:R-:W-:-:S05]  /*3680*/  @P6 IMAD.HI.U32 R12, R69, R12, RZ ;  /* 0x0000000c450c6227 */ /* 0x001fca00078e00ff */
[----:B------:R-:W-:-:S04]  /*3690*/  @P6 SHF.R.U32.HI R69, RZ, R13, R12 ;  /* 0x0000000dff456219 */ /* 0x000fc8000001160c */
[----:B------:R-:W-:Y:S01]  /*36a0*/  LOP3.LUT R69, RZ, R69, RZ, 0x33, !PT ;  /* 0x00000045ff457212 */ /* 0x000fe200078e33ff */
[----:B------:R-:W-:Y:S06]  /*36b0*/  BRA `(.L_x_778) ;  /* 0x0000000000187947 */ /* 0x000fec0003800000 */
.L_x_777:
[----:B------:R-:W-:Y:S02]  /*36c0*/  ULDC UR6, c[0x0][0x9e4] ;  /* 0x0002790000067ab9 */ /* 0x000fe40000000800 */
[----:B------:R-:W-:-:S05]  /*36d0*/  IMAD.U32 R70, RZ, RZ, UR6 ;  /* 0x00000006ff467e24 */ /* 0x000fca000f8e00ff */
[----:B------:R-:W-:-:S13]  /*36e0*/  ISETP.NE.AND P6, PT, R70, 0x1, PT ;  /* 0x000000014600780c */ /* 0x000fda0003fc5270 */
[----:B------:R-:W0:Y:S02]  /*36f0*/  @P6 LDC.64 R12, c[0x0][0x9e8] ;  /* 0x00027a00ff0c6b82 */ /* 0x000e240000000a00 */
[----:B0-----:R-:W-:-:S05]  /*3700*/  @P6 IMAD.HI.U32 R12, R69, R12, RZ ;  /* 0x0000000c450c6227 */ /* 0x001fca00078e00ff */
[----:B------:R-:W-:-:S07]  /*3710*/  @P6 SHF.R.U32.HI R69, RZ, R13, R12 ;  /* 0x0000000dff456219 */ /* 0x000fce000001160c */
.L_x_778:
[----:B------:R-:W-:Y:S05]  /*3720*/  BSYNC B0 ;  /* 0x0000000000007941 */ /* 0x000fea0003800000 */
.L_x_776:
[----:B------:R-:W-:-:S04]  /*3730*/  IMAD R69, R69, R70, -R74 ;  /* 0x0000004645457224 */ /* 0x000fc800078e0a4a */
[----:B------:R-:W-:-:S05]  /*3740*/  IMAD R69, R16, -0x2, R69 ;  /* 0xfffffffe10457824 */ /* 0x000fca00078e0245 */
[----:B------:R-:W-:Y:S02]  /*3750*/  VIADDMNMX R66, R69, R70, R66, PT ;  /* 0x0000004645427246 */ /* 0x000fe40003800142 */
[----:B------:R-:W-:-:S07]  /*3760*/  VIMNMX R67, R67, R69, !PT ;  /* 0x0000004543437248 */ /* 0x000fce0007fe0100 */
.L_x_775:
[----:B------:R-:W-:Y:S01]  /*3770*/  ISETP.GT.AND P1, PT, R67, 0x1, !P1 ;  /* 0x000000014300780c */ /* 0x000fe20004f24270 */
[----:B------:R-:W-:Y:S01]  /*3780*/  ULDC UR6, c[0x0][0x988] ;  /* 0x0002620000067ab9 */ /* 0x000fe20000000800 */
[----:B------:R-:W-:Y:S01]  /*3790*/  LOP3.LUT P6, RZ, R17, 0x4, RZ, 0xc0, !PT ;  /* 0x0000000411ff7812 */ /* 0x000fe200078cc0ff */
[----:B------:R-:W-:Y:S01]  /*37a0*/  IMAD.U32 R76, RZ, RZ, UR6 ;  /* 0x00000006ff4c7e24 */ /* 0x000fe2000f8e00ff */
[----:B------:R-:W-:Y:S01]  /*37b0*/  ISETP.LT.OR P1, PT, R66, 0x2, P1 ;  /* 0x000000024200780c */ /* 0x000fe20000f21670 */
[----:B------:R-:W-:Y:S01]  /*37c0*/  UISETP.NE.AND UP1, UPT, UR49, URZ, UPT ;  /* 0x0000003f3100728c */ /* 0x000fe2000bf25270 */
[----:B------:R-:W-:Y:S01]  /*37d0*/  ISETP.GT.AND P2, PT, R67, 0x8, !P2 ;  /* 0x000000084300780c */ /* 0x000fe20005744270 */
[----:B------:R-:W-:Y:S01]  /*37e0*/  UISETP.NE.AND UP0, UPT, UR48, URZ, UPT ;  /* 0x0000003f3000728c */ /* 0x000fe2000bf05270 */
[----:B------:R-:W-:Y:S01]  /*37f0*/  FSEL R12, R3, -INF , !P1 ;  /* 0xff800000030c7808 */ /* 0x000fe20004800000 */
[----:B------:R-:W-:Y:S01]  /*3800*/  UMOV UR7, UR40 ;  /* 0x0000002800077c82 */ /* 0x000fe20008000000 */
[----:B------:R-:W-:-:S02]  /*3810*/  ISETP.GT.AND P1, PT, R67, 0x9, !P6 ;  /* 0x000000094300780c */ /* 0x000fc40007724270 */
[C---:B------:R-:W-:Y:S02]  /*3820*/  ISETP.LT.OR P2, PT, R66.reuse, 0x9, P2 ;  /* 0x000000094200780c */ /* 0x040fe40001741670 */
[----:B------:R-:W-:Y:S02]  /*3830*/  ISETP.LT.OR P1, PT, R66, 0xa, P1 ;  /* 0x0000000a4200780c */ /* 0x000fe40000f21670 */
[----:B------:R-:W-:Y:S01]  /*3840*/  FSEL R5, R5, -INF , !P2 ;  /* 0xff80000005057808 */ /* 0x000fe20005000000 */
[----:B------:R-:W-:Y:S01]  /*3850*/  @UP1 ULDC UR10, c[0x0][0x44c] ;  /* 0x00011300000a1ab9 */ /* 0x000fe20000000800 */
[----:B------:R-:W-:Y:S01]  /*3860*/  FSEL R6, R6, -INF , !P1 ;  /* 0xff80000006067808 */ /* 0x000fe20004800000 */
[----:B------:R-:W-:Y:S01]  /*3870*/  UIMAD.WIDE.U32 UR10, UR40, UR10, URZ ;  /* 0x0000000a280a72a5 */ /* 0x000fe2000f8e003f */
[C---:B------:R-:W-:Y:S01]  /*3880*/  LOP3.LUT P1, RZ, R17.reuse, 0x8, RZ, 0xc0, !PT ;  /* 0x0000000811ff7812 */ /* 0x040fe2000782c0ff */
[----:B------:R-:W-:Y:S01]  /*3890*/  @UP1 ULDC UR15, c[0x0][0x450] ;  /* 0x00011400000f1ab9 */ /* 0x000fe20000000800 */
[----:B------:R-:W-:Y:S01]  /*38a0*/  LOP3.LUT P2, RZ, R17, 0x40000, RZ, 0xc0, !PT ;  /* 0x0004000011ff7812 */ /* 0x000fe2000784c0ff */
[----:B------:R-:W-:Y:S01]  /*38b0*/  @UP1 USHF.R.U32.HI UR7, URZ, UR15, UR11 ;  /* 0x0000000f3f071299 */ /* 0x000fe2000801160b */
[----:B------:R-:W-:-:S02]  /*38c0*/  ISETP.GT.AND P1, PT, R67, 0x10, !P1 ;  /* 0x000000104300780c */ /* 0x000fc40004f24270 */
[----:B------:R-:W-:Y:S01]  /*38d0*/  LOP3.LUT P6, RZ, R17, 0x20000, RZ, 0xc0, !PT ;  /* 0x0002000011ff7812 */ /* 0x000fe200078cc0ff */
[----:B------:R-:W-:Y:S01]  /*38e0*/  UIADD3 UR52, UR52, UR7, URZ ;  /* 0x0000000734347290 */ /* 0x000fe2000fffe03f */
[----:B------:R-:W-:Y:S02]  /*38f0*/  ISETP.LT.OR P1, PT, R66, 0x11, P1 ;  /* 0x000000114200780c */ /* 0x000fe40000f21670 */
[----:B------:R-:W-:Y:S01]  /*3900*/  ISETP.GT.AND P3, PT, R67, 0x70, !P3 ;  /* 0x000000704300780c */ /* 0x000fe20005f64270 */
[----:B------:R-:W-:Y:S01]  /*3910*/  UIADD3 UR7, UR52, UR14, URZ ;  /* 0x0000000e34077290 */ /* 0x000fe2000fffe03f */
[----:B------:R-:W-:Y:S02]  /*3920*/  FSEL R13, R7, -INF , !P1 ;  /* 0xff800000070d7808 */ /* 0x000fe40004800000 */
[----:B------:R-:W-:Y:S02]  /*3930*/  LOP3.LUT P1, RZ, R17, 0x10, RZ, 0xc0, !PT ;  /* 0x0000001011ff7812 */ /* 0x000fe4000782c0ff */
[----:B------:R-:W-:-:S02]  /*3940*/  FMNMX.FTZ R7, R68, R89, !PT ;  /* 0x0000005944077209 */ /* 0x000fc40007810000 */
[----:B------:R-:W-:Y:S02]  /*3950*/  ISETP.GT.AND P1, PT, R67, 0x11, !P1 ;  /* 0x000000114300780c */ /* 0x000fe40004f24270 */
[----:B------:R-:W-:Y:S02]  /*3960*/  FMNMX.FTZ R70, R90, R7, !PT ;  /* 0x000000075a467209 */ /* 0x000fe40007810000 */
[----:B------:R-:W-:Y:S02]  /*3970*/  ISETP.LT.OR P1, PT, R66, 0x12, P1 ;  /* 0x000000124200780c */ /* 0x000fe40000f21670 */
[----:B------:R-:W-:Y:S02]  /*3980*/  FMNMX.FTZ R7, R91, R70, !PT ;  /* 0x000000465b077209 */ /* 0x000fe40007810000 */
[----:B------:R-:W-:Y:S02]  /*3990*/  FSEL R8, R8, -INF , !P1 ;  /* 0xff80000008087808 */ /* 0x000fe40004800000 */
[----:B------:R-:W-:-:S02]  /*39a0*/  LOP3.LUT P1, RZ, R17, 0x2000000, RZ, 0xc0, !PT ;  /* 0x0200000011ff7812 */ /* 0x000fc4000782c0ff */
[----:B------:R-:W-:Y:S02]  /*39b0*/  FMNMX.FTZ R70, R92, R7, !PT ;  /* 0x000000075c467209 */ /* 0x000fe40007810000 */
[----:B------:R-:W-:Y:S02]  /*39c0*/  ISETP.GT.AND P1, PT, R67, 0x18, !P1 ;  /* 0x000000184300780c */ /* 0x000fe40004f24270 */
[----:B------:R-:W-:Y:S02]  /*39d0*/  FMNMX.FTZ R7, R93, R70, !PT ;  /* 0x000000465d077209 */ /* 0x000fe40007810000 */
[----:B------:R-:W-:Y:S02]  /*39e0*/  ISETP.LT.OR P1, PT, R66, 0x19, P1 ;  /* 0x000000194200780c */ /* 0x000fe40000f21670 */
[----:B------:R-:W-:Y:S02]  /*39f0*/  FMNMX.FTZ R70, R94, R7, !PT ;  /* 0x000000075e467209 */ /* 0x000fe40007810000 */
[----:B------:R-:W-:-:S02]  /*3a00*/  FSEL R9, R9, -INF , !P1 ;  /* 0xff80000009097808 */ /* 0x000fc40004800000 */
[----:B------:R-:W-:Y:S02]  /*3a10*/  LOP3.LUT P1, RZ, R17, 0x1000000, RZ, 0xc0, !PT ;  /* 0x0100000011ff7812 */ /* 0x000fe4000782c0ff */
[----:B------:R-:W-:Y:S02]  /*3a20*/  FMNMX.FTZ R7, R95, R70, !PT ;  /* 0x000000465f077209 */ /* 0x000fe40007810000 */
[----:B------:R-:W-:Y:S02]  /*3a30*/  ISETP.GT.AND P1, PT, R67, 0x19, !P1 ;  /* 0x000000194300780c */ /* 0x000fe40004f24270 */
[----:B------:R-:W-:Y:S02]  /*3a40*/  FMNMX.FTZ R70, R96, R7, !PT ;  /* 0x0000000760467209 */ /* 0x000fe40007810000 */
[----:B------:R-:W-:Y:S02]  /*3a50*/  ISETP.LT.OR P1, PT, R66, 0x1a, P1 ;  /* 0x0000001a4200780c */ /* 0x000fe40000f21670 */
[----:B------:R-:W-:-:S02]  /*3a60*/  FMNMX.FTZ R7, R97, R70, !PT ;  /* 0x0000004661077209 */ /* 0x000fc40007810000 */
[----:B------:R-:W-:Y:S02]  /*3a70*/  FSEL R10, R10, -INF , !P1 ;  /* 0xff8000000a0a7808 */ /* 0x000fe40004800000 */
[----:B------:R-:W-:Y:S02]  /*3a80*/  LOP3.LUT P1, RZ, R17, 0x800000, RZ, 0xc0, !PT ;  /* 0x0080000011ff7812 */ /* 0x000fe4000782c0ff */
[----:B------:R-:W-:Y:S02]  /*3a90*/  FMNMX.FTZ R70, R60, R7, !PT ;  /* 0x000000073c467209 */ /* 0x000fe40007810000 */
[----:B------:R-:W-:Y:S02]  /*3aa0*/  ISETP.GT.AND P1, PT, R67, 0x20, !P1 ;  /* 0x000000204300780c */ /* 0x000fe40004f24270 */
[----:B------:R-:W-:Y:S02]  /*3ab0*/  FMNMX.FTZ R7, R65, R70, !PT ;  /* 0x0000004641077209 */ /* 0x000fe40007810000 */
[----:B------:R-:W-:-:S02]  /*3ac0*/  ISETP.LT.OR P1, PT, R66, 0x21, P1 ;  /* 0x000000214200780c */ /* 0x000fc40000f21670 */
[----:B------:R-:W-:Y:S02]  /*3ad0*/  FMNMX.FTZ R70, R64, R7, !PT ;  /* 0x0000000740467209 */ /* 0x000fe40007810000 */
[----:B------:R-:W-:Y:S02]  /*3ae0*/  FSEL R11, R11, -INF , !P1 ;  /* 0xff8000000b0b7808 */ /* 0x000fe40004800000 */
[----:B------:R-:W-:Y:S02]  /*3af0*/  LOP3.LUT P1, RZ, R17, 0x400000, RZ, 0xc0, !PT ;  /* 0x0040000011ff7812 */ /* 0x000fe4000782c0ff */
[----:B------:R-:W-:Y:S02]  /*3b00*/  FMNMX.FTZ R70, R63, R70, !PT ;  /* 0x000000463f467209 */ /* 0x000fe40007810000 */
[----:B------:R-:W-:Y:S02]  /*3b10*/  ISETP.GT.AND P1, PT, R67, 0x21, !P1 ;  /* 0x000000214300780c */ /* 0x000fe40004f24270 */
[----:B------:R-:W-:-:S02]  /*3b20*/  FMNMX.FTZ R7, R61, R70, !PT ;  /* 0x000000463d077209 */ /* 0x000fc40007810000 */
[----:B------:R-:W-:Y:S02]  /*3b30*/  ISETP.LT.OR P1, PT, R66, 0x22, P1 ;  /* 0x000000224200780c */ /* 0x000fe40000f21670 */
[----:B------:R-:W-:Y:S02]  /*3b40*/  FMNMX.FTZ R70, R62, R7, !PT ;  /* 0x000000073e467209 */ /* 0x000fe40007810000 */
[----:B------:R-:W-:Y:S02]  /*3b50*/  FSEL R14, R14, -INF , !P1 ;  /* 0xff8000000e0e7808 */ /* 0x000fe40004800000 */
[----:B------:R-:W-:Y:S02]  /*3b60*/  LOP3.LUT P1, RZ, R17, 0x200000, RZ, 0xc0, !PT ;  /* 0x0020000011ff7812 */ /* 0x000fe4000782c0ff */
[----:B------:R-:W-:Y:S02]  /*3b70*/  FMNMX.FTZ R7, R59, R70, !PT ;  /* 0x000000463b077209 */ /* 0x000fe40007810000 */
[----:B------:R-:W-:-:S02]  /*3b80*/  ISETP.GT.AND P1, PT, R67, 0x28, !P1 ;  /* 0x000000284300780c */ /* 0x000fc40004f24270 */
[----:B------:R-:W-:Y:S02]  /*3b90*/  FMNMX.FTZ R70, R50, R7, !PT ;  /* 0x0000000732467209 */ /* 0x000fe40007810000 */
[----:B------:R-:W-:Y:S02]  /*3ba0*/  ISETP.LT.OR P1, PT, R66, 0x29, P1 ;  /* 0x000000294200780c */ /* 0x000fe40000f21670 */
[----:B------:R-:W-:Y:S02]  /*3bb0*/  FMNMX.FTZ R7, R51, R70, !PT ;  /* 0x0000004633077209 */ /* 0x000fe40007810000 */
        /* <DEDUP_REMOVED lines=15> */
[----:B------:R-:W-:Y:S02]  /*3cb0*/  ISETP.GT.AND P1, PT, R67, 0x31, !P2 ;  /* 0x000000314300780c */ /* 0x000fe40005724270 */
[----:B------:R-:W-:Y:S02]  /*3cc0*/  FMNMX.FTZ R7, R47, R70, !PT ;  /* 0x000000462f077209 */ /* 0x000fe40007810000 */
[----:B------:R-:W-:Y:S02]  /*3cd0*/  ISETP.LT.OR P1, PT, R66, 0x32, P1 ;  /* 0x000000324200780c */ /* 0x000fe40000f21670 */
[----:B------:R-:W-:Y:S02]  /*3ce0*/  FMNMX.FTZ R70, R48, R7, !PT ;  /* 0x0000000730467209 */ /* 0x000fe40007810000 */
[----:B------:R-:W-:Y:S02]  /*3cf0*/  FSEL R24, R24, -INF , !P1 ;  /* 0xff80000018187808 */ /* 0x000fe40004800000 */
        /* <DEDUP_REMOVED lines=10> */
[----:B------:R-:W-:Y:S02]  /*3da0*/  LOP3.LUT P2, RZ, R17, 0x80, RZ, 0xc0, !PT ;  /* 0x0000008011ff7812 */ /* 0x000fe4000784c0ff */
[----:B------:R-:W-:Y:S02]  /*3db0*/  FSEL R25, R25, -INF , !P1 ;  /* 0xff80000019197808 */ /* 0x000fe40004800000 */
[----:B------:R-:W-:-:S02]  /*3dc0*/  LOP3.LUT P1, RZ, R17, 0x8000, RZ, 0xc0, !PT ;  /* 0x0000800011ff7812 */ /* 0x000fc4000782c0ff */
[----:B------:R-:W-:Y:S02]  /*3dd0*/  LOP3.LUT P6, RZ, R17, 0x40, RZ, 0xc0, !PT ;  /* 0x0000004011ff7812 */ /* 0x000fe400078cc0ff */
[C---:B------:R-:W-:Y:S02]  /*3de0*/  ISETP.GT.AND P1, PT, R67.reuse, 0x40, !P1 ;  /* 0x000000404300780c */ /* 0x040fe40004f24270 */
[----:B------:R-:W-:Y:S02]  /*3df0*/  ISETP.GT.AND P4, PT, R67, 0x71, !P4 ;  /* 0x000000714300780c */ /* 0x000fe40006784270 */
[C---:B------:R-:W-:Y:S02]  /*3e00*/  ISETP.LT.OR P1, PT, R66.reuse, 0x41, P1 ;  /* 0x000000414200780c */ /* 0x040fe40000f21670 */
[----:B------:R-:W-:Y:S02]  /*3e10*/  ISETP.LT.OR P3, PT, R66, 0x71, P3 ;  /* 0x000000714200780c */ /* 0x000fe40001f61670 */
[----:B------:R-:W-:-:S02]  /*3e20*/  FSEL R27, R27, -INF , !P1 ;  /* 0xff8000001b1b7808 */ /* 0x000fc40004800000 */
[----:B------:R-:W-:Y:S02]  /*3e30*/  LOP3.LUT P1, RZ, R17, 0x4000, RZ, 0xc0, !PT ;  /* 0x0000400011ff7812 */ /* 0x000fe4000782c0ff */
[C---:B------:R-:W-:Y:S02]  /*3e40*/  ISETP.GT.AND P5, PT, R67.reuse, 0x78, !P5 ;  /* 0x000000784300780c */ /* 0x040fe40006fa4270 */
[----:B------:R-:W-:Y:S02]  /*3e50*/  ISETP.GT.AND P1, PT, R67, 0x41, !P1 ;  /* 0x000000414300780c */ /* 0x000fe40004f24270 */
[C---:B------:R-:W-:Y:S02]  /*3e60*/  ISETP.LT.OR P4, PT, R66.reuse, 0x72, P4 ;  /* 0x000000724200780c */ /* 0x040fe40002781670 */
[----:B------:R-:W-:Y:S02]  /*3e70*/  ISETP.LT.OR P1, PT, R66, 0x42, P1 ;  /* 0x000000424200780c */ /* 0x000fe40000f21670 */
[----:B------:R-:W-:-:S02]  /*3e80*/  FSEL R35, R35, -INF , !P3 ;  /* 0xff80000023237808 */ /* 0x000fc40005800000 */
[----:B------:R-:W-:Y:S02]  /*3e90*/  FSEL R28, R28, -INF , !P1 ;  /* 0xff8000001c1c7808 */ /* 0x000fe40004800000 */
[----:B------:R-:W-:Y:S02]  /*3ea0*/  LOP3.LUT P1, RZ, R17, 0x2000, RZ, 0xc0, !PT ;  /* 0x0000200011ff7812 */ /* 0x000fe4000782c0ff */
[----:B------:R-:W-:Y:S02]  /*3eb0*/  ISETP.LT.OR P5, PT, R66, 0x79, P5 ;  /* 0x000000794200780c */ /* 0x000fe40002fa1670 */
[----:B------:R-:W-:Y:S02]  /*3ec0*/  ISETP.GT.AND P1, PT, R67, 0x48, !P1 ;  /* 0x000000484300780c */ /* 0x000fe40004f24270 */
[----:B------:R-:W-:Y:S02]  /*3ed0*/  FSEL R36, R36, -INF , !P4 ;  /* 0xff80000024247808 */ /* 0x000fe40006000000 */
[----:B------:R-:W-:-:S02]  /*3ee0*/  ISETP.LT.OR P1, PT, R66, 0x49, P1 ;  /* 0x000000494200780c */ /* 0x000fc40000f21670 */
[----:B------:R-:W-:Y:S02]  /*3ef0*/  FSEL R37, R37, -INF , !P5 ;  /* 0xff80000025257808 */ /* 0x000fe40006800000 */
[----:B------:R-:W-:Y:S02]  /*3f00*/  FSEL R30, R30, -INF , !P1 ;  /* 0xff8000001e1e7808 */ /* 0x000fe40004800000 */
[----:B------:R-:W-:-:S04]  /*3f10*/  LOP3.LUT P1, RZ, R17, 0x1000, RZ, 0xc0, !PT ;  /* 0x0000100011ff7812 */ /* 0x000fc8000782c0ff */
[----:B------:R-:W-:-:S04]  /*3f20*/  ISETP.GT.AND P1, PT, R67, 0x49, !P1 ;  /* 0x000000494300780c */ /* 0x000fc80004f24270 */
[----:B------:R-:W-:-:S04]  /*3f30*/  ISETP.LT.OR P1, PT, R66, 0x4a, P1 ;  /* 0x0000004a4200780c */ /* 0x000fc80000f21670 */
        /* <DEDUP_REMOVED lines=9> */
[----:B------:R-:W-:Y:S02]  /*3fd0*/  FMNMX.FTZ R31, R4, R7, !PT ;  /* 0x00000007041f7209 */ /* 0x000fe40007810000 */
[----:B------:R-:W-:-:S03]  /*3fe0*/  LOP3.LUT P1, RZ, R17, 0x200, RZ, 0xc0, !PT ;  /* 0x0000020011ff7812 */ /* 0x000fc6000782c0ff */
[----:B------:R-:W0:Y:S01]  /*3ff0*/  SHFL.BFLY PT, R70, R31, 0x2, 0x1f ;  /* 0x0c401f001f467f89 */ /* 0x000e2200000e0000 */
[----:B------:R-:W-:-:S04]  /*4000*/  ISETP.GT.AND P1, PT, R67, 0x58, !P1 ;  /* 0x000000584300780c */ /* 0x000fc80004f24270 */
[----:B------:R-:W-:-:S04]  /*4010*/  ISETP.LT.OR P1, PT, R66, 0x59, P1 ;  /* 0x000000594200780c */ /* 0x000fc80000f21670 */
[----:B------:R-:W-:Y:S02]  /*4020*/  FSEL R40, R40, -INF , !P1 ;  /* 0xff80000028287808 */ /* 0x000fe40004800000 */
[----:B------:R-:W-:-:S04]  /*4030*/  LOP3.LUT P1, RZ, R17, 0x100, RZ, 0xc0, !PT ;  /* 0x0000010011ff7812 */ /* 0x000fc8000782c0ff */
[----:B------:R-:W-:-:S04]  /*4040*/  ISETP.GT.AND P1, PT, R67, 0x59, !P1 ;  /* 0x000000594300780c */ /* 0x000fc80004f24270 */
[----:B------:R-:W-:-:S04]  /*4050*/  ISETP.LT.OR P1, PT, R66, 0x5a, P1 ;  /* 0x0000005a4200780c */ /* 0x000fc80000f21670 */
[----:B------:R-:W-:Y:S02]  /*4060*/  FSEL R39, R39, -INF , !P1 ;  /* 0xff80000027277808 */ /* 0x000fe40004800000 */
[----:B0-----:R-:W-:Y:S02]  /*4070*/  FMNMX.FTZ R70, R31, R70, !PT ;  /* 0x000000461f467209 */ /* 0x001fe40007810000 */
[----:B------:R-:W-:Y:S02]  /*4080*/  ISETP.GT.AND P1, PT, R67, 0x60, !P2 ;  /* 0x000000604300780c */ /* 0x000fe40005724270 */
[----:B------:R-:W-:Y:S01]  /*4090*/  LOP3.LUT P2, RZ, R17, 0x20, RZ, 0xc0, !PT ;  /* 0x0000002011ff7812 */ /* 0x000fe2000784c0ff */
[----:B------:R-:W0:Y:S01]  /*40a0*/  SHFL.BFLY PT, R7, R70, 0x1, 0x1f ;  /* 0x0c201f0046077f89 */ /* 0x000e2200000e0000 */
[----:B------:R-:W-:Y:S02]  /*40b0*/  ISETP.LT.OR P1, PT, R66, 0x61, P1 ;  /* 0x000000614200780c */ /* 0x000fe40000f21670 */
[----:B------:R-:W-:-:S02]  /*40c0*/  ISETP.GT.AND P2, PT, R67, 0x69, !P2 ;  /* 0x000000694300780c */ /* 0x000fc40005744270 */
[----:B------:R-:W-:Y:S02]  /*40d0*/  FSEL R42, R42, -INF , !P1 ;  /* 0xff8000002a2a7808 */ /* 0x000fe40004800000 */
[----:B------:R-:W-:Y:S02]  /*40e0*/  ISETP.GT.AND P1, PT, R67, 0x61, !P6 ;  /* 0x000000614300780c */ /* 0x000fe40007724270 */
[----:B------:R-:W-:Y:S02]  /*40f0*/  LOP3.LUT P6, RZ, R17, 0x2, RZ, 0xc0, !PT ;  /* 0x0000000211ff7812 */ /* 0x000fe400078cc0ff */
[C---:B------:R-:W-:Y:S02]  /*4100*/  ISETP.LT.OR P1, PT, R66.reuse, 0x62, P1 ;  /* 0x000000624200780c */ /* 0x040fe40000f21670 */
[----:B------:R-:W-:Y:S02]  /*4110*/  ISETP.LT.OR P2, PT, R66, 0x6a, P2 ;  /* 0x0000006a4200780c */ /* 0x000fe40001741670 */
[----:B------:R-:W-:-:S02]  /*4120*/  FSEL R41, R41, -INF , !P1 ;  /* 0xff80000029297808 */ /* 0x000fc40004800000 */
[----:B------:R-:W-:Y:S02]  /*4130*/  FSEL R34, R34, -INF , !P2 ;  /* 0xff80000022227808 */ /* 0x000fe40005000000 */
[----:B0-----:R-:W-:-:S04]  /*4140*/  FMNMX.FTZ R7, R70, R7, !PT ;  /* 0x0000000746077209 */ /* 0x001fc80007810000 */
[C---:B------:R-:W-:Y:S01]  /*4150*/  FSETP.NEU.FTZ.AND P1, PT, R7.reuse, -INF , PT ;  /* 0xff8000000700780b */ /* 0x040fe20003f3d000 */
[----:B------:R-:W-:-:S05]  /*4160*/  FFMA.FTZ R76, R7, R76, -8 ;  /* 0xc1000000074c7423 */ /* 0x000fca000001004c */
[----:B------:R-:W-:Y:S02]  /*4170*/  FSEL R76, R76, RZ, P1 ;  /* 0x000000ff4c4c7208 */ /* 0x000fe40000800000 */
[----:B------:R-:W-:Y:S02]  /*4180*/  ISETP.GT.AND P1, PT, R67, RZ, !P6 ;  /* 0x000000ff4300720c */ /* 0x000fe40007724270 */
[----:B------:R-:W-:Y:S01]  /*4190*/  LOP3.LUT P6, RZ, R17, 0x1, RZ, 0xc0, !PT ;  /* 0x0000000111ff7812 */ /* 0x000fe200078cc0ff */
[----:B------:R-:W-:-:S01]  /*41a0*/  FFMA.FTZ R69, R89, UR6, -R76 ;  /* 0x0000000659457c23 */ /* 0x000fc2000801084c */
[----:B------:R-:W-:Y:S01]  /*41b0*/  ISETP.LT.OR P1, PT, R66, 0x1, P1 ;  /* 0x000000014200780c */ /* 0x000fe20000f21670 */
[----:B------:R-:W-:-:S01]  /*41c0*/  FFMA.FTZ R71, R91, UR6, -R76 ;  /* 0x000000065b477c23 */ /* 0x000fc2000801084c */
[----:B------:R-:W-:Y:S01]  /*41d0*/  ISETP.GT.AND P6, PT, R67, 0x79, !P6 ;  /* 0x000000794300780c */ /* 0x000fe200077c4270 */
[----:B------:R-:W-:-:S01]  /*41e0*/  FFMA.FTZ R92, R92, UR6, -R76 ;  /* 0x000000065c5c7c23 */ /* 0x000fc2000801084c */
[----:B------:R-:W-:Y:S01]  /*41f0*/  FSEL R79, R2, -INF , !P1 ;  /* 0xff800000024f7808 */ /* 0x000fe20004800000 */
[----:B------:R-:W-:-:S01]  /*4200*/  FFMA.FTZ R2, R68, UR6, -R76 ;  /* 0x0000000644027c23 */ /* 0x000fc2000801084c */
[----:B------:R-:W-:Y:S01]  /*4210*/  LOP3.LUT P1, RZ, R17, 0x4000000, RZ, 0xc0, !PT ;  /* 0x0400000011ff7812 */ /* 0x000fe2000782c0ff */
[----:B------:R-:W-:-:S01]  /*4220*/  FFMA.FTZ R68, R90, UR6, -R76 ;  /* 0x000000065a447c23 */ /* 0x000fc2000801084c */
[----:B------:R-:W-:Y:S01]  /*4230*/  FMNMX.FTZ R70, R79, R12, !PT ;  /* 0x0000000c4f467209 */ /* 0x000fe20007810000 */
[----:B------:R-:W-:Y:S01]  /*4240*/  MUFU.EX2 R69, R69 ;  /* 0x0000004500457308 */ /* 0x000fe20000000800 */
[----:B------:R-:W-:Y:S01]  /*4250*/  ISETP.GT.AND P1, PT, R67, 0x68, !P1 ;  /* 0x000000684300780c */ /* 0x000fe20004f24270 */
[--C-:B------:R-:W-:Y:S01]  /*4260*/  FFMA.FTZ R73, R93, UR6, -R76.reuse ;  /* 0x000000065d497c23 */ /* 0x100fe2000801084c */
[----:B------:R-:W-:Y:S01]  /*4270*/  FMNMX.FTZ R31, R5, R70, !PT ;  /* 0x00000046051f7209 */ /* 0x000fe20007810000 */
[--C-:B------:R-:W-:Y:S01]  /*4280*/  FFMA.FTZ R94, R94, UR6, -R76.reuse ;  /* 0x000000065e5e7c23 */ /* 0x100fe2000801084c */
[----:B------:R-:W-:Y:S01]  /*4290*/  ISETP.LT.OR P1, PT, R66, 0x69, P1 ;  /* 0x000000694200780c */ /* 0x000fe20000f21670 */
[--C-:B------:R-:W-:Y:S01]  /*42a0*/  FFMA.FTZ R75, R95, UR6, -R76.reuse ;  /* 0x000000065f4b7c23 */ /* 0x100fe2000801084c */
[----:B------:R-:W-:Y:S01]  /*42b0*/  FMNMX.FTZ R72, R6, R31, !PT ;  /* 0x0000001f06487209 */ /* 0x000fe20007810000 */
[----:B------:R-:W-:Y:S01]  /*42c0*/  MUFU.EX2 R2, R2 ;  /* 0x0000000200027308 */ /* 0x000fe20000000800 */
[----:B------:R-:W-:Y:S01]  /*42d0*/  FSEL R33, R33, -INF , !P1 ;  /* 0xff80000021217808 */ /* 0x000fe20004800000 */
        /* <DEDUP_REMOVED lines=11> */
[----:B------:R-:W-:-:S01]  /*4390*/  FFMA.FTZ R63, R63, UR6, -R76 ;  /* 0x000000063f3f7c23 */ /* 0x000fc2000801084c */
[--C-:B------:R-:W-:Y:S01]  /*43a0*/  FFMA.FTZ R61, R61, UR6, -R76.reuse ;  /* 0x000000063d3d7c23 */ /* 0x100fe2000801084c */
[----:B------:R-:W-:Y:S01]  /*43b0*/  FMNMX.FTZ R74, R10, R31, !PT ;  /* 0x0000001f0a4a7209 */ /* 0x000fe20007810000 */
[----:B------:R-:W0:Y:S01]  /*43c0*/  MUFU.EX2 R71, R71 ;  /* 0x0000004700477308 */ /* 0x000e220000000800 */
[----:B------:R-:W-:-:S01]  /*43d0*/  FFMA.FTZ R62, R62, UR6, -R76 ;  /* 0x000000063e3e7c23 */ /* 0x000fc2000801084c */
[--C-:B------:R-:W-:Y:S01]  /*43e0*/  FFMA.FTZ R59, R59, UR6, -R76.reuse ;  /* 0x000000063b3b7c23 */ /* 0x100fe2000801084c */
[----:B------:R-:W-:Y:S01]  /*43f0*/  FMNMX.FTZ R31, R11, R74, !PT ;  /* 0x0000004a0b1f7209 */ /* 0x000fe20007810000 */
[--C-:B------:R-:W-:Y:S01]  /*4400*/  FFMA.FTZ R50, R50, UR6, -R76.reuse ;  /* 0x0000000632327c23 */ /* 0x100fe2000801084c */
[----:B------:R-:W-:-:S01]  /*4410*/  FFMA.FTZ R51, R51, UR6, -R76 ;  /* 0x0000000633337c23 */ /* 0x000fc2000801084c */
[--C-:B------:R-:W-:Y:S01]  /*4420*/  FFMA.FTZ R52, R52, UR6, -R76.reuse ;  /* 0x0000000634347c23 */ /* 0x100fe2000801084c */
[----:B------:R-:W-:Y:S01]  /*4430*/  FMNMX.FTZ R74, R14, R31, !PT ;  /* 0x0000001f0e4a7209 */ /* 0x000fe20007810000 */
[----:B------:R-:W-:Y:S01]  /*4440*/  MUFU.EX2 R70, R92 ;  /* 0x0000005c00467308 */ /* 0x000fe20000000800 */
        /* <DEDUP_REMOVED lines=18> */
[----:B------:R-:W-:-:S02]  /*4570*/  FMNMX.FTZ R78, R26, R31, !PT ;  /* 0x0000001f1a4e7209 */ /* 0x000fc40007810000 */
[----:B0-----:R-:W-:Y:S02]  /*4580*/  F2FP.SATFINITE.E4M3.F32.PACK_AB_MERGE_C R148, R71, R68, RZ ;  /* 0x000000444794723e */ /* 0x001fe400048070ff */
[----:B------:R-:W-:Y:S02]  /*4590*/  FMNMX.FTZ R78, R25, R78, !PT ;  /* 0x0000004e194e7209 */ /* 0x000fe40007810000 */
[----:B------:R-:W-:Y:S01]  /*45a0*/  F2FP.SATFINITE.E4M3.F32.PACK_AB_MERGE_C R148, R69, R2, R148 ;  /* 0x000000024594723e */ /* 0x000fe20004807094 */
        /* <DEDUP_REMOVED lines=9> */
[----:B------:R-:W-:Y:S02]  /*4640*/  FMNMX.FTZ R31, R3, R78, !PT ;  /* 0x0000004e031f7209 */ /* 0x000fe40007810000 */
[----:B------:R-:W-:Y:S01]  /*4650*/  F2FP.SATFINITE.E4M3.F32.PACK_AB_MERGE_C R150, R73, R70, R150 ;  /* 0x000000464996723e */ /* 0x000fe20004807096 */
[----:B------:R-:W-:Y:S01]  /*4660*/  MUFU.EX2 R60, R60 ;  /* 0x0000003c003c7308 */ /* 0x000fe20000000800 */
[----:B------:R-:W-:-:S04]  /*4670*/  FMNMX.FTZ R78, R40, R31, !PT ;  /* 0x0000001f284e7209 */ /* 0x000fc80007810000 */
        /* <DEDUP_REMOVED lines=15> */
[----:B------:R-:W-:Y:S02]  /*4770*/  MUFU.EX2 R59, R59 ;  /* 0x0000003b003b7308 */ /* 0x000fe40000000800 */
[----:B------:R-:W0:Y:S06]  /*4780*/  SHFL.BFLY PT, R66, R31, 0x2, 0x1f ;  /* 0x0c401f001f427f89 */ /* 0x000e2c00000e0000 */
[----:B------:R-:W-:Y:S08]  /*4790*/  MUFU.EX2 R50, R50 ;  /* 0x0000003200327308 */ /* 0x000ff00000000800 */
[----:B------:R-:W-:Y:S08]  /*47a0*/  MUFU.EX2 R63, R63 ;  /* 0x0000003f003f7308 */ /* 0x000ff00000000800 */
[----:B------:R-:W-:Y:S01]  /*47b0*/  MUFU.EX2 R61, R61 ;  /* 0x0000003d003d7308 */ /* 0x000fe20000000800 */
[----:B0-----:R-:W-:-:S05]  /*47c0*/  FMNMX.FTZ R66, R31, R66, !PT ;  /* 0x000000421f427209 */ /* 0x001fca0007810000 */
[----:B------:R-:W0:Y:S02]  /*47d0*/  SHFL.BFLY PT, R31, R66, 0x1, 0x1f ;  /* 0x0c201f00421f7f89 */ /* 0x000e2400000e0000 */
[----:B------:R-:W1:Y:S08]  /*47e0*/  MUFU.EX2 R62, R62 ;  /* 0x0000003e003e7308 */ /* 0x000e700000000800 */
[----:B------:R-:W-:Y:S08]  /*47f0*/  MUFU.EX2 R57, R57 ;  /* 0x0000003900397308 */ /* 0x000ff00000000800 */
[----:B------:R-:W-:Y:S01]  /*4800*/  MUFU.EX2 R58, R58 ;  /* 0x0000003a003a7308 */ /* 0x000fe20000000800 */
[----:B-1----:R-:W-:-:S04]  /*4810*/  F2FP.SATFINITE.E4M3.F32.PACK_AB_MERGE_C R146, R62, R61, RZ ;  /* 0x0000003d3e92723e */ /* 0x002fc800048070ff */
[----:B------:R-:W-:Y:S02]  /*4820*/  F2FP.SATFINITE.E4M3.F32.PACK_AB_MERGE_C R146, R63, R64, R146 ;  /* 0x000000403f92723e */ /* 0x000fe40004807092 */
[----:B0-----:R-:W-:Y:S01]  /*4830*/  FMNMX.FTZ R31, R66, R31, !PT ;  /* 0x0000001f421f7209 */ /* 0x001fe20007810000 */
[----:B------:R-:W-:Y:S01]  /*4840*/  IMAD.U32 R66, RZ, RZ, UR6 ;  /* 0x00000006ff427e24 */ /* 0x000fe2000f8e00ff */
[----:B------:R-:W-:Y:S02]  /*4850*/  MUFU.EX2 R53, R53 ;  /* 0x0000003500357308 */ /* 0x000fe40000000800 */
        /* <DEDUP_REMOVED lines=15> */
[----:B------:R-:W-:Y:S01]  /*4950*/  FFMA.FTZ R24, R27, UR6, -R67 ;  /* 0x000000061b187c23 */ /* 0x000fe20008010843 */
[----:B------:R-:W-:Y:S01]  /*4960*/  MUFU.EX2 R66, R66 ;  /* 0x0000004200427308 */ /* 0x000fe20000000800 */
[----:B------:R-:W-:-:S01]  /*4970*/  FADD.FTZ R27, R2, R69 ;  /* 0x00000045021b7221 */ /* 0x000fc20000010000 */
[--C-:B------:R-:W-:Y:S01]  /*4980*/  FFMA.FTZ R81, R10, UR6, -R67.reuse ;  /* 0x000000060a517c23 */ /* 0x100fe20008010843 */
[----:B------:R-:W-:-:S01]  /*4990*/  FFMA.FTZ R10, R14, UR6, -R67 ;  /* 0x000000060e0a7c23 */ /* 0x000fc20008010843 */
[----:B------:R-:W-:Y:S01]  /*49a0*/  FFMA.FTZ R14, R21, UR6, -R67 ;  /* 0x00000006150e7c23 */ /* 0x000fe20008010843 */
[----:B------:R-:W-:-:S01]  /*49b0*/  FADD.FTZ R76, R68, R27 ;  /* 0x0000001b444c7221 */ /* 0x000fc20000010000 */
[--C-:B------:R-:W-:Y:S01]  /*49c0*/  FFMA.FTZ R21, R26, UR6, -R67.reuse ;  /* 0x000000061a157c23 */ /* 0x100fe20008010843 */
[----:B------:R-:W-:-:S01]  /*49d0*/  FFMA.FTZ R26, R25, UR6, -R67 ;  /* 0x00000006191a7c23 */ /* 0x000fc20008010843 */
[----:B------:R-:W0:Y:S01]  /*49e0*/  MUFU.EX2 R79, R79 ;  /* 0x0000004f004f7308 */ /* 0x000e220000000800 */
[----:B------:R-:W-:-:S01]  /*49f0*/  FADD.FTZ R27, R71, R76 ;  /* 0x0000004c471b7221 */ /* 0x000fc20000010000 */
[--C-:B------:R-:W-:Y:S01]  /*4a00*/  FFMA.FTZ R25, R28, UR6, -R67.reuse ;  /* 0x000000061c197c23 */ /* 0x100fe20008010843 */
[----:B------:R-:W-:-:S01]  /*4a10*/  FFMA.FTZ R28, R30, UR6, -R67 ;  /* 0x000000061e1c7c23 */ /* 0x000fc20008010843 */
[----:B------:R-:W-:Y:S01]  /*4a20*/  FFMA.FTZ R20, R20, UR6, -R67 ;  /* 0x0000000614147c23 */ /* 0x000fe20008010843 */
[----:B------:R-:W-:-:S01]  /*4a30*/  FADD.FTZ R30, R70, R27 ;  /* 0x0000001b461e7221 */ /* 0x000fc20000010000 */
[--C-:B------:R-:W-:Y:S01]  /*4a40*/  FFMA.FTZ R29, R29, UR6, -R67.reuse ;  /* 0x000000061d1d7c23 */ /* 0x100fe20008010843 */
[----:B------:R-:W-:-:S01]  /*4a50*/  FFMA.FTZ R40, R40, UR6, -R67 ;  /* 0x0000000628287c23 */ /* 0x000fc20008010843 */
[----:B------:R-:W1:Y:S01]  /*4a60*/  MUFU.EX2 R5, R5 ;  /* 0x0000000500057308 */ /* 0x000e620000000800 */
[----:B------:R-:W-:-:S01]  /*4a70*/  FADD.FTZ R27, R73, R30 ;  /* 0x0000001e491b7221 */ /* 0x000fc20000010000 */
[--C-:B------:R-:W-:Y:S01]  /*4a80*/  FFMA.FTZ R39, R39, UR6, -R67.reuse ;  /* 0x0000000627277c23 */ /* 0x100fe20008010843 */
[----:B------:R-:W-:-:S01]  /*4a90*/  FFMA.FTZ R42, R42, UR6, -R67 ;  /* 0x000000062a2a7c23 */ /* 0x000fc20008010843 */
[----:B------:R-:W-:Y:S01]  /*4aa0*/  FFMA.FTZ R41, R41, UR6, -R67 ;  /* 0x0000000629297c23 */ /* 0x000fe20008010843 */
[----:B------:R-:W-:-:S01]  /*4ab0*/  FADD.FTZ R76, R72, R27 ;  /* 0x0000001b484c7221 */ /* 0x000fc20000010000 */
[--C-:B------:R-:W-:Y:S01]  /*4ac0*/  FFMA.FTZ R27, R32, UR6, -R67.reuse ;  /* 0x00000006201b7c23 */ /* 0x100fe20008010843 */
[----:B------:R-:W-:-:S01]  /*4ad0*/  FFMA.FTZ R33, R33, UR6, -R67 ;  /* 0x0000000621217c23 */ /* 0x000fc20008010843 */
[----:B------:R-:W2:Y:S01]  /*4ae0*/  MUFU.EX2 R12, R12 ;  /* 0x0000000c000c7308 */ /* 0x000ea20000000800 */
[----:B0-----:R-:W-:-:S01]  /*4af0*/  FADD.FTZ R30, R66, R79 ;  /* 0x0000004f421e7221 */ /* 0x001fc20000010000 */
[----:B------:R-:W-:Y:S01]  /*4b00*/  FADD.FTZ R85, R75, R76 ;  /* 0x0000004c4b557221 */ /* 0x000fe20000010000 */
[----:B------:R-:W-:-:S01]  /*4b10*/  FFMA.FTZ R34, R34, UR6, -R67 ;  /* 0x0000000622227c23 */ /* 0x000fc20008010843 */
[--C-:B------:R-:W-:Y:S01]  /*4b20*/  FFMA.FTZ R35, R35, UR6, -R67.reuse ;  /* 0x0000000623237c23 */ /* 0x100fe20008010843 */
[----:B------:R-:W-:-:S01]  /*4b30*/  FFMA.FTZ R36, R36, UR6, -R67 ;  /* 0x0000000624247c23 */ /* 0x000fc20008010843 */
[----:B------:R-:W-:Y:S01]  /*4b40*/  FADD.FTZ R68, R74, R85 ;  /* 0x000000554a447221 */ /* 0x000fe20000010000 */
[----:B------:R-:W-:-:S01]  /*4b50*/  FFMA.FTZ R37, R37, UR6, -R67 ;  /* 0x0000000625257c23 */ /* 0x000fc20008010843 */
[----:B------:R-:W0:Y:S01]  /*4b60*/  MUFU.EX2 R6, R6 ;  /* 0x0000000600067308 */ /* 0x000e220000000800 */
[----:B-1----:R-:W-:-:S01]  /*4b70*/  FADD.FTZ R83, R5, R30 ;  /* 0x0000001e05537221 */ /* 0x002fc20000010000 */
[----:B------:R-:W-:Y:S01]  /*4b80*/  FFMA.FTZ R30, R3, UR6, -R67 ;  /* 0x00000006031e7c23 */ /* 0x000fe20008010843 */
[----:B------:R-:W-:-:S01]  /*4b90*/  FADD.FTZ R71, R77, R68 ;  /* 0x000000444d477221 */ /* 0x000fc20000010000 */
[----:B------:R-:W-:-:S04]  /*4ba0*/  FFMA.FTZ R38, R38, UR6, -R67 ;  /* 0x0000000626267c23 */ /* 0x000fc80008010843 */
[----:B------:R-:W1:Y:S01]  /*4bb0*/  MUFU.EX2 R13, R13 ;  /* 0x0000000d000d7308 */ /* 0x000e620000000800 */
[----:B--2---:R-:W-:-:S01]  /*4bc0*/  FADD.FTZ R83, R12, R83 ;  /* 0x000000530c537221 */ /* 0x004fc20000010000 */
[----:B------:R-:W-:Y:S02]  /*4bd0*/  F2FP.SATFINITE.E4M3.F32.PACK_AB_MERGE_C R5, R12, R5, RZ ;  /* 0x000000050c05723e */ /* 0x000fe400048070ff */
[----:B------:R-:W-:Y:S02]  /*4be0*/  F2FP.SATFINITE.E4M3.F32.PACK_AB_MERGE_C R12, R58, R57, RZ ;  /* 0x000000393a0c723e */ /* 0x000fe400048070ff */
[----:B------:R-:W-:Y:S02]  /*4bf0*/  F2FP.SATFINITE.E4M3.F32.PACK_AB_MERGE_C R149, R79, R66, R5 ;  /* 0x000000424f95723e */ /* 0x000fe40004807005 */
[----:B------:R-:W2:Y:S01]  /*4c00*/  MUFU.EX2 R8, R8 ;  /* 0x0000000800087308 */ /* 0x000ea20000000800 */
[----:B0-----:R-:W-:-:S01]  /*4c10*/  FADD.FTZ R32, R6, R83 ;  /* 0x0000005306207221 */ /* 0x001fc20000010000 */
[----:B------:R-:W-:-:S06]  /*4c20*/  F2FP.SATFINITE.E4M3.F32.PACK_AB_MERGE_C R142, R56, R53, R12 ;  /* 0x00000035388e723e */ /* 0x000fcc000480700c */
[----:B------:R-:W0:Y:S01]  /*4c30*/  MUFU.EX2 R81, R81 ;  /* 0x0000005100517308 */ /* 0x000e220000000800 */
[----:B-1----:R-:W-:-:S01]  /*4c40*/  FADD.FTZ R3, R13, R32 ;  /* 0x000000200d037221 */ /* 0x002fc20000010000 */
[----:B------:R-:W-:-:S04]  /*4c50*/  FADD.FTZ R32, R60, R71 ;  /* 0x000000473c207221 */ /* 0x000fc80000010000 */
[----:B------:R-:W-:Y:S02]  /*4c60*/  FADD.FTZ R65, R65, R32 ;  /* 0x0000002041417221 */ /* 0x000fe40000010000 */
[----:B------:R-:W1:Y:S01]  /*4c70*/  MUFU.EX2 R9, R9 ;  /* 0x0000000900097308 */ /* 0x000e620000000800 */
[----:B--2---:R-:W-:-:S01]  /*4c80*/  FADD.FTZ R2, R8, R3 ;  /* 0x0000000308027221 */ /* 0x004fc20000010000 */
[----:B------:R-:W-:-:S04]  /*4c90*/  FADD.FTZ R32, R64, R65 ;  /* 0x0000004140207221 */ /* 0x000fc80000010000 */
[----:B------:R-:W-:Y:S02]  /*4ca0*/  FADD.FTZ R32, R63, R32 ;  /* 0x000000203f207221 */ /* 0x000fe40000010000 */
[----:B------:R-:W2:Y:S01]  /*4cb0*/  MUFU.EX2 R10, R10 ;  /* 0x0000000a000a7308 */ /* 0x000ea20000000800 */
[----:B0-----:R-:W-:-:S01]  /*4cc0*/  FADD.FTZ R2, R81, R2 ;  /* 0x0000000251027221 */ /* 0x001fc20000010000 */
[----:B------:R-:W-:Y:S01]  /*4cd0*/  FADD.FTZ R61, R61, R32 ;  /* 0x000000203d3d7221 */ /* 0x000fe20000010000 */
[----:B------:R-:W-:-:S03]  /*4ce0*/  F2FP.SATFINITE.E4M3.F32.PACK_AB_MERGE_C R8, R81, R8, RZ ;  /* 0x000000085108723e */ /* 0x000fc600048070ff */
[----:B------:R-:W-:Y:S01]  /*4cf0*/  FADD.FTZ R62, R62, R61 ;  /* 0x0000003d3e3e7221 */ /* 0x000fe20000010000 */
[----:B------:R-:W-:Y:S01]  /*4d00*/  F2FP.SATFINITE.E4M3.F32.PACK_AB_MERGE_C R151, R13, R6, R8 ;  /* 0x000000060d97723e */ /* 0x000fe20004807008 */
        /* <DEDUP_REMOVED lines=8> */
[C---:B------:R-:W-:Y:S01]  /*4d90*/  F2FP.SATFINITE.E4M3.F32.PACK_AB_MERGE_C R140, R50.reuse, R59, R2 ;  /* 0x0000003b328c723e */ /* 0x040fe20004807002 */
[----:B------:R-:W-:-:S01]  /*4da0*/  FADD.FTZ R50, R50, R61 ;  /* 0x0000003d32327221 */ /* 0x000fc20000010000 */
[----:B------:R-:W0:Y:S01]  /*4db0*/  MUFU.EX2 R15, R15 ;  /* 0x0000000f000f7308 */ /* 0x000e220000000800 */
[----:B-1----:R-:W-:-:S01]  /*4dc0*/  FADD.FTZ R3, R20, R3 ;  /* 0x0000000314037221 */ /* 0x002fc20000010000 */
[----:B------:R-:W-:Y:S01]  /*4dd0*/  F2FP.SATFINITE.E4M3.F32.PACK_AB_MERGE_C R11, R20, R11, RZ ;  /* 0x0000000b140b723e */ /* 0x000fe200048070ff */
[----:B------:R-:W-:-:S03]  /*4de0*/  FADD.FTZ R51, R51, R50 ;  /* 0x0000003233337221 */ /* 0x000fc60000010000 */
[----:B------:R-:W-:Y:S01]  /*4df0*/  F2FP.SATFINITE.E4M3.F32.PACK_AB_MERGE_C R145, R10, R9, R11 ;  /* 0x000000090a91723e */ /* 0x000fe2000480700b */
[----:B------:R-:W-:-:S01]  /*4e00*/  FADD.FTZ R52, R52, R51 ;  /* 0x0000003334347221 */ /* 0x000fc20000010000 */
[----:B------:R-:W1:Y:S01]  /*4e10*/  MUFU.EX2 R21, R21 ;  /* 0x0000001500157308 */ /* 0x000e620000000800 */
[----:B--2---:R-:W-:-:S02]  /*4e20*/  FADD.FTZ R2, R14, R3 ;  /* 0x000000030e027221 */ /* 0x004fc40000010000 */
[----:B------:R-:W-:-:S04]  /*4e30*/  FADD.FTZ R53, R53, R52 ;  /* 0x0000003435357221 */ /* 0x000fc80000010000 */
[----:B------:R-:W-:Y:S01]  /*4e40*/  FADD.FTZ R56, R56, R53 ;  /* 0x0000003538387221 */ /* 0x000fe20000010000 */
[----:B------:R-:W2:Y:S01]  /*4e50*/  MUFU.EX2 R26, R26 ;  /* 0x0000001a001a7308 */ /* 0x000ea20000000800 */
[----:B0-----:R-:W-:-:S02]  /*4e60*/  FADD.FTZ R2, R15, R2 ;  /* 0x000000020f027221 */ /* 0x001fc40000010000 */
[----:B------:R-:W-:-:S04]  /*4e70*/  FADD.FTZ R57, R57, R56 ;  /* 0x0000003839397221 */ /* 0x000fc80000010000 */
[----:B------:R-:W-:Y:S01]  /*4e80*/  FADD.FTZ R57, R58, R57 ;  /* 0x000000393a397221 */ /* 0x000fe20000010000 */
[----:B------:R-:W0:Y:S01]  /*4e90*/  MUFU.EX2 R24, R24 ;  /* 0x0000001800187308 */ /* 0x000e220000000800 */
[----:B-1----:R-:W-:-:S07]  /*4ea0*/  FADD.FTZ R3, R21, R2 ;  /* 0x0000000215037221 */ /* 0x002fce0000010000 */
        /* <DEDUP_REMOVED lines=9> */
[----:B--2---:R-:W-:-:S07]  /*4f40*/  FADD.FTZ R2, R28, R3 ;  /* 0x000000031c027221 */ /* 0x004fce0000010000 */
[----:B------:R-:W2:Y:S01]  /*4f50*/  MUFU.EX2 R30, R30 ;  /* 0x0000001e001e7308 */ /* 0x000ea20000000800 */
[----:B0-----:R-:W-:-:S01]  /*4f60*/  FADD.FTZ R2, R29, R2 ;  /* 0x000000021d027221 */ /* 0x001fc20000010000 */
[----:B------:R-:W-:-:S04]  /*4f70*/  F2FP.SATFINITE.E4M3.F32.PACK_AB_MERGE_C R28, R29, R28, RZ ;  /* 0x0000001c1d1c723e */ /* 0x000fc800048070ff */
[----:B------:R-:W-:Y:S02]  /*4f80*/  F2FP.SATFINITE.E4M3.F32.PACK_AB_MERGE_C R141, R25, R24, R28 ;  /* 0x00000018198d723e */ /* 0x000fe4000480701c */
[----:B------:R-:W0:Y:S01]  /*4f90*/  MUFU.EX2 R40, R40 ;  /* 0x0000002800287308 */ /* 0x000e220000000800 */
[----:B-1----:R-:W-:-:S07]  /*4fa0*/  FADD.FTZ R3, R27, R2 ;  /* 0x000000021b037221 */ /* 0x002fce0000010000 */
[----:B------:R-:W-:Y:S01]  /*4fb0*/  MUFU.EX2 R48, R48 ;  /* 0x0000003000307308 */ /* 0x000fe20000000800 */
[----:B--2---:R-:W-:-:S07]  /*4fc0*/  FADD.FTZ R3, R30, R3 ;  /* 0x000000031e037221 */ /* 0x004fce0000010000 */
[----:B------:R-:W1:Y:S01]  /*4fd0*/  MUFU.EX2 R49, R49 ;  /* 0x0000003100317308 */ /* 0x000e620000000800 */
[----:B0-----:R-:W-:-:S07]  /*4fe0*/  FADD.FTZ R2, R40, R3 ;  /* 0x0000000328027221 */ /* 0x001fce0000010000 */
[----:B------:R-:W0:Y:S08]  /*4ff0*/  MUFU.EX2 R39, R39 ;  /* 0x0000002700277308 */ /* 0x000e300000000800 */
[----:B------:R-:W-:Y:S01]  /*5000*/  MUFU.EX2 R46, R46 ;  /* 0x0000002e002e7308 */ /* 0x000fe20000000800 */
[----:B-1----:R-:W-:-:S07]  /*5010*/  F2FP.SATFINITE.E4M3.F32.PACK_AB_MERGE_C R12, R49, R48, RZ ;  /* 0x00000030310c723e */ /* 0x002fce00048070ff */
[----:B------:R-:W1:Y:S01]  /*5020*/  MUFU.EX2 R47, R47 ;  /* 0x0000002f002f7308 */ /* 0x000e620000000800 */
[C---:B0-----:R-:W-:Y:S01]  /*5030*/  F2FP.SATFINITE.E4M3.F32.PACK_AB_MERGE_C R40, R39.reuse, R40, RZ ;  /* 0x000000282728723e */ /* 0x041fe200048070ff */
[----:B------:R-:W-:-:S03]  /*5040*/  FADD.FTZ R39, R39, R2 ;  /* 0x0000000227277221 */ /* 0x000fc60000010000 */
[----:B------:R-:W-:-:S03]  /*5050*/  F2FP.SATFINITE.E4M3.F32.PACK_AB_MERGE_C R143, R30, R27, R40 ;  /* 0x0000001b1e8f723e */ /* 0x000fc60004807028 */
[----:B------:R-:W0:Y:S08]  /*5060*/  MUFU.EX2 R42, R42 ;  /* 0x0000002a002a7308 */ /* 0x000e300000000800 */
[----:B------:R-:W-:Y:S01]  /*5070*/  MUFU.EX2 R43, R43 ;  /* 0x0000002b002b7308 */ /* 0x000fe20000000800 */
[----:B-1----:R-:W-:Y:S01]  /*5080*/  F2FP.SATFINITE.E4M3.F32.PACK_AB_MERGE_C R136, R47, R46, R12 ;  /* 0x0000002e2f88723e */ /* 0x002fe2000480700c */
[----:B------:R-:W-:-:S04]  /*5090*/  FADD.FTZ R46, R46, R57 ;  /* 0x000000392e2e7221 */ /* 0x000fc80000010000 */
[----:B------:R-:W-:Y:S02]  /*50a0*/  FADD.FTZ R47, R47, R46 ;  /* 0x0000002e2f2f7221 */ /* 0x000fe40000010000 */
[----:B------:R-:W1:Y:S01]  /*50b0*/  MUFU.EX2 R4, R4 ;  /* 0x0000000400047308 */ /* 0x000e620000000800 */
[----:B0-----:R-:W-:-:S01]  /*50c0*/  FADD.FTZ R2, R42, R39 ;  /* 0x000000272a027221 */ /* 0x001fc20000010000 */
[----:B------:R-:W-:-:S04]  /*50d0*/  FADD.FTZ R48, R48, R47 ;  /* 0x0000002f30307221 */ /* 0x000fc80000010000 */
[----:B------:R-:W-:Y:S02]  /*50e0*/  FADD.FTZ R48, R49, R48 ;  /* 0x0000003031307221 */ /* 0x000fe40000010000 */
[----:B------:R-:W0:Y:S08]  /*50f0*/  MUFU.EX2 R41, R41 ;  /* 0x0000002900297308 */ /* 0x000e300000000800 */
[----:B------:R-:W-:Y:S01]  /*5100*/  MUFU.EX2 R45, R45 ;  /* 0x0000002d002d7308 */ /* 0x000fe20000000800 */
[----:B-1----:R-:W-:-:S07]  /*5110*/  F2FP.SATFINITE.E4M3.F32.PACK_AB_MERGE_C R3, R4, R43, RZ ;  /* 0x0000002b0403723e */ /* 0x002fce00048070ff */
[----:B------:R-:W1:Y:S01]  /*5120*/  MUFU.EX2 R44, R44 ;  /* 0x0000002c002c7308 */ /* 0x000e620000000800 */
[----:B0-----:R-:W-:-:S07]  /*5130*/  FADD.FTZ R2, R41, R2 ;  /* 0x0000000229027221 */ /* 0x001fce0000010000 */
[----:B------:R-:W0:Y:S08]  /*5140*/  MUFU.EX2 R33, R33 ;  /* 0x0000002100217308 */ /* 0x000e300000000800 */
[----:B------:R-:W2:Y:S01]  /*5150*/  MUFU.EX2 R34, R34 ;  /* 0x0000002200227308 */ /* 0x000ea20000000800 */
[----:B-1----:R-:W-:Y:S01]  /*5160*/  F2FP.SATFINITE.E4M3.F32.PACK_AB_MERGE_C R138, R44, R45, R3 ;  /* 0x0000002d2c8a723e */ /* 0x002fe20004807003 */
[----:B------:R-:W-:-:S04]  /*5170*/  FADD.FTZ R45, R45, R48 ;  /* 0x000000302d2d7221 */ /* 0x000fc80000010000 */
[----:B------:R-:W-:Y:S02]  /*5180*/  FADD.FTZ R44, R44, R45 ;  /* 0x0000002d2c2c7221 */ /* 0x000fe40000010000 */
[----:B------:R-:W1:Y:S01]  /*5190*/  MUFU.EX2 R35, R35 ;  /* 0x0000002300237308 */ /* 0x000e620000000800 */
[----:B0-----:R-:W-:-:S01]  /*51a0*/  FADD.FTZ R3, R33, R2 ;  /* 0x0000000221037221 */ /* 0x001fc20000010000 */
[----:B------:R-:W-:-:S06]  /*51b0*/  FADD.FTZ R43, R43, R44 ;  /* 0x0000002c2b2b7221 */ /* 0x000fcc0000010000 */
[----:B------:R-:W0:Y:S01]  /*51c0*/  MUFU.EX2 R36, R36 ;  /* 0x0000002400247308 */ /* 0x000e220000000800 */
[C---:B--2---:R-:W-:Y:S01]  /*51d0*/  F2FP.SATFINITE.E4M3.F32.PACK_AB_MERGE_C R33, R34.reuse, R33, RZ ;  /* 0x000000212221723e */ /* 0x044fe200048070ff */
[----:B------:R-:W-:-:S03]  /*51e0*/  FADD.FTZ R34, R34, R3 ;  /* 0x0000000322227221 */ /* 0x000fc60000010000 */
[----:B------:R-:W-:-:S03]  /*51f0*/  F2FP.SATFINITE.E4M3.F32.PACK_AB_MERGE_C R137, R41, R42, R33 ;  /* 0x0000002a2989723e */ /* 0x000fc60004807021 */
[----:B------:R-:W-:Y:S01]  /*5200*/  MUFU.EX2 R37, R37 ;  /* 0x0000002500257308 */ /* 0x000fe20000000800 */
[----:B-1----:R-:W-:-:S07]  /*5210*/  FADD.FTZ R3, R35, R34 ;  /* 0x0000002223037221 */ /* 0x002fce0000010000 */
[----:B------:R-:W1:Y:S01]  /*5220*/  MUFU.EX2 R38, R38 ;  /* 0x0000002600267308 */ /* 0x000e620000000800 */
[----:B0-----:R-:W-:-:S01]  /*5230*/  FADD.FTZ R2, R36, R3 ;  /* 0x0000000324027221 */ /* 0x001fc20000010000 */
[----:B-1----:R-:W-:-:S03]  /*5240*/  F2FP.SATFINITE.E4M3.F32.PACK_AB_MERGE_C R3, R38, R37, RZ ;  /* 0x000000252603723e */ /* 0x002fc600048070ff */
[----:B------:R-:W-:Y:S01]  /*5250*/  FADD.FTZ R37, R37, R2 ;  /* 0x0000000225257221 */ /* 0x000fe20000010000 */
[----:B------:R-:W-:Y:S01]  /*5260*/  F2FP.SATFINITE.E4M3.F32.PACK_AB_MERGE_C R139, R36, R35, R3 ;  /* 0x00000023248b723e */ /* 0x000fe20004807003 */
[----:B------:R-:W-:Y:S02]  /*5270*/  FADD.FTZ R3, R4, R43 ;  /* 0x0000002b04037221 */ /* 0x000fe40000010000 */
[----:B------:R-:W-:-:S01]  /*5280*/  FADD.FTZ R2, R38, R37 ;  /* 0x0000002526027221 */ /* 0x000fc20000010000 */
[----:B------:R-:W-:Y:S01]  /*5290*/  VIADD R4, R88, 0xfffffffe ;  /* 0xfffffffe58047836 */ /* 0x000fe20000000000 */
[----:B------:R-:W-:Y:S06]  /*52a0*/  @P1 BRA `(.L_x_779) ;  /* 0x00000000004c1947 */ /* 0x000fec0003800000 */
[----:B------:R-:W-:Y:S01]  /*52b0*/  ISETP.LT.AND P1, PT, RZ, UR52, PT ;  /* 0x00000034ff007c0c */ /* 0x000fe2000bf21270 */
[----:B------:R-:W-:-:S12]  /*52c0*/  UIADD3 UR14, UR52, -0x1, URZ ;  /* 0xffffffff340e7890 */ /* 0x000fd8000fffe03f */
[----:B------:R-:W-:Y:S05]  /*52d0*/  @P1 BRA `(.L_x_780) ;  /* 0x0000000000201947 */ /* 0x000fea0003800000 */
[----:B------:R-:W-:Y:S01]  /*52e0*/  ULDC UR15, c[0x0][0x9e4] ;  /* 0x00027900000f7ab9 */ /* 0x000fe20000000800 */
[----:B------:R-:W-:Y:S02]  /*52f0*/  UIADD3 UR14, -UR52, URZ, URZ ;  /* 0x0000003f340e7290 */ /* 0x000fe4000fffe13f */
[----:B------:R-:W-:-:S11]  /*5300*/  UISETP.NE.AND UP0, UPT, UR15, 0x1, UPT ;  /* 0x000000010f00788c */ /* 0x000fd6000bf05270 */
[----:B------:R-:W-:Y:S02]  /*5310*/  @UP0 ULDC.64 UR20, c[0x0][0x9e8] ;  /* 0x00027a0000140ab9 */ /* 0x000fe40000000a00 */
[----:B------:R-:W-:-:S04]  /*5320*/  UIMAD.WIDE.U32 UR10, UR14, UR20, URZ ;  /* 0x000000140e0a72a5 */ /* 0x000fc8000f8e003f */
[----:B------:R-:W-:-:S04]  /*5330*/  @UP0 USHF.R.U32.HI UR14, URZ, UR21, UR11 ;  /* 0x000000153f0e0299 */ /* 0x000fc8000801160b */
[----:B------:R-:W-:Y:S01]  /*5340*/  ULOP3.LUT UR14, URZ, UR14, URZ, 0x33, !UPT ;  /* 0x0000000e3f0e7292 */ /* 0x000fe2000f8e333f */
[----:B------:R-:W-:Y:S11]  /*5350*/  BRA `(.L_x_781) ;  /* 0x0000000000147947 */ /* 0x000ff60003800000 */
.L_x_780:
[----:B------:R-:W-:Y:S02]  /*5360*/  ULDC UR15, c[0x0][0x9e4] ;  /* 0x00027900000f7ab9 */ /* 0x000fe40000000800 */
[----:B------:R-:W-:-:S11]  /*5370*/  UISETP.NE.AND UP0, UPT, UR15, 0x1, UPT ;  /* 0x000000010f00788c */ /* 0x000fd6000bf05270 */
[----:B------:R-:W-:Y:S02]  /*5380*/  @UP0 ULDC.64 UR20, c[0x0][0x9e8] ;  /* 0x00027a0000140ab9 */ /* 0x000fe40000000a00 */
[----:B------:R-:W-:-:S04]  /*5390*/  UIMAD.WIDE.U32 UR10, UR14, UR20, URZ ;  /* 0x000000140e0a72a5 */ /* 0x000fc8000f8e003f */
[----:B------:R-:W-:-:S12]  /*53a0*/  @UP0 USHF.R.U32.HI UR14, URZ, UR21, UR11 ;  /* 0x000000153f0e0299 */ /* 0x000fd8000801160b */
.L_x_781:
[----:B------:R-:W-:-:S04]  /*53b0*/  UIMAD UR14, UR14, UR15, UR15 ;  /* 0x0000000f0e0e72a4 */ /* 0x000fc8000f8e020f */
[----:B------:R-:W-:-:S04]  /*53c0*/  UISETP.LT.AND UP0, UPT, UR7, UR14, UPT ;  /* 0x0000000e0700728c */ /* 0x000fc8000bf01270 */
[----:B------:R-:W-:-:S12]  /*53d0*/  USEL UR7, UR7, UR14, UP0 ;  /* 0x0000000e07077287 */ /* 0x000fd80008000000 */
.L_x_779:
[----:B------:R-:W-:Y:S01]  /*53e0*/  USHF.R.S32.HI UR10, URZ, 0x1f, UR7 ;  /* 0x0000001f3f0a7899 */ /* 0x000fe20008011407 */
[----:B------:R-:W-:Y:S02]  /*53f0*/  CS2R R134, SRZ ;  /* 0x0000000000867805 */ /* 0x000fe4000001ff00 */
[----:B------:R-:W-:Y:S02]  /*5400*/  CS2R R132, SRZ ;  /* 0x0000000000847805 */ /* 0x000fe4000001ff00 */
[----:B------:R-:W-:Y:S01]  /*5410*/  CS2R R130, SRZ ;  /* 0x0000000000827805 */ /* 0x000fe2000001ff00 */
[----:B------:R-:W-:Y:S01]  /*5420*/  ULEA.HI UR10, UR10, UR7, URZ, 0x7 ;  /* 0x000000070a0a7291 */ /* 0x000fe2000f8f383f */
[----:B------:R-:W-:Y:S02]  /*5430*/  CS2R R128, SRZ ;  /* 0x0000000000807805 */ /* 0x000fe4000001ff00 */
[----:B------:R-:W-:Y:S02]  /*5440*/  CS2R R126, SRZ ;  /* 0x00000000007e7805 */ /* 0x000fe4000001ff00 */
[----:B------:R-:W-:Y:S01]  /*5450*/  CS2R R124, SRZ ;  /* 0x00000000007c7805 */ /* 0x000fe2000001ff00 */
[----:B------:R-:W-:Y:S01]  /*5460*/  USHF.R.S32.HI UR10, URZ, 0x7, UR10 ;  /* 0x000000073f0a7899 */ /* 0x000fe2000801140a */
[----:B------:R-:W-:-:S02]  /*5470*/  CS2R R122, SRZ ;  /* 0x00000000007a7805 */ /* 0x000fc4000001ff00 */
[----:B------:R-:W-:Y:S02]  /*5480*/  CS2R R120, SRZ ;  /* 0x0000000000787805 */ /* 0x000fe4000001ff00 */
[----:B------:R-:W-:Y:S01]  /*5490*/  CS2R R118, SRZ ;  /* 0x0000000000767805 */ /* 0x000fe2000001ff00 */
[----:B------:R-:W-:Y:S01]  /*54a0*/  UISETP.LT.AND UP0, UPT, UR44, UR10, UPT ;  /* 0x0000000a2c00728c */ /* 0x000fe2000bf01270 */
[----:B------:R-:W-:Y:S02]  /*54b0*/  CS2R R116, SRZ ;  /* 0x0000000000747805 */ /* 0x000fe4000001ff00 */
[----:B------:R-:W-:Y:S02]  /*54c0*/  CS2R R114, SRZ ;  /* 0x0000000000727805 */ /* 0x000fe4000001ff00 */
[----:B------:R-:W-:Y:S01]  /*54d0*/  CS2R R112, SRZ ;  /* 0x0000000000707805 */ /* 0x000fe2000001ff00 */
[----:B------:R-:W-:Y:S01]  /*54e0*/  USEL UR17, UR44, UR10, !UP0 ;  /* 0x0000000a2c117287 */ /* 0x000fe2000c000000 */
[----:B------:R-:W-:-:S02]  /*54f0*/  CS2R R110, SRZ ;  /* 0x00000000006e7805 */ /* 0x000fc4000001ff00 */
[----:B------:R-:W-:Y:S02]  /*5500*/  CS2R R108, SRZ ;  /* 0x00000000006c7805 */ /* 0x000fe4000001ff00 */
[----:B------:R-:W-:Y:S02]  /*5510*/  CS2R R106, SRZ ;  /* 0x00000000006a7805 */ /* 0x000fe4000001ff00 */
[----:B------:R-:W-:Y:S02]  /*5520*/  CS2R R104, SRZ ;  /* 0x0000000000687805 */ /* 0x000fe4000001ff00 */
[----:B------:R-:W-:Y:S02]  /*5530*/  CS2R R102, SRZ ;  /* 0x0000000000667805 */ /* 0x000fe4000001ff00 */
[----:B------:R-:W-:Y:S02]  /*5540*/  ISETP.GE.AND P1, PT, R4, UR17, PT ;  /* 0x0000001104007c0c */ /* 0x000fe4000bf26270 */
[----:B------:R-:W-:-:S02]  /*5550*/  CS2R R100, SRZ ;  /* 0x0000000000647805 */ /* 0x000fc4000001ff00 */
[----:B------:R-:W-:Y:S02]  /*5560*/  CS2R R98, SRZ ;  /* 0x0000000000627805 */ /* 0x000fe4000001ff00 */
[----:B------:R-:W-:Y:S02]  /*5570*/  CS2R R96, SRZ ;  /* 0x0000000000607805 */ /* 0x000fe4000001ff00 */
[----:B------:R-:W-:Y:S02]  /*5580*/  CS2R R94, SRZ ;  /* 0x00000000005e7805 */ /* 0x000fe4000001ff00 */
[----:B------:R-:W-:Y:S02]  /*5590*/  CS2R R92, SRZ ;  /* 0x00000000005c7805 */ /* 0x000fe4000001ff00 */
[----:B------:R-:W-:Y:S02]  /*55a0*/  CS2R R90, SRZ ;  /* 0x00000000005a7805 */ /* 0x000fe4000001ff00 */
[----:B------:R-:W-:Y:S01]  /*55b0*/  CS2R R88, SRZ ;  /* 0x0000000000587805 */ /* 0x000fe2000001ff00 */
[----:B------:R-:W-:Y:S06]  /*55c0*/  @!P1 BRA `(.L_x_782) ;  /* 0x0000003400509947 */ /* 0x000fec0003800000 */
[----:B------:R-:W-:Y:S01]  /*55d0*/  IMAD.MOV.U32 R6, RZ, RZ, R31 ;  /* 0x000000ffff067224 */ /* 0x000fe200078e001f */
[----:B------:R-:W-:Y:S01]  /*55e0*/  UMOV UR21, UR37 ;  /* 0x0000002500157c82 */ /* 0x000fe20008000000 */
[----:B------:R-:W-:Y:S01]  /*55f0*/  IMAD.MOV.U32 R5, RZ, RZ, R7 ;  /* 0x000000ffff057224 */ /* 0x000fe200078e0007 */
[----:B------:R-:W-:Y:S01]  /*5600*/  UMOV UR22, UR38 ;  /* 0x0000002600167c82 */ /* 0x000fe20008000000 */
[----:B------:R-:W-:Y:S01]  /*5610*/  IMAD.MOV.U32 R135, RZ, RZ, RZ ;  /* 0x000000ffff877224 */ /* 0x000fe200078e00ff */
[----:B------:R-:W-:Y:S01]  /*5620*/  ULDC UR23, c[0x0][0x9e4] ;  /* 0x0002790000177ab9 */ /* 0x000fe20000000800 */
[----:B------:R-:W-:Y:S01]  /*5630*/  ULDC UR18, c[0x0][0x9dc] ;  /* 0x0002770000127ab9 */ /* 0x000fe20000000800 */
[----:B------:R-:W-:Y:S01]  /*5640*/  ULDC UR19, c[0x0][0x988] ;  /* 0x0002620000137ab9 */ /* 0x000fe20000000800 */
[----:B------:R-:W-:-:S05]  /*5650*/  ULDC UR24, c[0x0][0x9e0] ;  /* 0x0002780000187ab9 */ /* 0x000fca0000000800 */
.L_x_801:
[----:B------:R-:W-:-:S04]  /*5660*/  UISETP.NE.AND UP0, UPT, UR22, 0x1, UPT ;  /* 0x000000011600788c */ /* 0x000fc8000bf05270 */
[----:B------:R-:W-:-:S04]  /*5670*/  USEL UR37, URZ, 0x1, UP0 ;  /* 0x000000013f257887 */ /* 0x000fc80008000000 */
[----:B------:R-:W-:Y:S01]  /*5680*/  ULOP3.LUT UR37, UR21, UR37, URZ, 0x3c, !UPT ;  /* 0x0000002515257292 */ /* 0x000fe2000f8e3c3f */
[----:B------:R-:W-:Y:S11]  /*5690*/  @!P0 BRA `(.L_x_783) ;  /* 0x0000000000048947 */ /* 0x000ff60003800000 */
[----:B------:R-:W-:Y:S01]  /*56a0*/  BPT.TRAP 0x1 ;  /* 0x000000040000795c */ /* 0x000fe20000300000 */
.L_x_783:
[----:B------:R-:W-:Y:S01]  /*56b0*/  UIADD3 UR38, UR22, 0x1, URZ ;  /* 0x0000000116267890 */ /* 0x000fe2000fffe03f */
[----:B------:R-:W-:-:S03]  /*56c0*/  IMAD.U32 R7, RZ, RZ, UR37 ;  /* 0x00000025ff077e24 */ /* 0x000fc6000f8e00ff */
[----:B------:R-:W-:Y:S02]  /*56d0*/  UISETP.NE.AND UP0, UPT, UR38, 0x2, UPT ;  /* 0x000000022600788c */ /* 0x000fe4000bf05270 */
[----:B------:R-:W-:Y:S02]  /*56e0*/  SHF.L.U32 R7, R7, 0x1f, RZ ;  /* 0x0000001f07077819 */ /* 0x000fe400000006ff */
[----:B------:R-:W-:-:S04]  /*56f0*/  USEL UR38, UR38, URZ, UP0 ;  /* 0x0000003f26267287 */ /* 0x000fc80008000000 */
[----:B------:R-:W-:-:S09]  /*5700*/  ULEA UR20, UR38, UR46, 0x3 ;  /* 0x0000002e26147291 */ /* 0x000fd2000f8e183f */
[----:B------:R0:W1:Y:S01]  /*5710*/  SYNCS.PHASECHK.TRANS64.TRYWAIT P1, [UR20+0x19c30], R7 ;  /* 0x019c3007ff0075a7 */ /* 0x0000620008020154 */
[----:B------:R-:W-:Y:S05]  /*5720*/  @!P0 BRA `(.L_x_784) ;  /* 0x0000000000048947 */ /* 0x000fea0003800000 */
[----:B------:R-:W-:Y:S01]  /*5730*/  BPT.TRAP 0x1 ;  /* 0x000000040000795c */ /* 0x000fe20000300000 */
.L_x_784:
[----:B-1----:R-:W-:Y:S05]  /*5740*/  @P1 BRA `(.L_x_785) ;  /* 0x0000000000081947 */ /* 0x002fea0003800000 */
[----:B------:R-:W1:Y:S02]  /*5750*/  SYNCS.PHASECHK.TRANS64.TRYWAIT P1, [UR20+0x19c30], R7 ;  /* 0x019c3007ff0075a7 */ /* 0x000e640008020154 */
[----:B-1----:R-:W-:Y:S05]  /*5760*/  @!P1 BRA `(.L_x_786) ;  /* 0x000000fc00c49947 */ /* 0x002fea0003800000 */
.L_x_785:
        /* <DEDUP_REMOVED lines=17> */
.L_x_787:
[----:B------:R-:W-:Y:S01]  /*5880*/  ULEA UR11, UR22, UR46, 0x3 ;  /* 0x0000002e160b7291 */ /* 0x000fe2000f8e183f */
[----:B01----:R-:W-:-:S05]  /*5890*/  IMAD.U32 R7, RZ, RZ, UR21 ;  /* 0x00000015ff077e24 */ /* 0x003fca000f8e00ff */
[----:B------:R-:W-:-:S04]  /*58a0*/  SHF.L.U32 R7, R7, 0x1f, RZ ;  /* 0x0000001f07077819 */ /* 0x000fc800000006ff */
[----:B------:R0:W1:Y:S01]  /*58b0*/  SYNCS.PHASECHK.TRANS64.TRYWAIT P1, [UR11+0x19c50], R7 ;  /* 0x019c5007ff0075a7 */ /* 0x000062000802014b */
[----:B------:R-:W-:Y:S05]  /*58c0*/  @!P0 BRA `(.L_x_788) ;  /* 0x0000000000048947 */ /* 0x000fea0003800000 */
[----:B------:R-:W-:Y:S01]  /*58d0*/  BPT.TRAP 0x1 ;  /* 0x000000040000795c */ /* 0x000fe20000300000 */
.L_x_788:
[----:B-1----:R-:W-:Y:S05]  /*58e0*/  @P1 BRA `(.L_x_789) ;  /* 0x0000000000081947 */ /* 0x002fea0003800000 */
[----:B------:R-:W1:Y:S02]  /*58f0*/  SYNCS.PHASECHK.TRANS64.TRYWAIT P1, [UR11+0x19c50], R7 ;  /* 0x019c5007ff0075a7 */ /* 0x000e64000802014b */
[----:B-1----:R-:W-:Y:S05]  /*5900*/  @!P1 BRA `(.L_x_790) ;  /* 0x000000fc00749947 */ /* 0x002fea0003800000 */
.L_x_789:
        /* <DEDUP_REMOVED lines=27> */
.L_x_791:
[----:B------:R-:W-:Y:S01]  /*5ac0*/  UISETP.NE.AND UP1, UPT, UR49, URZ, UPT ;  /* 0x0000003f3100728c */ /* 0x000fe2000bf25270 */
[C---:B01----:R-:W-:Y:S01]  /*5ad0*/  FMUL.FTZ R7, R0.reuse, R24 ;  /* 0x0000001800077220 */ /* 0x043fe20000410000 */
[C---:B------:R-:W-:Y:S01]  /*5ae0*/  FMUL.FTZ R24, R0.reuse, R35 ;  /* 0x0000002300187220 */ /* 0x040fe20000410000 */
[----:B------:R-:W-:Y:S01]  /*5af0*/  FMUL.FTZ R35, R0, R44 ;  /* 0x0000002c00237220 */ /* 0x000fe20000410000 */
[----:B------:R-:W-:Y:S02]  /*5b00*/  VIADD R136, R18, UR40 ;  /* 0x0000002812887c36 */ /* 0x000fe40008000000 */
[C---:B------:R-:W-:Y:S01]  /*5b10*/  FMUL.FTZ R44, R0.reuse, R55 ;  /* 0x00000037002c7220 */ /* 0x040fe20000410000 */
[----:B------:R-:W-:Y:S01]  /*5b20*/  PLOP3.LUT P1, PT, PT, PT, UP1, 0x80, 0x0 ;  /* 0x000000000000781c */ /* 0x000fe20003f2f018 */
[----:B------:R-:W0:Y:S01]  /*5b30*/  LDC R55, c[0x0][0x2f0] ;  /* 0x0000bc00ff377b82 */ /* 0x000e220000000800 */
[----:B------:R-:W-:Y:S01]  /*5b40*/  PLOP3.LUT P2, PT, PT, PT, UP1, 0x80, 0x0 ;  /* 0x000000000000781c */ /* 0x000fe20003f4f018 */
[C---:B------:R-:W-:Y:S01]  /*5b50*/  FMUL.FTZ R9, R0.reuse, R26 ;  /* 0x0000001a00097220 */ /* 0x040fe20000410000 */
[C---:B------:R-:W-:Y:S01]  /*5b60*/  FMUL.FTZ R21, R0.reuse, R34 ;  /* 0x0000002200157220 */ /* 0x040fe20000410000 */
[----:B------:R-:W-:Y:S01]  /*5b70*/  @UP1 ULDC UR6, c[0x0][0x44c] ;  /* 0x0001130000061ab9 */ /* 0x000fe20000000800 */
[C---:B------:R-:W-:Y:S01]  /*5b80*/  FMUL.FTZ R15, R0.reuse, R32 ;  /* 0x00000020000f7220 */ /* 0x040fe20000410000 */
[C---:B------:R-:W-:Y:S01]  /*5b90*/  FMUL.FTZ R34, R0.reuse, R43 ;  /* 0x0000002b00227220 */ /* 0x040fe20000410000 */
[C---:B------:R-:W-:Y:S01]  /*5ba0*/  FMUL.FTZ R32, R0.reuse, R41 ;  /* 0x0000002900207220 */ /* 0x040fe20000410000 */
[C---:B------:R-:W-:Y:S01]  /*5bb0*/  FMUL.FTZ R43, R0.reuse, R54 ;  /* 0x00000036002b7220 */ /* 0x040fe20000410000 */
[C---:B------:R-:W-:Y:S01]  /*5bc0*/  FMUL.FTZ R41, R0.reuse, R48 ;  /* 0x0000003000297220 */ /* 0x040fe20000410000 */
[----:B------:R-:W1:Y:S01]  /*5bd0*/  LDC R54, c[0x0][0x288] ;  /* 0x0000a200ff367b82 */ /* 0x000e620000000800 */
[----:B------:R-:W-:Y:S01]  /*5be0*/  FMUL.FTZ R12, R0, R29 ;  /* 0x0000001d000c7220 */ /* 0x000fe20000410000 */
[----:B------:R-:W-:-:S04]  /*5bf0*/  @P1 IMAD.HI.U32 R26, R136, UR6, RZ ;  /* 0x00000006881a1c27 */ /* 0x000fc8000f8e00ff */
[C---:B------:R-:W-:Y:S01]  /*5c00*/  FMUL.FTZ R48, R0.reuse, R59 ;  /* 0x0000003b00307220 */ /* 0x040fe20000410000 */
[----:B------:R-:W-:Y:S01]  /*5c10*/  @UP1 ULDC UR6, c[0x0][0x450] ;  /* 0x0001140000061ab9 */ /* 0x000fe20000000800 */
[C---:B------:R-:W-:Y:S01]  /*5c20*/  FMUL.FTZ R29, R0.reuse, R38 ;  /* 0x00000026001d7220 */ /* 0x040fe20000410000 */
[C---:B------:R-:W-:Y:S01]  /*5c30*/  FMUL.FTZ R59, R0.reuse, R64 ;  /* 0x00000040003b7220 */ /* 0x040fe20000410000 */
[C---:B------:R-:W-:Y:S01]  /*5c40*/  FMUL.FTZ R38, R0.reuse, R47 ;  /* 0x0000002f00267220 */ /* 0x040fe20000410000 */
[C---:B------:R-:W-:Y:S01]  /*5c50*/  FMUL.FTZ R64, R0.reuse, R69 ;  /* 0x0000004500407220 */ /* 0x040fe20000410000 */
[----:B------:R-:W-:Y:S01]  /*5c60*/  @P2 SHF.R.U32.HI R136, RZ, UR6, R26 ;  /* 0x00000006ff882c19 */ /* 0x000fe2000801161a */
[C---:B------:R-:W-:Y:S01]  /*5c70*/  FMUL.FTZ R47, R0.reuse, R58 ;  /* 0x0000003a002f7220 */ /* 0x040fe20000410000 */
[C---:B------:R-:W-:Y:S01]  /*5c80*/  FMUL.FTZ R69, R0.reuse, R73 ;  /* 0x0000004900457220 */ /* 0x040fe20000410000 */
[C---:B------:R-:W-:Y:S01]  /*5c90*/  FMUL.FTZ R58, R0.reuse, R67 ;  /* 0x00000043003a7220 */ /* 0x040fe20000410000 */
[C---:B------:R-:W-:Y:S01]  /*5ca0*/  FMUL.FTZ R73, R0.reuse, R77 ;  /* 0x0000004d00497220 */ /* 0x040fe20000410000 */
[C---:B------:R-:W-:Y:S01]  /*5cb0*/  FMUL.FTZ R8, R0.reuse, R25 ;  /* 0x0000001900087220 */ /* 0x040fe20000410000 */
[----:B------:R-:W-:Y:S01]  /*5cc0*/  FMUL.FTZ R67, R0, R72 ;  /* 0x0000004800437220 */ /* 0x000fe20000410000 */
[----:B------:R-:W-:-:S02]  /*5cd0*/  IMAD.SHL.U32 R77, R4, 0x80, RZ ;  /* 0x00000080044d7824 */ /* 0x000fc400078e00ff */
        /* <DEDUP_REMOVED lines=10> */
[----:B------:R-:W2:Y:S01]  /*5d80*/  SHFL.IDX PT, R82, R136, RZ, 0x1c1f ;  /* 0x001c1fff88527589 */ /* 0x000ea200000e0000 */
        /* <DEDUP_REMOVED lines=11> */
[----:B------:R-:W-:Y:S01]  /*5e40*/  UISETP.NE.AND UP0, UPT, UR48, URZ, UPT ;  /* 0x0000003f3000728c */ /* 0x000fe2000bf05270 */
[C---:B------:R-:W-:Y:S01]  /*5e50*/  FMUL.FTZ R53, R0.reuse, R60 ;  /* 0x0000003c00357220 */ /* 0x040fe20000410000 */
[C---:B------:R-:W-:Y:S01]  /*5e60*/  FMUL.FTZ R56, R0.reuse, R61 ;  /* 0x0000003d00387220 */ /* 0x040fe20000410000 */
[C---:B------:R-:W-:Y:S01]  /*5e70*/  FMUL.FTZ R51, R0.reuse, R62 ;  /* 0x0000003e00337220 */ /* 0x040fe20000410000 */
[C---:B------:R-:W-:Y:S01]  /*5e80*/  FMUL.FTZ R57, R0.reuse, R66 ;  /* 0x0000004200397220 */ /* 0x040fe20000410000 */
[C---:B------:R-:W-:Y:S01]  /*5e90*/  FMUL.FTZ R63, R0.reuse, R68 ;  /* 0x00000044003f7220 */ /* 0x040fe20000410000 */
[----:B------:R-:W-:Y:S01]  /*5ea0*/  IADD3 R27, -R77, 0x1, RZ ;  /* 0x000000014d1b7810 */ /* 0x000fe20007ffe1ff */
        /* <DEDUP_REMOVED lines=15> */
[----:B------:R-:W-:Y:S01]  /*5fa0*/  UIADD3 UR20, UR20, 0x19c40, URZ ;  /* 0x00019c4014147890 */ /* 0x000fe2000fffe03f */
[----:B------:R-:W-:Y:S01]  /*5fb0*/  IMAD R26, R16, -0x2, R27 ;  /* 0xfffffffe101a7824 */ /* 0x000fe200078e021b */
[----:B------:R-:W-:Y:S01]  /*5fc0*/  PLOP3.LUT P1, PT, PT, PT, UP0, 0x40, 0x0 ;  /* 0x000000000000781c */ /* 0x000fe20003f2e808 */
[----:B------:R-:W3:Y:S01]  /*5fd0*/  MUFU.TANH R7, R7 ;  /* 0x0000000700077308 */ /* 0x000ee20000002400 */
[----:B------:R-:W-:Y:S01]  /*5fe0*/  UPRMT UR20, UR45, 0x654, UR20 ;  /* 0x000006542d147896 */ /* 0x000fe20008000014 */
[----:B0-----:R-:W-:Y:S01]  /*5ff0*/  IMAD R27, R55, UR42, R26 ;  /* 0x0000002a371b7c24 */ /* 0x001fe2000f8e021a */
[----:B------:R-:W-:-:S03]  /*6000*/  ULOP3.LUT UR6, URZ, UR18, URZ, 0x33, !UPT ;  /* 0x000000123f067292 */ /* 0x000fc6000f8e333f */
[----:B-1----:R-:W-:Y:S02]  /*6010*/  IMAD.IADD R27, R27, 0x1, -R54 ;  /* 0x000000011b1b7824 */ /* 0x002fe400078e0a36 */
[----:B------:R-:W0:Y:S02]  /*6020*/  MUFU.TANH R8, R8 ;  /* 0x0000000800087308 */ /* 0x000e240000002400 */
[C---:B------:R-:W-:Y:S01]  /*6030*/  VIADD R86, R27.reuse, UR24 ;  /* 0x000000181b567c36 */ /* 0x040fe20008000000 */
[----:B------:R-:W-:Y:S01]  /*6040*/  SYNCS.ARRIVE.TRANS64.RED.A1T0 RZ, [UR20], RZ ;  /* 0x000000ffffff79a7 */ /* 0x000fe20008100414 */
[----:B------:R-:W-:Y:S02]  /*6050*/  VIADD R85, R27, UR6 ;  /* 0x000000061b557c36 */ /* 0x000fe40008000000 */
[--C-:B--2---:R-:W-:Y:S02]  /*6060*/  IMAD.IADD R84, R86, 0x1, R82.reuse ;  /* 0x0000000156547824 */ /* 0x104fe400078e0252 */
[----:B------:R-:W1:Y:S01]  /*6070*/  MUFU.TANH R9, R9 ;  /* 0x0000000900097308 */ /* 0x000e620000002400 */
[----:B------:R-:W-:-:S07]  /*6080*/  IMAD.IADD R83, R85, 0x1, R82 ;  /* 0x0000000155537824 */ /* 0x000fce00078e0252 */
[----:B------:R-:W2:Y:S08]  /*6090*/  MUFU.TANH R10, R10 ;  /* 0x0000000a000a7308 */ /* 0x000eb00000002400 */
        /* <DEDUP_REMOVED lines=66> */
[----:B------:R-:W-:Y:S01]  /*64c0*/  IMAD.U32 R137, RZ, RZ, UR23 ;  /* 0x00000017ff897e24 */ /* 0x000fe2000f8e00ff */
[----:B------:R-:W-:-:S04]  /*64d0*/  LOP3.LUT R87, RZ, R82, RZ, 0x33, !PT ;  /* 0x00000052ff577212 */ /* 0x000fc800078e33ff */
[----:B------:R-:W-:-:S13]  /*64e0*/  ISETP.NE.AND P1, PT, R137, 0x1, PT ;  /* 0x000000018900780c */ /* 0x000fda0003f25270 */
[----:B------:R-:W1:Y:S02]  /*64f0*/  @P1 LDC.64 R26, c[0x0][0x9e8] ;  /* 0x00027a00ff1a1b82 */ /* 0x000e640000000a00 */
[----:B-1----:R-:W-:-:S05]  /*6500*/  @P1 IMAD.HI.U32 R26, R87, R26, RZ ;  /* 0x0000001a571a1227 */ /* 0x002fca00078e00ff */
[----:B------:R-:W-:-:S04]  /*6510*/  @P1 SHF.R.U32.HI R87, RZ, R27, R26 ;  /* 0x0000001bff571219 */ /* 0x000fc8000001161a */
[----:B------:R-:W-:Y:S01]  /*6520*/  LOP3.LUT R82, RZ, R87, RZ, 0x33, !PT ;  /* 0x00000057ff527212 */ /* 0x000fe200078e33ff */
[----:B------:R-:W-:Y:S06]  /*6530*/  BRA `(.L_x_795) ;  /* 0x0000000000147947 */ /* 0x000fec0003800000 */
.L_x_794:
[----:B------:R-:W-:-:S05]  /*6540*/  IMAD.U32 R137, RZ, RZ, UR23 ;  /* 0x00000017ff897e24 */ /* 0x000fca000f8e00ff */
[----:B------:R-:W-:-:S13]  /*6550*/  ISETP.NE.AND P1, PT, R137, 0x1, PT ;  /* 0x000000018900780c */ /* 0x000fda0003f25270 */
[----:B------:R-:W1:Y:S02]  /*6560*/  @P1 LDC.64 R26, c[0x0][0x9e8] ;  /* 0x00027a00ff1a1b82 */ /* 0x000e640000000a00 */
[----:B-1----:R-:W-:-:S05]  /*6570*/  @P1 IMAD.HI.U32 R26, R82, R26, RZ ;  /* 0x0000001a521a1227 */ /* 0x002fca00078e00ff */
[----:B------:R-:W-:-:S07]  /*6580*/  @P1 SHF.R.U32.HI R82, RZ, R27, R26 ;  /* 0x0000001bff521219 */ /* 0x000fce000001161a */
.L_x_795:
[----:B------:R-:W-:Y:S05]  /*6590*/  BSYNC B0 ;  /* 0x0000000000007941 */ /* 0x000fea0003800000 */
.L_x_793:
[----:B------:R-:W-:-:S04]  /*65a0*/  IMAD R27, R82, R137, -R77 ;  /* 0x00000089521b7224 */ /* 0x000fc800078e0a4d */
[----:B------:R-:W-:-:S05]  /*65b0*/  IMAD R27, R16, -0x2, R27 ;  /* 0xfffffffe101b7824 */ /* 0x000fca00078e021b */
[----:B------:R-:W-:Y:S02]  /*65c0*/  VIADDMNMX R84, R27, R137, R84, PT ;  /* 0x000000891b547246 */ /* 0x000fe40003800154 */
[----:B------:R-:W-:-:S07]  /*65d0*/  VIMNMX R83, R83, R27, !PT ;  /* 0x0000001b53537248 */ /* 0x000fce0007fe0100 */
.L_x_792:
[----:B------:R-:W-:Y:S01]  /*65e0*/  ISETP.GT.AND P1, PT, R4, -0x1, PT ;  /* 0xffffffff0400780c */ /* 0x000fe20003f24270 */
[----:B------:R-:W1:Y:S01]  /*65f0*/  SHFL.IDX PT, R26, R136, 0x1, 0x1c1f ;  /* 0x003c1f00881a7f89 */ /* 0x000e6200000e0000 */
[----:B------:R-:W-:Y:S02]  /*6600*/  UISETP.NE.AND UP0, UPT, UR48, URZ, UPT ;  /* 0x0000003f3000728c */ /* 0x000fe4000bf05270 */
[C---:B------:R-:W-:Y:S02]  /*6610*/  ISETP.GT.AND P3, PT, R83.reuse, 0x8, P1 ;  /* 0x000000085300780c */ /* 0x040fe40000f64270 */
[C---:B------:R-:W-:Y:S02]  /*6620*/  ISETP.GT.AND P6, PT, R83.reuse, RZ, P1 ;  /* 0x000000ff5300720c */ /* 0x040fe40000fc4270 */
[----:B------:R-:W-:Y:S02]  /*6630*/  ISETP.LT.OR P3, PT, R84, 0x9, P3 ;  /* 0x000000095400780c */ /* 0x000fe40001f61670 */
[----:B------:R-:W-:-:S02]  /*6640*/  ISETP.GT.AND P2, PT, R83, 0x1, P1 ;  /* 0x000000015300780c */ /* 0x000fc40000f44270 */
[----:B------:R-:W-:Y:S02]  /*6650*/  FSEL R11, R11, -INF , !P3 ;  /* 0xff8000000b0b7808 */ /* 0x000fe40005800000 */
[----:B------:R-:W-:Y:S02]  /*6660*/  ISETP.GT.AND P3, PT, R83, 0x19, P1 ;  /* 0x000000195300780c */ /* 0x000fe40000f64270 */
[C---:B------:R-:W-:Y:S02]  /*6670*/  ISETP.LT.OR P6, PT, R84.reuse, 0x1, P6 ;  /* 0x000000015400780c */ /* 0x040fe400037c1670 */
[C---:B------:R-:W-:Y:S02]  /*6680*/  ISETP.LT.OR P2, PT, R84.reuse, 0x2, P2 ;  /* 0x000000025400780c */ /* 0x040fe40001741670 */
[----:B------:R-:W-:Y:S02]  /*6690*/  ISETP.LT.OR P3, PT, R84, 0x1a, P3 ;  /* 0x0000001a5400780c */ /* 0x000fe40001f61670 */
[----:B------:R-:W-:-:S02]  /*66a0*/  FSEL R82, R7, -INF , !P6 ;  /* 0xff80000007527808 */ /* 0x000fc40007000000 */
[----:B0-----:R-:W-:Y:S01]  /*66b0*/  FSEL R8, R8, -INF , !P2 ;  /* 0xff80000008087808 */ /* 0x001fe20005000000 */
[--C-:B-1----:R-:W-:Y:S01]  /*66c0*/  IMAD.IADD R86, R86, 0x1, R26.reuse ;  /* 0x0000000156567824 */ /* 0x102fe200078e021a */
[----:B------:R-:W-:Y:S01]  /*66d0*/  ISETP.GT.AND P5, PT, R83, 0x9, P1 ;  /* 0x000000095300780c */ /* 0x000fe20000fa4270 */
[----:B------:R-:W-:Y:S01]  /*66e0*/  IMAD.IADD R85, R85, 0x1, R26 ;  /* 0x0000000155557824 */ /* 0x000fe200078e021a */
[C---:B------:R-:W-:Y:S02]  /*66f0*/  ISETP.GT.AND P4, PT, R83.reuse, 0x10, P1 ;  /* 0x000000105300780c */ /* 0x040fe40000f84270 */
[C---:B------:R-:W-:Y:S02]  /*6700*/  ISETP.GT.AND P6, PT, R83.reuse, 0x11, P1 ;  /* 0x000000115300780c */ /* 0x040fe40000fc4270 */
[----:B------:R-:W-:Y:S02]  /*6710*/  ISETP.GT.AND P2, PT, R83, 0x18, P1 ;  /* 0x000000185300780c */ /* 0x000fe40000f44270 */
[----:B------:R-:W-:-:S02]  /*6720*/  FSEL R28, R28, -INF , !P3 ;  /* 0xff8000001c1c7808 */ /* 0x000fc40005800000 */
[----:B------:R-:W-:Y:S02]  /*6730*/  ISETP.GT.AND P3, PT, R83, 0x30, P1 ;  /* 0x000000305300780c */ /* 0x000fe40000f64270 */
[C---:B------:R-:W-:Y:S02]  /*6740*/  ISETP.LT.OR P5, PT, R84.reuse, 0xa, P5 ;  /* 0x0000000a5400780c */ /* 0x040fe40002fa1670 */
[C---:B------:R-:W-:Y:S02]  /*6750*/  ISETP.LT.OR P4, PT, R84.reuse, 0x11, P4 ;  /* 0x000000115400780c */ /* 0x040fe40002781670 */
[C---:B------:R-:W-:Y:S02]  /*6760*/  ISETP.LT.OR P6, PT, R84.reuse, 0x12, P6 ;  /* 0x000000125400780c */ /* 0x040fe400037c1670 */
[C---:B------:R-:W-:Y:S02]  /*6770*/  ISETP.LT.OR P2, PT, R84.reuse, 0x19, P2 ;  /* 0x000000195400780c */ /* 0x040fe40001741670 */
[----:B------:R-:W-:-:S02]  /*6780*/  ISETP.LT.OR P3, PT, R84, 0x31, P3 ;  /* 0x000000315400780c */ /* 0x000fc40001f61670 */
[----:B------:R-:W-:Y:S02]  /*6790*/  FSEL R12, R12, -INF , !P5 ;  /* 0xff8000000c0c7808 */ /* 0x000fe40006800000 */
[----:B------:R-:W-:Y:S02]  /*67a0*/  FSEL R15, R15, -INF , !P4 ;  /* 0xff8000000f0f7808 */ /* 0x000fe40006000000 */
[----:B------:R-:W-:Y:S02]  /*67b0*/  FSEL R20, R20, -INF , !P6 ;  /* 0xff80000014147808 */ /* 0x000fe40007000000 */
[----:B------:R-:W-:Y:S02]  /*67c0*/  FSEL R25, R25, -INF , !P2 ;  /* 0xff80000019197808 */ /* 0x000fe40005000000 */
[C---:B------:R-:W-:Y:S02]  /*67d0*/  ISETP.GT.AND P5, PT, R83.reuse, 0x20, P1 ;  /* 0x000000205300780c */ /* 0x040fe40000fa4270 */
[----:B------:R-:W-:-:S02]  /*67e0*/  ISETP.GT.AND P4, PT, R83, 0x21, P1 ;  /* 0x000000215300780c */ /* 0x000fc40000f84270 */
[C---:B------:R-:W-:Y:S02]  /*67f0*/  ISETP.GT.AND P6, PT, R83.reuse, 0x28, P1 ;  /* 0x000000285300780c */ /* 0x040fe40000fc4270 */
[----:B------:R-:W-:Y:S02]  /*6800*/  ISETP.GT.AND P2, PT, R83, 0x29, P1 ;  /* 0x000000295300780c */ /* 0x000fe40000f44270 */
[----:B------:R-:W-:Y:S02]  /*6810*/  FSEL R41, R41, -INF , !P3 ;  /* 0xff80000029297808 */ /* 0x000fe40005800000 */
[----:B------:R-:W-:Y:S02]  /*6820*/  ISETP.GT.AND P3, PT, R83, 0x41, P1 ;  /* 0x000000415300780c */ /* 0x000fe40000f64270 */
[C---:B------:R-:W-:Y:S02]  /*6830*/  ISETP.LT.OR P5, PT, R84.reuse, 0x21, P5 ;  /* 0x000000215400780c */ /* 0x040fe40002fa1670 */
[----:B------:R-:W-:-:S02]  /*6840*/  ISETP.LT.OR P4, PT, R84, 0x22, P4 ;  /* 0x000000225400780c */ /* 0x000fc40002781670 */
[C---:B------:R-:W-:Y:S02]  /*6850*/  ISETP.LT.OR P6, PT, R84.reuse, 0x29, P6 ;  /* 0x000000295400780c */ /* 0x040fe400037c1670 */
[C---:B------:R-:W-:Y:S02]  /*6860*/  ISETP.LT.OR P2, PT, R84.reuse, 0x2a, P2 ;  /* 0x0000002a5400780c */ /* 0x040fe40001741670 */
[----:B------:R-:W-:Y:S02]  /*6870*/  ISETP.LT.OR P3, PT, R84, 0x42, P3 ;  /* 0x000000425400780c */ /* 0x000fe40001f61670 */
[----:B------:R-:W-:Y:S02]  /*6880*/  FSEL R31, R31, -INF , !P5 ;  /* 0xff8000001f1f7808 */ /* 0x000fe40006800000 */
[----:B------:R-:W-:Y:S02]  /*6890*/  FSEL R32, R32, -INF , !P4 ;  /* 0xff80000020207808 */ /* 0x000fe40006000000 */
[----:B------:R-:W-:-:S02]  /*68a0*/  FSEL R35, R35, -INF , !P6 ;  /* 0xff80000023237808 */ /* 0x000fc40007000000 */
[----:B------:R-:W-:Y:S02]  /*68b0*/  FSEL R36, R36, -INF , !P2 ;  /* 0xff80000024247808 */ /* 0x000fe40005000000 */
[C---:B------:R-:W-:Y:S02]  /*68c0*/  ISETP.GT.AND P5, PT, R83.reuse, 0x31, P1 ;  /* 0x000000315300780c */ /* 0x040fe40000fa4270 */
        /* <DEDUP_REMOVED lines=34> */
[----:B------:R-:W-:Y:S02]  /*6af0*/  PLOP3.LUT P3, PT, PT, PT, UP0, 0x40, 0x0 ;  /* 0x000000000000781c */ /* 0x000fe40003f6e808 */
[C---:B------:R-:W-:Y:S02]  /*6b00*/  ISETP.LT.OR P5, PT, R84.reuse, 0x5a, P5 ;  /* 0x0000005a5400780c */ /* 0x040fe40002fa1670 */
[C---:B------:R-:W-:Y:S02]  /*6b10*/  ISETP.LT.OR P4, PT, R84.reuse, 0x61, P4 ;  /* 0x000000615400780c */ /* 0x040fe40002781670 */
[C---:B------:R-:W-:Y:S02]  /*6b20*/  ISETP.LT.OR P6, PT, R84.reuse, 0x62, P6 ;  /* 0x000000625400780c */ /* 0x040fe400037c1670 */
[----:B------:R-:W-:Y:S02]  /*6b30*/  ISETP.LT.OR P2, PT, R84, 0x69, P2 ;  /* 0x000000695400780c */ /* 0x000fe40001741670 */
[----:B------:R-:W-:-:S02]  /*6b40*/  FSEL R64, R64, -INF , !P5 ;  /* 0xff80000040407808 */ /* 0x000fc40006800000 */
[----:B------:R-:W-:Y:S02]  /*6b50*/  FSEL R67, R67, -INF , !P4 ;  /* 0xff80000043437808 */ /* 0x000fe40006000000 */
[----:B------:R-:W-:Y:S02]  /*6b60*/  FSEL R69, R69, -INF , !P6 ;  /* 0xff80000045457808 */ /* 0x000fe40007000000 */
[----:B------:R-:W-:Y:S02]  /*6b70*/  FSEL R71, R71, -INF , !P2 ;  /* 0xff80000047477808 */ /* 0x000fe40005000000 */
[C---:B------:R-:W-:Y:S02]  /*6b80*/  ISETP.GT.AND P5, PT, R83.reuse, 0x70, P1 ;  /* 0x000000705300780c */ /* 0x040fe40000fa4270 */
[C---:B------:R-:W-:Y:S02]  /*6b90*/  ISETP.GT.AND P4, PT, R83.reuse, 0x71, P1 ;  /* 0x000000715300780c */ /* 0x040fe40000f84270 */
[----:B------:R-:W-:-:S02]  /*6ba0*/  ISETP.GT.AND P6, PT, R83, 0x78, P1 ;  /* 0x000000785300780c */ /* 0x000fc40000fc4270 */
[----:B------:R-:W-:Y:S02]  /*6bb0*/  ISETP.GT.AND P2, PT, R83, 0x79, P1 ;  /* 0x000000795300780c */ /* 0x000fe40000f44270 */
[C---:B------:R-:W-:Y:S02]  /*6bc0*/  ISETP.LT.OR P5, PT, R84.reuse, 0x71, P5 ;  /* 0x000000715400780c */ /* 0x040fe40002fa1670 */
[C---:B------:R-:W-:Y:S02]  /*6bd0*/  ISETP.LT.OR P4, PT, R84.reuse, 0x72, P4 ;  /* 0x000000725400780c */ /* 0x040fe40002781670 */
[C---:B------:R-:W-:Y:S02]  /*6be0*/  ISETP.LT.OR P6, PT, R84.reuse, 0x79, P6 ;  /* 0x000000795400780c */ /* 0x040fe400037c1670 */
[----:B------:R-:W-:Y:S02]  /*6bf0*/  ISETP.LT.OR P2, PT, R84, 0x7a, P2 ;  /* 0x0000007a5400780c */ /* 0x000fe40001741670 */
[----:B------:R-:W-:-:S02]  /*6c00*/  FSEL R75, R75, -INF , !P5 ;  /* 0xff8000004b4b7808 */ /* 0x000fc40006800000 */
[----:B------:R-:W-:Y:S02]  /*6c10*/  FSEL R78, R78, -INF , !P4 ;  /* 0xff8000004e4e7808 */ /* 0x000fe40006000000 */
[----:B------:R-:W-:Y:S02]  /*6c20*/  FSEL R80, R80, -INF , !P6 ;  /* 0xff80000050507808 */ /* 0x000fe40007000000 */
[----:B------:R-:W-:Y:S01]  /*6c30*/  FSEL R81, R81, -INF , !P2 ;  /* 0xff80000051517808 */ /* 0x000fe20005000000 */
[----:B------:R-:W-:Y:S06]  /*6c40*/  @P3 BRA `(.L_x_796) ;  /* 0x00000000005c3947 */ /* 0x000fec0003800000 */
        /* <DEDUP_REMOVED lines=8> */
[----:B------:R-:W0:Y:S02]  /*6cd0*/  @P2 LDC.64 R26, c[0x0][0x9e8] ;  /* 0x00027a00ff1a2b82 */ /* 0x000e240000000a00 */
[----:B0-----:R-:W-:-:S05]  /*6ce0*/  @P2 IMAD.HI.U32 R26, R7, R26, RZ ;  /* 0x0000001a071a2227 */ /* 0x001fca00078e00ff */
[----:B------:R-:W-:-:S04]  /*6cf0*/  @P2 SHF.R.U32.HI R7, RZ, R27, R26 ;  /* 0x0000001bff072219 */ /* 0x000fc8000001161a */
[----:B------:R-:W-:Y:S01]  /*6d00*/  LOP3.LUT R7, RZ, R7, RZ, 0x33, !PT ;  /* 0x00000007ff077212 */ /* 0x000fe200078e33ff */
[----:B------:R-:W-:Y:S06]  /*6d10*/  BRA `(.L_x_799) ;  /* 0x0000000000147947 */ /* 0x000fec0003800000 */
.L_x_798:
[----:B------:R-:W-:-:S05]  /*6d20*/  IMAD.U32 R84, RZ, RZ, UR23 ;  /* 0x00000017ff547e24 */ /* 0x000fca000f8e00ff */
[----:B------:R-:W-:-:S13]  /*6d30*/  ISETP.NE.AND P2, PT, R84, 0x1, PT ;  /* 0x000000015400780c */ /* 0x000fda0003f45270 */
[----:B------:R-:W0:Y:S02]  /*6d40*/  @P2 LDC.64 R26, c[0x0][0x9e8] ;  /* 0x00027a00ff1a2b82 */ /* 0x000e240000000a00 */
[----:B0-----:R-:W-:-:S05]  /*6d50*/  @P2 IMAD.HI.U32 R26, R7, R26, RZ ;  /* 0x0000001a071a2227 */ /* 0x001fca00078e00ff */
[----:B------:R-:W-:-:S07]  /*6d60*/  @P2 SHF.R.U32.HI R7, RZ, R27, R26 ;  /* 0x0000001bff072219 */ /* 0x000fce000001161a */
.L_x_799:
[----:B------:R-:W-:Y:S05]  /*6d70*/  BSYNC B0 ;  /* 0x0000000000007941 */ /* 0x000fea0003800000 */
.L_x_797:
[----:B------:R-:W-:-:S04]  /*6d80*/  IMAD R7, R7, R84, -R77 ;  /* 0x0000005407077224 */ /* 0x000fc800078e0a4d */
[----:B------:R-:W-:-:S05]  /*6d90*/  IMAD R7, R16, -0x2, R7 ;  /* 0xfffffffe10077824 */ /* 0x000fca00078e0207 */
[----:B------:R-:W-:Y:S02]  /*6da0*/  VIADDMNMX R86, R7, R84, R86, PT ;  /* 0x0000005407567246 */ /* 0x000fe40003800156 */
[----:B------:R-:W-:-:S07]  /*6db0*/  VIMNMX R85, R85, R7, !PT ;  /* 0x0000000755557248 */ /* 0x000fce0007fe0100 */
.L_x_796:
[----:B------:R-:W-:Y:S01]  /*6dc0*/  FMNMX.FTZ R7, R82, R5, !PT ;  /* 0x0000000552077209 */ /* 0x000fe20007810000 */
[----:B------:R-:W-:Y:S01]  /*6dd0*/  UMOV UR6, UR19 ;  /* 0x0000001300067c82 */ /* 0x000fe20008000000 */
[----:B------:R-:W-:Y:S01]  /*6de0*/  ISETP.GT.AND P5, PT, R85, 0x10, P1 ;  /* 0x000000105500780c */ /* 0x000fe20000fa4270 */
[----:B------:R-:W-:Y:S01]  /*6df0*/  IMAD.U32 R136, RZ, RZ, UR6 ;  /* 0x00000006ff887e24 */ /* 0x000fe2000f8e00ff */
[----:B------:R-:W-:Y:S02]  /*6e00*/  FMNMX.FTZ R26, R8, R7, !PT ;  /* 0x00000007081a7209 */ /* 0x000fe40007810000 */
[----:B------:R-:W-:Y:S02]  /*6e10*/  ISETP.LT.OR P5, PT, R86, 0x11, P5 ;  /* 0x000000115600780c */ /* 0x000fe40002fa1670 */
[----:B------:R-:W-:Y:S02]  /*6e20*/  FMNMX.FTZ R7, R11, R26, !PT ;  /* 0x0000001a0b077209 */ /* 0x000fe40007810000 */
[----:B------:R-:W-:-:S02]  /*6e30*/  FSEL R21, R21, -INF , !P5 ;  /* 0xff80000015157808 */ /* 0x000fc40006800000 */
[----:B------:R-:W-:Y:S02]  /*6e40*/  FMNMX.FTZ R26, R12, R7, !PT ;  /* 0x000000070c1a7209 */ /* 0x000fe40007810000 */
[----:B------:R-:W-:Y:S02]  /*6e50*/  ISETP.GT.AND P5, PT, R85, 0x20, P1 ;  /* 0x000000205500780c */ /* 0x000fe40000fa4270 */
[----:B------:R-:W-:Y:S02]  /*6e60*/  FMNMX.FTZ R7, R15, R26, !PT ;  /* 0x0000001a0f077209 */ /* 0x000fe40007810000 */
[----:B------:R-:W-:Y:S02]  /*6e70*/  ISETP.LT.OR P5, PT, R86, 0x21, P5 ;  /* 0x000000215600780c */ /* 0x000fe40002fa1670 */
[----:B------:R-:W-:Y:S02]  /*6e80*/  FMNMX.FTZ R26, R20, R7, !PT ;  /* 0x00000007141a7209 */ /* 0x000fe40007810000 */
[----:B------:R-:W-:-:S02]  /*6e90*/  ISETP.GT.AND P4, PT, R85, 0x9, P1 ;  /* 0x000000095500780c */ /* 0x000fc40000f84270 */
[----:B------:R-:W-:Y:S02]  /*6ea0*/  FMNMX.FTZ R7, R25, R26, !PT ;  /* 0x0000001a19077209 */ /* 0x000fe40007810000 */
[----:B------:R-:W-:Y:S02]  /*6eb0*/  FSEL R33, R33, -INF , !P5 ;  /* 0xff80000021217808 */ /* 0x000fe40006800000 */
[----:B------:R-:W-:Y:S02]  /*6ec0*/  FMNMX.FTZ R26, R28, R7, !PT ;  /* 0x000000071c1a7209 */ /* 0x000fe40007810000 */
[----:B------:R-:W-:Y:S02]  /*6ed0*/  ISETP.GT.AND P5, PT, R85, RZ, P1 ;  /* 0x000000ff5500720c */ /* 0x000fe40000fa4270 */
[----:B------:R-:W-:Y:S02]  /*6ee0*/  FMNMX.FTZ R7, R31, R26, !PT ;  /* 0x0000001a1f077209 */ /* 0x000fe40007810000 */
[----:B------:R-:W-:-:S02]  /*6ef0*/  ISETP.LT.OR P4, PT, R86, 0xa, P4 ;  /* 0x0000000a5600780c */ /* 0x000fc40002781670 */
[----:B------:R-:W-:Y:S02]  /*6f00*/  FMNMX.FTZ R26, R32, R7, !PT ;  /* 0x00000007201a7209 */ /* 0x000fe40007810000 */
[----:B------:R-:W-:Y:S02]  /*6f10*/  ISETP.GT.AND P2, PT, R85, 0x1, P1 ;  /* 0x000000015500780c */ /* 0x000fe40000f44270 */
[----:B------:R-:W-:Y:S02]  /*6f20*/  FMNMX.FTZ R7, R35, R26, !PT ;  /* 0x0000001a23077209 */ /* 0x000fe40007810000 */
[----:B------:R-:W-:Y:S02]  /*6f30*/  ISETP.LT.OR P5, PT, R86, 0x1, P5 ;  /* 0x000000015600780c */ /* 0x000fe40002fa1670 */
[----:B------:R-:W-:Y:S02]  /*6f40*/  FMNMX.FTZ R26, R36, R7, !PT ;  /* 0x00000007241a7209 */ /* 0x000fe40007810000 */
[----:B------:R-:W-:-:S02]  /*6f50*/  ISETP.GT.AND P3, PT, R85, 0x8, P1 ;  /* 0x000000085500780c */ /* 0x000fc40000f64270 */
[----:B------:R-:W-:Y:S02]  /*6f60*/  FMNMX.FTZ R7, R41, R26, !PT ;  /* 0x0000001a29077209 */ /* 0x000fe40007810000 */
[----:B------:R-:W-:Y:S02]  /*6f70*/  ISETP.LT.OR P2, PT, R86, 0x2, P2 ;  /* 0x000000025600780c */ /* 0x000fe40001741670 */
[----:B------:R-:W-:Y:S02]  /*6f80*/  FMNMX.FTZ R26, R42, R7, !PT ;  /* 0x000000072a1a7209 */ /* 0x000fe40007810000 */
[----:B------:R-:W-:Y:S02]  /*6f90*/  ISETP.LT.OR P3, PT, R86, 0x9, P3 ;  /* 0x000000095600780c */ /* 0x000fe40001f61670 */
[----:B------:R-:W-:Y:S02]  /*6fa0*/  FMNMX.FTZ R7, R45, R26, !PT ;  /* 0x0000001a2d077209 */ /* 0x000fe40007810000 */
[----:B------:R-:W-:-:S02]  /*6fb0*/  FSEL R10, R10, -INF , !P2 ;  /* 0xff8000000a0a7808 */ /* 0x000fc40005000000 */
[----:B------:R-:W-:Y:S02]  /*6fc0*/  FMNMX.FTZ R26, R46, R7, !PT ;  /* 0x000000072e1a7209 */ /* 0x000fe40007810000 */
[----:B------:R-:W-:Y:S02]  /*6fd0*/  FSEL R13, R13, -INF , !P3 ;  /* 0xff8000000d0d7808 */ /* 0x000fe40005800000 */
[----:B------:R-:W-:Y:S02]  /*6fe0*/  FMNMX.FTZ R7, R49, R26, !PT ;  /* 0x0000001a31077209 */ /* 0x000fe40007810000 */
[C---:B------:R-:W-:Y:S02]  /*6ff0*/  ISETP.GT.AND P2, PT, R85.reuse, 0x11, P1 ;  /* 0x000000115500780c */ /* 0x040fe40000f44270 */
        /* <DEDUP_REMOVED lines=15> */
[C---:B------:R-:W-:Y:S02]  /*70f0*/  ISETP.LT.OR P2, PT, R86.reuse, 0x22, P2 ;  /* 0x000000225600780c */ /* 0x040fe40001741670 */
[----:B------:R-:W-:Y:S02]  /*7100*/  FMNMX.FTZ R26, R69, R26, !PT ;  /* 0x0000001a451a7209 */ /* 0x000fe40007810000 */
[----:B------:R-:W-:Y:S02]  /*7110*/  ISETP.LT.OR P3, PT, R86, 0x29, P3 ;  /* 0x000000295600780c */ /* 0x000fe40001f61670 */
[----:B------:R-:W-:Y:S02]  /*7120*/  FMNMX.FTZ R26, R71, R26, !PT ;  /* 0x0000001a471a7209 */ /* 0x000fe40007810000 */
[----:B------:R-:W-:-:S02]  /*7130*/  FSEL R34, R34, -INF , !P2 ;  /* 0xff80000022227808 */ /* 0x000fc40005000000 */
[----:B------:R-:W-:Y:S02]  /*7140*/  FMNMX.FTZ R26, R73, R26, !PT ;  /* 0x0000001a491a7209 */ /* 0x000fe40007810000 */
[----:B------:R-:W-:Y:S02]  /*7150*/  ISETP.GT.AND P2, PT, R85, 0x30, P1 ;  /* 0x000000305500780c */ /* 0x000fe40000f44270 */
[----:B------:R-:W-:Y:S02]  /*7160*/  FMNMX.FTZ R7, R75, R26, !PT ;  /* 0x0000001a4b077209 */ /* 0x000fe40007810000 */
[----:B------:R-:W-:Y:S02]  /*7170*/  FSEL R37, R37, -INF , !P3 ;  /* 0xff80000025257808 */ /* 0x000fe40005800000 */
[----:B------:R-:W-:Y:S02]  /*7180*/  FMNMX.FTZ R7, R78, R7, !PT ;  /* 0x000000074e077209 */ /* 0x000fe40007810000 */
[----:B------:R-:W-:-:S02]  /*7190*/  ISETP.GT.AND P3, PT, R85, 0x31, P1 ;  /* 0x000000315500780c */ /* 0x000fc40000f64270 */
[----:B------:R-:W-:Y:S02]  /*71a0*/  FMNMX.FTZ R26, R80, R7, !PT ;  /* 0x00000007501a7209 */ /* 0x000fe40007810000 */
[C---:B------:R-:W-:Y:S02]  /*71b0*/  ISETP.LT.OR P2, PT, R86.reuse, 0x31, P2 ;  /* 0x000000315600780c */ /* 0x040fe40001741670 */
[----:B------:R-:W-:Y:S02]  /*71c0*/  FMNMX.FTZ R26, R81, R26, !PT ;  /* 0x0000001a511a7209 */ /* 0x000fe40007810000 */
[----:B------:R-:W-:Y:S02]  /*71d0*/  FSEL R39, R39, -INF , !P2 ;  /* 0xff80000027277808 */ /* 0x000fe40005000000 */
[----:B------:R-:W-:Y:S01]  /*71e0*/  ISETP.LT.OR P3, PT, R86, 0x32, P3 ;  /* 0x000000325600780c */ /* 0x000fe20001f61670 */
[----:B------:R-:W0:Y:S01]  /*71f0*/  SHFL.BFLY PT, R7, R26, 0x2, 0x1f ;  /* 0x0c401f001a077f89 */ /* 0x000e2200000e0000 */
[----:B------:R-:W-:-:S02]  /*7200*/  ISETP.GT.AND P2, PT, R85, 0x40, P1 ;  /* 0x000000405500780c */ /* 0x000fc40000f44270 */
[----:B------:R-:W-:Y:S02]  /*7210*/  FSEL R40, R40, -INF , !P3 ;  /* 0xff80000028287808 */ /* 0x000fe40005800000 */
[----:B------:R-:W-:Y:S02]  /*7220*/  ISETP.GT.AND P3, PT, R85, 0x41, P1 ;  /* 0x000000415500780c */ /* 0x000fe40000f64270 */
[C---:B------:R-:W-:Y:S02]  /*7230*/  ISETP.LT.OR P2, PT, R86.reuse, 0x41, P2 ;  /* 0x000000415600780c */ /* 0x040fe40001741670 */
[----:B------:R-:W-:Y:S02]  /*7240*/  ISETP.LT.OR P3, PT, R86, 0x42, P3 ;  /* 0x000000425600780c */ /* 0x000fe40001f61670 */
[----:B------:R-:W-:Y:S02]  /*7250*/  FSEL R47, R47, -INF , !P2 ;  /* 0xff8000002f2f7808 */ /* 0x000fe40005000000 */
[----:B------:R-:W-:-:S02]  /*7260*/  FSEL R48, R48, -INF , !P3 ;  /* 0xff80000030307808 */ /* 0x000fc40005800000 */
[C---:B------:R-:W-:Y:S02]  /*7270*/  ISETP.GT.AND P2, PT, R85.reuse, 0x50, P1 ;  /* 0x000000505500780c */ /* 0x040fe40000f44270 */
[----:B------:R-:W-:Y:S02]  /*7280*/  ISETP.GT.AND P3, PT, R85, 0x51, P1 ;  /* 0x000000515500780c */ /* 0x000fe40000f64270 */
[C---:B------:R-:W-:Y:S02]  /*7290*/  ISETP.LT.OR P2, PT, R86.reuse, 0x51, P2 ;  /* 0x000000515600780c */ /* 0x040fe40001741670 */
[----:B------:R-:W-:Y:S02]  /*72a0*/  ISETP.LT.OR P3, PT, R86, 0x52, P3 ;  /* 0x000000525600780c */ /* 0x000fe40001f61670 */
[----:B------:R-:W-:Y:S02]  /*72b0*/  FSEL R57, R57, -INF , !P2 ;  /* 0xff80000039397808 */ /* 0x000fe40005000000 */
[----:B0-----:R-:W-:-:S02]  /*72c0*/  FMNMX.FTZ R27, R26, R7, !PT ;  /* 0x000000071a1b7209 */ /* 0x001fc40007810000 */
[----:B------:R-:W-:Y:S02]  /*72d0*/  FSEL R58, R58, -INF , !P3 ;  /* 0xff8000003a3a7808 */ /* 0x000fe40005800000 */
[C---:B------:R-:W-:Y:S01]  /*72e0*/  ISETP.GT.AND P2, PT, R85.reuse, 0x60, P1 ;  /* 0x000000605500780c */ /* 0x040fe20000f44270 */
[----:B------:R-:W0:Y:S01]  /*72f0*/  SHFL.BFLY PT, R84, R27, 0x1, 0x1f ;  /* 0x0c201f001b547f89 */ /* 0x000e2200000e0000 */
[----:B------:R-:W-:Y:S02]  /*7300*/  ISETP.GT.AND P3, PT, R85, 0x61, P1 ;  /* 0x000000615500780c */ /* 0x000fe40000f64270 */
[C---:B------:R-:W-:Y:S02]  /*7310*/  ISETP.LT.OR P2, PT, R86.reuse, 0x61, P2 ;  /* 0x000000615600780c */ /* 0x040fe40001741670 */
[----:B------:R-:W-:Y:S02]  /*7320*/  ISETP.LT.OR P3, PT, R86, 0x62, P3 ;  /* 0x000000625600780c */ /* 0x000fe40001f61670 */
[----:B------:R-:W-:-:S02]  /*7330*/  FSEL R65, R65, -INF , !P2 ;  /* 0xff80000041417808 */ /* 0x000fc40005000000 */
[----:B------:R-:W-:Y:S02]  /*7340*/  FSEL R66, R66, -INF , !P3 ;  /* 0xff80000042427808 */ /* 0x000fe40005800000 */
[C---:B------:R-:W-:Y:S02]  /*7350*/  ISETP.GT.AND P2, PT, R85.reuse, 0x70, P1 ;  /* 0x000000705500780c */ /* 0x040fe40000f44270 */
[----:B------:R-:W-:Y:S02]  /*7360*/  ISETP.GT.AND P3, PT, R85, 0x71, P1 ;  /* 0x000000715500780c */ /* 0x000fe40000f64270 */
[C---:B------:R-:W-:Y:S02]  /*7370*/  ISETP.LT.OR P2, PT, R86.reuse, 0x71, P2 ;  /* 0x000000715600780c */ /* 0x040fe40001741670 */
[----:B------:R-:W-:Y:S02]  /*7380*/  ISETP.LT.OR P3, PT, R86, 0x72, P3 ;  /* 0x000000725600780c */ /* 0x000fe40001f61670 */
[----:B------:R-:W-:-:S02]  /*7390*/  FSEL R72, R72, -INF , !P2 ;  /* 0xff80000048487808 */ /* 0x000fc40005000000 */
[----:B------:R-:W-:Y:S02]  /*73a0*/  FSEL R74, R74, -INF , !P3 ;  /* 0xff8000004a4a7808 */ /* 0x000fe40005800000 */
[----:B0-----:R-:W-:Y:S02]  /*73b0*/  FMNMX.FTZ R7, R27, R84, !PT ;  /* 0x000000541b077209 */ /* 0x001fe40007810000 */
[----:B------:R-:W-:Y:S02]  /*73c0*/  FSEL R27, R14, -INF , !P4 ;  /* 0xff8000000e1b7808 */ /* 0x000fe40006000000 */
[C---:B------:R-:W-:Y:S01]  /*73d0*/  FSETP.NEU.FTZ.AND P6, PT, R7.reuse, -INF , PT ;  /* 0xff8000000700780b */ /* 0x040fe20003fdd000 */
[----:B------:R-:W-:-:S01]  /*73e0*/  FFMA.FTZ R77, R7, R136, -8 ;  /* 0xc1000000074d7423 */ /* 0x000fc20000010088 */
[----:B------:R-:W-:-:S04]  /*73f0*/  ISETP.GT.AND P4, PT, R85, 0x19, P1 ;  /* 0x000000195500780c */ /* 0x000fc80000f84270 */
[----:B------:R-:W-:Y:S02]  /*7400*/  FSEL R26, R77, RZ, P6 ;  /* 0x000000ff4d1a7208 */ /* 0x000fe40003000000 */
[----:B------:R-:W-:-:S03]  /*7410*/  ISETP.LT.OR P4, PT, R86, 0x1a, P4 ;  /* 0x0000001a5600780c */ /* 0x000fc60002781670 */
[--C-:B------:R-:W-:Y:S01]  /*7420*/  FFMA.FTZ R82, R82, UR6, -R26.reuse ;  /* 0x0000000652527c23 */ /* 0x100fe2000801081a */
[----:B------:R-:W-:-:S01]  /*7430*/  FFMA.FTZ R77, R8, UR6, -R26 ;  /* 0x00000006084d7c23 */ /* 0x000fc2000801081a */
[--C-:B------:R-:W-:Y:S01]  /*7440*/  FFMA.FTZ R8, R11, UR6, -R26.reuse ;  /* 0x000000060b087c23 */ /* 0x100fe2000801081a */
[----:B------:R-:W-:-:S01]  /*7450*/  FFMA.FTZ R11, R12, UR6, -R26 ;  /* 0x000000060c0b7c23 */ /* 0x000fc2000801081a */
[----:B------:R0:W-:Y:S01]  /*7460*/  MUFU.EX2 R14, R82 ;  /* 0x00000052000e7308 */ /* 0x0001e20000000800 */
[----:B------:R-:W-:-:S01]  /*7470*/  FFMA.FTZ R12, R20, UR6, -R26 ;  /* 0x00000006140c7c23 */ /* 0x000fc2000801081a */
[--C-:B------:R-:W-:Y:S01]  /*7480*/  FFMA.FTZ R84, R25, UR6, -R26.reuse ;  /* 0x0000000619547c23 */ /* 0x100fe2000801081a */
[----:B------:R-:W-:-:S01]  /*7490*/  FFMA.FTZ R87, R28, UR6, -R26 ;  /* 0x000000061c577c23 */ /* 0x000fc2000801081a */
[----:B------:R-:W-:Y:S01]  /*74a0*/  FSEL R30, R30, -INF , !P4 ;  /* 0xff8000001e1e7808 */ /* 0x000fe20006000000 */
[----:B------:R-:W-:-:S01]  /*74b0*/  FFMA.FTZ R78, R78, UR6, -R26 ;  /* 0x000000064e4e7c23 */ /* 0x000fc2000801081a */
[----:B------:R-:W-:Y:S01]  /*74c0*/  ISETP.GT.AND P4, PT, R85, 0x29, P1 ;  /* 0x000000295500780c */ /* 0x000fe20000f84270 */
[----:B------:R-:W-:-:S01]  /*74d0*/  FFMA.FTZ R81, R81, UR6, -R26 ;  /* 0x0000000651517c23 */ /* 0x000fc2000801081a */
[----:B------:R-:W-:Y:S01]  /*74e0*/  MUFU.EX2 R77, R77 ;  /* 0x0000004d004d7308 */ /* 0x000fe20000000800 */
[----:B0-----:R-:W-:-:S01]  /*74f0*/  FFMA.FTZ R82, R15, UR6, -R26 ;  /* 0x000000060f527c23 */ /* 0x001fc2000801081a */
[----:B------:R-:W-:-:S02]  /*7500*/  FSEL R15, R9, -INF , !P5 ;  /* 0xff800000090f7808 */ /* 0x000fc40006800000 */
[----:B------:R-:W-:Y:S02]  /*7510*/  ISETP.LT.OR P4, PT, R86, 0x2a, P4 ;  /* 0x0000002a5600780c */ /* 0x000fe40002781670 */
[----:B------:R-:W-:Y:S02]  /*7520*/  FMNMX.FTZ R83, R15, R6, !PT ;  /* 0x000000060f537209 */ /* 0x000fe40007810000 */
[----:B------:R0:W-:Y:S01]  /*7530*/  MUFU.EX2 R9, R82 ;  /* 0x0000005200097308 */ /* 0x0001e20000000800 */
[----:B------:R-:W-:Y:S02]  /*7540*/  FSEL R38, R38, -INF , !P4 ;  /* 0xff80000026267808 */ /* 0x000fe40006000000 */
[----:B------:R-:W-:Y:S02]  /*7550*/  FMNMX.FTZ R20, R10, R83, !PT ;  /* 0x000000530a147209 */ /* 0x000fe40007810000 */
[----:B------:R-:W-:Y:S02]  /*7560*/  ISETP.GT.AND P5, PT, R85, 0x38, P1 ;  /* 0x000000385500780c */ /* 0x000fe40000fa4270 */
[----:B------:R-:W-:Y:S01]  /*7570*/  FMNMX.FTZ R20, R13, R20, !PT ;  /* 0x000000140d147209 */ /* 0x000fe20007810000 */
[----:B------:R-:W-:Y:S01]  /*7580*/  MUFU.EX2 R8, R8 ;  /* 0x0000000800087308 */ /* 0x000fe20000000800 */
[----:B------:R-:W-:-:S02]  /*7590*/  ISETP.GT.AND P4, PT, R85, 0x39, P1 ;  /* 0x000000395500780c */ /* 0x000fc40000f84270 */
[----:B0-----:R-:W-:Y:S02]  /*75a0*/  FMNMX.FTZ R82, R27, R20, !PT ;  /* 0x000000141b527209 */ /* 0x001fe40007810000 */
[----:B------:R-:W-:Y:S02]  /*75b0*/  ISETP.LT.OR P5, PT, R86, 0x39, P5 ;  /* 0x000000395600780c */ /* 0x000fe40002fa1670 */
[----:B------:R-:W-:Y:S01]  /*75c0*/  FMNMX.FTZ R25, R21, R82, !PT ;  /* 0x0000005215197209 */ /* 0x000fe20007810000 */
[----:B------:R0:W-:Y:S01]  /*75d0*/  MUFU.EX2 R20, R84 ;  /* 0x0000005400147308 */ /* 0x0001e20000000800 */
[----:B------:R-:W-:Y:S02]  /*75e0*/  FSEL R43, R43, -INF , !P5 ;  /* 0xff8000002b2b7808 */ /* 0x000fe40006800000 */
[----:B------:R-:W-:Y:S02]  /*75f0*/  FMNMX.FTZ R28, R24, R25, !PT ;  /* 0x00000019181c7209 */ /* 0x000fe40007810000 */
[----:B------:R-:W-:-:S02]  /*7600*/  ISETP.LT.OR P4, PT, R86, 0x3a, P4 ;  /* 0x0000003a5600780c */ /* 0x000fc40002781670 */
[----:B------:R-:W-:Y:S01]  /*7610*/  FMNMX.FTZ R83, R29, R28, !PT ;  /* 0x0000001c1d537209 */ /* 0x000fe20007810000 */
[----:B------:R-:W-:-:S01]  /*7620*/  FFMA.FTZ R28, R31, UR6, -R26 ;  /* 0x000000061f1c7c23 */ /* 0x000fc2000801081a */
[----:B------:R-:W-:Y:S01]  /*7630*/  FSEL R44, R44, -INF , !P4 ;  /* 0xff8000002c2c7808 */ /* 0x000fe20006000000 */
[----:B0-----:R-:W-:-:S01]  /*7640*/  FFMA.FTZ R84, R59, UR6, -R26 ;  /* 0x000000063b547c23 */ /* 0x001fc2000801081a */
[----:B------:R-:W-:Y:S01]  /*7650*/  FMNMX.FTZ R82, R30, R83, !PT ;  /* 0x000000531e527209 */ /* 0x000fe20007810000 */
[----:B------:R-:W-:-:S01]  /*7660*/  FFMA.FTZ R83, R32, UR6, -R26 ;  /* 0x0000000620537c23 */ /* 0x000fc2000801081a */
[----:B------:R-:W-:Y:S01]  /*7670*/  ISETP.GT.AND P5, PT, R85, 0x48, P1 ;  /* 0x000000485500780c */ /* 0x000fe20000fa4270 */
[----:B------:R-:W-:-:S01]  /*7680*/  FFMA.FTZ R59, R60, UR6, -R26 ;  /* 0x000000063c3b7c23 */ /* 0x000fc2000801081a */
[----:B------:R-:W-:Y:S01]  /*7690*/  FMNMX.FTZ R31, R33, R82, !PT ;  /* 0x00000052211f7209 */ /* 0x000fe20007810000 */
[----:B------:R-:W-:-:S01]  /*76a0*/  FFMA.FTZ R60, R63, UR6, -R26 ;  /* 0x000000063f3c7c23 */ /* 0x000fc2000801081a */
[----:B------:R-:W-:Y:S01]  /*76b0*/  ISETP.GT.AND P4, PT, R85, 0x49, P1 ;  /* 0x000000495500780c */ /* 0x000fe20000f84270 */
[----:B------:R-:W-:-:S01]  /*76c0*/  FFMA.FTZ R63, R64, UR6, -R26 ;  /* 0x00000006403f7c23 */ /* 0x000fc2000801081a */
[----:B------:R-:W-:Y:S01]  /*76d0*/  FMNMX.FTZ R32, R34, R31, !PT ;  /* 0x0000001f22207209 */ /* 0x000fe20007810000 */
[----:B------:R-:W-:-:S01]  /*76e0*/  FFMA.FTZ R64, R67, UR6, -R26 ;  /* 0x0000000643407c23 */ /* 0x000fc2000801081a */
[----:B------:R-:W-:Y:S01]  /*76f0*/  ISETP.LT.OR P5, PT, R86, 0x49, P5 ;  /* 0x000000495600780c */ /* 0x000fe20002fa1670 */
[----:B------:R-:W-:-:S01]  /*7700*/  FFMA.FTZ R67, R69, UR6, -R26 ;  /* 0x0000000645437c23 */ /* 0x000fc2000801081a */
[----:B------:R-:W-:Y:S01]  /*7710*/  FMNMX.FTZ R31, R37, R32, !PT ;  /* 0x00000020251f7209 */ /* 0x000fe20007810000 */
[----:B------:R-:W-:-:S01]  /*7720*/  FFMA.FTZ R32, R35, UR6, -R26 ;  /* 0x0000000623207c23 */ /* 0x000fc2000801081a */
[--C-:B------:R-:W-:Y:S01]  /*7730*/  FFMA.FTZ R35, R36, UR6, -R26.reuse ;  /* 0x0000000624237c23 */ /* 0x100fe2000801081a */
[----:B------:R-:W-:Y:S01]  /*7740*/  FSEL R51, R51, -INF , !P5 ;  /* 0xff80000033337808 */ /* 0x000fe20006800000 */
[--C-:B------:R-:W-:Y:S01]  /*7750*/  FFMA.FTZ R69, R71, UR6, -R26.reuse ;  /* 0x0000000647457c23 */ /* 0x100fe2000801081a */
[----:B------:R-:W-:Y:S01]  /*7760*/  FMNMX.FTZ R82, R38, R31, !PT ;  /* 0x0000001f26527209 */ /* 0x000fe20007810000 */
[----:B------:R-:W-:Y:S01]  /*7770*/  FFMA.FTZ R71, R75, UR6, -R26 ;  /* 0x000000064b477c23 */ /* 0x000fe2000801081a */
[----:B------:R-:W-:Y:S01]  /*7780*/  ISETP.LT.OR P4, PT, R86, 0x4a, P4 ;  /* 0x0000004a5600780c */ /* 0x000fe20002781670 */
[----:B------:R-:W-:Y:S01]  /*7790*/  MUFU.EX2 R11, R11 ;  /* 0x0000000b000b7308 */ /* 0x000fe20000000800 */
[----:B------:R-:W-:-:S02]  /*77a0*/  FMNMX.FTZ R31, R39, R82, !PT ;  /* 0x00000052271f7209 */ /* 0x000fc40007810000 */
[----:B------:R-:W-:Y:S02]  /*77b0*/  FSEL R52, R52, -INF , !P4 ;  /* 0xff80000034347808 */ /* 0x000fe40006000000 */
[----:B------:R-:W-:Y:S02]  /*77c0*/  FMNMX.FTZ R36, R40, R31, !PT ;  /* 0x0000001f28247209 */ /* 0x000fe40007810000 */
[----:B------:R-:W-:Y:S01]  /*77d0*/  ISETP.GT.AND P5, PT, R85, 0x58, P1 ;  /* 0x000000585500780c */ /* 0x000fe20000fa4270 */
[----:B------:R-:W-:Y:S01]  /*77e0*/  MUFU.EX2 R12, R12 ;  /* 0x0000000c000c7308 */ /* 0x000fe20000000800 */
[----:B------:R-:W-:Y:S01]  /*77f0*/  FMNMX.FTZ R31, R43, R36, !PT ;  /* 0x000000242b1f7209 */ /* 0x000fe20007810000 */
[--C-:B------:R-:W-:Y:S01]  /*7800*/  FFMA.FTZ R36, R41, UR6, -R26.reuse ;  /* 0x0000000629247c23 */ /* 0x100fe2000801081a */
[----:B------:R-:W-:-:S01]  /*7810*/  FFMA.FTZ R41, R42, UR6, -R26 ;  /* 0x000000062a297c23 */ /* 0x000fc2000801081a */
[----:B------:R-:W-:Y:S02]  /*7820*/  ISETP.GT.AND P4, PT, R85, 0x59, P1 ;  /* 0x000000595500780c */ /* 0x000fe40000f84270 */
[----:B------:R-:W-:-:S02]  /*7830*/  FMNMX.FTZ R82, R44, R31, !PT ;  /* 0x0000001f2c527209 */ /* 0x000fc40007810000 */
[----:B------:R-:W-:Y:S01]  /*7840*/  ISETP.LT.OR P5, PT, R86, 0x59, P5 ;  /* 0x000000595600780c */ /* 0x000fe20002fa1670 */
[----:B------:R-:W-:Y:S01]  /*7850*/  MUFU.EX2 R25, R87 ;  /* 0x0000005700197308 */ /* 0x000fe20000000800 */
[----:B------:R-:W-:Y:S02]  /*7860*/  FMNMX.FTZ R31, R47, R82, !PT ;  /* 0x000000522f1f7209 */ /* 0x000fe40007810000 */
[----:B------:R-:W-:Y:S02]  /*7870*/  FSEL R61, R61, -INF , !P5 ;  /* 0xff8000003d3d7808 */ /* 0x000fe40006800000 */
[----:B------:R-:W-:Y:S02]  /*7880*/  FMNMX.FTZ R42, R48, R31, !PT ;  /* 0x0000001f302a7209 */ /* 0x000fe40007810000 */
[----:B------:R-:W-:Y:S01]  /*7890*/  ISETP.LT.OR P4, PT, R86, 0x5a, P4 ;  /* 0x0000005a5600780c */ /* 0x000fe20002781670 */
[----:B------:R-:W-:Y:S01]  /*78a0*/  MUFU.EX2 R28, R28 ;  /* 0x0000001c001c7308 */ /* 0x000fe20000000800 */
[----:B------:R-:W-:Y:S01]  /*78b0*/  FMNMX.FTZ R31, R51, R42, !PT ;  /* 0x0000002a331f7209 */ /* 0x000fe20007810000 */
[--C-:B------:R-:W-:Y:S01]  /*78c0*/  FFMA.FTZ R42, R45, UR6, -R26.reuse ;  /* 0x000000062d2a7c23 */ /* 0x100fe2000801081a */
[----:B------:R-:W-:-:S01]  /*78d0*/  FFMA.FTZ R45, R46, UR6, -R26 ;  /* 0x000000062e2d7c23 */ /* 0x000fc2000801081a */
[----:B------:R-:W-:-:S02]  /*78e0*/  FSEL R62, R62, -INF , !P4 ;  /* 0xff8000003e3e7808 */ /* 0x000fc40006000000 */
[----:B------:R-:W-:Y:S02]  /*78f0*/  FMNMX.FTZ R82, R52, R31, !PT ;  /* 0x0000001f34527209 */ /* 0x000fe40007810000 */
[----:B------:R-:W-:Y:S01]  /*7900*/  ISETP.GT.AND P5, PT, R85, 0x68, P1 ;  /* 0x000000685500780c */ /* 0x000fe20000fa4270 */
[----:B------:R-:W-:Y:S01]  /*7910*/  MUFU.EX2 R83, R83 ;  /* 0x0000005300537308 */ /* 0x000fe20000000800 */
[----:B------:R-:W-:Y:S02]  /*7920*/  FMNMX.FTZ R31, R57, R82, !PT ;  /* 0x00000052391f7209 */ /* 0x000fe40007810000 */
[----:B------:R-:W-:Y:S02]  /*7930*/  ISETP.GT.AND P4, PT, R85, 0x69, P1 ;  /* 0x000000695500780c */ /* 0x000fe40000f84270 */
[----:B------:R-:W-:Y:S02]  /*7940*/  FMNMX.FTZ R46, R58, R31, !PT ;  /* 0x0000001f3a2e7209 */ /* 0x000fe40007810000 */
[----:B------:R-:W-:Y:S01]  /*7950*/  ISETP.LT.OR P5, PT, R86, 0x69, P5 ;  /* 0x000000695600780c */ /* 0x000fe20002fa1670 */
[----:B------:R-:W-:Y:S01]  /*7960*/  MUFU.EX2 R32, R32 ;  /* 0x0000002000207308 */ /* 0x000fe20000000800 */
[----:B------:R-:W-:Y:S01]  /*7970*/  FMNMX.FTZ R31, R61, R46, !PT ;  /* 0x0000002e3d1f7209 */ /* 0x000fe20007810000 */
[--C-:B------:R-:W-:Y:S01]  /*7980*/  FFMA.FTZ R46, R49, UR6, -R26.reuse ;  /* 0x00000006312e7c23 */ /* 0x100fe2000801081a */
[----:B------:R-:W-:Y:S01]  /*7990*/  FSEL R68, R68, -INF , !P5 ;  /* 0xff80000044447808 */ /* 0x000fe20006800000 */
[--C-:B------:R-:W-:Y:S01]  /*79a0*/  FFMA.FTZ R49, R50, UR6, -R26.reuse ;  /* 0x0000000632317c23 */ /* 0x100fe2000801081a */
[----:B------:R-:W-:Y:S01]  /*79b0*/  FMNMX.FTZ R82, R62, R31, !PT ;  /* 0x0000001f3e527209 */ /* 0x000fe20007810000 */
[--C-:B------:R-:W-:Y:S01]  /*79c0*/  FFMA.FTZ R50, R53, UR6, -R26.reuse ;  /* 0x0000000635327c23 */ /* 0x100fe2000801081a */
[----:B------:R-:W-:Y:S01]  /*79d0*/  ISETP.LT.OR P4, PT, R86, 0x6a, P4 ;  /* 0x0000006a5600780c */ /* 0x000fe20002781670 */
[----:B------:R-:W-:Y:S01]  /*79e0*/  FFMA.FTZ R53, R56, UR6, -R26 ;  /* 0x0000000638357c23 */ /* 0x000fe2000801081a */
[----:B------:R-:W-:Y:S01]  /*79f0*/  FMNMX.FTZ R31, R65, R82, !PT ;  /* 0x00000052411f7209 */ /* 0x000fe20007810000 */
[----:B------:R-:W-:Y:S01]  /*7a00*/  MUFU.EX2 R35, R35 ;  /* 0x0000002300237308 */ /* 0x000fe20000000800 */
[----:B------:R-:W-:-:S02]  /*7a10*/  FSEL R70, R70, -INF , !P4 ;  /* 0xff80000046467808 */ /* 0x000fc40006000000 */
[----:B------:R-:W-:Y:S02]  /*7a20*/  FMNMX.FTZ R31, R66, R31, !PT ;  /* 0x0000001f421f7209 */ /* 0x000fe40007810000 */
[C---:B------:R-:W-:Y:S02]  /*7a30*/  ISETP.GT.AND P5, PT, R85.reuse, 0x78, P1 ;  /* 0x000000785500780c */ /* 0x040fe40000fa4270 */
[----:B------:R-:W-:Y:S01]  /*7a40*/  FMNMX.FTZ R31, R68, R31, !PT ;  /* 0x0000001f441f7209 */ /* 0x000fe20007810000 */
[----:B------:R-:W-:Y:S01]  /*7a50*/  MUFU.EX2 R36, R36 ;  /* 0x0000002400247308 */ /* 0x000fe20000000800 */
[----:B------:R-:W-:Y:S02]  /*7a60*/  ISETP.GT.AND P1, PT, R85, 0x79, P1 ;  /* 0x000000795500780c */ /* 0x000fe40000f24270 */
[----:B------:R-:W-:Y:S02]  /*7a70*/  FMNMX.FTZ R31, R70, R31, !PT ;  /* 0x0000001f461f7209 */ /* 0x000fe40007810000 */
[----:B------:R-:W-:-:S02]  /*7a80*/  ISETP.LT.OR P5, PT, R86, 0x79, P5 ;  /* 0x000000795600780c */ /* 0x000fc40002fa1670 */
[----:B------:R-:W-:Y:S01]  /*7a90*/  FMNMX.FTZ R31, R72, R31, !PT ;  /* 0x0000001f481f7209 */ /* 0x000fe20007810000 */
[----:B------:R-:W-:Y:S01]  /*7aa0*/  MUFU.EX2 R41, R41 ;  /* 0x0000002900297308 */ /* 0x000fe20000000800 */
[----:B------:R-:W-:Y:S02]  /*7ab0*/  ISETP.LT.OR P1, PT, R86, 0x7a, P1 ;  /* 0x0000007a5600780c */ /* 0x000fe40000f21670 */
[----:B------:R-:W-:Y:S02]  /*7ac0*/  FSEL R76, R76, -INF , !P5 ;  /* 0xff8000004c4c7808 */ /* 0x000fe40006800000 */
[----:B------:R-:W-:Y:S02]  /*7ad0*/  FMNMX.FTZ R31, R74, R31, !PT ;  /* 0x0000001f4a1f7209 */ /* 0x000fe40007810000 */
[----:B------:R-:W-:Y:S01]  /*7ae0*/  FSEL R79, R79, -INF , !P1 ;  /* 0xff8000004f4f7808 */ /* 0x000fe20004800000 */
[----:B------:R-:W-:Y:S01]  /*7af0*/  MUFU.EX2 R42, R42 ;  /* 0x0000002a002a7308 */ /* 0x000fe20000000800 */
[----:B------:R-:W-:-:S04]  /*7b00*/  FMNMX.FTZ R56, R76, R31, !PT ;  /* 0x0000001f4c387209 */ /* 0x000fc80007810000 */
[----:B------:R-:W-:-:S03]  /*7b10*/  FMNMX.FTZ R31, R79, R56, !PT ;  /* 0x000000384f1f7209 */ /* 0x000fc60007810000 */
[----:B------:R0:W-:Y:S02]  /*7b20*/  MUFU.EX2 R56, R84 ;  /* 0x0000005400387308 */ /* 0x0001e40000000800 */
[----:B------:R-:W0:Y:S06]  /*7b30*/  SHFL.BFLY PT, R82, R31, 0x2, 0x1f ;  /* 0x0c401f001f527f89 */ /* 0x000e2c00000e0000 */
[----:B------:R-:W-:Y:S08]  /*7b40*/  MUFU.EX2 R45, R45 ;  /* 0x0000002d002d7308 */ /* 0x000ff00000000800 */
[----:B------:R-:W-:Y:S08]  /*7b50*/  MUFU.EX2 R46, R46 ;  /* 0x0000002e002e7308 */ /* 0x000ff00000000800 */
[----:B------:R-:W-:Y:S01]  /*7b60*/  MUFU.EX2 R49, R49 ;  /* 0x0000003100317308 */ /* 0x000fe20000000800 */
[----:B0-----:R-:W-:Y:S01]  /*7b70*/  FMNMX.FTZ R84, R31, R82, !PT ;  /* 0x000000521f547209 */ /* 0x001fe20007810000 */
[--C-:B------:R-:W-:Y:S01]  /*7b80*/  FFMA.FTZ R82, R73, UR6, -R26.reuse ;  /* 0x0000000649527c23 */ /* 0x100fe2000801081a */
[----:B------:R-:W-:-:S01]  /*7b90*/  FFMA.FTZ R73, R80, UR6, -R26 ;  /* 0x0000000650497c23 */ /* 0x000fc2000801081a */
[----:B------:R-:W-:Y:S01]  /*7ba0*/  IMAD.U32 R80, RZ, RZ, UR6 ;  /* 0x00000006ff507e24 */ /* 0x000fe2000f8e00ff */
[----:B------:R-:W-:Y:S01]  /*7bb0*/  FSEL R26, R7, RZ, P6 ;  /* 0x000000ff071a7208 */ /* 0x000fe20003000000 */
[----:B------:R-:W0:Y:S02]  /*7bc0*/  SHFL.BFLY PT, R31, R84, 0x1, 0x1f ;  /* 0x0c201f00541f7f89 */ /* 0x000e2400000e0000 */
[----:B------:R-:W-:Y:S02]  /*7bd0*/  MUFU.EX2 R50, R50 ;  /* 0x0000003200327308 */ /* 0x000fe40000000800 */
[----:B------:R-:W-:-:S04]  /*7be0*/  FADD.FTZ R5, -R26, R5 ;  /* 0x000000051a057221 */ /* 0x000fc80000010100 */
[----:B------:R-:W-:Y:S02]  /*7bf0*/  FMUL.FTZ R5, R5, UR6 ;  /* 0x0000000605057c20 */ /* 0x000fe40008410000 */
[----:B------:R1:W-:Y:S08]  /*7c00*/  MUFU.EX2 R26, R81 ;  /* 0x00000051001a7308 */ /* 0x0003f00000000800 */
[----:B------:R-:W2:Y:S01]  /*7c10*/  MUFU.EX2 R5, R5 ;  /* 0x0000000500057308 */ /* 0x000ea20000000800 */
[----:B0-----:R-:W-:-:S07]  /*7c20*/  FMNMX.FTZ R31, R84, R31, !PT ;  /* 0x0000001f541f7209 */ /* 0x001fce0007810000 */
[----:B------:R-:W-:Y:S01]  /*7c30*/  MUFU.EX2 R53, R53 ;  /* 0x0000003500357308 */ /* 0x000fe20000000800 */
[C---:B------:R-:W-:Y:S01]  /*7c40*/  FSETP.NEU.FTZ.AND P1, PT, R31.reuse, -INF , PT ;  /* 0xff8000001f00780b */ /* 0x040fe20003f3d000 */
[----:B------:R-:W-:-:S06]  /*7c50*/  FFMA.FTZ R75, R31, R80, -8 ;  /* 0xc10000001f4b7423 */ /* 0x000fcc0000010050 */
[----:B------:R-:W-:Y:S01]  /*7c60*/  MUFU.EX2 R59, R59 ;  /* 0x0000003b003b7308 */ /* 0x000fe20000000800 */
[----:B------:R-:W-:-:S05]  /*7c70*/  FSEL R75, R75, RZ, P1 ;  /* 0x000000ff4b4b7208 */ /* 0x000fca0000800000 */
[--C-:B------:R-:W-:Y:S01]  /*7c80*/  FFMA.FTZ R80, R27, UR6, -R75.reuse ;  /* 0x000000061b507c23 */ /* 0x100fe2000801084b */
[----:B------:R-:W-:-:S01]  /*7c90*/  FFMA.FTZ R27, R29, UR6, -R75 ;  /* 0x000000061d1b7c23 */ /* 0x000fc2000801084b */
[--C-:B------:R-:W-:Y:S01]  /*7ca0*/  FFMA.FTZ R29, R33, UR6, -R75.reuse ;  /* 0x00000006211d7c23 */ /* 0x100fe2000801084b */
[----:B------:R-:W-:-:S01]  /*7cb0*/  FFMA.FTZ R33, R37, UR6, -R75 ;  /* 0x0000000625217c23 */ /* 0x000fc2000801084b */
[--C-:B------:R-:W-:Y:S01]  /*7cc0*/  FFMA.FTZ R37, R39, UR6, -R75.reuse ;  /* 0x0000000627257c23 */ /* 0x100fe2000801084b */
[----:B------:R-:W-:Y:S01]  /*7cd0*/  FSEL R39, R31, RZ, P1 ;  /* 0x000000ff1f277208 */ /* 0x000fe20000800000 */
[--C-:B------:R-:W-:Y:S01]  /*7ce0*/  FFMA.FTZ R15, R15, UR6, -R75.reuse ;  /* 0x000000060f0f7c23 */ /* 0x100fe2000801084b */
[----:B------:R-:W-:-:S01]  /*7cf0*/  FFMA.FTZ R10, R10, UR6, -R75 ;  /* 0x000000060a0a7c23 */ /* 0x000fc2000801084b */
[--C-:B------:R-:W-:Y:S01]  /*7d00*/  FFMA.FTZ R13, R13, UR6, -R75.reuse ;  /* 0x000000060d0d7c23 */ /* 0x100fe2000801084b */
[----:B------:R-:W-:-:S01]  /*7d10*/  FFMA.FTZ R21, R21, UR6, -R75 ;  /* 0x0000000615157c23 */ /* 0x000fc2000801084b */
[----:B------:R-:W-:Y:S01]  /*7d20*/  FADD.FTZ R39, -R39, R6 ;  /* 0x0000000627277221 */ /* 0x000fe20000010100 */
[----:B------:R-:W-:Y:S01]  /*7d30*/  MUFU.EX2 R80, R80 ;  /* 0x0000005000507308 */ /* 0x000fe20000000800 */
[----:B------:R-:W-:-:S01]  /*7d40*/  FFMA.FTZ R24, R24, UR6, -R75 ;  /* 0x0000000618187c23 */ /* 0x000fc2000801084b */
[--C-:B-1----:R-:W-:Y:S01]  /*7d50*/  FFMA.FTZ R81, R43, UR6, -R75.reuse ;  /* 0x000000062b517c23 */ /* 0x102fe2000801084b */
[----:B------:R-:W-:Y:S01]  /*7d60*/  FMUL.FTZ R84, R39, UR6 ;  /* 0x0000000627547c20 */ /* 0x000fe20008410000 */
[--C-:B------:R-:W-:Y:S01]  /*7d70*/  FFMA.FTZ R39, R44, UR6, -R75.reuse ;  /* 0x000000062c277c23 */ /* 0x100fe2000801084b */
[----:B------:R-:W-:-:S01]  /*7d80*/  FFMA.FTZ R44, R48, UR6, -R75 ;  /* 0x00000006302c7c23 */ /* 0x000fc2000801084b */
[----:B--2---:R-:W-:Y:S01]  /*7d90*/  FFMA.FTZ R48, R5, R3, R14 ;  /* 0x0000000305307223 */ /* 0x004fe2000001000e */
[----:B------:R-:W-:-:S01]  /*7da0*/  FFMA.FTZ R43, R47, UR6, -R75 ;  /* 0x000000062f2b7c23 */ /* 0x000fc2000801084b */
[----:B------:R-:W-:Y:S01]  /*7db0*/  MUFU.EX2 R15, R15 ;  /* 0x0000000f000f7308 */ /* 0x000fe20000000800 */
[----:B------:R-:W-:-:S01]  /*7dc0*/  FFMA.FTZ R47, R51, UR6, -R75 ;  /* 0x00000006332f7c23 */ /* 0x000fc2000801084b */
[----:B------:R-:W-:Y:S01]  /*7dd0*/  FADD.FTZ R51, R77, R48 ;  /* 0x000000304d337221 */ /* 0x000fe20000010000 */
[----:B------:R-:W-:-:S01]  /*7de0*/  FFMA.FTZ R30, R30, UR6, -R75 ;  /* 0x000000061e1e7c23 */ /* 0x000fc2000801084b */
[--C-:B------:R-:W-:Y:S01]  /*7df0*/  FFMA.FTZ R48, R52, UR6, -R75.reuse ;  /* 0x0000000634307c23 */ /* 0x100fe2000801084b */
[----:B------:R-:W-:-:S01]  /*7e00*/  FFMA.FTZ R34, R34, UR6, -R75 ;  /* 0x0000000622227c23 */ /* 0x000fc2000801084b */
[----:B------:R-:W-:Y:S01]  /*7e10*/  FADD.FTZ R52, R8, R51 ;  /* 0x0000003308347221 */ /* 0x000fe20000010000 */
[----:B------:R-:W-:-:S01]  /*7e20*/  FFMA.FTZ R51, R57, UR6, -R75 ;  /* 0x0000000639337c23 */ /* 0x000fc2000801084b */
[----:B------:R-:W0:Y:S01]  /*7e30*/  MUFU.EX2 R84, R84 ;  /* 0x0000005400547308 */ /* 0x000e220000000800 */
[----:B------:R-:W-:-:S01]  /*7e40*/  FFMA.FTZ R38, R38, UR6, -R75 ;  /* 0x0000000626267c23 */ /* 0x000fc2000801084b */
[----:B------:R-:W-:Y:S01]  /*7e50*/  FADD.FTZ R52, R11, R52 ;  /* 0x000000340b347221 */ /* 0x000fe20000010000 */
[----:B------:R-:W-:-:S05]  /*7e60*/  FFMA.FTZ R40, R40, UR6, -R75 ;  /* 0x0000000628287c23 */ /* 0x000fca000801084b */
[----:B------:R-:W1:Y:S08]  /*7e70*/  MUFU.EX2 R10, R10 ;  /* 0x0000000a000a7308 */ /* 0x000e700000000800 */
[----:B------:R-:W2:Y:S01]  /*7e80*/  MUFU.EX2 R13, R13 ;  /* 0x0000000d000d7308 */ /* 0x000ea20000000800 */
[----:B0-----:R-:W-:-:S07]  /*7e90*/  FFMA.FTZ R3, R84, R2, R15 ;  /* 0x0000000254037223 */ /* 0x001fce000001000f */
[----:B------:R-:W0:Y:S01]  /*7ea0*/  MUFU.EX2 R21, R21 ;  /* 0x0000001500157308 */ /* 0x000e220000000800 */
[----:B-1----:R-:W-:-:S07]  /*7eb0*/  FADD.FTZ R2, R10, R3 ;  /* 0x000000030a027221 */ /* 0x002fce0000010000 */
[----:B------:R-:W1:Y:S01]  /*7ec0*/  MUFU.EX2 R24, R24 ;  /* 0x0000001800187308 */ /* 0x000e620000000800 */
[----:B--2---:R-:W-:-:S04]  /*7ed0*/  FADD.FTZ R3, R13, R2 ;  /* 0x000000020d037221 */ /* 0x004fc80000010000 */
[----:B------:R-:W-:Y:S01]  /*7ee0*/  FADD.FTZ R2, R80, R3 ;  /* 0x0000000350027221 */ /* 0x000fe20000010000 */
[----:B------:R-:W-:-:S01]  /*7ef0*/  FADD.FTZ R3, R9, R52 ;  /* 0x0000003409037221 */ /* 0x000fc20000010000 */
[----:B------:R-:W-:Y:S01]  /*7f00*/  FFMA.FTZ R52, R58, UR6, -R75 ;  /* 0x000000063a347c23 */ /* 0x000fe2000801084b */
[----:B------:R-:W2:Y:S01]  /*7f10*/  MUFU.EX2 R27, R27 ;  /* 0x0000001b001b7308 */ /* 0x000ea20000000800 */
[----:B0-----:R-:W-:-:S01]  /*7f20*/  FADD.FTZ R57, R21, R2 ;  /* 0x0000000215397221 */ /* 0x001fc20000010000 */
[----:B------:R-:W-:-:S04]  /*7f30*/  FADD.FTZ R3, R12, R3 ;  /* 0x000000030c037221 */ /* 0x000fc80000010000 */
[----:B------:R-:W-:Y:S02]  /*7f40*/  FADD.FTZ R58, R20, R3 ;  /* 0x00000003143a7221 */ /* 0x000fe40000010000 */
[----:B------:R-:W0:Y:S01]  /*7f50*/  MUFU.EX2 R30, R30 ;  /* 0x0000001e001e7308 */ /* 0x000e220000000800 */
[----:B-1----:R-:W-:-:S01]  /*7f60*/  FADD.FTZ R2, R24, R57 ;  /* 0x0000003918027221 */ /* 0x002fc20000010000 */
[----:B------:R-:W-:-:S06]  /*7f70*/  FFMA.FTZ R57, R61, UR6, -R75 ;  /* 0x000000063d397c23 */ /* 0x000fcc000801084b */
[----:B------:R-:W1:Y:S01]  /*7f80*/  MUFU.EX2 R29, R29 ;  /* 0x0000001d001d7308 */ /* 0x000e620000000800 */
[----:B--2---:R-:W-:-:S07]  /*7f90*/  FADD.FTZ R3, R27, R2 ;  /* 0x000000021b037221 */ /* 0x004fce0000010000 */
[----:B------:R-:W2:Y:S01]  /*7fa0*/  MUFU.EX2 R34, R34 ;  /* 0x0000002200227308 */ /* 0x000ea20000000800 */
[----:B0-----:R-:W-:-:S07]  /*7fb0*/  FADD.FTZ R2, R30, R3 ;  /* 0x000000031e027221 */ /* 0x001fce0000010000 */
[----:B------:R-:W0:Y:S01]  /*7fc0*/  MUFU.EX2 R33, R33 ;  /* 0x0000002100217308 */ /* 0x000e220000000800 */
[----:B-1----:R-:W-:-:S07]  /*7fd0*/  FADD.FTZ R3, R29, R2 ;  /* 0x000000021d037221 */ /* 0x002fce0000010000 */
[----:B------:R1:W-:Y:S01]  /*7fe0*/  MUFU.EX2 R6, R81 ;  /* 0x0000005100067308 */ /* 0x0003e20000000800 */
[----:B--2---:R-:W-:-:S07]  /*7ff0*/  FADD.FTZ R2, R34, R3 ;  /* 0x0000000322027221 */ /* 0x004fce0000010000 */
[----:B------:R-:W2:Y:S01]  /*8000*/  MUFU.EX2 R38, R38 ;  /* 0x0000002600267308 */ /* 0x000ea20000000800 */
[----:B-1----:R-:W-:-:S01]  /*8010*/  FADD.FTZ R81, R25, R58 ;  /* 0x0000003a19517221 */ /* 0x002fc20000010000 */
[----:B0-----:R-:W-:-:S03]  /*8020*/  FADD.FTZ R3, R33, R2 ;  /* 0x0000000221037221 */ /* 0x001fc60000010000 */
[----:B------:R-:W-:-:S03]  /*8030*/  FADD.FTZ R58, R28, R81 ;  /* 0x000000511c3a7221 */ /* 0x000fc60000010000 */
[----:B------:R-:W0:Y:S01]  /*8040*/  MUFU.EX2 R37, R37 ;  /* 0x0000002500257308 */ /* 0x000e220000000800 */
[----:B------:R-:W-:-:S01]  /*8050*/  FADD.FTZ R61, R83, R58 ;  /* 0x0000003a533d7221 */ /* 0x000fc20000010000 */
[----:B------:R-:W-:-:S03]  /*8060*/  FFMA.FTZ R58, R62, UR6, -R75 ;  /* 0x000000063e3a7c23 */ /* 0x000fc6000801084b */
[----:B------:R-:W-:Y:S01]  /*8070*/  FADD.FTZ R62, R32, R61 ;  /* 0x0000003d203e7221 */ /* 0x000fe20000010000 */
[----:B------:R-:W-:-:S02]  /*8080*/  FFMA.FTZ R61, R65, UR6, -R75 ;  /* 0x00000006413d7c23 */ /* 0x000fc4000801084b */
[----:B------:R-:W1:Y:S01]  /*8090*/  MUFU.EX2 R40, R40 ;  /* 0x0000002800287308 */ /* 0x000e620000000800 */
[----:B------:R-:W-:-:S01]  /*80a0*/  FADD.FTZ R81, R35, R62 ;  /* 0x0000003e23517221 */ /* 0x000fc20000010000 */
[----:B--2---:R-:W-:-:S03]  /*80b0*/  FADD.FTZ R2, R38, R3 ;  /* 0x0000000326027221 */ /* 0x004fc60000010000 */
[----:B------:R-:W-:-:S03]  /*80c0*/  FADD.FTZ R62, R36, R81 ;  /* 0x00000051243e7221 */ /* 0x000fc60000010000 */
[----:B------:R-:W2:Y:S01]  /*80d0*/  MUFU.EX2 R39, R39 ;  /* 0x0000002700277308 */ /* 0x000ea20000000800 */
[----:B0-----:R-:W-:-:S01]  /*80e0*/  FADD.FTZ R3, R37, R2 ;  /* 0x0000000225037221 */ /* 0x001fc20000010000 */
[----:B------:R-:W-:Y:S01]  /*80f0*/  FADD.FTZ R65, R41, R62 ;  /* 0x0000003e29417221 */ /* 0x000fe20000010000 */
[----:B------:R-:W-:-:S03]  /*8100*/  FFMA.FTZ R62, R66, UR6, -R75 ;  /* 0x00000006423e7c23 */ /* 0x000fc6000801084b */
[----:B------:R-:W-:Y:S01]  /*8110*/  FADD.FTZ R2, R42, R65 ;  /* 0x000000412a027221 */ /* 0x000fe20000010000 */
[----:B------:R-:W-:-:S01]  /*8120*/  FFMA.FTZ R65, R68, UR6, -R75 ;  /* 0x0000000644417c23 */ /* 0x000fc2000801084b */
[----:B------:R-:W0:Y:S01]  /*8130*/  MUFU.EX2 R43, R43 ;  /* 0x0000002b002b7308 */ /* 0x000e220000000800 */
[----:B-1----:R-:W-:-:S04]  /*8140*/  FADD.FTZ R3, R40, R3 ;  /* 0x0000000328037221 */ /* 0x002fc80000010000 */
[----:B------:R-:W-:Y:S01]  /*8150*/  FADD.FTZ R66, R6, R3 ;  /* 0x0000000306427221 */ /* 0x000fe20000010000 */
[----:B------:R-:W-:-:S02]  /*8160*/  FADD.FTZ R3, R45, R2 ;  /* 0x000000022d037221 */ /* 0x000fc40000010000 */
[----:B------:R-:W1:Y:S01]  /*8170*/  MUFU.EX2 R44, R44 ;  /* 0x0000002c002c7308 */ /* 0x000e620000000800 */
[----:B--2---:R-:W-:-:S01]  /*8180*/  FADD.FTZ R66, R39, R66 ;  /* 0x0000004227427221 */ /* 0x004fc20000010000 */
[----:B------:R-:W-:-:S04]  /*8190*/  FADD.FTZ R2, R46, R3 ;  /* 0x000000032e027221 */ /* 0x000fc80000010000 */
[----:B------:R-:W-:Y:S02]  /*81a0*/  FADD.FTZ R81, R49, R2 ;  /* 0x0000000231517221 */ /* 0x000fe40000010000 */
[----:B------:R-:W2:Y:S01]  /*81b0*/  MUFU.EX2 R47, R47 ;  /* 0x0000002f002f7308 */ /* 0x000ea20000000800 */
[----:B0-----:R-:W-:-:S01]  /*81c0*/  FADD.FTZ R3, R43, R66 ;  /* 0x000000422b037221 */ /* 0x001fc20000010000 */
[----:B------:R-:W-:Y:S01]  /*81d0*/  FADD.FTZ R68, R50, R81 ;  /* 0x0000005132447221 */ /* 0x000fe20000010000 */
[----:B------:R-:W-:-:S03]  /*81e0*/  FFMA.FTZ R66, R70, UR6, -R75 ;  /* 0x0000000646427c23 */ /* 0x000fc6000801084b */
[----:B------:R-:W-:Y:S01]  /*81f0*/  FADD.FTZ R81, R53, R68 ;  /* 0x0000004435517221 */ /* 0x000fe20000010000 */
[----:B------:R-:W-:-:S01]  /*8200*/  FFMA.FTZ R68, R72, UR6, -R75 ;  /* 0x0000000648447c23 */ /* 0x000fc2000801084b */
[----:B------:R-:W0:Y:S01]  /*8210*/  MUFU.EX2 R48, R48 ;  /* 0x0000003000307308 */ /* 0x000e220000000800 */
[----:B-1----:R-:W-:-:S01]  /*8220*/  FADD.FTZ R2, R44, R3 ;  /* 0x000000032c027221 */ /* 0x002fc20000010000 */
[----:B------:R-:W-:Y:S01]  /*8230*/  FADD.FTZ R70, R56, R81 ;  /* 0x0000005138467221 */ /* 0x000fe20000010000 */
[----:B------:R-:W-:-:S03]  /*8240*/  FFMA.FTZ R81, R74, UR6, -R75 ;  /* 0x000000064a517c23 */ /* 0x000fc6000801084b */
[----:B------:R-:W-:Y:S02]  /*8250*/  FADD.FTZ R85, R59, R70 ;  /* 0x000000463b557221 */ /* 0x000fe40000010000 */
        /* <DEDUP_REMOVED lines=14> */
[--C-:B------:R-:W-:Y:S01]  /*8340*/  FFMA.FTZ R70, R76, UR6, -R75.reuse ;  /* 0x000000064c467c23 */ /* 0x100fe2000801084b */
[----:B------:R-:W-:-:S05]  /*8350*/  FFMA.FTZ R75, R79, UR6, -R75 ;  /* 0x000000064f4b7c23 */ /* 0x000fca000801084b */
        /* <DEDUP_REMOVED lines=29> */
[----:B------:R-:W-:Y:S01]  /*8530*/  FADD.FTZ R3, R26, R79 ;  /* 0x0000004f1a037221 */ /* 0x000fe20000010000 */
[----:B0-----:R-:W-:-:S01]  /*8540*/  FADD.FTZ R2, R75, R2 ;  /* 0x000000024b027221 */ /* 0x001fc20000010000 */
[----:B------:R-:W-:Y:S06]  /*8550*/  @!P0 BRA `(.L_x_800) ;  /* 0x0000000000048947 */ /* 0x000fec0003800000 */
[----:B------:R-:W-:Y:S01]  /*8560*/  BPT.TRAP 0x1 ;  /* 0x000000040000795c */ /* 0x000fe20000300000 */
.L_x_800:
[----:B------:R-:W-:Y:S01]  /*8570*/  UIADD3 UR7, UR11, 0x19c60, URZ ;  /* 0x00019c600b077890 */ /* 0x000fe2000fffe03f */
[----:B------:R-:W-:Y:S01]  /*8580*/  ISETP.GT.AND P1, PT, R4, UR17, PT ;  /* 0x0000001104007c0c */ /* 0x000fe2000bf24270 */
[----:B------:R-:W-:Y:S01]  /*8590*/  UMOV UR21, UR37 ;  /* 0x0000002500157c82 */ /* 0x000fe20008000000 */
[----:B------:R-:W-:Y:S01]  /*85a0*/  F2FP.SATFINITE.E4M3.F32.PACK_AB_MERGE_C R6, R39, R6, RZ ;  /* 0x000000062706723e */ /* 0x000fe200048070ff */
[----:B------:R-:W-:Y:S01]  /*85b0*/  UPRMT UR7, UR45, 0x654, UR7 ;  /* 0x000006542d077896 */ /* 0x000fe20008000007 */
[----:B------:R-:W-:Y:S01]  /*85c0*/  F2FP.SATFINITE.E4M3.F32.PACK_AB_MERGE_C R8, R11, R8, RZ ;  /* 0x000000080b08723e */ /* 0x000fe200048070ff */
[----:B------:R-:W-:Y:S01]  /*85d0*/  UMOV UR22, UR38 ;  /* 0x0000002600167c82 */ /* 0x000fe20008000000 */
[----:B------:R-:W-:Y:S01]  /*85e0*/  F2FP.SATFINITE.E4M3.F32.PACK_AB_MERGE_C R13, R80, R13, RZ ;  /* 0x0000000d500d723e */ /* 0x000fe200048070ff */
[-C--:B------:R-:W-:Y:S01]  /*85f0*/  FMUL.FTZ R88, R88, R5.reuse ;  /* 0x0000000558587220 */ /* 0x080fe20000410000 */
[----:B------:R-:W-:Y:S01]  /*8600*/  F2FP.SATFINITE.E4M3.F32.PACK_AB_MERGE_C R20, R25, R20, RZ ;  /* 0x000000141914723e */ /* 0x000fe200048070ff */
[----:B------:R-:W-:Y:S01]  /*8610*/  FMUL.FTZ R89, R89, R5 ;  /* 0x0000000559597220 */ /* 0x000fe20000410000 */
[----:B------:R-:W-:Y:S01]  /*8620*/  F2FP.SATFINITE.E4M3.F32.PACK_AB_MERGE_C R27, R30, R27, RZ ;  /* 0x0000001b1e1b723e */ /* 0x000fe200048070ff */
[----:B------:R-:W-:Y:S01]  /*8630*/  FMUL.FTZ R92, R92, R5 ;  /* 0x000000055c5c7220 */ /* 0x000fe20000410000 */
[----:B------:R-:W-:Y:S01]  /*8640*/  F2FP.SATFINITE.E4M3.F32.PACK_AB_MERGE_C R32, R35, R32, RZ ;  /* 0x000000202320723e */ /* 0x000fe200048070ff */
[----:B------:R-:W-:Y:S01]  /*8650*/  SYNCS.ARRIVE.TRANS64.RED.A1T0 RZ, [UR7], RZ ;  /* 0x000000ffffff79a7 */ /* 0x000fe20008100407 */
        /* <DEDUP_REMOVED lines=33> */
[-C--:B------:R-:W-:Y:S01]  /*8870*/  FMUL.FTZ R90, R90, R84.reuse ;  /* 0x000000545a5a7220 */ /* 0x080fe20000410000 */
[----:B------:R-:W-:Y:S01]  /*8880*/  F2FP.SATFINITE.E4M3.F32.PACK_AB_MERGE_C R149, R10, R15, R13 ;  /* 0x0000000f0a95723e */ /* 0x000fe2000480700d */
[-C--:B------:R-:W-:Y:S01]  /*8890*/  FMUL.FTZ R91, R91, R84.reuse ;  /* 0x000000545b5b7220 */ /* 0x080fe20000410000 */
        /* <DEDUP_REMOVED lines=35> */
[----:B------:R-:W-:-:S02]  /*8ad0*/  VIADD R4, R4, 0xffffffff ;  /* 0xffffffff04047836 */ /* 0x000fc40000000000 */
[----:B------:R-:W-:Y:S02]  /*8ae0*/  IMAD.MOV.U32 R6, RZ, RZ, R31 ;  /* 0x000000ffff067224 */ /* 0x000fe400078e001f */
[----:B------:R-:W-:Y:S01]  /*8af0*/  IMAD.MOV.U32 R5, RZ, RZ, R7 ;  /* 0x000000ffff057224 */ /* 0x000fe200078e0007 */
[----:B------:R-:W-:Y:S06]  /*8b00*/  @P1 BRA `(.L_x_801) ;  /* 0xffffffc800d41947 */ /* 0x000fec000383ffff */
.L_x_782:
[----:B------:R-:W-:Y:S01]  /*8b10*/  UISETP.NE.AND UP1, UPT, UR49, URZ, UPT ;  /* 0x0000003f3100728c */ /* 0x000fe2000bf25270 */
[----:B------:R-:W-:Y:S01]  /*8b20*/  IADD3 R54, -R54, 0x1, RZ ;  /* 0x0000000136367810 */ /* 0x000fe20007ffe1ff */
[----:B------:R-:W-:Y:S02]  /*8b30*/  UISETP.NE.AND UP0, UPT, UR48, URZ, UPT ;  /* 0x0000003f3000728c */ /* 0x000fe4000bf05270 */
[----:B------:R-:W-:Y:S02]  /*8b40*/  UIADD3 UR7, UR40, 0xbf, URZ ;  /* 0x000000bf28077890 */ /* 0x000fe4000fffe03f */
[----:B------:R-:W-:Y:S02]  /*8b50*/  IMAD R5, R55, UR42, R54 ;  /* 0x0000002a37057c24 */ /* 0x000fe4000f8e0236 */
[----:B------:R-:W-:-:S03]  /*8b60*/  PLOP3.LUT P1, PT, PT, PT, UP0, 0x40, 0x0 ;  /* 0x000000000000781c */ /* 0x000fc60003f2e808 */
[----:B------:R-:W-:Y:S01]  /*8b70*/  @UP1 ULDC UR10, c[0x0][0x44c] ;  /* 0x00011300000a1ab9 */ /* 0x000fe20000000800 */
[----:B------:R-:W-:Y:S01]  /*8b80*/  @UP1 ULDC UR14, c[0x0][0x450] ;  /* 0x00011400000e1ab9 */ /* 0x000fe20000000800 */
[----:B------:R-:W-:-:S04]  /*8b90*/  UIMAD.WIDE.U32 UR10, UR7, UR10, URZ ;  /* 0x0000000a070a72a5 */ /* 0x000fc8000f8e003f */
[----:B------:R-:W-:-:S06]  /*8ba0*/  @UP1 USHF.R.U32.HI UR7, URZ, UR14, UR11 ;  /* 0x0000000e3f071299 */ /* 0x000fcc000801160b */
[----:B------:R-:W-:-:S04]  /*8bb0*/  VIADD R5, R5, UR7 ;  /* 0x0000000705057c36 */ /* 0x000fc80008000000 */
[----:B------:R-:W-:Y:S01]  /*8bc0*/  VIADD R6, R5, -UR18 ;  /* 0x8000001205067c36 */ /* 0x000fe20008000000 */
[----:B------:R-:W-:Y:S06]  /*8bd0*/  @P1 BRA `(.L_x_802) ;  /* 0x0000000000441947 */ /* 0x000fec0003800000 */
[----:B------:R-:W-:-:S13]  /*8be0*/  ISETP.GT.AND P1, PT, R5, -0x1, PT ;  /* 0xffffffff0500780c */ /* 0x000fda0003f24270 */
[----:B------:R-:W-:Y:S05]  /*8bf0*/  @P1 BRA `(.L_x_803) ;  /* 0x0000000000201947 */ /* 0x000fea0003800000 */
[----:B------:R-:W0:Y:S01]  /*8c00*/  LDC R10, c[0x0][0x9e4] ;  /* 0x00027900ff0a7b82 */ /* 0x000e220000000800 */
[----:B------:R-:W-:Y:S02]  /*8c10*/  LOP3.LUT R5, RZ, R5, RZ, 0x33, !PT ;  /* 0x00000005ff057212 */ /* 0x000fe400078e33ff */
[----:B0-----:R-:W-:-:S13]  /*8c20*/  ISETP.NE.AND P1, PT, R10, 0x1, PT ;  /* 0x000000010a00780c */ /* 0x001fda0003f25270 */
[----:B------:R-:W0:Y:S02]  /*8c30*/  @P1 LDC.64 R8, c[0x0][0x9e8] ;  /* 0x00027a00ff081b82 */ /* 0x000e240000000a00 */
[----:B0-----:R-:W-:-:S05]  /*8c40*/  @P1 IMAD.HI.U32 R8, R5, R8, RZ ;  /* 0x0000000805081227 */ /* 0x001fca00078e00ff */
[----:B------:R-:W-:-:S04]  /*8c50*/  @P1 SHF.R.U32.HI R5, RZ, R9, R8 ;  /* 0x00000009ff051219 */ /* 0x000fc80000011608 */
[----:B------:R-:W-:Y:S01]  /*8c60*/  LOP3.LUT R5, RZ, R5, RZ, 0x33, !PT ;  /* 0x00000005ff057212 */ /* 0x000fe200078e33ff */
[----:B------:R-:W-:Y:S06]  /*8c70*/  BRA `(.L_x_804) ;  /* 0x0000000000147947 */ /* 0x000fec0003800000 */
.L_x_803:
[----:B------:R-:W0:Y:S02]  /*8c80*/  LDC R10, c[0x0][0x9e4] ;  /* 0x00027900ff0a7b82 */ /* 0x000e240000000800 */
[----:B0-----:R-:W-:-:S13]  /*8c90*/  ISETP.NE.AND P1, PT, R10, 0x1, PT ;  /* 0x000000010a00780c */ /* 0x001fda0003f25270 */
[----:B------:R-:W0:Y:S02]  /*8ca0*/  @P1 LDC.64 R8, c[0x0][0x9e8] ;  /* 0x00027a00ff081b82 */ /* 0x000e240000000a00 */
[----:B0-----:R-:W-:-:S05]  /*8cb0*/  @P1 IMAD.HI.U32 R8, R5, R8, RZ ;  /* 0x0000000805081227 */ /* 0x001fca00078e00ff */
[----:B------:R-:W-:-:S07]  /*8cc0*/  @P1 SHF.R.U32.HI R5, RZ, R9, R8 ;  /* 0x00000009ff051219 */ /* 0x000fce0000011608 */
.L_x_804:
[----:B------:R-:W-:-:S05]  /*8cd0*/  IMAD R5, R5, R10, RZ ;  /* 0x0000000a05057224 */ /* 0x000fca00078e02ff */
[----:B------:R-:W-:-:S07]  /*8ce0*/  VIMNMX R6, R6, R5, !PT ;  /* 0x0000000506067248 */ /* 0x000fce0007fe0100 */
.L_x_802:
[----:B------:R-:W-:-:S05]  /*8cf0*/  VIADD R6, R6, 0x7f ;  /* 0x0000007f06067836 */ /* 0x000fca0000000000 */
[----:B------:R-:W-:-:S04]  /*8d00*/  SHF.R.S32.HI R5, RZ, 0x1f, R6 ;  /* 0x0000001fff057819 */ /* 0x000fc80000011406 */
[----:B------:R-:W-:-:S04]  /*8d10*/  LEA.HI R5, R5, R6, RZ, 0x7 ;  /* 0x0000000605057211 */ /* 0x000fc800078f38ff */
[----:B------:R-:W-:-:S04]  /*8d20*/  SHF.R.S32.HI R5, RZ, 0x7, R5 ;  /* 0x00000007ff057819 */ /* 0x000fc80000011405 */
[----:B------:R-:W-:-:S04]  /*8d30*/  VIMNMX R5, R5, UR44, !PT ;  /* 0x0000002c05057c48 */ /* 0x000fc8000ffe0100 */
[----:B------:R-:W-:-:S13]  /*8d40*/  ISETP.GE.AND P1, PT, R4, R5, PT ;  /* 0x000000050400720c */ /* 0x000fda0003f26270 */
[----:B------:R-:W-:Y:S05]  /*8d50*/  @!P1 BRA `(.L_x_805) ;  /* 0x0000002000f49947 */ /* 0x000fea0003800000 */
[----:B------:R-:W-:Y:S01]  /*8d60*/  IMAD.MOV.U32 R8, RZ, RZ, R31 ;  /* 0x000000ffff087224 */ /* 0x000fe200078e001f */
[----:B------:R-:W-:Y:S01]  /*8d70*/  UMOV UR18, UR37 ;  /* 0x0000002500127c82 */ /* 0x000fe20008000000 */
[----:B------:R-:W-:Y:S01]  /*8d80*/  IMAD.MOV.U32 R6, RZ, RZ, R7 ;  /* 0x000000ffff067224 */ /* 0x000fe200078e0007 */
[----:B------:R-:W-:Y:S01]  /*8d90*/  UMOV UR19, UR38 ;  /* 0x0000002600137c82 */ /* 0x000fe20008000000 */
[----:B------:R-:W-:-:S05]  /*8da0*/  ULDC UR17, c[0x0][0x988] ;  /* 0x0002620000117ab9 */ /* 0x000fca0000000800 */
.L_x_816:
[----:B------:R-:W-:-:S04]  /*8db0*/  UIADD3 UR38, UR19, 0x1, URZ ;  /* 0x0000000113267890 */ /* 0x000fc8000fffe03f */
[----:B------:R-:W-:-:S04]  /*8dc0*/  UISETP.NE.AND UP0, UPT, UR38, 0x2, UPT ;  /* 0x000000022600788c */ /* 0x000fc8000bf05270 */
[----:B------:R-:W-:Y:S02]  /*8dd0*/  USEL UR37, URZ, 0x1, UP0 ;  /* 0x000000013f257887 */ /* 0x000fe40008000000 */
[----:B------:R-:W-:Y:S02]  /*8de0*/  USEL UR38, UR38, URZ, UP0 ;  /* 0x0000003f26267287 */ /* 0x000fe40008000000 */
[----:B------:R-:W-:Y:S01]  /*8df0*/  ULOP3.LUT UR37, UR18, UR37, URZ, 0x3c, !UPT ;  /* 0x0000002512257292 */ /* 0x000fe2000f8e3c3f */
[----:B------:R-:W-:Y:S11]  /*8e00*/  @!P0 BRA `(.L_x_806) ;  /* 0x0000000000048947 */ /* 0x000ff60003800000 */
[----:B------:R-:W-:Y:S01]  /*8e10*/  BPT.TRAP 0x1 ;  /* 0x000000040000795c */ /* 0x000fe20000300000 */
.L_x_806:
[----:B------:R-:W-:Y:S01]  /*8e20*/  ULEA UR6, UR38, UR46, 0x3 ;  /* 0x0000002e26067291 */ /* 0x000fe2000f8e183f */
[----:B------:R-:W-:-:S05]  /*8e30*/  IMAD.U32 R7, RZ, RZ, UR37 ;  /* 0x00000025ff077e24 */ /* 0x000fca000f8e00ff */
[----:B------:R-:W-:-:S04]  /*8e40*/  SHF.L.U32 R7, R7, 0x1f, RZ ;  /* 0x0000001f07077819 */ /* 0x000fc800000006ff */
[----:B------:R0:W1:Y:S01]  /*8e50*/  SYNCS.PHASECHK.TRANS64.TRYWAIT P1, [UR6+0x19c30], R7 ;  /* 0x019c3007ff0075a7 */ /* 0x0000620008020146 */
[----:B------:R-:W-:Y:S05]  /*8e60*/  @!P0 BRA `(.L_x_807) ;  /* 0x0000000000048947 */ /* 0x000fea0003800000 */
[----:B------:R-:W-:Y:S01]  /*8e70*/  BPT.TRAP 0x1 ;  /* 0x000000040000795c */ /* 0x000fe20000300000 */
.L_x_807:
[----:B-1----:R-:W-:Y:S05]  /*8e80*/  @P1 BRA `(.L_x_808) ;  /* 0x0000000000081947 */ /* 0x002fea0003800000 */
[----:B------:R-:W1:Y:S02]  /*8e90*/  SYNCS.PHASECHK.TRANS64.TRYWAIT P1, [UR6+0x19c30], R7 ;  /* 0x019c3007ff0075a7 */ /* 0x000e640008020146 */
[----:B-1----:R-:W-:Y:S05]  /*8ea0*/  @!P1 BRA `(.L_x_809) ;  /* 0x000000c800249947 */ /* 0x002fea0003800000 */
.L_x_808:
        /* <DEDUP_REMOVED lines=17> */
.L_x_810:
[----:B------:R-:W-:Y:S01]  /*8fc0*/  ULEA UR11, UR19, UR46, 0x3 ;  /* 0x0000002e130b7291 */ /* 0x000fe2000f8e183f */
[----:B01----:R-:W-:-:S05]  /*8fd0*/  IMAD.U32 R7, RZ, RZ, UR18 ;  /* 0x00000012ff077e24 */ /* 0x003fca000f8e00ff */
[----:B------:R-:W-:-:S04]  /*8fe0*/  SHF.L.U32 R7, R7, 0x1f, RZ ;  /* 0x0000001f07077819 */ /* 0x000fc800000006ff */
[----:B------:R0:W1:Y:S01]  /*8ff0*/  SYNCS.PHASECHK.TRANS64.TRYWAIT P1, [UR11+0x19c50], R7 ;  /* 0x019c5007ff0075a7 */ /* 0x000062000802014b */
[----:B------:R-:W-:Y:S05]  /*9000*/  @!P0 BRA `(.L_x_811) ;  /* 0x0000000000048947 */ /* 0x000fea0003800000 */
[----:B------:R-:W-:Y:S01]  /*9010*/  BPT.TRAP 0x1 ;  /* 0x000000040000795c */ /* 0x000fe20000300000 */
.L_x_811:
[----:B-1----:R-:W-:Y:S05]  /*9020*/  @P1 BRA `(.L_x_812) ;  /* 0x0000000000081947 */ /* 0x002fea0003800000 */
[----:B------:R-:W1:Y:S02]  /*9030*/  SYNCS.PHASECHK.TRANS64.TRYWAIT P1, [UR11+0x19c50], R7 ;  /* 0x019c5007ff0075a7 */ /* 0x000e64000802014b */
[----:B-1----:R-:W-:Y:S05]  /*9040*/  @!P1 BRA `(.L_x_813) ;  /* 0x000000c400d49947 */ /* 0x002fea0003800000 */
.L_x_812:
        /* <DEDUP_REMOVED lines=27> */
.L_x_814:
[C---:B------:R-:W-:Y:S01]  /*9200*/  FMUL.FTZ R11, R0.reuse, R26 ;  /* 0x0000001a000b7220 */ /* 0x040fe20000410000 */
[C---:B------:R-:W-:Y:S01]  /*9210*/  FMUL.FTZ R9, R0.reuse, R24 ;  /* 0x0000001800097220 */ /* 0x040fe20000410000 */
[C---:B------:R-:W-:Y:S01]  /*9220*/  FMUL.FTZ R12, R0.reuse, R27 ;  /* 0x0000001b000c7220 */ /* 0x040fe20000410000 */
[C---:B-1----:R-:W-:Y:S01]  /*9230*/  FMUL.FTZ R10, R0.reuse, R25 ;  /* 0x00000019000a7220 */ /* 0x042fe20000410000 */
        /* <DEDUP_REMOVED lines=18> */
[----:B------:R-:W2:Y:S01]  /*9360*/  MUFU.TANH R12, R12 ;  /* 0x0000000c000c7308 */ /* 0x000ea20000002400 */
        /* <DEDUP_REMOVED lines=50> */
[----:B------:R-:W-:Y:S01]  /*9690*/  FMUL.FTZ R77, R0, R85 ;  /* 0x00000055004d7220 */ /* 0x000fe20000410000 */
[----:B------:R-:W-:Y:S01]  /*96a0*/  UMOV UR6, UR17 ;  /* 0x0000001100067c82 */ /* 0x000fe20008000000 */
[----:B------:R-:W-:-:S03]  /*96b0*/  ULEA UR7, UR38, UR46, 0x3 ;  /* 0x0000002e26077291 */ /* 0x000fc6000f8e183f */
[----:B------:R-:W1:Y:S01]  /*96c0*/  MUFU.TANH R21, R21 ;  /* 0x0000001500157308 */ /* 0x000e620000002400 */
[----:B0-----:R-:W-:Y:S01]  /*96d0*/  FMNMX.FTZ R68, R14, R7, !PT ;  /* 0x000000070e447209 */ /* 0x001fe20007810000 */
[----:B------:R-:W-:-:S04]  /*96e0*/  UIADD3 UR7, UR7, 0x19c40, URZ ;  /* 0x00019c4007077890 */ /* 0x000fc8000fffe03f */
[----:B------:R-:W-:Y:S02]  /*96f0*/  UPRMT UR7, UR45, 0x654, UR7 ;  /* 0x000006542d077896 */ /* 0x000fe40008000007 */
[----:B------:R-:W0:Y:S01]  /*9700*/  MUFU.TANH R26, R26 ;  /* 0x0000001a001a7308 */ /* 0x000e220000002400 */
[----:B--2---:R-:W-:-:S06]  /*9710*/  FMNMX.FTZ R31, R25, R70, !PT ;  /* 0x00000046191f7209 */ /* 0x004fcc0007810000 */
[----:B------:R-:W-:Y:S01]  /*9720*/  SYNCS.ARRIVE.TRANS64.RED.A1T0 RZ, [UR7], RZ ;  /* 0x000000ffffff79a7 */ /* 0x000fe20008100407 */
[----:B------:R-:W2:Y:S01]  /*9730*/  MUFU.TANH R24, R24 ;  /* 0x0000001800187308 */ /* 0x000ea20000002400 */
[----:B-1----:R-:W-:Y:S01]  /*9740*/  FMNMX.FTZ R7, R21, R68, !PT ;  /* 0x0000004415077209 */ /* 0x002fe20007810000 */
[----:B------:R-:W-:-:S06]  /*9750*/  FMUL.FTZ R68, R0, R76 ;  /* 0x0000004c00447220 */ /* 0x000fcc0000410000 */
[----:B------:R-:W1:Y:S01]  /*9760*/  MUFU.TANH R29, R29 ;  /* 0x0000001d001d7308 */ /* 0x000e620000002400 */
[----:B0-----:R-:W-:-:S07]  /*9770*/  FMNMX.FTZ R72, R26, R31, !PT ;  /* 0x0000001f1a487209 */ /* 0x001fce0007810000 */
[----:B------:R-:W0:Y:S01]  /*9780*/  MUFU.TANH R27, R27 ;  /* 0x0000001b001b7308 */ /* 0x000e220000002400 */
[----:B--2---:R-:W-:-:S07]  /*9790*/  FMNMX.FTZ R70, R24, R7, !PT ;  /* 0x0000000718467209 */ /* 0x004fce0007810000 */
[----:B------:R-:W2:Y:S01]  /*97a0*/  MUFU.TANH R30, R30 ;  /* 0x0000001e001e7308 */ /* 0x000ea20000002400 */
[----:B-1----:R-:W-:-:S07]  /*97b0*/  FMNMX.FTZ R31, R29, R72, !PT ;  /* 0x000000481d1f7209 */ /* 0x002fce0007810000 */
[----:B------:R-:W1:Y:S01]  /*97c0*/  MUFU.TANH R28, R28 ;  /* 0x0000001c001c7308 */ /* 0x000e620000002400 */
[----:B0-----:R-:W-:Y:S01]  /*97d0*/  FMNMX.FTZ R7, R27, R70, !PT ;  /* 0x000000461b077209 */ /* 0x001fe20007810000 */
[----:B------:R-:W-:-:S06]  /*97e0*/  FMUL.FTZ R70, R0, R78 ;  /* 0x0000004e00467220 */ /* 0x000fcc0000410000 */
[----:B------:R-:W0:Y:S01]  /*97f0*/  MUFU.TANH R34, R34 ;  /* 0x0000002200227308 */ /* 0x000e220000002400 */
[----:B--2---:R-:W-:-:S07]  /*9800*/  FMNMX.FTZ R31, R30, R31, !PT ;  /* 0x0000001f1e1f7209 */ /* 0x004fce0007810000 */
[----:B------:R-:W2:Y:S01]  /*9810*/  MUFU.TANH R32, R32 ;  /* 0x0000002000207308 */ /* 0x000ea20000002400 */
[----:B-1----:R-:W-:-:S07]  /*9820*/  FMNMX.FTZ R7, R28, R7, !PT ;  /* 0x000000071c077209 */ /* 0x002fce0007810000 */
[----:B------:R-:W1:Y:S01]  /*9830*/  MUFU.TANH R35, R35 ;  /* 0x0000002300237308 */ /* 0x000e620000002400 */
[----:B0-----:R-:W-:-:S07]  /*9840*/  FMNMX.FTZ R74, R34, R31, !PT ;  /* 0x0000001f224a7209 */ /* 0x001fce0007810000 */
        /* <DEDUP_REMOVED lines=13> */
[----:B--2---:R-:W-:Y:S01]  /*9920*/  FMNMX.FTZ R7, R37, R72, !PT ;  /* 0x0000004825077209 */ /* 0x004fe20007810000 */
[----:B------:R-:W-:-:S06]  /*9930*/  FMUL.FTZ R72, R0, R80 ;  /* 0x0000005000487220 */ /* 0x000fcc0000410000 */
        /* <DEDUP_REMOVED lines=78> */
[----:B0-----:R-:W-:-:S05]  /*9e20*/  FMNMX.FTZ R82, R79, R82, !PT ;  /* 0x000000524f527209 */ /* 0x001fca0007810000 */
[----:B------:R-:W0:Y:S01]  /*9e30*/  SHFL.BFLY PT, R31, R82, 0x2, 0x1f ;  /* 0x0c401f00521f7f89 */ /* 0x000e2200000e0000 */
[----:B--2---:R-:W-:-:S04]  /*9e40*/  FMNMX.FTZ R80, R76, R7, !PT ;  /* 0x000000074c507209 */ /* 0x004fc80007810000 */
[----:B-1----:R-:W-:-:S05]  /*9e50*/  FMNMX.FTZ R80, R77, R80, !PT ;  /* 0x000000504d507209 */ /* 0x002fca0007810000 */
[----:B------:R-:W1:Y:S01]  /*9e60*/  SHFL.BFLY PT, R7, R80, 0x2, 0x1f ;  /* 0x0c401f0050077f89 */ /* 0x000e6200000e0000 */
[----:B0-----:R-:W-:-:S05]  /*9e70*/  FMNMX.FTZ R83, R82, R31, !PT ;  /* 0x0000001f52537209 */ /* 0x001fca0007810000 */
[----:B------:R-:W0:Y:S01]  /*9e80*/  SHFL.BFLY PT, R86, R83, 0x1, 0x1f ;  /* 0x0c201f0053567f89 */ /* 0x000e2200000e0000 */
[----:B-1----:R-:W-:-:S05]  /*9e90*/  FMNMX.FTZ R81, R80, R7, !PT ;  /* 0x0000000750517209 */ /* 0x002fca0007810000 */
[----:B------:R-:W1:Y:S01]  /*9ea0*/  SHFL.BFLY PT, R84, R81, 0x1, 0x1f ;  /* 0x0c201f0051547f89 */ /* 0x000e6200000e0000 */
[----:B0-----:R-:W-:-:S05]  /*9eb0*/  FMNMX.FTZ R31, R83, R86, !PT ;  /* 0x00000056531f7209 */ /* 0x001fca0007810000 */
[----:B------:R-:W-:-:S04]  /*9ec0*/  FADD.FTZ R8, -R31, R8 ;  /* 0x000000081f087221 */ /* 0x000fc80000010100 */
[----:B------:R-:W-:Y:S01]  /*9ed0*/  FMUL.FTZ R80, R8, UR6 ;  /* 0x0000000608507c20 */ /* 0x000fe20008410000 */
[----:B-1----:R-:W-:Y:S01]  /*9ee0*/  FMNMX.FTZ R7, R81, R84, !PT ;  /* 0x0000005451077209 */ /* 0x002fe20007810000 */
[----:B------:R-:W-:Y:S02]  /*9ef0*/  IMAD.U32 R84, RZ, RZ, UR6 ;  /* 0x00000006ff547e24 */ /* 0x000fe4000f8e00ff */
[----:B------:R0:W-:Y:S02]  /*9f00*/  MUFU.EX2 R81, R80 ;  /* 0x0000005000517308 */ /* 0x0001e40000000800 */
[----:B------:R-:W-:-:S01]  /*9f10*/  FFMA.FTZ R8, R7, R84, -8 ;  /* 0xc100000007087423 */ /* 0x000fc20000010054 */
[----:B------:R-:W-:-:S03]  /*9f20*/  FADD.FTZ R6, -R7, R6 ;  /* 0x0000000607067221 */ /* 0x000fc60000010100 */
[--C-:B------:R-:W-:Y:S01]  /*9f30*/  FFMA.FTZ R9, R9, UR6, -R8.reuse ;  /* 0x0000000609097c23 */ /* 0x100fe20008010808 */
[----:B------:R-:W-:-:S01]  /*9f40*/  FFMA.FTZ R10, R10, UR6, -R8 ;  /* 0x000000060a0a7c23 */ /* 0x000fc20008010808 */
[----:B0-----:R-:W-:Y:S02]  /*9f50*/  IMAD.U32 R80, RZ, RZ, UR6 ;  /* 0x00000006ff507e24 */ /* 0x001fe4000f8e00ff */
        /* <DEDUP_REMOVED lines=30> */
[----:B------:R-:W-:-:S01]  /*a140*/  FFMA.FTZ R8, R31, R80, -8 ;  /* 0xc10000001f087423 */ /* 0x000fc20000010050 */
[----:B------:R-:W-:Y:S01]  /*a150*/  FMUL.FTZ R6, R6, UR6 ;  /* 0x0000000606067c20 */ /* 0x000fe20008410000 */
[----:B------:R-:W-:Y:S02]  /*a160*/  MUFU.EX2 R9, R9 ;  /* 0x0000000900097308 */ /* 0x000fe40000000800 */
[----:B------:R-:W-:-:S01]  /*a170*/  FFMA.FTZ R80, R11, UR6, -R8 ;  /* 0x000000060b507c23 */ /* 0x000fc20008010808 */
[--C-:B------:R-:W-:Y:S01]  /*a180*/  FFMA.FTZ R11, R12, UR6, -R8.reuse ;  /* 0x000000060c0b7c23 */ /* 0x100fe20008010808 */
[----:B------:R-:W-:-:S01]  /*a190*/  FFMA.FTZ R12, R15, UR6, -R8 ;  /* 0x000000060f0c7c23 */ /* 0x000fc20008010808 */
[--C-:B------:R-:W-:Y:S01]  /*a1a0*/  FFMA.FTZ R15, R20, UR6, -R8.reuse ;  /* 0x00000006140f7c23 */ /* 0x100fe20008010808 */
[----:B------:R-:W-:-:S01]  /*a1b0*/  FFMA.FTZ R20, R25, UR6, -R8 ;  /* 0x0000000619147c23 */ /* 0x000fc20008010808 */
[--C-:B------:R-:W-:Y:S01]  /*a1c0*/  FFMA.FTZ R25, R26, UR6, -R8.reuse ;  /* 0x000000061a197c23 */ /* 0x100fe20008010808 */
        /* <DEDUP_REMOVED lines=17> */
[----:B0-----:R-:W-:-:S01]  /*a2e0*/  FFMA.FTZ R3, R6, R3, R9 ;  /* 0x0000000306037223 */ /* 0x001fc20000010009 */
[--C-:B------:R-:W-:Y:S01]  /*a2f0*/  FFMA.FTZ R59, R59, UR6, -R8.reuse ;  /* 0x000000063b3b7c23 */ /* 0x100fe20008010808 */
[----:B------:R-:W-:-:S01]  /*a300*/  FFMA.FTZ R63, R63, UR6, -R8 ;  /* 0x000000063f3f7c23 */ /* 0x000fc20008010808 */
[--C-:B------:R-:W-:Y:S01]  /*a310*/  FFMA.FTZ R67, R67, UR6, -R8.reuse ;  /* 0x0000000643437c23 */ /* 0x100fe20008010808 */
[----:B------:R-:W-:-:S01]  /*a320*/  FFMA.FTZ R71, R71, UR6, -R8 ;  /* 0x0000000647477c23 */ /* 0x000fc20008010808 */
[--C-:B------:R-:W-:Y:S01]  /*a330*/  FFMA.FTZ R75, R75, UR6, -R8.reuse ;  /* 0x000000064b4b7c23 */ /* 0x100fe20008010808 */
[----:B------:R-:W-:-:S01]  /*a340*/  FFMA.FTZ R79, R79, UR6, -R8 ;  /* 0x000000064f4f7c23 */ /* 0x000fc20008010808 */
[----:B------:R-:W0:Y:S01]  /*a350*/  MUFU.EX2 R11, R11 ;  /* 0x0000000b000b7308 */ /* 0x000e220000000800 */
[----:B-1----:R-:W-:-:S07]  /*a360*/  FFMA.FTZ R2, R81, R2, R80 ;  /* 0x0000000251027223 */ /* 0x002fce0000010050 */
[----:B------:R-:W1:Y:S01]  /*a370*/  MUFU.EX2 R13, R13 ;  /* 0x0000000d000d7308 */ /* 0x000e620000000800 */
[----:B--2---:R-:W-:-:S07]  /*a380*/  FADD.FTZ R54, R10, R3 ;  /* 0x000000030a367221 */ /* 0x004fce0000010000 */
[----:B------:R-:W2:Y:S01]  /*a390*/  MUFU.EX2 R12, R12 ;  /* 0x0000000c000c7308 */ /* 0x000ea20000000800 */
[----:B0-----:R-:W-:-:S07]  /*a3a0*/  FADD.FTZ R3, R11, R2 ;  /* 0x000000020b037221 */ /* 0x001fce0000010000 */
        /* <DEDUP_REMOVED lines=19> */
[----:B------:R-:W-:-:S06]  /*a4e0*/  FFMA.FTZ R58, R62, UR6, -R8 ;  /* 0x000000063e3a7c23 */ /* 0x000fcc0008010808 */
        /* <DEDUP_REMOVED lines=22> */
[----:B------:R-:W-:-:S06]  /*a650*/  FFMA.FTZ R62, R66, UR6, -R8 ;  /* 0x00000006423e7c23 */ /* 0x000fcc0008010808 */
        /* <DEDUP_REMOVED lines=83> */
.L_x_815:
[----:B------:R-:W-:Y:S01]  /*ab90*/  UIADD3 UR7, UR11, 0x19c60, URZ ;  /* 0x00019c600b077890 */ /* 0x000fe2000fffe03f */
[----:B------:R-:W-:Y:S01]  /*aba0*/  ISETP.GT.AND P1, PT, R4, R5, PT ;  /* 0x000000050400720c */ /* 0x000fe20003f24270 */
[----:B------:R-:W-:Y:S01]  /*abb0*/  UMOV UR18, UR37 ;  /* 0x0000002500127c82 */ /* 0x000fe20008000000 */
[----:B------:R-:W-:Y:S01]  /*abc0*/  F2FP.SATFINITE.E4M3.F32.PACK_AB_MERGE_C R13, R14, R13, RZ ;  /* 0x0000000d0e0d723e */ /* 0x000fe200048070ff */
[----:B------:R-:W-:Y:S01]  /*abd0*/  UPRMT UR7, UR45, 0x654, UR7 ;  /* 0x000006542d077896 */ /* 0x000fe20008000007 */
[----:B------:R-:W-:Y:S01]  /*abe0*/  F2FP.SATFINITE.E4M3.F32.PACK_AB_MERGE_C R12, R15, R12, RZ ;  /* 0x0000000c0f0c723e */ /* 0x000fe200048070ff */
[----:B------:R-:W-:Y:S01]  /*abf0*/  UMOV UR19, UR38 ;  /* 0x0000002600137c82 */ /* 0x000fe20008000000 */
[----:B------:R-:W-:Y:S01]  /*ac00*/  F2FP.SATFINITE.E4M3.F32.PACK_AB_MERGE_C R27, R28, R27, RZ ;  /* 0x0000001b1c1b723e */ /* 0x000fe200048070ff */
[----:B------:R-:W-:Y:S01]  /*ac10*/  FMUL.FTZ R88, R88, R6 ;  /* 0x0000000658587220 */ /* 0x000fe20000410000 */
[----:B------:R-:W-:Y:S01]  /*ac20*/  F2FP.SATFINITE.E4M3.F32.PACK_AB_MERGE_C R26, R29, R26, RZ ;  /* 0x0000001a1d1a723e */ /* 0x000fe200048070ff */
[----:B------:R-:W-:Y:S01]  /*ac30*/  FMUL.FTZ R89, R89, R6 ;  /* 0x0000000659597220 */ /* 0x000fe20000410000 */
        /* <DEDUP_REMOVED lines=79> */
.L_x_805:
[----:B------:R-:W-:-:S13]  /*b130*/  ISETP.GE.AND P1, PT, R4, UR44, PT ;  /* 0x0000002c04007c0c */ /* 0x000fda000bf26270 */
[----:B------:R-:W-:Y:S05]  /*b140*/  @!P1 BRA `(.L_x_817) ;  /* 0x0000003400509947 */ /* 0x000fea0003800000 */
[----:B------:R-:W-:Y:S01]  /*b150*/  IMAD.MOV.U32 R6, RZ, RZ, R31 ;  /* 0x000000ffff067224 */ /* 0x000fe200078e001f */
[----:B------:R-:W-:Y:S01]  /*b160*/  UMOV UR18, UR37 ;  /* 0x0000002500127c82 */ /* 0x000fe20008000000 */
[----:B------:R-:W-:Y:S01]  /*b170*/  IMAD.MOV.U32 R5, RZ, RZ, R7 ;  /* 0x000000ffff057224 */ /* 0x000fe200078e0007 */
[----:B------:R-:W-:Y:S01]  /*b180*/  UMOV UR19, UR38 ;  /* 0x0000002600137c82 */ /* 0x000fe20008000000 */
[----:B------:R-:W-:Y:S01]  /*b190*/  ULDC UR20, c[0x0][0x9e4] ;  /* 0x0002790000147ab9 */ /* 0x000fe20000000800 */
[----:B------:R-:W-:Y:S01]  /*b1a0*/  ULDC UR21, c[0x0][0x9dc] ;  /* 0x0002770000157ab9 */ /* 0x000fe20000000800 */
[----:B------:R-:W-:Y:S01]  /*b1b0*/  ULDC UR22, c[0x0][0x288] ;  /* 0x0000a20000167ab9 */ /* 0x000fe20000000800 */
[----:B------:R-:W-:Y:S01]  /*b1c0*/  ULDC UR17, c[0x0][0x988] ;  /* 0x0002620000117ab9 */ /* 0x000fe20000000800 */
[----:B------:R-:W-:-:S05]  /*b1d0*/  ULDC UR23, c[0x0][0x9e0] ;  /* 0x0002780000177ab9 */ /* 0x000fca0000000800 */
.L_x_836:
[----:B------:R-:W-:-:S04]  /*b1e0*/  UIADD3 UR38, UR19, 0x1, URZ ;  /* 0x0000000113267890 */ /* 0x000fc8000fffe03f */
[----:B------:R-:W-:-:S04]  /*b1f0*/  UISETP.NE.AND UP0, UPT, UR38, 0x2, UPT ;  /* 0x000000022600788c */ /* 0x000fc8000bf05270 */
[----:B------:R-:W-:Y:S02]  /*b200*/  USEL UR37, URZ, 0x1, UP0 ;  /* 0x000000013f257887 */ /* 0x000fe40008000000 */
[----:B------:R-:W-:Y:S02]  /*b210*/  USEL UR38, UR38, URZ, UP0 ;  /* 0x0000003f26267287 */ /* 0x000fe40008000000 */
[----:B------:R-:W-:Y:S01]  /*b220*/  ULOP3.LUT UR37, UR18, UR37, URZ, 0x3c, !UPT ;  /* 0x0000002512257292 */ /* 0x000fe2000f8e3c3f */
[----:B------:R-:W-:Y:S11]  /*b230*/  @!P0 BRA `(.L_x_818) ;  /* 0x0000000000048947 */ /* 0x000ff60003800000 */
[----:B------:R-:W-:Y:S01]  /*b240*/  BPT.TRAP 0x1 ;  /* 0x000000040000795c */ /* 0x000fe20000300000 */
.L_x_818:
[----:B------:R-:W-:Y:S01]  /*b250*/  ULEA UR6, UR38, UR46, 0x3 ;  /* 0x0000002e26067291 */ /* 0x000fe2000f8e183f */
[----:B------:R-:W-:-:S05]  /*b260*/  IMAD.U32 R7, RZ, RZ, UR37 ;  /* 0x00000025ff077e24 */ /* 0x000fca000f8e00ff */
[----:B------:R-:W-:-:S04]  /*b270*/  SHF.L.U32 R7, R7, 0x1f, RZ ;  /* 0x0000001f07077819 */ /* 0x000fc800000006ff */
[----:B------:R0:W1:Y:S01]  /*b280*/  SYNCS.PHASECHK.TRANS64.TRYWAIT P1, [UR6+0x19c30], R7 ;  /* 0x019c3007ff0075a7 */ /* 0x0000620008020146 */
[----:B------:R-:W-:Y:S05]  /*b290*/  @!P0 BRA `(.L_x_819) ;  /* 0x0000000000048947 */ /* 0x000fea0003800000 */
[----:B------:R-:W-:Y:S01]  /*b2a0*/  BPT.TRAP 0x1 ;  /* 0x000000040000795c */ /* 0x000fe20000300000 */
.L_x_819:
[----:B-1----:R-:W-:Y:S05]  /*b2b0*/  @P1 BRA `(.L_x_820) ;  /* 0x0000000000081947 */ /* 0x002fea0003800000 */
[----:B------:R-:W1:Y:S02]  /*b2c0*/  SYNCS.PHASECHK.TRANS64.TRYWAIT P1, [UR6+0x19c30], R7 ;  /* 0x019c3007ff0075a7 */ /* 0x000e640008020146 */
[----:B-1----:R-:W-:Y:S05]  /*b2d0*/  @!P1 BRA `(.L_x_821) ;  /* 0x000000a400489947 */ /* 0x002fea0003800000 */
.L_x_820:
        /* <DEDUP_REMOVED lines=17> */
.L_x_822:
[----:B------:R-:W-:Y:S01]  /*b3f0*/  ULEA UR11, UR19, UR46, 0x3 ;  /* 0x0000002e130b7291 */ /* 0x000fe2000f8e183f */
[----:B01----:R-:W-:-:S05]  /*b400*/  IMAD.U32 R7, RZ, RZ, UR18 ;  /* 0x00000012ff077e24 */ /* 0x003fca000f8e00ff */
[----:B------:R-:W-:-:S04]  /*b410*/  SHF.L.U32 R7, R7, 0x1f, RZ ;  /* 0x0000001f07077819 */ /* 0x000fc800000006ff */
[----:B------:R0:W1:Y:S01]  /*b420*/  SYNCS.PHASECHK.TRANS64.TRYWAIT P1, [UR11+0x19c50], R7 ;  /* 0x019c5007ff0075a7 */ /* 0x000062000802014b */
[----:B------:R-:W-:Y:S05]  /*b430*/  @!P0 BRA `(.L_x_823) ;  /* 0x0000000000048947 */ /* 0x000fea0003800000 */
[----:B------:R-:W-:Y:S01]  /*b440*/  BPT.TRAP 0x1 ;  /* 0x000000040000795c */ /* 0x000fe20000300000 */
.L_x_823:
[----:B-1----:R-:W-:Y:S05]  /*b450*/  @P1 BRA `(.L_x_824) ;  /* 0x0000000000081947 */ /* 0x002fea0003800000 */
[----:B------:R-:W1:Y:S02]  /*b460*/  SYNCS.PHASECHK.TRANS64.TRYWAIT P1, [UR11+0x19c50], R7 ;  /* 0x019c5007ff0075a7 */ /* 0x000e64000802014b */
[----:B-1----:R-:W-:Y:S05]  /*b470*/  @!P1 BRA `(.L_x_825) ;  /* 0x000000a000f89947 */ /* 0x002fea0003800000 */
.L_x_824:
        /* <DEDUP_REMOVED lines=27> */
.L_x_826:
[----:B------:R-:W-:Y:S01]  /*b630*/  UISETP.NE.AND UP1, UPT, UR49, URZ, UPT ;  /* 0x0000003f3100728c */ /* 0x000fe2000bf25270 */
[C---:B01----:R-:W-:Y:S01]  /*b640*/  FMUL.FTZ R7, R0.reuse, R24 ;  /* 0x0000001800077220 */ /* 0x043fe20000410000 */
[C---:B------:R-:W-:Y:S01]  /*b650*/  FMUL.FTZ R24, R0.reuse, R35 ;  /* 0x0000002300187220 */ /* 0x040fe20000410000 */
[C---:B------:R-:W-:Y:S01]  /*b660*/  FMUL.FTZ R35, R0.reuse, R44 ;  /* 0x0000002c00237220 */ /* 0x040fe20000410000 */
[C---:B------:R-:W-:Y:S01]  /*b670*/  FMUL.FTZ R44, R0.reuse, R55 ;  /* 0x00000037002c7220 */ /* 0x040fe20000410000 */
[C---:B------:R-:W-:Y:S01]  /*b680*/  FMUL.FTZ R55, R0.reuse, R61 ;  /* 0x0000003d00377220 */ /* 0x040fe20000410000 */
[----:B------:R-:W-:Y:S01]  /*b690*/  PLOP3.LUT P1, PT, PT, PT, UP1, 0x80, 0x0 ;  /* 0x000000000000781c */ /* 0x000fe20003f2f018 */
[----:B------:R-:W-:Y:S01]  /*b6a0*/  FMUL.FTZ R61, R0, R68 ;  /* 0x00000044003d7220 */ /* 0x000fe20000410000 */
[----:B------:R-:W-:Y:S01]  /*b6b0*/  PLOP3.LUT P2, PT, PT, PT, UP1, 0x80, 0x0 ;  /* 0x000000000000781c */ /* 0x000fe20003f4f018 */
[----:B------:R-:W-:Y:S02]  /*b6c0*/  VIADD R136, R18, UR40 ;  /* 0x0000002812887c36 */ /* 0x000fe40008000000 */
[C---:B------:R-:W-:Y:S01]  /*b6d0*/  FMUL.FTZ R68, R0.reuse, R79 ;  /* 0x0000004f00447220 */ /* 0x040fe20000410000 */
[----:B------:R-:W-:Y:S01]  /*b6e0*/  @UP1 ULDC UR7, c[0x0][0x44c] ;  /* 0x0001130000071ab9 */ /* 0x000fe20000000800 */
[----:B------:R-:W0:Y:S01]  /*b6f0*/  LDC R79, c[0x0][0x2f0] ;  /* 0x0000bc00ff4f7b82 */ /* 0x000e220000000800 */
[C---:B------:R-:W-:Y:S01]  /*b700*/  FMUL.FTZ R9, R0.reuse, R26 ;  /* 0x0000001a00097220 */ /* 0x040fe20000410000 */
[C---:B------:R-:W-:Y:S01]  /*b710*/  FMUL.FTZ R14, R0.reuse, R31 ;  /* 0x0000001f000e7220 */ /* 0x040fe20000410000 */
[C---:B------:R-:W-:Y:S01]  /*b720*/  FMUL.FTZ R31, R0.reuse, R40 ;  /* 0x00000028001f7220 */ /* 0x040fe20000410000 */
[C---:B------:R-:W-:Y:S01]  /*b730*/  FMUL.FTZ R8, R0.reuse, R25 ;  /* 0x0000001900087220 */ /* 0x040fe20000410000 */
[C---:B------:R-:W-:Y:S01]  /*b740*/  FMUL.FTZ R40, R0.reuse, R51 ;  /* 0x0000003300287220 */ /* 0x040fe20000410000 */
[----:B------:R-:W-:Y:S01]  /*b750*/  FMUL.FTZ R25, R0, R36 ;  /* 0x0000002400197220 */ /* 0x000fe20000410000 */
[----:B------:R-:W-:Y:S01]  /*b760*/  @P1 IMAD.HI.U32 R26, R136, UR7, RZ ;  /* 0x00000007881a1c27 */ /* 0x000fe2000f8e00ff */
[----:B------:R-:W-:-:S03]  /*b770*/  @UP1 ULDC UR7, c[0x0][0x450] ;  /* 0x0001140000071ab9 */ /* 0x000fc60000000800 */
[C---:B------:R-:W-:Y:S01]  /*b780*/  FMUL.FTZ R51, R0.reuse, R57 ;  /* 0x0000003900337220 */ /* 0x040fe20000410000 */
[C---:B------:R-:W-:Y:S01]  /*b790*/  FMUL.FTZ R36, R0.reuse, R46 ;  /* 0x0000002e00247220 */ /* 0x040fe20000410000 */
[C---:B------:R-:W-:Y:S01]  /*b7a0*/  FMUL.FTZ R57, R0.reuse, R64 ;  /* 0x0000004000397220 */ /* 0x040fe20000410000 */
[----:B------:R-:W-:Y:S01]  /*b7b0*/  @P2 SHF.R.U32.HI R136, RZ, UR7, R26 ;  /* 0x00000007ff882c19 */ /* 0x000fe2000801161a */
[----:B------:R-:W-:Y:S01]  /*b7c0*/  ULEA UR6, UR38, UR46, 0x3 ;  /* 0x0000002e26067291 */ /* 0x000fe2000f8e183f */
[C---:B------:R-:W-:Y:S01]  /*b7d0*/  FMUL.FTZ R46, R0.reuse, R58 ;  /* 0x0000003a002e7220 */ /* 0x040fe20000410000 */
[C---:B------:R-:W-:Y:S01]  /*b7e0*/  FMUL.FTZ R64, R0.reuse, R75 ;  /* 0x0000004b00407220 */ /* 0x040fe20000410000 */
[----:B------:R-:W-:Y:S01]  /*b7f0*/  FMUL.FTZ R58, R0, R70 ;  /* 0x00000046003a7220 */ /* 0x000fe20000410000 */
[----:B------:R-:W-:Y:S02]  /*b800*/  IMAD.SHL.U32 R75, R4, 0x80, RZ ;  /* 0x00000080044b7824 */ /* 0x000fe400078e00ff */
        /* <DEDUP_REMOVED lines=8> */
[----:B------:R-:W-:Y:S01]  /*b890*/  UIADD3 UR6, UR6, 0x19c40, URZ ;  /* 0x00019c4006067890 */ /* 0x000fe2000fffe03f */
[----:B------:R-:W1:Y:S01]  /*b8a0*/  SHFL.IDX PT, R82, R136, RZ, 0x1c1f ;  /* 0x001c1fff88527589 */ /* 0x000e6200000e0000 */
        /* <DEDUP_REMOVED lines=40> */
[----:B------:R-:W-:Y:S01]  /*bb30*/  IMAD R26, R16, -0x2, R27 ;  /* 0xfffffffe101a7824 */ /* 0x000fe200078e021b */
[----:B------:R-:W-:Y:S01]  /*bb40*/  PLOP3.LUT P1, PT, PT, PT, UP0, 0x40, 0x0 ;  /* 0x000000000000781c */ /* 0x000fe20003f2e808 */
[----:B------:R-:W2:Y:S01]  /*bb50*/  MUFU.TANH R7, R7 ;  /* 0x0000000700077308 */ /* 0x000ea20000002400 */
[----:B------:R-:W-:Y:S01]  /*bb60*/  SYNCS.ARRIVE.TRANS64.RED.A1T0 RZ, [UR6], RZ ;  /* 0x000000ffffff79a7 */ /* 0x000fe20008100406 */
[----:B0-----:R-:W-:Y:S01]  /*bb70*/  IMAD R26, R79, UR42, R26 ;  /* 0x0000002a4f1a7c24 */ /* 0x001fe2000f8e021a */
[----:B------:R-:W-:-:S03]  /*bb80*/  ULOP3.LUT UR6, URZ, UR21, URZ, 0x33, !UPT ;  /* 0x000000153f067292 */ /* 0x000fc6000f8e333f */
[----:B------:R-:W-:Y:S02]  /*bb90*/  VIADD R26, R26, -UR22 ;  /* 0x800000161a1a7c36 */ /* 0x000fe40008000000 */
[----:B------:R-:W0:Y:S02]  /*bba0*/  MUFU.TANH R8, R8 ;  /* 0x0000000800087308 */ /* 0x000e240000002400 */
[C---:B------:R-:W-:Y:S02]  /*bbb0*/  VIADD R85, R26.reuse, UR23 ;  /* 0x000000171a557c36 */ /* 0x040fe40008000000 */
[----:B------:R-:W-:Y:S02]  /*bbc0*/  VIADD R84, R26, UR6 ;  /* 0x000000061a547c36 */ /* 0x000fe40008000000 */
[--C-:B-1----:R-:W-:Y:S02]  /*bbd0*/  IMAD.IADD R83, R85, 0x1, R82.reuse ;  /* 0x0000000155537824 */ /* 0x102fe400078e0252 */
[----:B------:R-:W1:Y:S01]  /*bbe0*/  MUFU.TANH R9, R9 ;  /* 0x0000000900097308 */ /* 0x000e620000002400 */
[----:B------:R-:W-:-:S07]  /*bbf0*/  IMAD.IADD R81, R84, 0x1, R82 ;  /* 0x0000000154517824 */ /* 0x000fce00078e0252 */
[----:B------:R-:W3:Y:S08]  /*bc00*/  MUFU.TANH R10, R10 ;  /* 0x0000000a000a7308 */ /* 0x000ef00000002400 */
        /* <DEDUP_REMOVED lines=63> */
[----:B------:R-:W-:-:S05]  /*c000*/  VIADD R82, R26, -UR22 ;  /* 0x800000161a527c36 */ /* 0x000fca0008000000 */
        /* <DEDUP_REMOVED lines=10> */
.L_x_829:
[----:B------:R-:W-:-:S05]  /*c0b0*/  IMAD.U32 R86, RZ, RZ, UR20 ;  /* 0x00000014ff567e24 */ /* 0x000fca000f8e00ff */
[----:B------:R-:W-:-:S13]  /*c0c0*/  ISETP.NE.AND P1, PT, R86, 0x1, PT ;  /* 0x000000015600780c */ /* 0x000fda0003f25270 */
[----:B------:R-:W1:Y:S02]  /*c0d0*/  @P1 LDC.64 R26, c[0x0][0x9e8] ;  /* 0x00027a00ff1a1b82 */ /* 0x000e640000000a00 */
[----:B-1----:R-:W-:-:S05]  /*c0e0*/  @P1 IMAD.HI.U32 R26, R82, R26, RZ ;  /* 0x0000001a521a1227 */ /* 0x002fca00078e00ff */
[----:B------:R-:W-:-:S07]  /*c0f0*/  @P1 SHF.R.U32.HI R82, RZ, R27, R26 ;  /* 0x0000001bff521219 */ /* 0x000fce000001161a */
.L_x_830:
[----:B------:R-:W-:Y:S05]  /*c100*/  BSYNC B0 ;  /* 0x0000000000007941 */ /* 0x000fea0003800000 */
.L_x_828:
[----:B------:R-:W-:-:S04]  /*c110*/  IMAD R27, R82, R86, -R75 ;  /* 0x00000056521b7224 */ /* 0x000fc800078e0a4b */
[----:B------:R-:W-:-:S05]  /*c120*/  IMAD R26, R16, -0x2, R27 ;  /* 0xfffffffe101a7824 */ /* 0x000fca00078e021b */
[----:B------:R-:W-:Y:S02]  /*c130*/  VIADDMNMX R83, R26, R86, R83, PT ;  /* 0x000000561a537246 */ /* 0x000fe40003800153 */
[----:B------:R-:W-:-:S07]  /*c140*/  VIMNMX R81, R81, R26, !PT ;  /* 0x0000001a51517248 */ /* 0x000fce0007fe0100 */
.L_x_827:
[----:B------:R-:W-:Y:S01]  /*c150*/  ISETP.GT.AND P1, PT, R4, -0x1, PT ;  /* 0xffffffff0400780c */ /* 0x000fe20003f24270 */
[----:B------:R-:W1:Y:S01]  /*c160*/  SHFL.IDX PT, R26, R136, 0x1, 0x1c1f ;  /* 0x003c1f00881a7f89 */ /* 0x000e6200000e0000 */
[----:B------:R-:W-:Y:S02]  /*c170*/  UISETP.NE.AND UP0, UPT, UR48, URZ, UPT ;  /* 0x0000003f3000728c */ /* 0x000fe4000bf05270 */
[C---:B------:R-:W-:Y:S02]  /*c180*/  ISETP.GT.AND P3, PT, R81.reuse, 0x8, P1 ;  /* 0x000000085100780c */ /* 0x040fe40000f64270 */
[----:B------:R-:W-:Y:S02]  /*c190*/  ISETP.GT.AND P6, PT, R81, RZ, P1 ;  /* 0x000000ff5100720c */ /* 0x000fe40000fc4270 */
        /* <DEDUP_REMOVED lines=10> */
[C---:B------:R-:W-:Y:S01]  /*c240*/  ISETP.GT.AND P5, PT, R81.reuse, 0x9, P1 ;  /* 0x000000095100780c */ /* 0x040fe20000fa4270 */
        /* <DEDUP_REMOVED lines=100> */
.L_x_833:
[----:B------:R-:W-:-:S05]  /*c890*/  IMAD.U32 R86, RZ, RZ, UR20 ;  /* 0x00000014ff567e24 */ /* 0x000fca000f8e00ff */
[----:B------:R-:W-:-:S13]  /*c8a0*/  ISETP.NE.AND P2, PT, R86, 0x1, PT ;  /* 0x000000015600780c */ /* 0x000fda0003f45270 */
[----:B------:R-:W0:Y:S02]  /*c8b0*/  @P2 LDC.64 R26, c[0x0][0x9e8] ;  /* 0x00027a00ff1a2b82 */ /* 0x000e240000000a00 */
[----:B0-----:R-:W-:-:S05]  /*c8c0*/  @P2 IMAD.HI.U32 R26, R7, R26, RZ ;  /* 0x0000001a071a2227 */ /* 0x001fca00078e00ff */
[----:B------:R-:W-:-:S07]  /*c8d0*/  @P2 SHF.R.U32.HI R7, RZ, R27, R26 ;  /* 0x0000001bff072219 */ /* 0x000fce000001161a */
.L_x_834:
[----:B------:R-:W-:Y:S05]  /*c8e0*/  BSYNC B0 ;  /* 0x0000000000007941 */ /* 0x000fea0003800000 */
.L_x_832:
[----:B------:R-:W-:-:S04]  /*c8f0*/  IMAD R7, R7, R86, -R75 ;  /* 0x0000005607077224 */ /* 0x000fc800078e0a4b */
[----:B------:R-:W-:-:S05]  /*c900*/  IMAD R7, R16, -0x2, R7 ;  /* 0xfffffffe10077824 */ /* 0x000fca00078e0207 */
[----:B------:R-:W-:Y:S02]  /*c910*/  VIADDMNMX R85, R7, R86, R85, PT ;  /* 0x0000005607557246 */ /* 0x000fe40003800155 */
[----:B------:R-:W-:-:S07]  /*c920*/  VIMNMX R84, R84, R7, !PT ;  /* 0x0000000754547248 */ /* 0x000fce0007fe0100 */
.L_x_831:
        /* <DEDUP_REMOVED lines=13> */
[----:B------:R-:W-:-:S02]  /*ca00*/  FSEL R32, R32, -INF , !P5 ;  /* 0xff80000020207808 */ /* 0x000fc40006800000 */
[----:B------:R-:W-:Y:S02]  /*ca10*/  FMNMX.FTZ R26, R25, R26, !PT ;  /* 0x0000001a191a7209 */ /* 0x000fe40007810000 */
[C---:B------:R-:W-:Y:S02]  /*ca20*/  ISETP.GT.AND P5, PT, R84.reuse, RZ, P1 ;  /* 0x000000ff5400720c */ /* 0x040fe40000fa4270 */
[----:B------:R-:W-:Y:S02]  /*ca30*/  FMNMX.FTZ R26, R29, R26, !PT ;  /* 0x0000001a1d1a7209 */ /* 0x000fe40007810000 */
[----:B------:R-:W-:Y:S02]  /*ca40*/  ISETP.GT.AND P2, PT, R84, 0x1, P1 ;  /* 0x000000015400780c */ /* 0x000fe40000f44270 */
[----:B------:R-:W-:Y:S02]  /*ca50*/  FMNMX.FTZ R26, R31, R26, !PT ;  /* 0x0000001a1f1a7209 */ /* 0x000fe40007810000 */
[----:B------:R-:W-:-:S02]  /*ca60*/  ISETP.LT.OR P5, PT, R85, 0x1, P5 ;  /* 0x000000015500780c */ /* 0x000fc40002fa1670 */
[----:B------:R-:W-:Y:S02]  /*ca70*/  FMNMX.FTZ R26, R33, R26, !PT ;  /* 0x0000001a211a7209 */ /* 0x000fe40007810000 */
[C---:B------:R-:W-:Y:S02]  /*ca80*/  ISETP.GT.AND P3, PT, R84.reuse, 0x8, P1 ;  /* 0x000000085400780c */ /* 0x040fe40000f64270 */
[----:B------:R-:W-:Y:S02]  /*ca90*/  FMNMX.FTZ R26, R35, R26, !PT ;  /* 0x0000001a231a7209 */ /* 0x000fe40007810000 */
[----:B------:R-:W-:Y:S02]  /*caa0*/  ISETP.LT.OR P2, PT, R85, 0x2, P2 ;  /* 0x000000025500780c */ /* 0x000fe40001741670 */
[----:B------:R-:W-:Y:S02]  /*cab0*/  FMNMX.FTZ R26, R37, R26, !PT ;  /* 0x0000001a251a7209 */ /* 0x000fe40007810000 */
[----:B------:R-:W-:-:S02]  /*cac0*/  ISETP.GT.AND P4, PT, R84, 0x9, P1 ;  /* 0x000000095400780c */ /* 0x000fc40000f84270 */
[----:B------:R-:W-:Y:S02]  /*cad0*/  FMNMX.FTZ R26, R41, R26, !PT ;  /* 0x0000001a291a7209 */ /* 0x000fe40007810000 */
[----:B------:R-:W-:Y:S02]  /*cae0*/  ISETP.LT.OR P3, PT, R85, 0x9, P3 ;  /* 0x000000095500780c */ /* 0x000fe40001f61670 */
[----:B------:R-:W-:Y:S02]  /*caf0*/  FMNMX.FTZ R26, R43, R26, !PT ;  /* 0x0000001a2b1a7209 */ /* 0x000fe40007810000 */
[----:B------:R-:W-:Y:S02]  /*cb00*/  FSEL R10, R10, -INF , !P2 ;  /* 0xff8000000a0a7808 */ /* 0x000fe40005000000 */
[----:B------:R-:W-:Y:S02]  /*cb10*/  FMNMX.FTZ R26, R45, R26, !PT ;  /* 0x0000001a2d1a7209 */ /* 0x000fe40007810000 */
[----:B------:R-:W-:-:S02]  /*cb20*/  ISETP.LT.OR P4, PT, R85, 0xa, P4 ;  /* 0x0000000a5500780c */ /* 0x000fc40002781670 */
        /* <DEDUP_REMOVED lines=31> */
[----:B------:R-:W-:Y:S02]  /*cd20*/  ISETP.LT.OR P2, PT, R85, 0x31, P2 ;  /* 0x000000315500780c */ /* 0x000fe40001741670 */
        /* <DEDUP_REMOVED lines=39> */
[----:B------:R-:W-:Y:S01]  /*cfa0*/  FSEL R15, R9, -INF , !P5 ;  /* 0xff800000090f7808 */ /* 0x000fe20006800000 */
        /* <DEDUP_REMOVED lines=9> */
[----:B------:R-:W-:Y:S01]  /*d040*/  FSEL R30, R30, -INF , !P4 ;  /* 0xff8000001e1e7808 */ /* 0x000fe20006000000 */
[--C-:B------:R-:W-:Y:S01]  /*d050*/  FFMA.FTZ R138, R63, UR6, -R26.reuse ;  /* 0x000000063f8a7c23 */ /* 0x100fe2000801081a */
[----:B------:R-:W-:Y:S01]  /*d060*/  FMNMX.FTZ R20, R13, R20, !PT ;  /* 0x000000140d147209 */ /* 0x000fe20007810000 */
[--C-:B------:R-:W-:Y:S01]  /*d070*/  FFMA.FTZ R51, R51, UR6, -R26.reuse ;  /* 0x0000000633337c23 */ /* 0x100fe2000801081a */
[----:B------:R-:W-:Y:S01]  /*d080*/  ISETP.GT.AND P4, PT, R84, 0x29, P1 ;  /* 0x000000295400780c */ /* 0x000fe20000f84270 */
[----:B------:R1:W-:Y:S01]  /*d090*/  MUFU.EX2 R14, R82 ;  /* 0x00000052000e7308 */ /* 0x0003e20000000800 */
[----:B0-----:R-:W-:-:S01]  /*d0a0*/  FFMA.FTZ R81, R29, UR6, -R26 ;  /* 0x000000061d517c23 */ /* 0x001fc2000801081a */
[----:B------:R-:W-:Y:S01]  /*d0b0*/  ISETP.GT.AND P5, PT, R84, 0x38, P1 ;  /* 0x000000385400780c */ /* 0x000fe20000fa4270 */
[----:B------:R-:W-:-:S01]  /*d0c0*/  FFMA.FTZ R140, R67, UR6, -R26 ;  /* 0x00000006438c7c23 */ /* 0x000fc2000801081a */
[----:B------:R-:W-:Y:S01]  /*d0d0*/  ISETP.LT.OR P4, PT, R85, 0x2a, P4 ;  /* 0x0000002a5500780c */ /* 0x000fe20002781670 */
[----:B------:R-:W-:-:S01]  /*d0e0*/  FFMA.FTZ R76, R76, UR6, -R26 ;  /* 0x000000064c4c7c23 */ /* 0x000fc2000801081a */
[----:B------:R-:W-:Y:S01]  /*d0f0*/  ISETP.LT.OR P5, PT, R85, 0x39, P5 ;  /* 0x000000395500780c */ /* 0x000fe20002fa1670 */
[----:B------:R-:W-:-:S01]  /*d100*/  FFMA.FTZ R80, R80, UR6, -R26 ;  /* 0x0000000650507c23 */ /* 0x000fc2000801081a */
[----:B------:R-:W-:Y:S01]  /*d110*/  FSEL R38, R38, -INF , !P4 ;  /* 0xff80000026267808 */ /* 0x000fe20006000000 */
[----:B------:R-:W-:Y:S01]  /*d120*/  MUFU.EX2 R75, R75 ;  /* 0x0000004b004b7308 */ /* 0x000fe20000000800 */
[----:B-1----:R-:W-:-:S02]  /*d130*/  FMNMX.FTZ R82, R27, R20, !PT ;  /* 0x000000141b527209 */ /* 0x002fc40007810000 */
[----:B------:R-:W-:Y:S02]  /*d140*/  ISETP.GT.AND P4, PT, R84, 0x39, P1 ;  /* 0x000000395400780c */ /* 0x000fe40000f84270 */
[----:B------:R-:W-:Y:S01]  /*d150*/  FMNMX.FTZ R25, R21, R82, !PT ;  /* 0x0000005215197209 */ /* 0x000fe20007810000 */
[--C-:B------:R-:W-:Y:S01]  /*d160*/  FFMA.FTZ R82, R33, UR6, -R26.reuse ;  /* 0x0000000621527c23 */ /* 0x100fe2000801081a */
[----:B------:R-:W-:Y:S01]  /*d170*/  FSEL R42, R42, -INF , !P5 ;  /* 0xff8000002a2a7808 */ /* 0x000fe20006800000 */
[----:B------:R0:W-:Y:S01]  /*d180*/  MUFU.EX2 R20, R79 ;  /* 0x0000004f00147308 */ /* 0x0001e20000000800 */
[----:B------:R-:W-:Y:S01]  /*d190*/  FMNMX.FTZ R29, R24, R25, !PT ;  /* 0x00000019181d7209 */ /* 0x000fe20007810000 */
[----:B------:R-:W-:Y:S01]  /*d1a0*/  FFMA.FTZ R33, R35, UR6, -R26 ;  /* 0x0000000623217c23 */ /* 0x000fe2000801081a */
[----:B------:R-:W-:Y:S02]  /*d1b0*/  ISETP.LT.OR P4, PT, R85, 0x3a, P4 ;  /* 0x0000003a5500780c */ /* 0x000fe40002781670 */
[----:B------:R-:W-:-:S02]  /*d1c0*/  FMNMX.FTZ R29, R28, R29, !PT ;  /* 0x0000001d1c1d7209 */ /* 0x000fc40007810000 */
[----:B------:R-:W-:Y:S01]  /*d1d0*/  FSEL R44, R44, -INF , !P4 ;  /* 0xff8000002c2c7808 */ /* 0x000fe20006000000 */
[----:B------:R-:W-:Y:S01]  /*d1e0*/  MUFU.EX2 R8, R8 ;  /* 0x0000000800087308 */ /* 0x000fe20000000800 */
[----:B0-----:R-:W-:-:S01]  /*d1f0*/  FFMA.FTZ R79, R31, UR6, -R26 ;  /* 0x000000061f4f7c23 */ /* 0x001fc2000801081a */
[----:B------:R-:W-:Y:S02]  /*d200*/  FMNMX.FTZ R31, R30, R29, !PT ;  /* 0x0000001d1e1f7209 */ /* 0x000fe40007810000 */
[----:B------:R-:W-:Y:S02]  /*d210*/  ISETP.GT.AND P5, PT, R84, 0x48, P1 ;  /* 0x000000485400780c */ /* 0x000fe40000fa4270 */
[----:B------:R-:W-:Y:S02]  /*d220*/  FMNMX.FTZ R31, R32, R31, !PT ;  /* 0x0000001f201f7209 */ /* 0x000fe40007810000 */
[----:B------:R-:W-:Y:S01]  /*d230*/  ISETP.GT.AND P4, PT, R84, 0x49, P1 ;  /* 0x000000495400780c */ /* 0x000fe20000f84270 */
[----:B------:R0:W-:Y:S01]  /*d240*/  MUFU.EX2 R29, R79 ;  /* 0x0000004f001d7308 */ /* 0x0001e20000000800 */
[----:B------:R-:W-:-:S02]  /*d250*/  FMNMX.FTZ R31, R34, R31, !PT ;  /* 0x0000001f221f7209 */ /* 0x000fc40007810000 */
[----:B------:R-:W-:Y:S02]  /*d260*/  ISETP.LT.OR P5, PT, R85, 0x49, P5 ;  /* 0x000000495500780c */ /* 0x000fe40002fa1670 */
[----:B------:R-:W-:Y:S02]  /*d270*/  FMNMX.FTZ R31, R36, R31, !PT ;  /* 0x0000001f241f7209 */ /* 0x000fe40007810000 */
[----:B------:R-:W-:Y:S01]  /*d280*/  FSEL R50, R50, -INF , !P5 ;  /* 0xff80000032327808 */ /* 0x000fe20006800000 */
[----:B------:R-:W-:Y:S01]  /*d290*/  MUFU.EX2 R11, R11 ;  /* 0x0000000b000b7308 */ /* 0x000fe20000000800 */
[----:B------:R-:W-:Y:S01]  /*d2a0*/  FMNMX.FTZ R86, R38, R31, !PT ;  /* 0x0000001f26567209 */ /* 0x000fe20007810000 */
[--C-:B0-----:R-:W-:Y:S01]  /*d2b0*/  FFMA.FTZ R79, R37, UR6, -R26.reuse ;  /* 0x00000006254f7c23 */ /* 0x101fe2000801081a */
[----:B------:R-:W-:Y:S01]  /*d2c0*/  ISETP.LT.OR P4, PT, R85, 0x4a, P4 ;  /* 0x0000004a5500780c */ /* 0x000fe20002781670 */
[----:B------:R-:W-:Y:S01]  /*d2d0*/  FFMA.FTZ R37, R41, UR6, -R26 ;  /* 0x0000000629257c23 */ /* 0x000fe2000801081a */
[----:B------:R-:W-:-:S02]  /*d2e0*/  FMNMX.FTZ R31, R39, R86, !PT ;  /* 0x00000056271f7209 */ /* 0x000fc40007810000 */
[----:B------:R-:W-:Y:S01]  /*d2f0*/  FSEL R35, R52, -INF , !P4 ;  /* 0xff80000034237808 */ /* 0x000fe20006000000 */
[----:B------:R-:W-:Y:S01]  /*d300*/  MUFU.EX2 R12, R12 ;  /* 0x0000000c000c7308 */ /* 0x000fe20000000800 */
        /* <DEDUP_REMOVED lines=13> */
[--C-:B------:R-:W-:Y:S01]  /*d3e0*/  FFMA.FTZ R43, R45, UR6, -R26.reuse ;  /* 0x000000062d2b7c23 */ /* 0x100fe2000801081a */
[----:B------:R-:W-:Y:S01]  /*d3f0*/  FMNMX.FTZ R86, R50, R31, !PT ;  /* 0x0000001f32567209 */ /* 0x000fe20007810000 */
[--C-:B------:R-:W-:Y:S01]  /*d400*/  FFMA.FTZ R45, R49, UR6, -R26.reuse ;  /* 0x00000006312d7c23 */ /* 0x100fe2000801081a */
[----:B------:R-:W-:Y:S01]  /*d410*/  FSEL R60, R60, -INF , !P4 ;  /* 0xff8000003c3c7808 */ /* 0x000fe20006000000 */
[--C-:B------:R-:W-:Y:S01]  /*d420*/  FFMA.FTZ R49, R53, UR6, -R26.reuse ;  /* 0x0000000635317c23 */ /* 0x100fe2000801081a */
[----:B------:R-:W-:Y:S01]  /*d430*/  FMNMX.FTZ R31, R35, R86, !PT ;  /* 0x00000056231f7209 */ /* 0x000fe20007810000 */
[--C-:B------:R-:W-:Y:S01]  /*d440*/  FFMA.FTZ R86, R47, UR6, -R26.reuse ;  /* 0x000000062f567c23 */ /* 0x100fe2000801081a */
[----:B------:R-:W-:Y:S01]  /*d450*/  ISETP.GT.AND P5, PT, R84, 0x68, P1 ;  /* 0x000000685400780c */ /* 0x000fe20000fa4270 */
[--C-:B------:R-:W-:Y:S01]  /*d460*/  FFMA.FTZ R53, R61, UR6, -R26.reuse ;  /* 0x000000063d357c23 */ /* 0x100fe2000801081a */
[----:B------:R-:W-:Y:S01]  /*d470*/  FMNMX.FTZ R31, R54, R31, !PT ;  /* 0x0000001f361f7209 */ /* 0x000fe20007810000 */
[----:B------:R-:W-:Y:S01]  /*d480*/  FFMA.FTZ R61, R78, UR6, -R26 ;  /* 0x000000064e3d7c23 */ /* 0x000fe2000801081a */
[----:B------:R-:W-:Y:S01]  /*d490*/  ISETP.GT.AND P4, PT, R84, 0x69, P1 ;  /* 0x000000695400780c */ /* 0x000fe20000f84270 */
[----:B------:R-:W-:Y:S01]  /*d4a0*/  IMAD.U32 R78, RZ, RZ, UR6 ;  /* 0x00000006ff4e7e24 */ /* 0x000fe2000f8e00ff */
[----:B------:R-:W-:Y:S01]  /*d4b0*/  FMNMX.FTZ R136, R56, R31, !PT ;  /* 0x0000001f38887209 */ /* 0x000fe20007810000 */
[----:B------:R-:W-:Y:S01]  /*d4c0*/  MUFU.EX2 R82, R82 ;  /* 0x0000005200527308 */ /* 0x000fe20000000800 */
[----:B------:R-:W-:-:S02]  /*d4d0*/  ISETP.LT.OR P5, PT, R85, 0x69, P5 ;  /* 0x000000695500780c */ /* 0x000fc40002fa1670 */
[----:B------:R-:W-:Y:S02]  /*d4e0*/  FMNMX.FTZ R31, R41, R136, !PT ;  /* 0x00000088291f7209 */ /* 0x000fe40007810000 */
[----:B------:R-:W-:Y:S02]  /*d4f0*/  FSEL R66, R66, -INF , !P5 ;  /* 0xff80000042427808 */ /* 0x000fe40006800000 */
[----:B------:R-:W-:Y:S01]  /*d500*/  FMNMX.FTZ R31, R60, R31, !PT ;  /* 0x0000001f3c1f7209 */ /* 0x000fe20007810000 */
[----:B------:R-:W-:Y:S01]  /*d510*/  MUFU.EX2 R33, R33 ;  /* 0x0000002100217308 */ /* 0x000fe20000000800 */
[----:B------:R-:W-:Y:S02]  /*d520*/  ISETP.LT.OR P4, PT, R85, 0x6a, P4 ;  /* 0x0000006a5500780c */ /* 0x000fe40002781670 */
[----:B------:R-:W-:Y:S02]  /*d530*/  FMNMX.FTZ R31, R62, R31, !PT ;  /* 0x0000001f3e1f7209 */ /* 0x000fe40007810000 */
[----:B------:R-:W-:-:S02]  /*d540*/  ISETP.GT.AND P5, PT, R84, 0x78, P1 ;  /* 0x000000785400780c */ /* 0x000fc40000fa4270 */
[----:B------:R-:W-:Y:S01]  /*d550*/  FMNMX.FTZ R31, R64, R31, !PT ;  /* 0x0000001f401f7209 */ /* 0x000fe20007810000 */
[----:B------:R-:W-:Y:S01]  /*d560*/  MUFU.EX2 R37, R37 ;  /* 0x0000002500257308 */ /* 0x000fe20000000800 */
[----:B------:R-:W-:Y:S02]  /*d570*/  ISETP.GT.AND P1, PT, R84, 0x79, P1 ;  /* 0x000000795400780c */ /* 0x000fe40000f24270 */
[----:B------:R-:W-:Y:S02]  /*d580*/  FSEL R47, R68, -INF , !P4 ;  /* 0xff800000442f7808 */ /* 0x000fe40006000000 */
[----:B------:R-:W-:Y:S02]  /*d590*/  FMNMX.FTZ R84, R66, R31, !PT ;  /* 0x0000001f42547209 */ /* 0x000fe40007810000 */
[----:B------:R-:W-:Y:S01]  /*d5a0*/  ISETP.LT.OR P5, PT, R85, 0x79, P5 ;  /* 0x000000795500780c */ /* 0x000fe20002fa1670 */
[----:B------:R0:W-:Y:S01]  /*d5b0*/  MUFU.EX2 R68, R51 ;  /* 0x0000003300447308 */ /* 0x0001e20000000800 */
[----:B------:R-:W-:Y:S01]  /*d5c0*/  FMNMX.FTZ R31, R47, R84, !PT ;  /* 0x000000542f1f7209 */ /* 0x000fe20007810000 */
[--C-:B------:R-:W-:Y:S01]  /*d5d0*/  FFMA.FTZ R84, R55, UR6, -R26.reuse ;  /* 0x0000000637547c23 */ /* 0x100fe2000801081a */
[----:B------:R-:W-:Y:S01]  /*d5e0*/  ISETP.LT.OR P1, PT, R85, 0x7a, P1 ;  /* 0x0000007a5500780c */ /* 0x000fe20000f21670 */
[----:B------:R-:W-:Y:S01]  /*d5f0*/  FFMA.FTZ R55, R65, UR6, -R26 ;  /* 0x0000000641377c23 */ /* 0x000fe2000801081a */
[----:B------:R-:W-:-:S02]  /*d600*/  FMNMX.FTZ R31, R70, R31, !PT ;  /* 0x0000001f461f7209 */ /* 0x000fc40007810000 */
[----:B------:R-:W-:Y:S01]  /*d610*/  FSEL R74, R74, -INF , !P5 ;  /* 0xff8000004a4a7808 */ /* 0x000fe20006800000 */
[----:B------:R-:W-:Y:S01]  /*d620*/  MUFU.EX2 R58, R79 ;  /* 0x0000004f003a7308 */ /* 0x000fe20000000800 */
[----:B------:R-:W-:Y:S01]  /*d630*/  FMNMX.FTZ R31, R72, R31, !PT ;  /* 0x0000001f481f7209 */ /* 0x000fe20007810000 */
[--C-:B0-----:R-:W-:Y:S01]  /*d640*/  FFMA.FTZ R51, R57, UR6, -R26.reuse ;  /* 0x0000000639337c23 */ /* 0x101fe2000801081a */
[----:B------:R-:W-:Y:S01]  /*d650*/  FSEL R77, R77, -INF , !P1 ;  /* 0xff8000004d4d7808 */ /* 0x000fe20004800000 */
[----:B------:R-:W-:Y:S01]  /*d660*/  FFMA.FTZ R57, R69, UR6, -R26 ;  /* 0x0000000645397c23 */ /* 0x000fe2000801081a */
[----:B------:R-:W-:-:S03]  /*d670*/  FMNMX.FTZ R136, R74, R31, !PT ;  /* 0x0000001f4a887209 */ /* 0x000fc60007810000 */
[----:B------:R-:W-:Y:S01]  /*d680*/  MUFU.EX2 R43, R43 ;  /* 0x0000002b002b7308 */ /* 0x000fe20000000800 */
[----:B------:R-:W-:Y:S01]  /*d690*/  FMNMX.FTZ R31, R77, R136, !PT ;  /* 0x000000884d1f7209 */ /* 0x000fe20007810000 */
[--C-:B------:R-:W-:Y:S01]  /*d6a0*/  FFMA.FTZ R136, R59, UR6, -R26.reuse ;  /* 0x000000063b887c23 */ /* 0x100fe2000801081a */
[----:B------:R-:W-:-:S03]  /*d6b0*/  FFMA.FTZ R59, R73, UR6, -R26 ;  /* 0x00000006493b7c23 */ /* 0x000fc6000801081a */
[----:B------:R-:W0:Y:S02]  /*d6c0*/  SHFL.BFLY PT, R142, R31, 0x2, 0x1f ;  /* 0x0c401f001f8e7f89 */ /* 0x000e2400000e0000 */
[----:B------:R-:W-:Y:S08]  /*d6d0*/  MUFU.EX2 R86, R86 ;  /* 0x0000005600567308 */ /* 0x000ff00000000800 */
[----:B------:R-:W-:Y:S08]  /*d6e0*/  MUFU.EX2 R45, R45 ;  /* 0x0000002d002d7308 */ /* 0x000ff00000000800 */
[----:B------:R-:W-:Y:S01]  /*d6f0*/  MUFU.EX2 R49, R49 ;  /* 0x0000003100317308 */ /* 0x000fe20000000800 */
[----:B0-----:R-:W-:Y:S01]  /*d700*/  FMNMX.FTZ R63, R31, R142, !PT ;  /* 0x0000008e1f3f7209 */ /* 0x001fe20007810000 */
[----:B------:R-:W-:Y:S01]  /*d710*/  FFMA.FTZ R142, R71, UR6, -R26 ;  /* 0x00000006478e7c23 */ /* 0x000fe2000801081a */
[----:B------:R-:W-:-:S05]  /*d720*/  FSEL R26, R7, RZ, P6 ;  /* 0x000000ff071a7208 */ /* 0x000fca0003000000 */
[----:B------:R-:W-:Y:S01]  /*d730*/  MUFU.EX2 R84, R84 ;  /* 0x0000005400547308 */ /* 0x000fe20000000800 */
[----:B------:R-:W0:Y:S01]  /*d740*/  SHFL.BFLY PT, R144, R63, 0x1, 0x1f ;  /* 0x0c201f003f907f89 */ /* 0x000e2200000e0000 */
[----:B------:R-:W-:-:S04]  /*d750*/  FADD.FTZ R5, -R26, R5 ;  /* 0x000000051a057221 */ /* 0x000fc80000010100 */
[----:B------:R-:W-:Y:S02]  /*d760*/  FMUL.FTZ R5, R5, UR6 ;  /* 0x0000000605057c20 */ /* 0x000fe40008410000 */
[----:B------:R-:W-:Y:S08]  /*d770*/  MUFU.EX2 R51, R51 ;  /* 0x0000003300337308 */ /* 0x000ff00000000800 */
[----:B------:R-:W1:Y:S08]  /*d780*/  MUFU.EX2 R5, R5 ;  /* 0x0000000500057308 */ /* 0x000e700000000800 */
[----:B------:R-:W-:Y:S01]  /*d790*/  MUFU.EX2 R136, R136 ;  /* 0x0000008800887308 */ /* 0x000fe20000000800 */
[----:B0-----:R-:W-:-:S04]  /*d7a0*/  FMNMX.FTZ R31, R63, R144, !PT ;  /* 0x000000903f1f7209 */ /* 0x001fc80007810000 */
[C---:B------:R-:W-:Y:S01]  /*d7b0*/  FSETP.NEU.FTZ.AND P1, PT, R31.reuse, -INF , PT ;  /* 0xff8000001f00780b */ /* 0x040fe20003f3d000 */
[----:B------:R-:W-:-:S02]  /*d7c0*/  FFMA.FTZ R63, R31, R78, -8 ;  /* 0xc10000001f3f7423 */ /* 0x000fc4000001004e */
[----:B------:R-:W-:Y:S01]  /*d7d0*/  MUFU.EX2 R53, R53 ;  /* 0x0000003500357308 */ /* 0x000fe20000000800 */
[----:B------:R-:W-:Y:S02]  /*d7e0*/  FSEL R69, R31, RZ, P1 ;  /* 0x000000ff1f457208 */ /* 0x000fe40000800000 */
[----:B------:R-:W-:-:S03]  /*d7f0*/  FSEL R63, R63, RZ, P1 ;  /* 0x000000ff3f3f7208 */ /* 0x000fc60000800000 */
[----:B------:R-:W-:Y:S02]  /*d800*/  FADD.FTZ R69, -R69, R6 ;  /* 0x0000000645457221 */ /* 0x000fe40000010100 */
[----:B------:R-:W-:-:S01]  /*d810*/  FFMA.FTZ R78, R27, UR6, -R63 ;  /* 0x000000061b4e7c23 */ /* 0x000fc2000801083f */
[--C-:B------:R-:W-:Y:S01]  /*d820*/  FFMA.FTZ R27, R28, UR6, -R63.reuse ;  /* 0x000000061c1b7c23 */ /* 0x100fe2000801083f */
[----:B------:R-:W-:-:S01]  /*d830*/  FFMA.FTZ R28, R30, UR6, -R63 ;  /* 0x000000061e1c7c23 */ /* 0x000fc2000801083f */
[--C-:B------:R-:W-:Y:S01]  /*d840*/  FFMA.FTZ R30, R32, UR6, -R63.reuse ;  /* 0x00000006201e7c23 */ /* 0x100fe2000801083f */
[----:B------:R-:W-:-:S01]  /*d850*/  FFMA.FTZ R32, R36, UR6, -R63 ;  /* 0x0000000624207c23 */ /* 0x000fc2000801083f */
[--C-:B------:R-:W-:Y:S01]  /*d860*/  FFMA.FTZ R15, R15, UR6, -R63.reuse ;  /* 0x000000060f0f7c23 */ /* 0x100fe2000801083f */
[----:B------:R-:W-:Y:S01]  /*d870*/  FMUL.FTZ R36, R69, UR6 ;  /* 0x0000000645247c20 */ /* 0x000fe20008410000 */
[--C-:B------:R-:W-:Y:S01]  /*d880*/  FFMA.FTZ R10, R10, UR6, -R63.reuse ;  /* 0x000000060a0a7c23 */ /* 0x100fe2000801083f */
[----:B------:R-:W-:-:S01]  /*d890*/  FFMA.FTZ R13, R13, UR6, -R63 ;  /* 0x000000060d0d7c23 */ /* 0x000fc2000801083f */
[--C-:B------:R-:W-:Y:S01]  /*d8a0*/  FFMA.FTZ R21, R21, UR6, -R63.reuse ;  /* 0x0000000615157c23 */ /* 0x100fe2000801083f */
[----:B------:R-:W-:Y:S01]  /*d8b0*/  MUFU.EX2 R78, R78 ;  /* 0x0000004e004e7308 */ /* 0x000fe20000000800 */
[----:B------:R-:W-:-:S01]  /*d8c0*/  FFMA.FTZ R24, R24, UR6, -R63 ;  /* 0x0000000618187c23 */ /* 0x000fc2000801083f */
[----:B------:R-:W-:Y:S01]  /*d8d0*/  FFMA.FTZ R69, R44, UR6, -R63 ;  /* 0x000000062c457c23 */ /* 0x000fe2000801083f */
[----:B-1----:R-:W-:-:S01]  /*d8e0*/  FFMA.FTZ R44, R5, R3, R14 ;  /* 0x00000003052c7223 */ /* 0x002fc2000001000e */
[--C-:B------:R-:W-:Y:S01]  /*d8f0*/  FFMA.FTZ R42, R42, UR6, -R63.reuse ;  /* 0x000000062a2a7c23 */ /* 0x100fe2000801083f */
[----:B------:R-:W-:-:S01]  /*d900*/  FFMA.FTZ R65, R34, UR6, -R63 ;  /* 0x0000000622417c23 */ /* 0x000fc2000801083f */
[----:B------:R-:W-:Y:S01]  /*d910*/  FFMA.FTZ R67, R38, UR6, -R63 ;  /* 0x0000000626437c23 */ /* 0x000fe2000801083f */
[----:B------:R-:W-:-:S01]  /*d920*/  FADD.FTZ R73, R75, R44 ;  /* 0x0000002c4b497221 */ /* 0x000fc20000010000 */
        /* <DEDUP_REMOVED lines=9> */
[----:B------:R-:W-:-:S07]  /*d9c0*/  FFMA.FTZ R47, R47, UR6, -R63 ;  /* 0x000000062f2f7c23 */ /* 0x000fce000801083f */
[----:B------:R-:W1:Y:S08]  /*d9d0*/  MUFU.EX2 R10, R10 ;  /* 0x0000000a000a7308 */ /* 0x000e700000000800 */
[----:B------:R-:W2:Y:S01]  /*d9e0*/  MUFU.EX2 R13, R13 ;  /* 0x0000000d000d7308 */ /* 0x000ea20000000800 */
[----:B0-----:R-:W-:-:S07]  /*d9f0*/  FFMA.FTZ R3, R36, R2, R15 ;  /* 0x0000000224037223 */ /* 0x001fce000001000f */
[----:B------:R-:W0:Y:S01]  /*da00*/  MUFU.EX2 R21, R21 ;  /* 0x0000001500157308 */ /* 0x000e220000000800 */
[----:B-1----:R-:W-:-:S07]  /*da10*/  FADD.FTZ R2, R10, R3 ;  /* 0x000000030a027221 */ /* 0x002fce0000010000 */
[----:B------:R-:W1:Y:S01]  /*da20*/  MUFU.EX2 R24, R24 ;  /* 0x0000001800187308 */ /* 0x000e620000000800 */
[----:B--2---:R-:W-:-:S04]  /*da30*/  FADD.FTZ R3, R13, R2 ;  /* 0x000000020d037221 */ /* 0x004fc80000010000 */
[----:B------:R-:W-:-:S03]  /*da40*/  FADD.FTZ R44, R78, R3 ;  /* 0x000000034e2c7221 */ /* 0x000fc60000010000 */
[----:B------:R2:W-:Y:S08]  /*da50*/  MUFU.EX2 R6, R42 ;  /* 0x0000002a00067308 */ /* 0x0005f00000000800 */
[----:B------:R-:W3:Y:S01]  /*da60*/  MUFU.EX2 R27, R27 ;  /* 0x0000001b001b7308 */ /* 0x000ee20000000800 */
[----:B--2---:R-:W-:-:S01]  /*da70*/  FADD.FTZ R42, R8, R73 ;  /* 0x00000049082a7221 */ /* 0x004fc20000010000 */
[----:B0-----:R-:W-:-:S03]  /*da80*/  FADD.FTZ R73, R21, R44 ;  /* 0x0000002c15497221 */ /* 0x001fc60000010000 */
[----:B------:R-:W-:Y:S01]  /*da90*/  FADD.FTZ R2, R11, R42 ;  /* 0x0000002a0b027221 */ /* 0x000fe20000010000 */
[----:B------:R-:W-:-:S02]  /*daa0*/  FFMA.FTZ R42, R54, UR6, -R63 ;  /* 0x00000006362a7c23 */ /* 0x000fc4000801083f */
[----:B------:R-:W0:Y:S01]  /*dab0*/  MUFU.EX2 R28, R28 ;  /* 0x0000001c001c7308 */ /* 0x000e220000000800 */
[----:B------:R-:W-:-:S01]  /*dac0*/  FADD.FTZ R3, R9, R2 ;  /* 0x0000000209037221 */ /* 0x000fc20000010000 */
[----:B-1----:R-:W-:Y:S01]  /*dad0*/  FADD.FTZ R2, R24, R73 ;  /* 0x0000004918027221 */ /* 0x002fe20000010000 */
[----:B------:R-:W-:-:S02]  /*dae0*/  FFMA.FTZ R73, R56, UR6, -R63 ;  /* 0x0000000638497c23 */ /* 0x000fc4000801083f */
[----:B------:R-:W-:-:S03]  /*daf0*/  FADD.FTZ R3, R12, R3 ;  /* 0x000000030c037221 */ /* 0x000fc60000010000 */
[----:B------:R-:W1:Y:S01]  /*db00*/  MUFU.EX2 R30, R30 ;  /* 0x0000001e001e7308 */ /* 0x000e620000000800 */
[----:B------:R-:W-:-:S01]  /*db10*/  FADD.FTZ R44, R20, R3 ;  /* 0x00000003142c7221 */ /* 0x000fc20000010000 */
[----:B---3--:R-:W-:-:S03]  /*db20*/  FADD.FTZ R3, R27, R2 ;  /* 0x000000021b037221 */ /* 0x008fc60000010000 */
[----:B------:R-:W-:-:S03]  /*db30*/  FADD.FTZ R44, R25, R44 ;  /* 0x0000002c192c7221 */ /* 0x000fc60000010000 */
[----:B------:R-:W2:Y:S01]  /*db40*/  MUFU.EX2 R65, R65 ;  /* 0x0000004100417308 */ /* 0x000ea20000000800 */
[----:B0-----:R-:W-:-:S01]  /*db50*/  FADD.FTZ R3, R28, R3 ;  /* 0x000000031c037221 */ /* 0x001fc20000010000 */
[----:B------:R-:W-:Y:S01]  /*db60*/  FADD.FTZ R79, R29, R44 ;  /* 0x0000002c1d4f7221 */ /* 0x000fe20000010000 */
[----:B------:R-:W-:-:S03]  /*db70*/  FFMA.FTZ R44, R60, UR6, -R63 ;  /* 0x000000063c2c7c23 */ /* 0x000fc6000801083f */
[----:B------:R-:W-:Y:S02]  /*db80*/  FADD.FTZ R46, R82, R79 ;  /* 0x0000004f522e7221 */ /* 0x000fe40000010000 */
[----:B------:R-:W0:Y:S01]  /*db90*/  MUFU.EX2 R32, R32 ;  /* 0x0000002000207308 */ /* 0x000e220000000800 */
[----:B-1----:R-:W-:-:S01]  /*dba0*/  FADD.FTZ R2, R30, R3 ;  /* 0x000000031e027221 */ /* 0x002fc20000010000 */
[----:B------:R-:W-:Y:S01]  /*dbb0*/  FADD.FTZ R79, R33, R46 ;  /* 0x0000002e214f7221 */ /* 0x000fe20000010000 */
[----:B------:R-:W-:-:S03]  /*dbc0*/  FFMA.FTZ R46, R62, UR6, -R63 ;  /* 0x000000063e2e7c23 */ /* 0x000fc6000801083f */
[----:B------:R-:W-:Y:S02]  /*dbd0*/  FADD.FTZ R48, R52, R79 ;  /* 0x0000004f34307221 */ /* 0x000fe40000010000 */
[----:B------:R-:W1:Y:S01]  /*dbe0*/  MUFU.EX2 R67, R67 ;  /* 0x0000004300437308 */ /* 0x000e620000000800 */
[----:B--2---:R-:W-:-:S01]  /*dbf0*/  FADD.FTZ R3, R65, R2 ;  /* 0x0000000241037221 */ /* 0x004fc20000010000 */
[----:B------:R-:W-:-:S04]  /*dc00*/  FADD.FTZ R79, R37, R48 ;  /* 0x00000030254f7221 */ /* 0x000fc80000010000 */
[----:B------:R-:W-:Y:S01]  /*dc10*/  FADD.FTZ R48, R58, R79 ;  /* 0x0000004f3a307221 */ /* 0x000fe20000010000 */
[----:B------:R-:W-:-:S01]  /*dc20*/  FFMA.FTZ R79, R64, UR6, -R63 ;  /* 0x00000006404f7c23 */ /* 0x000fc2000801083f */
[----:B------:R-:W2:Y:S01]  /*dc30*/  MUFU.EX2 R34, R34 ;  /* 0x0000002200227308 */ /* 0x000ea20000000800 */
[----:B0-----:R-:W-:-:S01]  /*dc40*/  FADD.FTZ R2, R32, R3 ;  /* 0x0000000320027221 */ /* 0x001fc20000010000 */
[----:B------:R-:W-:Y:S01]  /*dc50*/  FADD.FTZ R81, R43, R48 ;  /* 0x000000302b517221 */ /* 0x000fe20000010000 */
[----:B------:R-:W-:-:S03]  /*dc60*/  FFMA.FTZ R48, R66, UR6, -R63 ;  /* 0x0000000642307c23 */ /* 0x000fc6000801083f */
[----:B------:R-:W-:Y:S02]  /*dc70*/  FADD.FTZ R50, R86, R81 ;  /* 0x0000005156327221 */ /* 0x000fe40000010000 */
[----:B------:R-:W0:Y:S01]  /*dc80*/  MUFU.EX2 R39, R39 ;  /* 0x0000002700277308 */ /* 0x000e220000000800 */
[----:B-1----:R-:W-:-:S01]  /*dc90*/  FADD.FTZ R3, R67, R2 ;  /* 0x0000000243037221 */ /* 0x002fc20000010000 */
[----:B------:R-:W-:-:S04]  /*dca0*/  FADD.FTZ R81, R45, R50 ;  /* 0x000000322d517221 */ /* 0x000fc80000010000 */
[----:B------:R-:W-:Y:S02]  /*dcb0*/  FADD.FTZ R50, R68, R81 ;  /* 0x0000005144327221 */ /* 0x000fe40000010000 */
[----:B------:R-:W1:Y:S01]  /*dcc0*/  MUFU.EX2 R69, R69 ;  /* 0x0000004500457308 */ /* 0x000e620000000800 */
[----:B--2---:R-:W-:-:S01]  /*dcd0*/  FADD.FTZ R2, R34, R3 ;  /* 0x0000000322027221 */ /* 0x004fc20000010000 */
[----:B------:R-:W-:Y:S01]  /*dce0*/  FADD.FTZ R81, R49, R50 ;  /* 0x0000003231517221 */ /* 0x000fe20000010000 */
[----:B------:R-:W-:-:S03]  /*dcf0*/  FFMA.FTZ R50, R70, UR6, -R63 ;  /* 0x0000000646327c23 */ /* 0x000fc6000801083f */
[----:B------:R-:W-:Y:S02]  /*dd00*/  FADD.FTZ R54, R84, R81 ;  /* 0x0000005154367221 */ /* 0x000fe40000010000 */
[----:B------:R-:W2:Y:S01]  /*dd10*/  MUFU.EX2 R38, R38 ;  /* 0x0000002600267308 */ /* 0x000ea20000000800 */
[----:B0-----:R-:W-:-:S01]  /*dd20*/  FADD.FTZ R3, R39, R2 ;  /* 0x0000000227037221 */ /* 0x001fc20000010000 */
[----:B------:R-:W-:-:S03]  /*dd30*/  FADD.FTZ R81, R51, R54 ;  /* 0x0000003633517221 */ /* 0x000fc60000010000 */
[----:B------:R-:W-:Y:S01]  /*dd40*/  FADD.FTZ R2, R6, R3 ;  /* 0x0000000306027221 */ /* 0x000fe20000010000 */
[----:B------:R-:W-:-:S01]  /*dd50*/  FADD.FTZ R54, R136, R81 ;  /* 0x0000005188367221 */ /* 0x000fc20000010000 */
[----:B------:R-:W-:Y:S01]  /*dd60*/  FFMA.FTZ R81, R72, UR6, -R63 ;  /* 0x0000000648517c23 */ /* 0x000fe2000801083f */
        /* <DEDUP_REMOVED lines=12> */
[----:B------:R-:W-:Y:S01]  /*de30*/  FADD.FTZ R3, R53, R54 ;  /* 0x0000003635037221 */ /* 0x000fe20000010000 */
[----:B------:R-:W-:-:S01]  /*de40*/  FFMA.FTZ R54, R74, UR6, -R63 ;  /* 0x000000064a367c23 */ /* 0x000fc2000801083f */
[----:B------:R-:W-:-:S04]  /*de50*/  FFMA.FTZ R63, R77, UR6, -R63 ;  /* 0x000000064d3f7c23 */ /* 0x000fc8000801083f */
        /* <DEDUP_REMOVED lines=36> */
[----:B-1----:R-:W-:-:S03]  /*e0a0*/  FADD.FTZ R3, R26, R77 ;  /* 0x0000004d1a037221 */ /* 0x002fc60000010000 */
[----:B--2---:R-:W-:Y:S01]  /*e0b0*/  FADD.FTZ R2, R63, R2 ;  /* 0x000000023f027221 */ /* 0x004fe20000010000 */
[----:B------:R-:W-:Y:S06]  /*e0c0*/  @!P0 BRA `(.L_x_835) ;  /* 0x0000000000048947 */ /* 0x000fec0003800000 */
[----:B------:R-:W-:Y:S01]  /*e0d0*/  BPT.TRAP 0x1 ;  /* 0x000000040000795c */ /* 0x000fe20000300000 */
.L_x_835:
        /* <DEDUP_REMOVED lines=11> */
[----:B------:R-:W-:Y:S01]  /*e190*/  F2FP.SATFINITE.E4M3.F32.PACK_AB_MERGE_C R49, R68, R45, R49 ;  /* 0x0000002d4431723e */ /* 0x000fe20004807031 */
[----:B------:R-:W-:Y:S01]  /*e1a0*/  FMUL.FTZ R92, R92, R5 ;  /* 0x000000055c5c7220 */ /* 0x000fe20000410000 */
[----:B------:R-:W-:Y:S01]  /*e1b0*/  F2FP.SATFINITE.E4M3.F32.PACK_AB_MERGE_C R8, R11, R8, RZ ;  /* 0x000000080b08723e */ /* 0x000fe200048070ff */
[----:B------:R-:W-:Y:S01]  /*e1c0*/  SYNCS.ARRIVE.TRANS64.RED.A1T0 RZ, [UR7], RZ ;  /* 0x000000ffffff79a7 */ /* 0x000fe20008100407 */
[----:B------:R-:W-:Y:S01]  /*e1d0*/  F2FP.SATFINITE.E4M3.F32.PACK_AB_MERGE_C R13, R78, R13, RZ ;  /* 0x0000000d4e0d723e */ /* 0x000fe200048070ff */
[-C--:B------:R-:W-:Y:S01]  /*e1e0*/  FMUL.FTZ R93, R93, R5.reuse ;  /* 0x000000055d5d7220 */ /* 0x080fe20000410000 */
        /* <DEDUP_REMOVED lines=71> */
[----:B------:R-:W-:Y:S02]  /*e660*/  IMAD.MOV.U32 R5, RZ, RZ, R7 ;  /* 0x000000ffff057224 */ /* 0x000fe400078e0007 */
[----:B------:R-:W-:Y:S01]  /*e670*/  IMAD.MOV.U32 R140, RZ, RZ, R49 ;  /* 0x000000ffff8c7224 */ /* 0x000fe200078e0031 */
[----:B------:R-:W-:Y:S06]  /*e680*/  @P1 BRA `(.L_x_836) ;  /* 0xffffffc800d41947 */ /* 0x000fec000383ffff */
.L_x_817:
[----:B------:R-:W-:Y:S06]  /*e690*/  BAR.ARV 0x8, 0x200 ;  /* 0x0208000000007b1d */ /* 0x000fec0000002000 */
[----:B------:R-:W-:Y:S05]  /*e6a0*/  @!P0 BRA `(.L_x_837) ;  /* 0x0000000000048947 */ /* 0x000fea0003800000 */
[----:B------:R-:W-:Y:S01]  /*e6b0*/  BPT.TRAP 0x1 ;  /* 0x000000040000795c */ /* 0x000fe20000300000 */
.L_x_837:
[----:B------:R-:W-:Y:S01]  /*e6c0*/  ULEA UR14, UR38, UR46, 0x3 ;  /* 0x0000002e260e7291 */ /* 0x000fe2000f8e183f */
[----:B------:R-:W-:-:S05]  /*e6d0*/  IMAD.U32 R0, RZ, RZ, UR37 ;  /* 0x00000025ff007e24 */ /* 0x000fca000f8e00ff */
[----:B------:R-:W-:-:S04]  /*e6e0*/  SHF.L.U32 R0, R0, 0x1f, RZ ;  /* 0x0000001f00007819 */ /* 0x000fc800000006ff */
[----:B------:R0:W1:Y:S01]  /*e6f0*/  SYNCS.PHASECHK.TRANS64.TRYWAIT P1, [UR14+0x19c50], R0 ;  /* 0x019c5000ff0075a7 */ /* 0x000062000802014e */
[----:B------:R-:W-:Y:S05]  /*e700*/  @!P0 BRA `(.L_x_838) ;  /* 0x0000000000048947 */ /* 0x000fea0003800000 */
[----:B------:R-:W-:Y:S01]  /*e710*/  BPT.TRAP 0x1 ;  /* 0x000000040000795c */ /* 0x000fe20000300000 */
.L_x_838:
[----:B-1----:R-:W-:Y:S05]  /*e720*/  @P1 BRA `(.L_x_839) ;  /* 0x0000000000081947 */ /* 0x002fea0003800000 */
[----:B------:R-:W1:Y:S02]  /*e730*/  SYNCS.PHASECHK.TRANS64.TRYWAIT P1, [UR14+0x19c50], R0 ;  /* 0x019c5000ff0075a7 */ /* 0x000e64000802014e */
[----:B-1----:R-:W-:Y:S05]  /*e740*/  @!P1 BRA `(.L_x_840) ;  /* 0x00000070005c9947 */ /* 0x002fea0003800000 */
.L_x_839:
        /* <DEDUP_REMOVED lines=10> */
[----:B------:R-:W-:Y:S01]  /*e7f0*/  @UP0 USHF.R.S32.HI UR7, URZ, 0x1f, UR41 ;  /* 0x0000001f3f070899 */ /* 0x000fe20008011429 */
[----:B------:R-:W-:Y:S01]  /*e800*/  @UP0 ULDC.64 UR10, c[0x0][0x9c8] ;  /* 0x00027200000a0ab9 */ /* 0x000fe20000000a00 */
[----:B------:R-:W-:Y:S02]  /*e810*/  @UP0 USHF.R.S32.HI UR15, URZ, 0x1f, UR43 ;  /* 0x0000001f3f0f0899 */ /* 0x000fe4000801142b */
[----:B------:R-:W-:Y:S01]  /*e820*/  @UP0 UIMAD UR7, UR7, UR10, URZ ;  /* 0x0000000a070702a4 */ /* 0x000fe2000f8e023f */
[----:B------:R-:W-:Y:S01]  /*e830*/  @UP0 ULDC.64 UR12, c[0x0][0x9d0] ;  /* 0x00027400000c0ab9 */ /* 0x000fe20000000a00 */
[----:B------:R-:W-:Y:S02]  /*e840*/  @UP0 UIMAD.WIDE.U32 UR8, UR41, UR10, URZ ;  /* 0x0000000a290802a5 */ /* 0x000fe4000f8e003f */
[----:B------:R-:W-:Y:S02]  /*e850*/  @UP0 UIMAD UR7, UR41, UR11, UR7 ;  /* 0x0000000b290702a4 */ /* 0x000fe4000f8e0207 */
[----:B------:R-:W-:-:S02]  /*e860*/  UIMAD UR10, UR38, 0x300, UR46 ;  /* 0x00000300260a78a4 */ /* 0x000fc4000f8e022e */
[----:B------:R-:W-:Y:S02]  /*e870*/  @UP0 UIMAD UR11, UR15, UR12, URZ ;  /* 0x0000000c0f0b02a4 */ /* 0x000fe4000f8e023f */
[----:B------:R-:W-:Y:S02]  /*e880*/  @UP0 UIADD3 UR9, UR9, UR7, URZ ;  /* 0x0000000709090290 */ /* 0x000fe4000fffe03f */
[----:B------:R-:W-:Y:S02]  /*e890*/  @UP0 UIMAD UR7, UR43, UR13, UR11 ;  /* 0x0000000d2b0702a4 */ /* 0x000fe4000f8e020b */
[----:B------:R-:W-:Y:S01]  /*e8a0*/  @UP0 UIMAD.WIDE.U32 UR8, UR43, UR12, UR8 ;  /* 0x0000000c2b0802a5 */ /* 0x000fe2000f8e0008 */
[----:B------:R-:W-:-:S08]  /*e8b0*/  UMOV UR11, 0x40000040 ;  /* 0x40000040000b7882 */ /* 0x000fd00000000000 */
[----:B------:R-:W-:Y:S01]  /*e8c0*/  QGMMA.64x96x32.F32.E4M3.E4M3 R88, R148, gdesc[UR8], R88, gsb0 ;  /* 0x0160000894587df3 */ /* 0x000fe20008000858 */
[----:B------:R-:W-:Y:S02]  /*e8d0*/  @UP0 UIADD3 UR7, UR9, UR7, URZ ;  /* 0x0000000709070290 */ /* 0x000fe4000fffe03f */
[----:B------:R-:W-:-:S04]  /*e8e0*/  @UP0 ULEA UR4, UP1, UR8, UR4, 0x2 ;  /* 0x0000000408040291 */ /* 0x000fc8000f82103f */
[----:B------:R-:W-:Y:S02]  /*e8f0*/  @UP0 ULEA.HI.X UR5, UR8, UR5, UR7, 0x2, UP1 ;  /* 0x0000000508050291 */ /* 0x000fe400088f1407 */
[----:B------:R-:W-:-:S04]  /*e900*/  IMAD.U32 R4, RZ, RZ, UR4 ;  /* 0x00000004ff047e24 */ /* 0x000fc8000f8e00ff */
[----:B-1----:R-:W-:-:S05]  /*e910*/  IMAD.U32 R5, RZ, RZ, UR5 ;  /* 0x00000005ff057e24 */ /* 0x002fca000f8e00ff */
[----:B------:R1:W2:Y:S01]  /*e920*/  @P1 LDG.E R6, desc[UR50][R4.64] ;  /* 0x0000003204061981 */ /* 0x0002a2000c1e1900 */
        /* <DEDUP_REMOVED lines=9> */
[----:B0-----:R-:W0:Y:S01]  /*e9c0*/  SHFL.BFLY PT, R0, R3, 0x2, 0x1f ;  /* 0x0c401f0003007f89 */ /* 0x001e2200000e0000 */
[----:B------:R-:W-:-:S03]  /*e9d0*/  UIADD3 UR10, UR10, 0x6, URZ ;  /* 0x000000060a0a7890 */ /* 0x000fc6000fffe03f */
[----:B------:R-:W3:Y:S01]  /*e9e0*/  SHFL.BFLY PT, R9, R2, 0x2, 0x1f ;  /* 0x0c401f0002097f89 */ /* 0x000ee200000e0000 */
[----:B------:R-:W-:Y:S01]  /*e9f0*/  UMOV UR11, 0x40000040 ;  /* 0x40000040000b7882 */ /* 0x000fe20000000000 */
[----:B------:R-:W-:Y:S02]  /*ea00*/  WARPGROUP.DEPBAR.LE gsb0, 0x0 ;  /* 0x00008000000079c5 */ /* 0x000fe40000010000 */
[----:B------:R-:W-:-:S06]  /*ea10*/  WARPGROUP.ARRIVE ;  /* 0x00000000000079c5 */ /* 0x000fcc0000000000 */
[----:B------:R-:W-:Y:S01]  /*ea20*/  QGMMA.64x96x32.F32.E4M3.E4M3 R88, R140, gdesc[UR16], R88, gsb0 ;  /* 0x016000108c587df3 */ /* 0x000fe20008000858 */
[----:B0-----:R-:W-:-:S01]  /*ea30*/  FADD.FTZ R0, R0, R3 ;  /* 0x0000000300007221 */ /* 0x001fc20000010000 */
[----:B---3--:R-:W-:-:S04]  /*ea40*/  FADD.FTZ R9, R9, R2 ;  /* 0x0000000209097221 */ /* 0x008fc80000010000 */
[----:B-1----:R-:W0:Y:S04]  /*ea50*/  SHFL.BFLY PT, R5, R0, 0x1, 0x1f ;  /* 0x0c201f0000057f89 */ /* 0x002e2800000e0000 */
        /* <DEDUP_REMOVED lines=17> */
[----:B------:R-:W3:Y:S01]  /*eb70*/  @P1 MUFU.RCP R9, R11 ;  /* 0x0000000b00091308 */ /* 0x000ee20000001000 */
[----:B------:R-:W-:-:S02]  /*eb80*/  IMAD.U32 R4, RZ, RZ, UR6 ;  /* 0x00000006ff047e24 */ /* 0x000fc4000f8e00ff */
[----:B------:R-:W-:Y:S02]  /*eb90*/  IMAD.U32 R13, RZ, RZ, UR6 ;  /* 0x00000006ff0d7e24 */ /* 0x000fe4000f8e00ff */
[----:B0-----:R-:W-:Y:S01]  /*eba0*/  @P2 FMUL.FTZ R5, R5, 0.69314718246459960938 ;  /* 0x3f31721805052820 */ /* 0x001fe20000410000 */
[----:B------:R-:W-:Y:S01]  /*ebb0*/  @P2 FMUL.FTZ R4, R4, 0.69314718246459960938 ;  /* 0x3f31721804042820 */ /* 0x000fe20000410000 */
[----:B------:R-:W-:Y:S01]  /*ebc0*/  @P3 FMUL.FTZ R13, R13, 0.69314718246459960938 ;  /* 0x3f3172180d0d3820 */ /* 0x000fe20000410000 */
[----:B-1----:R-:W-:Y:S01]  /*ebd0*/  @P3 FMUL.FTZ R8, R8, 0.69314718246459960938 ;  /* 0x3f31721808083820 */ /* 0x002fe20000410000 */
[----:B------:R-:W-:Y:S02]  /*ebe0*/  IMAD.MOV.U32 R0, RZ, RZ, -0x800000 ;  /* 0xff800000ff007424 */ /* 0x000fe400078e00ff */
[----:B------:R-:W-:Y:S01]  /*ebf0*/  @P2 FFMA.FTZ R0, R4, R7, R5 ;  /* 0x0000000704002223 */ /* 0x000fe20000010005 */
[----:B------:R-:W-:Y:S02]  /*ec00*/  IMAD.MOV.U32 R2, RZ, RZ, -0x800000 ;  /* 0xff800000ff027424 */ /* 0x000fe400078e00ff */
[----:B------:R-:W-:Y:S01]  /*ec10*/  @P3 FFMA.FTZ R2, R13, R31, R8 ;  /* 0x0000001f0d023223 */ /* 0x000fe20000010008 */
[-C--:B--2---:R-:W-:Y:S01]  /*ec20*/  FMUL.FTZ R3, R3, R6.reuse ;  /* 0x0000000603037220 */ /* 0x084fe20000410000 */
[----:B---3--:R-:W-:Y:S01]  /*ec30*/  FMUL.FTZ R4, R9, R6 ;  /* 0x0000000609047220 */ /* 0x008fe20000410000 */
[----:B------:R-:W-:-:S02]  /*ec40*/  WARPGROUP.DEPBAR.LE gsb0, 0x0 ;  /* 0x00008000000079c5 */ /* 0x000fc40000010000 */
[----:B------:R-:W-:Y:S05]  /*ec50*/  @!P0 BRA `(.L_x_841) ;  /* 0x0000000000048947 */ /* 0x000fea0003800000 */
[----:B------:R-:W-:Y:S01]  /*ec60*/  BPT.TRAP 0x1 ;  /* 0x000000040000795c */ /* 0x000fe20000300000 */
.L_x_841:
        /* <DEDUP_REMOVED lines=14> */
[----:B------:R-:W-:Y:S01]  /*ed50*/  USEL UR4, URZ, 0x1, UP0 ;  /* 0x000000013f047887 */ /* 0x000fe20008000000 */
        /* <DEDUP_REMOVED lines=43> */
.L_x_763:
[----:B------:R-:W0:Y:S01]  /*f010*/  S2R R4, SR_CgaCtaId ;  /* 0x0000000000047919 */ /* 0x000e220000008800 */
[----:B------:R-:W-:Y:S01]  /*f020*/  MOV R3, 0x400 ;  /* 0x0000040000037802 */ /* 0x000fe20000000f00 */
[----:B------:R-:W-:Y:S01]  /*f030*/  BSSY B0, `(.L_x_842) ;  /* 0x00001c7000007945 */ /* 0x000fe20003800000 */
[----:B------:R-:W-:Y:S02]  /*f040*/  BAR.SYNC.DEFER_BLOCKING 0x5, 0x200 ;  /* 0x0148000000007b1d */ /* 0x000fe40000010000 */
[----:B0-----:R-:W-:-:S05]  /*f050*/  LEA R3, R4, R3, 0x18 ;  /* 0x0000000304037211 */ /* 0x001fca00078ec0ff */
[----:B------:R-:W0:Y:S02]  /*f060*/  LDS R4, [R3+0x19cd0] ;  /* 0x019cd00003047984 */ /* 0x000e240000000800 */
[----:B0-----:R-:W-:Y:S01]  /*f070*/  R2UR UR4, R4 ;  /* 0x00000000040472ca */ /* 0x001fe200000e0000 */
[----:B------:R-:W-:Y:S06]  /*f080*/  BAR.ARV 0x4, 0x200 ;  /* 0x0108000000007b1d */ /* 0x000fec0000002000 */
[----:B------:R-:W-:Y:S08]  /*f090*/  @P0 BRA `(.L_x_843) ;  /* 0x0000001400040947 */ /* 0x000ff00003800000 */
[----:B------:R-:W0:Y:S01]  /*f0a0*/  S2R R36, SR_TID.X ;  /* 0x0000000000247919 */ /* 0x000e220000002100 */
[----:B------:R-:W-:Y:S01]  /*f0b0*/  ULDC.64 UR6, c[0x4][0x38] ;  /* 0x01000e0000067ab9 */ /* 0x000fe20000000a00 */
[----:B------:R-:W1:Y:S01]  /*f0c0*/  LDC R48, c[0x0][0xbe8] ;  /* 0x0002fa00ff307b82 */ /* 0x000e620000000800 */
[----:B------:R-:W2:Y:S01]  /*f0d0*/  S2R R38, SR_SWINHI ;  /* 0x0000000000267919 */ /* 0x000ea20000002f00 */
[----:B------:R-:W-:Y:S02]  /*f0e0*/  F2FP.BF16.F32.PACK_AB R132, R132, R9 ;  /* 0x000000098484723e */ /* 0x000fe400000010ff */
[----:B------:R-:W-:Y:S02]  /*f0f0*/  F2FP.BF16.F32.PACK_AB R133, R133, R8 ;  /* 0x000000088585723e */ /* 0x000fe400000010ff */
[----:B------:R-:W-:Y:S02]  /*f100*/  F2FP.BF16.F32.PACK_AB R31, R100, R31 ;  /* 0x0000001f641f723e */ /* 0x000fe400000010ff */
[----:B------:R-:W-:-:S02]  /*f110*/  F2FP.BF16.F32.PACK_AB R30, R101, R30 ;  /* 0x0000001e651e723e */ /* 0x000fc400000010ff */
[----:B------:R-:W-:Y:S02]  /*f120*/  F2FP.BF16.F32.PACK_AB R33, R94, R33 ;  /* 0x000000215e21723e */ /* 0x000fe400000010ff */
[----:B------:R-:W-:Y:S02]  /*f130*/  F2FP.BF16.F32.PACK_AB R32, R95, R32 ;  /* 0x000000205f20723e */ /* 0x000fe400000010ff */
[----:B------:R-:W-:Y:S02]  /*f140*/  F2FP.BF16.F32.PACK_AB R29, R102, R29 ;  /* 0x0000001d661d723e */ /* 0x000fe400000010ff */
[----:B------:R-:W-:Y:S02]  /*f150*/  F2FP.BF16.F32.PACK_AB R28, R103, R28 ;  /* 0x0000001c671c723e */ /* 0x000fe400000010ff */
[----:B------:R-:W-:Y:S02]  /*f160*/  F2FP.BF16.F32.PACK_AB R21, R116, R21 ;  /* 0x000000157415723e */ /* 0x000fe400000010ff */
[----:B------:R-:W-:-:S02]  /*f170*/  F2FP.BF16.F32.PACK_AB R20, R117, R20 ;  /* 0x000000147514723e */ /* 0x000fc400000010ff */
[----:B------:R-:W-:Y:S02]  /*f180*/  F2FP.BF16.F32.PACK_AB R27, R108, R27 ;  /* 0x0000001b6c1b723e */ /* 0x000fe400000010ff */
[----:B------:R-:W-:Y:S02]  /*f190*/  F2FP.BF16.F32.PACK_AB R25, R110, R25 ;  /* 0x000000196e19723e */ /* 0x000fe400000010ff */
[----:B------:R-:W-:Y:S02]  /*f1a0*/  F2FP.BF16.F32.PACK_AB R26, R109, R26 ;  /* 0x0000001a6d1a723e */ /* 0x000fe400000010ff */
[----:B------:R-:W-:Y:S01]  /*f1b0*/  F2FP.BF16.F32.PACK_AB R24, R111, R24 ;  /* 0x000000186f18723e */ /* 0x000fe200000010ff */
[----:B0-----:R-:W-:Y:S01]  /*f1c0*/  IMAD.SHL.U32 R4, R36, 0x4, RZ ;  /* 0x0000000424047824 */ /* 0x001fe200078e00ff */
[----:B------:R-:W-:Y:S02]  /*f1d0*/  F2FP.BF16.F32.PACK_AB R15, R118, R15 ;  /* 0x0000000f760f723e */ /* 0x000fe400000010ff */
[----:B------:R-:W-:-:S02]  /*f1e0*/  F2FP.BF16.F32.PACK_AB R14, R119, R14 ;  /* 0x0000000e770e723e */ /* 0x000fc400000010ff */
[----:B------:R-:W-:Y:S02]  /*f1f0*/  F2FP.BF16.F32.PACK_AB R13, R124, R13 ;  /* 0x0000000d7c0d723e */ /* 0x000fe400000010ff */
[----:B------:R-:W-:Y:S02]  /*f200*/  F2FP.BF16.F32.PACK_AB R11, R126, R11 ;  /* 0x0000000b7e0b723e */ /* 0x000fe400000010ff */
[----:B------:R-:W-:Y:S02]  /*f210*/  F2FP.BF16.F32.PACK_AB R12, R125, R12 ;  /* 0x0000000c7d0c723e */ /* 0x000fe400000010ff */
[----:B------:R-:W-:Y:S01]  /*f220*/  F2FP.BF16.F32.PACK_AB R10, R127, R10 ;  /* 0x0000000a7f0a723e */ /* 0x000fe200000010ff */
[----:B------:R-:W-:Y:S01]  /*f230*/  USHF.R.S32.HI UR12, URZ, 0x1f, UR43 ;  /* 0x0000001f3f0c7899 */ /* 0x000fe2000801142b */
[----:B------:R-:W-:Y:S01]  /*f240*/  LOP3.LUT R4, R4, 0xc, RZ, 0xc0, !PT ;  /* 0x0000000c04047812 */ /* 0x000fe200078ec0ff */
[----:B------:R-:W-:Y:S01]  /*f250*/  ULDC.64 UR8, c[0x0][0xb90] ;  /* 0x0002e40000087ab9 */ /* 0x000fe20000000a00 */
[----:B------:R-:W-:-:S02]  /*f260*/  F2FP.BF16.F32.PACK_AB R7, R134, R7 ;  /* 0x000000078607723e */ /* 0x000fc400000010ff */
[----:B------:R-:W-:Y:S02]  /*f270*/  F2FP.BF16.F32.PACK_AB R6, R135, R6 ;  /* 0x000000068706723e */ /* 0x000fe400000010ff */
[----:B------:R-:W-:Y:S02]  /*f280*/  F2FP.BF16.F32.PACK_AB R35, R92, R35 ;  /* 0x000000235c23723e */ /* 0x000fe400000010ff */
[----:B------:R-:W-:Y:S01]  /*f290*/  F2FP.BF16.F32.PACK_AB R34, R93, R34 ;  /* 0x000000225d22723e */ /* 0x000fe200000010ff */
[----:B------:R-:W-:Y:S01]  /*f2a0*/  USHF.R.S32.HI UR13, URZ, 0x1f, UR41 ;  /* 0x0000001f3f0d7899 */ /* 0x000fe20008011429 */
[----:B------:R-:W-:Y:S01]  /*f2b0*/  BAR.SYNC.DEFER_BLOCKING 0x1, 0x180 ;  /* 0x0046000000007b1d */ /* 0x000fe20000010000 */
[----:B------:R-:W-:-:S05]  /*f2c0*/  IADD3 R4, P0, R4, UR6, RZ ;  /* 0x0000000604047c10 */ /* 0x000fca000ff1e0ff */
[----:B------:R-:W-:Y:S01]  /*f2d0*/  IMAD.X R5, RZ, RZ, UR7, P0 ;  /* 0x00000007ff057e24 */ /* 0x000fe200080e06ff */
[----:B------:R-:W-:-:S04]  /*f2e0*/  ULDC.64 UR10, c[0x0][0xb98] ;  /* 0x0002e600000a7ab9 */ /* 0x000fc80000000a00 */
[----:B------:R0:W3:Y:S01]  /*f2f0*/  LDG.E.CONSTANT R4, desc[UR50][R4.64] ;  /* 0x0000003204047981 */ /* 0x0000e2000c1e9900 */
[----:B------:R-:W-:Y:S02]  /*f300*/  MOV R8, R3 ;  /* 0x0000000300087202 */ /* 0x000fe40000000f00 */
[----:B--2---:R-:W-:Y:S01]  /*f310*/  MOV R9, R38 ;  /* 0x0000002600097202 */ /* 0x004fe20000000f00 */
[----:B------:R-:W-:Y:S02]  /*f320*/  UIMAD UR5, UR12, UR8, URZ ;  /* 0x000000080c0572a4 */ /* 0x000fe4000f8e023f */
[----:B------:R-:W-:Y:S02]  /*f330*/  UIMAD.WIDE.U32 UR6, UR43, UR8, URZ ;  /* 0x000000082b0672a5 */ /* 0x000fe4000f8e003f */
[----:B------:R-:W-:Y:S02]  /*f340*/  UIMAD UR5, UR43, UR9, UR5 ;  /* 0x000000092b0572a4 */ /* 0x000fe4000f8e0205 */
[----:B------:R-:W-:Y:S01]  /*f350*/  UIMAD UR8, UR13, UR10, URZ ;  /* 0x0000000a0d0872a4 */ /* 0x000fe2000f8e023f */
[----:B0-----:R-:W-:Y:S01]  /*f360*/  LOP3.LUT P0, R5, R36, 0x3, RZ, 0xc0, !PT ;  /* 0x0000000324057812 */ /* 0x001fe2000780c0ff */
[----:B------:R-:W-:-:S02]  /*f370*/  UIADD3 UR7, UR7, UR5, URZ ;  /* 0x0000000507077290 */ /* 0x000fc4000fffe03f */
[----:B------:R-:W-:Y:S01]  /*f380*/  UIMAD UR8, UR41, UR11, UR8 ;  /* 0x0000000b290872a4 */ /* 0x000fe2000f8e0208 */
[----:B------:R-:W-:Y:S01]  /*f390*/  ISETP.EQ.OR P0, PT, R5, 0x3, !P0 ;  /* 0x000000030500780c */ /* 0x000fe20004702670 */
[----:B------:R-:W-:Y:S01]  /*f3a0*/  UIMAD.WIDE.U32 UR6, UR41, UR10, UR6 ;  /* 0x0000000a290672a5 */ /* 0x000fe2000f8e0006 */
[----:B------:R-:W-:Y:S02]  /*f3b0*/  ULDC UR5, c[0x0][0xa88] ;  /* 0x0002a20000057ab9 */ /* 0x000fe40000000800 */
[----:B------:R-:W-:Y:S01]  /*f3c0*/  SEL R45, R31, R30, P0 ;  /* 0x0000001e1f2d7207 */ /* 0x000fe20000000000 */
[----:B------:R-:W-:Y:S01]  /*f3d0*/  ULDC.64 UR10, c[0x0][0xaf0] ;  /* 0x0002bc00000a7ab9 */ /* 0x000fe20000000a00 */
[----:B------:R-:W-:Y:S01]  /*f3e0*/  SEL R5, R30, R31, P0 ;  /* 0x0000001f1e057207 */ /* 0x000fe20000000000 */
[----:B------:R-:W-:Y:S01]  /*f3f0*/  IMAD.WIDE R30, R157, 0x2, R8 ;  /* 0x000000029d1e7825 */ /* 0x000fe200078e0208 */
[----:B------:R-:W-:Y:S02]  /*f400*/  SEL R55, R33, R32, P0 ;  /* 0x0000002021377207 */ /* 0x000fe40000000000 */
[----:B------:R-:W-:-:S02]  /*f410*/  SEL R57, R32, R33, P0 ;  /* 0x0000002120397207 */ /* 0x000fc40000000000 */
[----:B------:R-:W-:Y:S02]  /*f420*/  IADD3 R33, P2, R30, 0x6000, RZ ;  /* 0x000060001e217810 */ /* 0x000fe40007f5e0ff */
[----:B------:R-:W-:Y:S02]  /*f430*/  SEL R59, R29, R28, P0 ;  /* 0x0000001c1d3b7207 */ /* 0x000fe40000000000 */
[----:B------:R-:W-:Y:S01]  /*f440*/  SEL R61, R28, R29, P0 ;  /* 0x0000001d1c3d7207 */ /* 0x000fe20000000000 */
[----:B------:R-:W-:Y:S01]  /*f450*/  IMAD.X R29, RZ, RZ, R31, P2 ;  /* 0x000000ffff1d7224 */ /* 0x000fe200010e061f */
[----:B-1----:R-:W-:Y:S02]  /*f460*/  ISETP.NE.AND P2, PT, R48, 0x1, PT ;  /* 0x000000013000780c */ /* 0x002fe40003f45270 */
[----:B------:R-:W-:Y:S02]  /*f470*/  SEL R49, R21, R20, P0 ;  /* 0x0000001415317207 */ /* 0x000fe40000000000 */
[----:B------:R-:W-:-:S02]  /*f480*/  SEL R37, R20, R21, P0 ;  /* 0x0000001514257207 */ /* 0x000fc40000000000 */
[----:B------:R-:W-:Y:S02]  /*f490*/  IADD3 R21, P1, R30, 0x6020, RZ ;  /* 0x000060201e157810 */ /* 0x000fe40007f3e0ff */
[----:B------:R-:W-:Y:S02]  /*f4a0*/  SEL R47, R27, R26, P0 ;  /* 0x0000001a1b2f7207 */ /* 0x000fe40000000000 */
[----:B------:R-:W-:Y:S02]  /*f4b0*/  SEL R36, R26, R27, P0 ;  /* 0x0000001b1a247207 */ /* 0x000fe40000000000 */
[----:B------:R-:W-:Y:S01]  /*f4c0*/  SEL R63, R25, R24, P0 ;  /* 0x00000018193f7207 */ /* 0x000fe20000000000 */
[----:B------:R-:W0:Y:S01]  /*f4d0*/  @P2 LDC R40, c[0x0][0xbec] ;  /* 0x0002fb00ff282b82 */ /* 0x000e220000000800 */
[----:B------:R-:W-:Y:S02]  /*f4e0*/  SEL R65, R24, R25, P0 ;  /* 0x0000001918417207 */ /* 0x000fe40000000000 */
[----:B------:R-:W-:-:S02]  /*f4f0*/  SEL R67, R15, R14, P0 ;  /* 0x0000000e0f437207 */ /* 0x000fc40000000000 */
[----:B------:R-:W-:Y:S01]  /*f500*/  SEL R69, R14, R15, P0 ;  /* 0x0000000f0e457207 */ /* 0x000fe20000000000 */
[----:B------:R-:W-:Y:S01]  /*f510*/  IMAD.X R15, RZ, RZ, R31, P1 ;  /* 0x000000ffff0f7224 */ /* 0x000fe200008e061f */
[----:B------:R-:W-:Y:S01]  /*f520*/  LOP3.LUT R14, R21, 0x180, RZ, 0xc0, !PT ;  /* 0x00000180150e7812 */ /* 0x000fe200078ec0ff */
[----:B------:R-:W1:Y:S01]  /*f530*/  @P2 LDC R42, c[0x0][0xbf0] ;  /* 0x0002fc00ff2a2b82 */ /* 0x000e620000000800 */
[C---:B------:R-:W-:Y:S02]  /*f540*/  IADD3 R27, P3, R30.reuse, 0x3020, RZ ;  /* 0x000030201e1b7810 */ /* 0x040fe40007f7e0ff */
[----:B------:R-:W-:Y:S02]  /*f550*/  IADD3 R25, P4, R30, 0x3000, RZ ;  /* 0x000030001e197810 */ /* 0x000fe40007f9e0ff */
[----:B------:R-:W-:Y:S02]  /*f560*/  SEL R51, R13, R12, P0 ;  /* 0x0000000c0d337207 */ /* 0x000fe40000000000 */
[----:B------:R-:W-:Y:S01]  /*f570*/  SEL R38, R12, R13, P0 ;  /* 0x0000000d0c267207 */ /* 0x000fe20000000000 */
[----:B------:R-:W-:Y:S01]  /*f580*/  IMAD R13, R153, 0x20, R19 ;  /* 0x00000020990d7824 */ /* 0x000fe200078e0213 */
[----:B------:R-:W-:-:S02]  /*f590*/  SEL R71, R11, R10, P0 ;  /* 0x0000000a0b477207 */ /* 0x000fc40000000000 */
[----:B------:R-:W-:Y:S01]  /*f5a0*/  SEL R73, R10, R11, P0 ;  /* 0x0000000b0a497207 */ /* 0x000fe20000000000 */
[----:B------:R-:W-:Y:S01]  /*f5b0*/  IMAD.WIDE R8, R13, 0x2, R8 ;  /* 0x000000020d087825 */ /* 0x000fe200078e0208 */
[----:B------:R-:W-:Y:S02]  /*f5c0*/  SHF.R.U64 R14, R14, 0x3, RZ ;  /* 0x000000030e0e7819 */ /* 0x000fe400000012ff */
[----:B------:R-:W-:Y:S01]  /*f5d0*/  LOP3.LUT R12, R27, 0x180, RZ, 0xc0, !PT ;  /* 0x000001801b0c7812 */ /* 0x000fe200078ec0ff */
[--C-:B------:R-:W-:Y:S01]  /*f5e0*/  IMAD.X R13, RZ, RZ, R31.reuse, P3 ;  /* 0x000000ffff0d7224 */ /* 0x100fe200018e061f */
[----:B------:R-:W-:Y:S01]  /*f5f0*/  LOP3.LUT R10, R25, 0x180, RZ, 0xc0, !PT ;  /* 0x00000180190a7812 */ /* 0x000fe200078ec0ff */
[----:B------:R-:W-:Y:S01]  /*f600*/  IMAD.X R11, RZ, RZ, R31, P4 ;  /* 0x000000ffff0b7224 */ /* 0x000fe200020e061f */
[----:B------:R-:W-:Y:S02]  /*f610*/  LOP3.LUT R14, R14, R21, RZ, 0x3c, !PT ;  /* 0x000000150e0e7212 */ /* 0x000fe400078e3cff */
[----:B------:R-:W-:-:S02]  /*f620*/  LOP3.LUT R20, R33, 0x180, RZ, 0xc0, !PT ;  /* 0x0000018021147812 */ /* 0x000fc400078ec0ff */
[----:B------:R-:W-:Y:S02]  /*f630*/  SHF.R.U64 R12, R12, 0x3, RZ ;  /* 0x000000030c0c7819 */ /* 0x000fe400000012ff */
[----:B------:R-:W-:Y:S02]  /*f640*/  SHF.R.U64 R10, R10, 0x3, RZ ;  /* 0x000000030a0a7819 */ /* 0x000fe400000012ff */
[----:B------:R-:W-:Y:S02]  /*f650*/  IADD3 R21, P5, R30, 0x20, RZ ;  /* 0x000000201e157810 */ /* 0x000fe40007fbe0ff */
[----:B------:R-:W-:Y:S02]  /*f660*/  SEL R75, R7, R6, P0 ;  /* 0x00000006074b7207 */ /* 0x000fe40000000000 */
[----:B------:R-:W-:Y:S02]  /*f670*/  SEL R77, R6, R7, P0 ;  /* 0x00000007064d7207 */ /* 0x000fe40000000000 */
[----:B------:R-:W-:-:S02]  /*f680*/  LOP3.LUT R7, R30, 0x180, RZ, 0xc0, !PT ;  /* 0x000001801e077812 */ /* 0x000fc400078ec0ff */
[----:B------:R-:W-:Y:S02]  /*f690*/  SHF.R.U64 R20, R20, 0x3, RZ ;  /* 0x0000000314147819 */ /* 0x000fe400000012ff */
[----:B------:R-:W-:Y:S02]  /*f6a0*/  LOP3.LUT R12, R12, R27, RZ, 0x3c, !PT ;  /* 0x0000001b0c0c7212 */ /* 0x000fe400078e3cff */
[----:B------:R-:W-:Y:S02]  /*f6b0*/  LOP3.LUT R10, R10, R25, RZ, 0x3c, !PT ;  /* 0x000000190a0a7212 */ /* 0x000fe400078e3cff */
[----:B------:R-:W-:Y:S01]  /*f6c0*/  MOV R64, R14 ;  /* 0x0000000e00407202 */ /* 0x000fe20000000f00 */
[----:B------:R-:W-:Y:S01]  /*f6d0*/  VIADD R15, R18, UR40 ;  /* 0x00000028120f7c36 */ /* 0x000fe20008000000 */
[----:B------:R-:W-:Y:S01]  /*f6e0*/  SEL R41, R35, R34, P0 ;  /* 0x0000002223297207 */ /* 0x000fe20000000000 */
[----:B------:R-:W-:Y:S01]  /*f6f0*/  IMAD.U32 R14, RZ, RZ, UR8 ;  /* 0x00000008ff0e7e24 */ /* 0x000fe2000f8e00ff */
[----:B------:R-:W-:Y:S01]  /*f700*/  SEL R43, R34, R35, P0 ;  /* 0x00000023222b7207 */ /* 0x000fe20000000000 */
[----:B------:R-:W-:Y:S01]  /*f710*/  ULDC.64 UR8, c[0x0][0xae8] ;  /* 0x0002ba0000087ab9 */ /* 0x000fe20000000a00 */
[----:B------:R-:W-:-:S02]  /*f720*/  LOP3.LUT R6, R21, 0x180, RZ, 0xc0, !PT ;  /* 0x0000018015067812 */ /* 0x000fc400078ec0ff */
[----:B------:R-:W-:Y:S02]  /*f730*/  IADD3 R35, P1, R8, 0x1800, RZ ;  /* 0x0000180008237810 */ /* 0x000fe40007f3e0ff */
[----:B------:R-:W-:Y:S02]  /*f740*/  SHF.R.U64 R7, R7, 0x3, RZ ;  /* 0x0000000307077819 */ /* 0x000fe400000012ff */
[----:B------:R-:W-:Y:S02]  /*f750*/  LOP3.LUT R28, R20, R33, RZ, 0x3c, !PT ;  /* 0x00000021141c7212 */ /* 0x000fe400078e3cff */
[----:B------:R-:W-:Y:S02]  /*f760*/  MOV R68, R12 ;  /* 0x0000000c00447202 */ /* 0x000fe40000000f00 */
[----:B------:R-:W-:Y:S01]  /*f770*/  MOV R70, R10 ;  /* 0x0000000a00467202 */ /* 0x000fe20000000f00 */
[----:B0-----:R-:W-:Y:S01]  /*f780*/  @P2 IMAD.HI.U32 R11, R15, R40, RZ ;  /* 0x000000280f0b2227 */ /* 0x001fe200078e00ff */
[----:B------:R-:W-:-:S02]  /*f790*/  SHF.R.U64 R6, R6, 0x3, RZ ;  /* 0x0000000306067819 */ /* 0x000fc400000012ff */
[----:B------:R-:W-:Y:S01]  /*f7a0*/  LOP3.LUT R34, R35, 0x180, RZ, 0xc0, !PT ;  /* 0x0000018023227812 */ /* 0x000fe200078ec0ff */
[----:B------:R-:W-:Y:S01]  /*f7b0*/  IMAD.MOV.U32 R10, RZ, RZ, R15 ;  /* 0x000000ffff0a7224 */ /* 0x000fe200078e000f */
[----:B------:R-:W-:Y:S01]  /*f7c0*/  LOP3.LUT R30, R7, R30, RZ, 0x3c, !PT ;  /* 0x0000001e071e7212 */ /* 0x000fe200078e3cff */
[----:B------:R-:W-:Y:S01]  /*f7d0*/  IMAD.X R7, RZ, RZ, R31, P5 ;  /* 0x000000ffff077224 */ /* 0x000fe200028e061f */
[----:B------:R-:W-:Y:S02]  /*f7e0*/  MOV R66, R28 ;  /* 0x0000001c00427202 */ /* 0x000fe40000000f00 */
[----:B------:R-:W-:Y:S02]  /*f7f0*/  LOP3.LUT R6, R6, R21, RZ, 0x3c, !PT ;  /* 0x0000001506067212 */ /* 0x000fe400078e3cff */
[----:B------:R-:W-:Y:S02]  /*f800*/  SHF.R.U64 R34, R34, 0x3, RZ ;  /* 0x0000000322227819 */ /* 0x000fe400000012ff */
[----:B-1----:R-:W-:-:S02]  /*f810*/  @P2 SHF.R.U32.HI R10, RZ, R42, R11 ;  /* 0x0000002aff0a2219 */ /* 0x002fc4000001160b */
[----:B------:R-:W-:Y:S01]  /*f820*/  LOP3.LUT R34, R34, R35, RZ, 0x3c, !PT ;  /* 0x0000002322227212 */ /* 0x000fe200078e3cff */
[----:B------:R-:W-:Y:S01]  /*f830*/  IMAD.X R35, RZ, RZ, R9, P1 ;  /* 0x000000ffff237224 */ /* 0x000fe200008e0609 */
[----:B------:R-:W-:Y:S01]  /*f840*/  MOV R72, R6 ;  /* 0x0000000600487202 */ /* 0x000fe20000000f00 */
[--C-:B------:R-:W-:Y:S01]  /*f850*/  IMAD.MOV R7, RZ, RZ, -R10.reuse ;  /* 0x000000ffff077224 */ /* 0x100fe200078e0a0a */
[----:B------:R-:W-:Y:S02]  /*f860*/  SHF.R.S32.HI R11, RZ, 0x1f, R10 ;  /* 0x0000001fff0b7819 */ /* 0x000fe4000001140a */
[----:B------:R-:W-:Y:S01]  /*f870*/  IADD3 R10, P1, R10, UR6, RZ ;  /* 0x000000060a0a7c10 */ /* 0x000fe2000ff3e0ff */
[----:B------:R-:W-:Y:S01]  /*f880*/  IMAD R7, R48, R7, R15 ;  /* 0x0000000730077224 */ /* 0x000fe200078e020f */
[----:B------:R-:W-:Y:S02]  /*f890*/  SEL R53, R132, R133, P0 ;  /* 0x0000008584357207 */ /* 0x000fe40000000000 */
[----:B------:R-:W-:-:S02]  /*f8a0*/  SEL R39, R133, R132, P0 ;  /* 0x0000008485277207 */ /* 0x000fc40000000000 */
[----:B------:R-:W-:Y:S01]  /*f8b0*/  IADD3.X R11, R11, UR7, R14, P1, !PT ;  /* 0x000000070b0b7c10 */ /* 0x000fe20008ffe40e */
[----:B------:R-:W-:Y:S01]  /*f8c0*/  ULDC.64 UR6, c[0x0][0xb88] ;  /* 0x0002e20000067ab9 */ /* 0x000fe20000000a00 */
[----:B------:R-:W-:Y:S02]  /*f8d0*/  SHF.R.S32.HI R29, RZ, 0x1f, R7 ;  /* 0x0000001fff1d7819 */ /* 0x000fe40000011407 */
[C---:B------:R-:W-:Y:S01]  /*f8e0*/  IADD3 R33, P3, R8.reuse, 0x3000, RZ ;  /* 0x0000300008217810 */ /* 0x040fe20007f7e0ff */
[----:B------:R-:W-:Y:S01]  /*f8f0*/  IMAD.WIDE.U32 R10, R7, UR6, R10 ;  /* 0x00000006070a7c25 */ /* 0x000fe2000f8e000a */
[----:B------:R-:W-:Y:S02]  /*f900*/  IADD3 R27, P4, R8, 0x4800, RZ ;  /* 0x00004800081b7810 */ /* 0x000fe40007f9e0ff */
[----:B------:R-:W-:Y:S02]  /*f910*/  LOP3.LUT R32, R33, 0x180, RZ, 0xc0, !PT ;  /* 0x0000018021207812 */ /* 0x000fe400078ec0ff */
[----:B------:R-:W-:-:S02]  /*f920*/  LOP3.LUT R26, R27, 0x180, RZ, 0xc0, !PT ;  /* 0x000001801b1a7812 */ /* 0x000fc400078ec0ff */
[----:B------:R-:W-:Y:S02]  /*f930*/  SHF.R.U64 R32, R32, 0x3, RZ ;  /* 0x0000000320207819 */ /* 0x000fe400000012ff */
[----:B------:R-:W-:Y:S02]  /*f940*/  SHF.R.U64 R26, R26, 0x3, RZ ;  /* 0x000000031a1a7819 */ /* 0x000fe400000012ff */
[----:B------:R-:W-:Y:S02]  /*f950*/  LOP3.LUT P1, RZ, R154, 0x3, RZ, 0xc0, !PT ;  /* 0x000000039aff7812 */ /* 0x000fe4000782c0ff */
[----:B------:R-:W-:Y:S01]  /*f960*/  LOP3.LUT R32, R32, R33, RZ, 0x3c, !PT ;  /* 0x0000002120207212 */ /* 0x000fe200078e3cff */
[--C-:B------:R-:W-:Y:S01]  /*f970*/  IMAD.X R33, RZ, RZ, R9.reuse, P3 ;  /* 0x000000ffff217224 */ /* 0x100fe200018e0609 */
[----:B------:R-:W-:Y:S01]  /*f980*/  LOP3.LUT R26, R26, R27, RZ, 0x3c, !PT ;  /* 0x0000001b1a1a7212 */ /* 0x000fe200078e3cff */
[----:B------:R-:W-:Y:S01]  /*f990*/  IMAD.X R27, RZ, RZ, R9, P4 ;  /* 0x000000ffff1b7224 */ /* 0x000fe200020e0609 */
[----:B------:R-:W-:-:S02]  /*f9a0*/  MOV R31, R30 ;  /* 0x0000001e001f7202 */ /* 0x000fc40000000f00 */
[C---:B------:R-:W-:Y:S02]  /*f9b0*/  IADD3 R25, P5, R8.reuse, 0x6000, RZ ;  /* 0x0000600008197810 */ /* 0x040fe40007fbe0ff */
[C---:B------:R-:W-:Y:S02]  /*f9c0*/  IADD3 R79, P6, R8.reuse, 0x7800, RZ ;  /* 0x00007800084f7810 */ /* 0x040fe40007fde0ff */
[----:B------:R-:W-:Y:S02]  /*f9d0*/  LOP3.LUT R24, R25, 0x180, RZ, 0xc0, !PT ;  /* 0x0000018019187812 */ /* 0x000fe400078ec0ff */
[----:B------:R-:W-:Y:S02]  /*f9e0*/  LOP3.LUT R21, R8, 0x180, RZ, 0xc0, !PT ;  /* 0x0000018008157812 */ /* 0x000fe400078ec0ff */
[----:B------:R-:W-:Y:S02]  /*f9f0*/  SHF.R.U64 R24, R24, 0x3, RZ ;  /* 0x0000000318187819 */ /* 0x000fe400000012ff */
[----:B------:R-:W-:-:S02]  /*fa00*/  LOP3.LUT R20, R79, 0x180, RZ, 0xc0, !PT ;  /* 0x000001804f147812 */ /* 0x000fc400078ec0ff */
[----:B------:R-:W-:Y:S01]  /*fa10*/  LOP3.LUT R24, R24, R25, RZ, 0x3c, !PT ;  /* 0x0000001918187212 */ /* 0x000fe200078e3cff */
[--C-:B------:R-:W-:Y:S01]  /*fa20*/  IMAD.X R25, RZ, RZ, R9.reuse, P5 ;  /* 0x000000ffff197224 */ /* 0x100fe200028e0609 */
[----:B------:R-:W-:Y:S02]  /*fa30*/  SHF.R.U64 R21, R21, 0x3, RZ ;  /* 0x0000000315157819 */ /* 0x000fe400000012ff */
[----:B------:R-:W-:Y:S02]  /*fa40*/  SHF.R.U64 R20, R20, 0x3, RZ ;  /* 0x0000000314147819 */ /* 0x000fe400000012ff */
[----:B------:R-:W-:Y:S01]  /*fa50*/  LOP3.LUT R8, R21, R8, RZ, 0x3c, !PT ;  /* 0x0000000815087212 */ /* 0x000fe200078e3cff */
[----:B------:R-:W-:Y:S01]  /*fa60*/  IMAD.X R21, RZ, RZ, R9, P6 ;  /* 0x000000ffff157224 */ /* 0x000fe200030e0609 */
[----:B------:R-:W-:Y:S02]  /*fa70*/  LOP3.LUT R20, R20, R79, RZ, 0x3c, !PT ;  /* 0x0000004f14147212 */ /* 0x000fe400078e3cff */
[----:B---3--:R-:W-:Y:S01]  /*fa80*/  LOP3.LUT R12, R4, 0x2, RZ, 0x3c, !PT ;  /* 0x00000002040c7812 */ /* 0x008fe200078e3cff */
[----:B------:R-:W-:Y:S04]  /*fa90*/  SHFL.IDX PT, R55, R55, R4, 0x1c1f ;  /* 0x001c1f0437377589 */ /* 0x000fe800000e0000 */
[----:B------:R-:W-:Y:S04]  /*faa0*/  SHFL.IDX PT, R28, R57, R12, 0x1c1f ;  /* 0x001c1f0c391c7589 */ /* 0x000fe800000e0000 */
[----:B------:R-:W-:Y:S04]  /*fab0*/  SHFL.IDX PT, R41, R41, R4, 0x1c1f ;  /* 0x001c1f0429297589 */ /* 0x000fe800000e0000 */
[----:B------:R-:W-:Y:S04]  /*fac0*/  SHFL.IDX PT, R6, R43, R12, 0x1c1f ;  /* 0x001c1f0c2b067589 */ /* 0x000fe800000e0000 */
[----:B------:R-:W-:Y:S04]  /*fad0*/  SHFL.IDX PT, R47, R47, R4, 0x1c1f ;  /* 0x001c1f042f2f7589 */ /* 0x000fe800000e0000 */
[----:B------:R-:W0:Y:S04]  /*fae0*/  SHFL.IDX PT, R36, R36, R12, 0x1c1f ;  /* 0x001c1f0c24247589 */ /* 0x000e2800000e0000 */
[----:B------:R1:W-:Y:S04]  /*faf0*/  SHFL.IDX PT, R13, R49, R4, 0x1c1f ;  /* 0x001c1f04310d7589 */ /* 0x0003e800000e0000 */
[----:B------:R-:W2:Y:S04]  /*fb00*/  SHFL.IDX PT, R40, R37, R12, 0x1c1f ;  /* 0x001c1f0c25287589 */ /* 0x000ea800000e0000 */
[----:B------:R-:W-:Y:S01]  /*fb10*/  SHFL.IDX PT, R42, R51, R4, 0x1c1f ;  /* 0x001c1f04332a7589 */ /* 0x000fe200000e0000 */
[----:B-1----:R-:W-:-:S03]  /*fb20*/  IMAD R49, R48, UR5, RZ ;  /* 0x0000000530317c24 */ /* 0x002fc6000f8e02ff */
[----:B------:R2:W-:Y:S04]  /*fb30*/  SHFL.IDX PT, R15, R38, R12, 0x1c1f ;  /* 0x001c1f0c260f7589 */ /* 0x0005e800000e0000 */
[----:B------:R-:W-:Y:S04]  /*fb40*/  SHFL.IDX PT, R45, R45, R4, 0x1c1f ;  /* 0x001c1f042d2d7589 */ /* 0x000fe800000e0000 */
[----:B------:R1:W-:Y:S01]  /*fb50*/  SHFL.IDX PT, R14, R5, R12, 0x1c1f ;  /* 0x001c1f0c050e7589 */ /* 0x0003e200000e0000 */
[----:B0-----:R-:W-:-:S03]  /*fb60*/  SEL R30, R36, R47, P0 ;  /* 0x0000002f241e7207 */ /* 0x001fc60000000000 */
[----:B------:R-:W-:Y:S04]  /*fb70*/  SHFL.IDX PT, R59, R59, R4, 0x1c1f ;  /* 0x001c1f043b3b7589 */ /* 0x000fe800000e0000 */
[----:B------:R-:W-:Y:S01]  /*fb80*/  SHFL.IDX PT, R52, R61, R12, 0x1c1f ;  /* 0x001c1f0c3d347589 */ /* 0x000fe200000e0000 */
[----:B--2---:R-:W-:Y:S02]  /*fb90*/  SEL R38, R40, R13, P0 ;  /* 0x0000000d28267207 */ /* 0x004fe40000000000 */
[----:B-1----:R-:W-:Y:S01]  /*fba0*/  SEL R5, R55, R28, P0 ;  /* 0x0000001c37057207 */ /* 0x002fe20000000000 */
[----:B------:R-:W-:Y:S04]  /*fbb0*/  SHFL.IDX PT, R63, R63, R4, 0x1c1f ;  /* 0x001c1f043f3f7589 */ /* 0x000fe800000e0000 */
[----:B------:R-:W-:Y:S04]  /*fbc0*/  SHFL.IDX PT, R54, R65, R12, 0x1c1f ;  /* 0x001c1f0c41367589 */ /* 0x000fe800000e0000 */
[----:B------:R-:W-:Y:S04]  /*fbd0*/  SHFL.IDX PT, R67, R67, R4, 0x1c1f ;  /* 0x001c1f0443437589 */ /* 0x000fe800000e0000 */
[----:B------:R-:W0:Y:S04]  /*fbe0*/  SHFL.IDX PT, R56, R69, R12, 0x1c1f ;  /* 0x001c1f0c45387589 */ /* 0x000e2800000e0000 */
[----:B------:R-:W-:Y:S04]  /*fbf0*/  SHFL.IDX PT, R53, R53, R4, 0x1c1f ;  /* 0x001c1f0435357589 */ /* 0x000fe800000e0000 */
[----:B------:R-:W-:Y:S04]  /*fc00*/  SHFL.IDX PT, R71, R71, R4, 0x1c1f ;  /* 0x001c1f0447477589 */ /* 0x000fe800000e0000 */
[----:B------:R0:W1:Y:S04]  /*fc10*/  SHFL.IDX PT, R46, R39, R12, 0x1c1f ;  /* 0x001c1f0c272e7589 */ /* 0x00006800000e0000 */
[----:B------:R-:W2:Y:S04]  /*fc20*/  SHFL.IDX PT, R58, R73, R12, 0x1c1f ;  /* 0x001c1f0c493a7589 */ /* 0x000ea800000e0000 */
[----:B------:R3:W-:Y:S04]  /*fc30*/  SHFL.IDX PT, R75, R75, R4, 0x1c1f ;  /* 0x001c1f044b4b7589 */ /* 0x0007e800000e0000 */
[----:B------:R4:W2:Y:S01]  /*fc40*/  SHFL.IDX PT, R62, R77, R12, 0x1c1f ;  /* 0x001c1f0c4d3e7589 */ /* 0x0008a200000e0000 */
[----:B0-----:R-:W-:Y:S01]  /*fc50*/  SEL R39, R56, R67, P0 ;  /* 0x0000004338277207 */ /* 0x001fe20000000000 */
[----:B---3--:R-:W-:-:S04]  /*fc60*/  IMAD R4, R29, UR6, RZ ;  /* 0x000000061d047c24 */ /* 0x008fc8000f8e02ff */
[----:B------:R-:W-:Y:S01]  /*fc70*/  IMAD R29, R7, UR7, R4 ;  /* 0x00000007071d7c24 */ /* 0x000fe2000f8e0204 */
[----:B------:R-:W-:Y:S01]  /*fc80*/  SEL R7, R28, R55, P0 ;  /* 0x000000371c077207 */ /* 0x000fe20000000000 */
[----:B------:R-:W-:Y:S01]  /*fc90*/  VIADD R28, R156, UR40 ;  /* 0x000000289c1c7c36 */ /* 0x000fe20008000000 */
[----:B------:R-:W-:Y:S01]  /*fca0*/  SEL R4, R41, R6, P0 ;  /* 0x0000000629047207 */ /* 0x000fe20000000000 */
[----:B------:R-:W-:Y:S01]  /*fcb0*/  ULDC.64 UR6, c[0x0][0xb50] ;  /* 0x0002d40000067ab9 */ /* 0x000fe20000000a00 */
[----:B------:R-:W-:Y:S01]  /*fcc0*/  SEL R6, R6, R41, P0 ;  /* 0x0000002906067207 */ /* 0x000fe20000000000 */
[C---:B----4-:R-:W-:Y:S01]  /*fcd0*/  VIADD R12, R28.reuse, 0x8 ;  /* 0x000000081c0c7836 */ /* 0x050fe20000000000 */
[----:B------:R-:W-:Y:S01]  /*fce0*/  ISETP.GE.OR P3, PT, R28, R49, P1 ;  /* 0x000000311c00720c */ /* 0x000fe20000f66670 */
[----:B------:R-:W-:Y:S01]  /*fcf0*/  IMAD.IADD R11, R11, 0x1, R29 ;  /* 0x000000010b0b7824 */ /* 0x000fe200078e021d */
[----:B------:R-:W-:Y:S01]  /*fd00*/  LEA R37, P4, R10, UR6, 0x2 ;  /* 0x000000060a257c11 */ /* 0x000fe2000f8810ff */
[----:B------:R0:W-:Y:S01]  /*fd10*/  STSM.16.M88.4 [R31], R4 ;  /* 0x000000041f007844 */ /* 0x0001e20000000200 */
[----:B------:R-:W-:-:S02]  /*fd20*/  SEL R28, R47, R36, P0 ;  /* 0x000000242f1c7207 */ /* 0x000fc40000000000 */
[----:B------:R-:W-:Y:S01]  /*fd30*/  SEL R36, R13, R40, P0 ;  /* 0x000000280d247207 */ /* 0x000fe20000000000 */
[----:B------:R-:W-:Y:S01]  /*fd40*/  SHFL.IDX PT, R50, R37, RZ, 0x1c1f ;  /* 0x001c1fff25327589 */ /* 0x000fe200000e0000 */
[----:B------:R-:W-:Y:S02]  /*fd50*/  ISETP.GE.OR P1, PT, R12, R49, P1 ;  /* 0x000000310c00720c */ /* 0x000fe40000f26670 */
[----:B------:R-:W-:Y:S01]  /*fd60*/  SEL R40, R42, R15, P0 ;  /* 0x0000000f2a287207 */ /* 0x000fe20000000000 */
[----:B------:R3:W-:Y:S01]  /*fd70*/  SHFL.IDX PT, R60, R37, 0x1, 0x1c1f ;  /* 0x003c1f00253c7f89 */ /* 0x0007e200000e0000 */
[----:B------:R-:W-:Y:S02]  /*fd80*/  SEL R12, R45, R14, P0 ;  /* 0x0000000e2d0c7207 */ /* 0x000fe40000000000 */
[----:B------:R-:W-:Y:S02]  /*fd90*/  SEL R42, R15, R42, P0 ;  /* 0x0000002a0f2a7207 */ /* 0x000fe40000000000 */
[----:B------:R-:W-:-:S02]  /*fda0*/  SEL R14, R14, R45, P0 ;  /* 0x0000002d0e0e7207 */ /* 0x000fc40000000000 */
[----:B------:R-:W-:Y:S02]  /*fdb0*/  SEL R13, R59, R52, P0 ;  /* 0x000000343b0d7207 */ /* 0x000fe40000000000 */
[----:B------:R-:W-:Y:S02]  /*fdc0*/  SEL R15, R52, R59, P0 ;  /* 0x0000003b340f7207 */ /* 0x000fe40000000000 */
[----:B------:R-:W-:Y:S02]  /*fdd0*/  SEL R29, R63, R54, P0 ;  /* 0x000000363f1d7207 */ /* 0x000fe40000000000 */
[----:B0-----:R-:W-:Y:S01]  /*fde0*/  SEL R31, R54, R63, P0 ;  /* 0x0000003f361f7207 */ /* 0x001fe20000000000 */
[----:B------:R-:W-:Y:S01]  /*fdf0*/  STSM.16.M88.4 [R72], R12 ;  /* 0x0000000c48007844 */ /* 0x000fe20000000200 */
[----:B---3--:R-:W-:Y:S02]  /*fe00*/  SEL R37, R67, R56, P0 ;  /* 0x0000003843257207 */ /* 0x008fe40000000000 */
[----:B-1----:R-:W-:Y:S01]  /*fe10*/  SEL R44, R53, R46, P0 ;  /* 0x0000002e352c7207 */ /* 0x002fe20000000000 */
[----:B------:R-:W-:Y:S01]  /*fe20*/  STSM.16.M88.4 [R70], R28 ;  /* 0x0000001c46007844 */ /* 0x000fe20000000200 */
[----:B--2---:R-:W-:-:S02]  /*fe30*/  SEL R41, R71, R58, P0 ;  /* 0x0000003a47297207 */ /* 0x004fc40000000000 */
[----:B------:R-:W-:Y:S01]  /*fe40*/  SEL R43, R58, R71, P0 ;  /* 0x000000473a2b7207 */ /* 0x000fe20000000000 */
[----:B------:R0:W-:Y:S01]  /*fe50*/  STSM.16.M88.4 [R68], R36 ;  /* 0x0000002444007844 */ /* 0x0001e20000000200 */
[----:B------:R-:W-:Y:S02]  /*fe60*/  SEL R46, R46, R53, P0 ;  /* 0x000000352e2e7207 */ /* 0x000fe40000000000 */
[----:B------:R-:W-:Y:S01]  /*fe70*/  SEL R45, R75, R62, P0 ;  /* 0x0000003e4b2d7207 */ /* 0x000fe20000000000 */
[----:B------:R-:W-:Y:S01]  /*fe80*/  STSM.16.M88.4 [R66], R40 ;  /* 0x0000002842007844 */ /* 0x000fe20000000200 */
[----:B------:R-:W-:Y:S02]  /*fe90*/  SEL R47, R62, R75, P0 ;  /* 0x0000004b3e2f7207 */ /* 0x000fe40000000000 */
[----:B------:R-:W-:-:S03]  /*fea0*/  LEA.HI.X R11, R10, UR7, R11, 0x2, P4 ;  /* 0x000000070a0b7c11 */ /* 0x000fc6000a0f140b */
[----:B------:R-:W-:Y:S04]  /*feb0*/  STSM.16.M88.4 [R64], R44 ;  /* 0x0000002c40007844 */ /* 0x000fe80000000200 */
[----:B------:R-:W1:Y:S01]  /*fec0*/  SHFL.IDX PT, R51, R11, RZ, 0x1c1f ;  /* 0x001c1fff0b337589 */ /* 0x000e6200000e0000 */
[----:B0-----:R-:W0:Y:S08]  /*fed0*/  @P2 LDC R37, c[0x0][0xbec] ;  /* 0x0002fb00ff252b82 */ /* 0x001e300000000800 */
[----:B------:R-:W-:Y:S08]  /*fee0*/  BAR.SYNC.DEFER_BLOCKING 0x1, 0x180 ;  /* 0x0046000000007b1d */ /* 0x000ff00000010000 */
[----:B------:R-:W2:Y:S01]  /*fef0*/  @P2 LDC R39, c[0x0][0xbf0] ;  /* 0x0002fc00ff272b82 */ /* 0x000ea20000000800 */
[----:B------:R-:W3:Y:S01]  /*ff00*/  SHFL.IDX PT, R61, R11, 0x1, 0x1c1f ;  /* 0x003c1f000b3d7f89 */ /* 0x000ee200000e0000 */
[----:B------:R-:W-:-:S02]  /*ff10*/  UIMAD UR5, UR12, UR8, URZ ;  /* 0x000000080c0572a4 */ /* 0x000fc4000f8e023f */
[----:B------:R-:W-:Y:S02]  /*ff20*/  UIMAD.WIDE.U32 UR6, UR43, UR8, URZ ;  /* 0x000000082b0672a5 */ /* 0x000fe4000f8e003f */
[----:B------:R-:W-:Y:S01]  /*ff30*/  UIMAD UR5, UR43, UR9, UR5 ;  /* 0x000000092b0572a4 */ /* 0x000fe2000f8e0205 */
[----:B-1----:R1:W-:Y:S04]  /*ff40*/  @!P3 ST.E desc[UR50][R50.64], R0 ;  /* 0x000000003200b985 */ /* 0x0023e8000c101932 */
[----:B---3--:R3:W-:Y:S01]  /*ff50*/  @!P1 ST.E desc[UR50][R60.64], R2 ;  /* 0x000000023c009985 */ /* 0x0087e2000c101932 */
[----:B-1----:R-:W-:-:S03]  /*ff60*/  IMAD R0, R152, 0x60, R153 ;  /* 0x0000006098007824 */ /* 0x002fc600078e0299 */
[----:B------:R1:W5:Y:S01]  /*ff70*/  LD.E.128 R56, desc[UR50][R24.64] ;  /* 0x0000003218387980 */ /* 0x000362000c101d00 */
[----:B------:R-:W-:Y:S02]  /*ff80*/  UIMAD UR8, UR13, UR10, URZ ;  /* 0x0000000a0d0872a4 */ /* 0x000fe4000f8e023f */
[----:B------:R-:W-:Y:S01]  /*ff90*/  UIADD3 UR7, UR7, UR5, URZ ;  /* 0x0000000507077290 */ /* 0x000fe2000fffe03f */
[----:B------:R4:W5:Y:S01]  /*ffa0*/  LD.E.128 R12, desc[UR50][R26.64] ;  /* 0x000000321a0c7980 */ /* 0x000962000c101d00 */
[----:B---3--:R-:W-:-:S03]  /*ffb0*/  VIADD R2, R0, UR40 ;  /* 0x0000002800027c36 */ /* 0x008fc60008000000 */
[----:B------:R3:W5:Y:S01]  /*ffc0*/  LD.E.128 R52, desc[UR50][R32.64] ;  /* 0x0000003220347980 */ /* 0x000762000c101d00 */
[----:B0-----:R-:W-:-:S03]  /*ffd0*/  @P2 IMAD.HI.U32 R0, R2, R37, RZ ;  /* 0x0000002502002227 */ /* 0x001fc600078e00ff */
[----:B------:R0:W5:Y:S01]  /*ffe0*/  LD.E.128 R28, desc[UR50][R20.64] ;  /* 0x00000032141c7980 */ /* 0x000162000c101d00 */
[----:B-1----:R-:W-:Y:S01]  /*fff0*/  IMAD.MOV.U32 R25, RZ, RZ, R2 ;  /* 0x000000ffff197224 */ /* 0x002fe200078e0002 */
[----:B--2---:R-:W-:Y:S01]  /*10000*/  @P2 SHF.R.U32.HI R25, RZ, R39, R0 ;  /* 0x00000027ff192219 */ /* 0x004fe20000011600 */
[----:B------:R-:W-:Y:S01]  /*10010*/  UIMAD UR5, UR41, UR11, UR8 ;  /* 0x0000000b290572a4 */ /* 0x000fe2000f8e0208 */
[----:B------:R-:W5:Y:S01]  /*10020*/  LD.E.128 R8, desc[UR50][R8.64] ;  /* 0x0000003208087980 */ /* 0x000f62000c101d00 */
[----:B------:R-:W-:Y:S01]  /*10030*/  UIMAD.WIDE.U32 UR6, UR41, UR10, UR6 ;  /* 0x0000000a290672a5 */ /* 0x000fe2000f8e0006 */
[--C-:B------:R-:W-:Y:S01]  /*10040*/  SHF.R.S32.HI R0, RZ, 0x1f, R25.reuse ;  /* 0x0000001fff007819 */ /* 0x100fe20000011419 */
[----:B----4-:R-:W-:Y:S01]  /*10050*/  IMAD.MOV R27, RZ, RZ, -R25 ;  /* 0x000000ffff1b7224 */ /* 0x010fe200078e0a19 */
        /* <DEDUP_REMOVED lines=10> */
[----:B--2---:R-:W2:Y:S01]  /*10100*/  FENCE.VIEW.ASYNC.S ;  /* 0x00000000000073c6 */ /* 0x004ea20000000000 */
[----:B---3--:R-:W-:Y:S02]  /*10110*/  IMAD R33, R25, UR9, R0 ;  /* 0x0000000919217c24 */ /* 0x008fe4000f8e0200 */
[----:B0-----:R-:W-:Y:S01]  /*10120*/  IMAD.U32 R21, RZ, RZ, UR7 ;  /* 0x00000007ff157e24 */ /* 0x001fe2000f8e00ff */
[----:B------:R-:W-:Y:S01]  /*10130*/  SHF.R.S32.HI R0, RZ, 0x1f, R27 ;  /* 0x0000001fff007819 */ /* 0x000fe2000001141b */
[----:B------:R-:W-:Y:S01]  /*10140*/  IMAD.U32 R20, RZ, RZ, UR6 ;  /* 0x00000006ff147e24 */ /* 0x000fe2000f8e00ff */
[----:B------:R-:W-:Y:S01]  /*10150*/  ULDC.64 UR6, c[0x0][0xad8] ;  /* 0x0002b60000067ab9 */ /* 0x000fe20000000a00 */
[----:B------:R-:W-:-:S02]  /*10160*/  IMAD.U32 R21, RZ, RZ, UR5 ;  /* 0x00000005ff157e24 */ /* 0x000fc4000f8e00ff */
[----:B------:R-:W-:Y:S02]  /*10170*/  IMAD R0, R0, UR6, RZ ;  /* 0x0000000600007c24 */ /* 0x000fe4000f8e02ff */
[----:B------:R-:W-:-:S04]  /*10180*/  IMAD.WIDE.U32 R20, R25, UR8, R20 ;  /* 0x0000000819147c25 */ /* 0x000fc8000f8e0014 */
[----:B------:R-:W-:Y:S02]  /*10190*/  IMAD.IADD R21, R21, 0x1, R33 ;  /* 0x0000000115157824 */ /* 0x000fe400078e0221 */
[----:B------:R-:W-:Y:S02]  /*101a0*/  IMAD R25, R27, UR7, R0 ;  /* 0x000000071b197c24 */ /* 0x000fe4000f8e0200 */
[----:B------:R-:W-:Y:S02]  /*101b0*/  VIADD R0, R153, UR40 ;  /* 0x0000002899007c36 */ /* 0x000fe40008000000 */
        /* <DEDUP_REMOVED lines=8> */
[----:B--2---:R1:W0:Y:S01]  /*10240*/  SHFL.IDX PT, R20, R32, RZ, 0x1c1f ;  /* 0x001c1fff20147589 */ /* 0x00422200000e0000 */
[----:B------:R-:W-:Y:S02]  /*10250*/  BSSY B1, `(.L_x_844) ;  /* 0x0000012000017945 */ /* 0x000fe40003800000 */
[----:B------:R1:W-:Y:S01]  /*10260*/  SYNCS.ARRIVE.TRANS64.RED.A1T0 RZ, [R3+URZ], RZ ;  /* 0x000000ff03ff79a7 */ /* 0x0003e2000810043f */
[----:B------:R1:W2:Y:S01]  /*10270*/  SHFL.IDX PT, R21, R33, RZ, 0x1c1f ;  /* 0x001c1fff21157589 */ /* 0x0002a200000e0000 */
[----:B------:R-:W-:Y:S02]  /*10280*/  SHF.R.S32.HI R74, RZ, 0x1f, R23 ;  /* 0x0000001fff4a7819 */ /* 0x000fe40000011417 */
[----:B------:R-:W-:Y:S01]  /*10290*/  SHF.R.S32.HI R76, RZ, 0x1f, R22 ;  /* 0x0000001fff4c7819 */ /* 0x000fe20000011416 */
[----:B------:R-:W-:Y:S06]  /*102a0*/  @P0 BRA `(.L_x_845) ;  /* 0x0000000000300947 */ /* 0x000fec0003800000 */
[----:B------:R-:W-:Y:S02]  /*102b0*/  ULDC UR5, c[0x0][0xac8] ;  /* 0x0002b20000057ab9 */ /* 0x000fe40000000800 */
[----:B------:R-:W-:Y:S02]  /*102c0*/  ISETP.GE.AND P1, PT, R22, UR5, PT ;  /* 0x0000000516007c0c */ /* 0x000fe4000bf26270 */
[----:B------:R-:W-:Y:S02]  /*102d0*/  ISETP.GE.AND P2, PT, R23, UR5, PT ;  /* 0x0000000517007c0c */ /* 0x000fe4000bf46270 */
[----:B------:R-:W-:-:S09]  /*102e0*/  ISETP.GE.AND P0, PT, R19, UR5, PT ;  /* 0x0000000513007c0c */ /* 0x000fd2000bf06270 */
[CC--:B0-----:R-:W-:Y:S02]  /*102f0*/  @!P1 LEA R24, P3, R22.reuse, R20.reuse, 0x1 ;  /* 0x0000001416189211 */ /* 0x0c1fe400078608ff */
[----:B------:R-:W-:Y:S02]  /*10300*/  @!P2 LEA R26, P4, R23, R20, 0x1 ;  /* 0x00000014171aa211 */ /* 0x000fe400078808ff */
[----:B-12---:R-:W-:Y:S01]  /*10310*/  @!P0 IMAD.WIDE R2, R19, 0x2, R20 ;  /* 0x0000000213028825 */ /* 0x006fe200078e0214 */
[-C--:B------:R-:W-:Y:S02]  /*10320*/  @!P1 LEA.HI.X R25, R22, R21.reuse, R76, 0x1, P3 ;  /* 0x0000001516199211 */ /* 0x080fe400018f0c4c */
[----:B------:R-:W-:Y:S02]  /*10330*/  @!P2 LEA.HI.X R27, R23, R21, R74, 0x1, P4 ;  /* 0x00000015171ba211 */ /* 0x000fe400020f0c4a */
[----:B-----5:R3:W-:Y:S04]  /*10340*/  @!P0 ST.E.128 desc[UR50][R2.64], R8 ;  /* 0x0000000802008985 */ /* 0x0207e8000c101d32 */
[----:B------:R3:W-:Y:S04]  /*10350*/  @!P1 ST.E.128 desc[UR50][R24.64], R52 ;  /* 0x0000003418009985 */ /* 0x0007e8000c101d32 */
[----:B------:R3:W-:Y:S02]  /*10360*/  @!P2 ST.E.128 desc[UR50][R26.64], R56 ;  /* 0x000000381a00a985 */ /* 0x0007e4000c101d32 */
.L_x_845:
[----:B------:R-:W-:Y:S05]  /*10370*/  BSYNC B1 ;  /* 0x0000000000017941 */ /* 0x000fea0003800000 */
.L_x_844:
[----:B------:R-:W-:Y:S01]  /*10380*/  VIADD R0, R0, 0x60 ;  /* 0x0000006000007836 */ /* 0x000fe20000000000 */
[----:B---3-5:R3:W4:Y:S04]  /*10390*/  SHFL.IDX PT, R9, R33, 0x1, 0x1c1f ;  /* 0x003c1f0021097f89 */ /* 0x02872800000e0000 */
[----:B------:R-:W-:Y:S01]  /*103a0*/  ISETP.GE.AND P0, PT, R0, R49, PT ;  /* 0x000000310000720c */ /* 0x000fe20003f06270 */
[----:B------:R3:W0:-:S12]  /*103b0*/  SHFL.IDX PT, R8, R32, 0x1, 0x1c1f ;  /* 0x003c1f0020087f89 */ /* 0x00061800000e0000 */
[----:B---3--:R-:W-:Y:S05]  /*103c0*/  @P0 BRA `(.L_x_846) ;  /* 0x0000000800340947 */ /* 0x008fea0003800000 */
[----:B------:R-:W-:Y:S02]  /*103d0*/  ULDC UR5, c[0x0][0xac8] ;  /* 0x0002b20000057ab9 */ /* 0x000fe40000000800 */
[----:B------:R-:W-:Y:S02]  /*103e0*/  ISETP.GE.AND P2, PT, R22, UR5, PT ;  /* 0x0000000516007c0c */ /* 0x000fe4000bf46270 */
[----:B------:R-:W-:-:S11]  /*103f0*/  ISETP.GE.AND P1, PT, R19, UR5, PT ;  /* 0x0000000513007c0c */ /* 0x000fd6000bf26270 */
[C---:B0-----:R-:W-:Y:S02]  /*10400*/  @!P2 LEA R10, P0, R22.reuse, R8, 0x1 ;  /* 0x00000008160aa211 */ /* 0x041fe400078008ff */
[----:B-1--4-:R-:W-:Y:S02]  /*10410*/  @!P1 IMAD.WIDE R2, R19, 0x2, R8 ;  /* 0x0000000213029825 */ /* 0x012fe400078e0208 */
[----:B------:R-:W-:Y:S02]  /*10420*/  @!P2 LEA.HI.X R11, R22, R9, R76, 0x1, P0 ;  /* 0x00000009160ba211 */ /* 0x000fe400000f0c4c */
[----:B------:R-:W-:Y:S01]  /*10430*/  ISETP.GE.AND P0, PT, R23, UR5, PT ;  /* 0x0000000517007c0c */ /* 0x000fe2000bf06270 */
[----:B------:R3:W-:Y:S04]  /*10440*/  @!P1 ST.E.128 desc[UR50][R2.64], R4 ;  /* 0x0000000402009985 */ /* 0x0007e8000c101d32 */
[----:B------:R3:W-:Y:S08]  /*10450*/  @!P2 ST.E.128 desc[UR50][R10.64], R12 ;  /* 0x0000000c0a00a985 */ /* 0x0007f0000c101d32 */
[----:B------:R-:W-:Y:S05]  /*10460*/  @P0 BRA `(.L_x_846) ;  /* 0x00000008000c0947 */ /* 0x000fea0003800000 */
[----:B---3--:R-:W-:-:S04]  /*10470*/  LEA R2, P0, R23, R8, 0x1 ;  /* 0x0000000817027211 */ /* 0x008fc800078008ff */
[----:B------:R-:W-:-:S05]  /*10480*/  LEA.HI.X R3, R23, R9, R74, 0x1, P0 ;  /* 0x0000000917037211 */ /* 0x000fca00000f0c4a */
[----:B------:R0:W-:Y:S01]  /*10490*/  ST.E.128 desc[UR50][R2.64], R28 ;  /* 0x0000001c02007985 */ /* 0x0001e2000c101d32 */
[----:B------:R-:W-:Y:S05]  /*104a0*/  BRA `(.L_x_846) ;  /* 0x0000000400fc7947 */ /* 0x000fea0003800000 */
.L_x_843:
[----:B------:R-:W0:Y:S01]  /*104b0*/  LDC R8, c[0x0][0xbe8] ;  /* 0x0002fa00ff087b82 */ /* 0x000e220000000800 */
[----:B------:R-:W1:Y:S01]  /*104c0*/  S2R R0, SR_TID.X ;  /* 0x0000000000007919 */ /* 0x000e620000002100 */
[----:B------:R-:W-:Y:S01]  /*104d0*/  USHF.R.S32.HI UR8, URZ, 0x1f, UR43 ;  /* 0x0000001f3f087899 */ /* 0x000fe2000801142b */
[----:B------:R-:W-:Y:S01]  /*104e0*/  BSSY B1, `(.L_x_847) ;  /* 0x0000031000017945 */ /* 0x000fe20003800000 */
[----:B------:R-:W-:Y:S01]  /*104f0*/  USHF.R.S32.HI UR9, URZ, 0x1f, UR41 ;  /* 0x0000001f3f097899 */ /* 0x000fe20008011429 */
[----:B------:R-:W-:Y:S01]  /*10500*/  IMAD R6, R152, 0x60, R153 ;  /* 0x0000006098067824 */ /* 0x000fe200078e0299 */
[----:B0-----:R-:W-:Y:S01]  /*10510*/  ISETP.NE.AND P1, PT, R8, 0x1, PT ;  /* 0x000000010800780c */ /* 0x001fe20003f25270 */
[----:B-1----:R-:W-:-:S12]  /*10520*/  VIADD R0, R0, 0xffffff80 ;  /* 0xffffff8000007836 */ /* 0x002fd80000000000 */
[----:B------:R-:W0:Y:S01]  /*10530*/  @P1 LDC R9, c[0x0][0xbec] ;  /* 0x0002fb00ff091b82 */ /* 0x000e220000000800 */
[----:B------:R-:W-:-:S07]  /*10540*/  ISETP.GE.AND P0, PT, R0, 0xc0, PT ;  /* 0x000000c00000780c */ /* 0x000fce0003f06270 */
[----:B------:R-:W1:Y:S06]  /*10550*/  @P1 LDC R11, c[0x0][0xbf0] ;  /* 0x0002fc00ff0b1b82 */ /* 0x000e6c0000000800 */
[----:B------:R-:W-:Y:S05]  /*10560*/  @P0 BRA `(.L_x_848) ;  /* 0x0000000000a00947 */ /* 0x000fea0003800000 */
[----:B------:R-:W2:Y:S01]  /*10570*/  S2R R0, SR_TID.X ;  /* 0x0000000000007919 */ /* 0x000ea20000002100 */
[----:B------:R-:W3:Y:S01]  /*10580*/  LDC R3, c[0x0][0xbe8] ;  /* 0x0002fa00ff037b82 */ /* 0x000ee20000000800 */
[----:B------:R-:W-:Y:S01]  /*10590*/  IMAD.U32 R4, RZ, RZ, UR40 ;  /* 0x00000028ff047e24 */ /* 0x000fe2000f8e00ff */
[----:B------:R-:W-:Y:S02]  /*105a0*/  ULDC UR5, c[0x0][0xa88] ;  /* 0x0002a20000057ab9 */ /* 0x000fe40000000800 */
[----:B---3--:R-:W-:Y:S02]  /*105b0*/  IMAD R5, R3, UR5, RZ ;  /* 0x0000000503057c24 */ /* 0x008fe4000f8e02ff */
[----:B--2---:R-:W-:-:S04]  /*105c0*/  IADD3 R4, R4, -0x80, R0 ;  /* 0xffffff8004047810 */ /* 0x004fc80007ffe000 */
[----:B------:R-:W-:-:S13]  /*105d0*/  ISETP.GE.AND P0, PT, R4, R5, PT ;  /* 0x000000050400720c */ /* 0x000fda0003f06270 */
[----:B------:R-:W-:Y:S05]  /*105e0*/  @P0 BRA `(.L_x_848) ;  /* 0x0000000000800947 */ /* 0x000fea0003800000 */
[----:B------:R-:W-:Y:S01]  /*105f0*/  ISETP.NE.AND P0, PT, R3, 0x1, PT ;  /* 0x000000010300780c */ /* 0x000fe20003f05270 */
[----:B------:R-:W-:Y:S01]  /*10600*/  ULDC.64 UR10, c[0x0][0xb90] ;  /* 0x0002e400000a7ab9 */ /* 0x000fe20000000a00 */
[----:B------:R-:W-:Y:S01]  /*10610*/  IMAD.MOV.U32 R2, RZ, RZ, R4 ;  /* 0x000000ffff027224 */ /* 0x000fe200078e0004 */
[----:B------:R-:W-:Y:S02]  /*10620*/  UIMAD UR5, UR8, UR10, URZ ;  /* 0x0000000a080572a4 */ /* 0x000fe4000f8e023f */
[----:B------:R-:W-:Y:S02]  /*10630*/  UIMAD.WIDE.U32 UR6, UR43, UR10, URZ ;  /* 0x0000000a2b0672a5 */ /* 0x000fe4000f8e003f */
[----:B------:R-:W-:-:S03]  /*10640*/  UIMAD UR5, UR43, UR11, UR5 ;  /* 0x0000000b2b0572a4 */ /* 0x000fc6000f8e0205 */
[----:B------:R-:W-:Y:S01]  /*10650*/  ULDC.64 UR10, c[0x0][0xb98] ;  /* 0x0002e600000a7ab9 */ /* 0x000fe20000000a00 */
[----:B------:R-:W-:Y:S02]  /*10660*/  UIADD3 UR7, UR7, UR5, URZ ;  /* 0x0000000507077290 */ /* 0x000fe4000fffe03f */
[----:B------:R-:W2:Y:S01]  /*10670*/  @P0 LDC R5, c[0x0][0xbec] ;  /* 0x0002fb00ff050b82 */ /* 0x000ea20000000800 */
[----:B------:R-:W-:Y:S02]  /*10680*/  UIMAD UR5, UR9, UR10, URZ ;  /* 0x0000000a090572a4 */ /* 0x000fe4000f8e023f */
[----:B------:R-:W-:Y:S02]  /*10690*/  UIMAD.WIDE.U32 UR6, UR41, UR10, UR6 ;  /* 0x0000000a290672a5 */ /* 0x000fe4000f8e0006 */
[----:B------:R-:W-:-:S03]  /*106a0*/  UIMAD UR5, UR41, UR11, UR5 ;  /* 0x0000000b290572a4 */ /* 0x000fc6000f8e0205 */
[----:B------:R-:W3:Y:S01]  /*106b0*/  @P0 LDC R7, c[0x0][0xbf0] ;  /* 0x0002fc00ff070b82 */ /* 0x000ee20000000800 */
[----:B------:R-:W-:Y:S01]  /*106c0*/  ULDC.64 UR10, c[0x0][0xb88] ;  /* 0x0002e200000a7ab9 */ /* 0x000fe20000000a00 */
[----:B--2---:R-:W-:-:S05]  /*106d0*/  @P0 IMAD.HI.U32 R0, R4, R5, RZ ;  /* 0x0000000504000227 */ /* 0x004fca00078e00ff */
[----:B---3--:R-:W-:-:S05]  /*106e0*/  @P0 SHF.R.U32.HI R2, RZ, R7, R0 ;  /* 0x00000007ff020219 */ /* 0x008fca0000011600 */
[----:B------:R-:W-:-:S04]  /*106f0*/  IMAD.MOV R5, RZ, RZ, -R2 ;  /* 0x000000ffff057224 */ /* 0x000fc800078e0a02 */
[----:B------:R-:W-:Y:S01]  /*10700*/  IMAD R5, R3, R5, R4 ;  /* 0x0000000503057224 */ /* 0x000fe200078e0204 */
[----:B------:R-:W-:Y:S01]  /*10710*/  SHF.R.S32.HI R3, RZ, 0x1f, R2 ;  /* 0x0000001fff037819 */ /* 0x000fe20000011402 */
[----:B------:R-:W-:Y:S01]  /*10720*/  IMAD.U32 R4, RZ, RZ, UR5 ;  /* 0x00000005ff047e24 */ /* 0x000fe2000f8e00ff */
        /* <DEDUP_REMOVED lines=12> */
.L_x_848:
[----:B------:R-:W-:Y:S05]  /*107f0*/  BSYNC B1 ;  /* 0x0000000000017941 */ /* 0x000fea0003800000 */
.L_x_847:
[----:B------:R-:W-:Y:S01]  /*10800*/  ULDC.64 UR10, c[0x0][0xae8] ;  /* 0x0002ba00000a7ab9 */ /* 0x000fe20000000a00 */
[----:B------:R-:W-:Y:S01]  /*10810*/  VIADD R6, R6, UR40 ;  /* 0x0000002806067c36 */ /* 0x000fe20008000000 */
[----:B------:R-:W-:Y:S01]  /*10820*/  UIMAD UR5, UR8, UR10, URZ ;  /* 0x0000000a080572a4 */ /* 0x000fe2000f8e023f */
[----:B------:R-:W-:Y:S01]  /*10830*/  BSSY B1, `(.L_x_849) ;  /* 0x0000035000017945 */ /* 0x000fe20003800000 */
[----:B------:R-:W-:Y:S01]  /*10840*/  UIMAD.WIDE.U32 UR6, UR43, UR10, URZ ;  /* 0x0000000a2b0672a5 */ /* 0x000fe2000f8e003f */
[----:B0-----:R-:W-:Y:S01]  /*10850*/  @P1 IMAD.HI.U32 R0, R6, R9, RZ ;  /* 0x0000000906001227 */ /* 0x001fe200078e00ff */
[----:B------:R-:W-:Y:S01]  /*10860*/  UIMAD UR5, UR43, UR11, UR5 ;  /* 0x0000000b2b0572a4 */ /* 0x000fe2000f8e0205 */
[----:B------:R-:W-:Y:S02]  /*10870*/  SHF.R.S32.HI R14, RZ, 0x1f, R23 ;  /* 0x0000001fff0e7819 */ /* 0x000fe40000011417 */
[----:B------:R-:W-:Y:S01]  /*10880*/  ULDC.64 UR10, c[0x0][0xaf0] ;  /* 0x0002bc00000a7ab9 */ /* 0x000fe20000000a00 */
[----:B------:R-:W-:Y:S01]  /*10890*/  UIADD3 UR7, UR7, UR5, URZ ;  /* 0x0000000507077290 */ /* 0x000fe2000fffe03f */
[----:B--2---:R-:W-:Y:S01]  /*108a0*/  IMAD.MOV.U32 R5, RZ, RZ, R6 ;  /* 0x000000ffff057224 */ /* 0x004fe200078e0006 */
[----:B------:R-:W-:Y:S01]  /*108b0*/  UIMAD UR5, UR9, UR10, URZ ;  /* 0x0000000a090572a4 */ /* 0x000fe2000f8e023f */
[----:B-1----:R-:W-:Y:S01]  /*108c0*/  @P1 SHF.R.U32.HI R5, RZ, R11, R0 ;  /* 0x0000000bff051219 */ /* 0x002fe20000011600 */
[----:B------:R-:W-:Y:S01]  /*108d0*/  UIMAD.WIDE.U32 UR6, UR41, UR10, UR6 ;  /* 0x0000000a290672a5 */ /* 0x000fe2000f8e0006 */
[----:B------:R-:W-:Y:S01]  /*108e0*/  SHF.R.S32.HI R15, RZ, 0x1f, R22 ;  /* 0x0000001fff0f7819 */ /* 0x000fe20000011416 */
[----:B------:R-:W-:Y:S01]  /*108f0*/  UIMAD UR5, UR41, UR11, UR5 ;  /* 0x0000000b290572a4 */ /* 0x000fe2000f8e0205 */
[--C-:B------:R-:W-:Y:S01]  /*10900*/  SHF.R.S32.HI R0, RZ, 0x1f, R5.reuse ;  /* 0x0000001fff007819 */ /* 0x100fe20000011405 */
[----:B------:R-:W-:Y:S01]  /*10910*/  IMAD.MOV R7, RZ, RZ, -R5 ;  /* 0x000000ffff077224 */ /* 0x000fe200078e0a05 */
[----:B------:R-:W-:Y:S01]  /*10920*/  ULDC.64 UR8, c[0x0][0xae0] ;  /* 0x0002b80000087ab9 */ /* 0x000fe20000000a00 */
[----:B------:R-:W-:-:S02]  /*10930*/  UIADD3 UR5, UR7, UR5, URZ ;  /* 0x0000000507057290 */ /* 0x000fc4000fffe03f */
[----:B------:R-:W-:Y:S02]  /*10940*/  IMAD.U32 R3, RZ, RZ, UR7 ;  /* 0x00000007ff037e24 */ /* 0x000fe4000f8e00ff */
[----:B------:R-:W-:Y:S02]  /*10950*/  IMAD R7, R8, R7, R6 ;  /* 0x0000000708077224 */ /* 0x000fe400078e0206 */
[----:B------:R-:W-:Y:S02]  /*10960*/  IMAD R0, R0, UR8, RZ ;  /* 0x0000000800007c24 */ /* 0x000fe4000f8e02ff */
[----:B------:R-:W-:Y:S01]  /*10970*/  IMAD.U32 R2, RZ, RZ, UR6 ;  /* 0x00000006ff027e24 */ /* 0x000fe2000f8e00ff */
[----:B------:R-:W-:Y:S01]  /*10980*/  ULDC.64 UR6, c[0x0][0xad8] ;  /* 0x0002b60000067ab9 */ /* 0x000fe20000000a00 */
[----:B------:R-:W-:Y:S01]  /*10990*/  IMAD.U32 R3, RZ, RZ, UR5 ;  /* 0x00000005ff037e24 */ /* 0x000fe2000f8e00ff */
[----:B------:R-:W-:Y:S01]  /*109a0*/  ULDC UR5, c[0x0][0xa88] ;  /* 0x0002a20000057ab9 */ /* 0x000fe20000000800 */
[C---:B------:R-:W-:Y:S01]  /*109b0*/  IMAD R9, R5.reuse, UR9, R0 ;  /* 0x0000000905097c24 */ /* 0x040fe2000f8e0200 */
[----:B------:R-:W-:Y:S01]  /*109c0*/  SHF.R.S32.HI R0, RZ, 0x1f, R7 ;  /* 0x0000001fff007819 */ /* 0x000fe20000011407 */
[----:B------:R-:W-:-:S04]  /*109d0*/  IMAD.WIDE.U32 R2, R5, UR8, R2 ;  /* 0x0000000805027c25 */ /* 0x000fc8000f8e0002 */
[----:B------:R-:W-:Y:S02]  /*109e0*/  IMAD R0, R0, UR6, RZ ;  /* 0x0000000600007c24 */ /* 0x000fe4000f8e02ff */
[----:B------:R-:W-:Y:S02]  /*109f0*/  IMAD.IADD R3, R3, 0x1, R9 ;  /* 0x0000000103037824 */ /* 0x000fe400078e0209 */
[C---:B------:R-:W-:Y:S02]  /*10a00*/  IMAD R5, R7.reuse, UR7, R0 ;  /* 0x0000000707057c24 */ /* 0x040fe4000f8e0200 */
[----:B------:R-:W-:Y:S01]  /*10a10*/  IMAD.WIDE.U32 R2, R7, UR6, R2 ;  /* 0x0000000607027c25 */ /* 0x000fe2000f8e0002 */
[----:B------:R-:W-:-:S03]  /*10a20*/  ULDC.64 UR6, c[0x0][0xa80] ;  /* 0x0002a00000067ab9 */ /* 0x000fc60000000a00 */
[----:B------:R-:W-:Y:S01]  /*10a30*/  IMAD R7, R8, UR5, RZ ;  /* 0x0000000508077c24 */ /* 0x000fe2000f8e02ff */
[----:B------:R-:W-:Y:S01]  /*10a40*/  LEA R4, P1, R2, UR6, 0x1 ;  /* 0x0000000602047c11 */ /* 0x000fe2000f8208ff */
[----:B------:R-:W-:Y:S02]  /*10a50*/  VIADD R0, R153, UR40 ;  /* 0x0000002899007c36 */ /* 0x000fe40008000000 */
[----:B------:R-:W-:-:S03]  /*10a60*/  IMAD.IADD R3, R3, 0x1, R5 ;  /* 0x0000000103037824 */ /* 0x000fc600078e0205 */
[----:B------:R-:W-:Y:S02]  /*10a70*/  ISETP.GE.AND P0, PT, R0, R7, PT ;  /* 0x000000070000720c */ /* 0x000fe40003f06270 */
[----:B------:R-:W-:Y:S02]  /*10a80*/  LEA.HI.X R5, R2, UR7, R3, 0x1, P1 ;  /* 0x0000000702057c11 */ /* 0x000fe400088f0c03 */
[----:B------:R0:W1:Y:S04]  /*10a90*/  SHFL.IDX PT, R2, R4, RZ, 0x1c1f ;  /* 0x001c1fff04027589 */ /* 0x00006800000e0000 */
[----:B------:R0:W2:Y:S05]  /*10aa0*/  SHFL.IDX PT, R3, R5, RZ, 0x1c1f ;  /* 0x001c1fff05037589 */ /* 0x0000aa00000e0000 */
[----:B------:R-:W-:Y:S05]  /*10ab0*/  @P0 BRA `(.L_x_850) ;  /* 0x0000000000300947 */ /* 0x000fea0003800000 */
[----:B------:R-:W-:Y:S02]  /*10ac0*/  ULDC UR5, c[0x0][0xac8] ;  /* 0x0002b20000057ab9 */ /* 0x000fe40000000800 */
[----:B------:R-:W-:Y:S02]  /*10ad0*/  ISETP.GE.AND P3, PT, R22, UR5, PT ;  /* 0x0000000516007c0c */ /* 0x000fe4000bf66270 */
[----:B------:R-:W-:Y:S02]  /*10ae0*/  ISETP.GE.AND P4, PT, R23, UR5, PT ;  /* 0x0000000517007c0c */ /* 0x000fe4000bf86270 */
[----:B------:R-:W-:-:S09]  /*10af0*/  ISETP.GE.AND P2, PT, R19, UR5, PT ;  /* 0x0000000513007c0c */ /* 0x000fd2000bf46270 */
[CC--:B-1----:R-:W-:Y:S02]  /*10b00*/  @!P3 LEA R10, P0, R22.reuse, R2.reuse, 0x1 ;  /* 0x00000002160ab211 */ /* 0x0c2fe400078008ff */
[----:B------:R-:W-:Y:S02]  /*10b10*/  @!P4 LEA R12, P1, R23, R2, 0x1 ;  /* 0x00000002170cc211 */ /* 0x000fe400078208ff */
[----:B--2---:R-:W-:Y:S01]  /*10b20*/  @!P2 IMAD.WIDE R8, R19, 0x2, R2 ;  /* 0x000000021308a825 */ /* 0x004fe200078e0202 */
[-C--:B------:R-:W-:Y:S02]  /*10b30*/  @!P3 LEA.HI.X R11, R22, R3.reuse, R15, 0x1, P0 ;  /* 0x00000003160bb211 */ /* 0x080fe400000f0c0f */
[----:B------:R-:W-:Y:S02]  /*10b40*/  @!P4 LEA.HI.X R13, R23, R3, R14, 0x1, P1 ;  /* 0x00000003170dc211 */ /* 0x000fe400008f0c0e */
[----:B------:R3:W-:Y:S04]  /*10b50*/  @!P2 ST.E.128 desc[UR50][R8.64], RZ ;  /* 0x000000ff0800a985 */ /* 0x0007e8000c101d32 */
[----:B------:R3:W-:Y:S04]  /*10b60*/  @!P3 ST.E.128 desc[UR50][R10.64], RZ ;  /* 0x000000ff0a00b985 */ /* 0x0007e8000c101d32 */
[----:B------:R3:W-:Y:S02]  /*10b70*/  @!P4 ST.E.128 desc[UR50][R12.64], RZ ;  /* 0x000000ff0c00c985 */ /* 0x0007e4000c101d32 */
.L_x_850:
[----:B------:R-:W-:Y:S05]  /*10b80*/  BSYNC B1 ;  /* 0x0000000000017941 */ /* 0x000fea0003800000 */
.L_x_849:
        /* <DEDUP_REMOVED lines=9> */
[CC--:B-1----:R-:W-:Y:S02]  /*10c20*/  @!P3 LEA R6, P0, R22.reuse, R2.reuse, 0x1 ;  /* 0x000000021606b211 */ /* 0x0c2fe400078008ff */
[----:B---3--:R-:W-:Y:S02]  /*10c30*/  @!P4 LEA R8, P1, R23, R2, 0x1 ;  /* 0x000000021708c211 */ /* 0x008fe400078208ff */
[----:B0---4-:R-:W-:Y:S01]  /*10c40*/  @!P2 IMAD.WIDE R4, R19, 0x2, R2 ;  /* 0x000000021304a825 */ /* 0x011fe200078e0202 */
[-C--:B------:R-:W-:Y:S02]  /*10c50*/  @!P3 LEA.HI.X R7, R22, R3.reuse, R15, 0x1, P0 ;  /* 0x000000031607b211 */ /* 0x080fe400000f0c0f */
[----:B------:R-:W-:Y:S02]  /*10c60*/  @!P4 LEA.HI.X R9, R23, R3, R14, 0x1, P1 ;  /* 0x000000031709c211 */ /* 0x000fe400008f0c0e */
[----:B------:R0:W-:Y:S04]  /*10c70*/  @!P2 ST.E.128 desc[UR50][R4.64], RZ ;  /* 0x000000ff0400a985 */ /* 0x0001e8000c101d32 */
[----:B------:R0:W-:Y:S04]  /*10c80*/  @!P3 ST.E.128 desc[UR50][R6.64], RZ ;  /* 0x000000ff0600b985 */ /* 0x0001e8000c101d32 */
[----:B------:R0:W-:Y:S02]  /*10c90*/  @!P4 ST.E.128 desc[UR50][R8.64], RZ ;  /* 0x000000ff0800c985 */ /* 0x0001e4000c101d32 */
.L_x_846:
[----:B------:R-:W-:Y:S05]  /*10ca0*/  BSYNC B0 ;  /* 0x0000000000007941 */ /* 0x000fea0003800000 */
.L_x_842:
[----:B------:R-:W-:Y:S02]  /*10cb0*/  ULDC UR5, c[0x0][0xc38] ;  /* 0x00030e0000057ab9 */ /* 0x000fe40000000800 */
[----:B------:R-:W-:-:S06]  /*10cc0*/  UISETP.GE.AND UP0, UPT, UR4, UR5, UPT ;  /* 0x000000050400728c */ /* 0x000fcc000bf06270 */
[----:B------:R-:W-:-:S13]  /*10cd0*/  PLOP3.LUT P0, PT, PT, PT, UP0, 0x80, 0x0 ;  /* 0x000000000000781c */ /* 0x000fda0003f0f008 */
[----:B------:R-:W-:Y:S05]  /*10ce0*/  @!P0 BRA `(.L_x_851) ;  /* 0xfffffefc00ec8947 */ /* 0x000fea000383ffff */
[----:B------:R-:W-:Y:S05]  /*10cf0*/  EXIT ;  /* 0x000000000000794d */ /* 0x000fea0003800000 */
.L_x_753:
[----:B------:R-:W-:-:S08]  /*10d00*/  NOP ;  /* 0x0000000000007918 */ /* 0x000fd00000000000 */
[----:B------:R-:W0:-:S00]  /*10d10*/  USETMAXREG.DEALLOC.CTAPOOL 0x20 ;  /* 0x00000020000079c8 */ /* 0x000e0000080e0500 */
[----:B0-----:R-:W-:-:S06]  /*10d20*/  LOP3.LUT R2, R0, 0x3, RZ, 0xc0, !PT ;  /* 0x0000000300027812 */ /* 0x001fcc00078ec0ff */
[----:B------:R-:W0:Y:S01]  /*10d30*/  S2UR UR5, SR_CTAID.X ;  /* 0x00000000000579c3 */ /* 0x000e220000002500 */
[----:B------:R-:W-:Y:S01]  /*10d40*/  LOP3.LUT R17, R17, 0xfffff7ff, RZ, 0xc0, !PT ;  /* 0xfffff7ff11117812 */ /* 0x000fe200078ec0ff */
[----:B------:R-:W-:Y:S01]  /*10d50*/  STL [R1+0x14], RZ ;  /* 0x000014ff01007387 */ /* 0x000fe20000100800 */
[----:B------:R-:W-:Y:S02]  /*10d60*/  IMAD.MOV.U32 R22, RZ, RZ, RZ ;  /* 0x000000ffff167224 */ /* 0x000fe400078e00ff */
[----:B------:R-:W-:Y:S01]  /*10d70*/  IMAD.MOV.U32 R23, RZ, RZ, 0x1 ;  /* 0x00000001ff177424 */ /* 0x000fe200078e00ff */
[----:B------:R1:W2:Y:S02]  /*10d80*/  SHFL.IDX PT, R3, R2, RZ, 0x1f ;  /* 0x00001fff02037589 */ /* 0x0002a400000e0000 */
[----:B-1----:R-:W0:Y:S01]  /*10d90*/  LDC R2, c[0x0][0xc38] ;  /* 0x00030e00ff027b82 */ /* 0x002e220000000800 */
[----:B--2---:R-:W-:-:S13]  /*10da0*/  ISETP.NE.AND P0, PT, R3, RZ, PT ;  /* 0x000000ff0300720c */ /* 0x004fda0003f05270 */
[----:B------:R-:W-:Y:S01]  /*10db0*/  @P0 LOP3.LUT R17, R17, 0x800, RZ, 0xfc, !PT ;  /* 0x0000080011110812 */ /* 0x000fe200078efcff */
[----:B------:R-:W-:Y:S06]  /*10dc0*/  @P0 BAR.ARV 0x4, 0x200 ;  /* 0x0108000000000b1d */ /* 0x000fec0000002000 */
[----:B0-----:R-:W-:-:S13]  /*10dd0*/  ISETP.LE.AND P0, PT, R2, UR5, PT ;  /* 0x0000000502007c0c */ /* 0x001fda000bf03270 */
[----:B------:R-:W-:Y:S05]  /*10de0*/  @P0 BRA `(.L_x_852) ;  /* 0x0000004000f00947 */ /* 0x000fea0003800000 */
[----:B------:R-:W0:Y:S01]  /*10df0*/  S2R R12, SR_TID.X ;  /* 0x00000000000c7919 */ /* 0x000e220000002100 */
[----:B------:R-:W-:Y:S01]  /*10e00*/  IMAD.SHL.U32 R6, R0, 0x800, RZ ;  /* 0x0000080000067824 */ /* 0x000fe200078e00ff */
[----:B------:R-:W-:Y:S01]  /*10e10*/  ULDC.64 UR42, c[0x0][0x2f0] ;  /* 0x0000bc00002a7ab9 */ /* 0x000fe20000000a00 */
[----:B------:R-:W-:Y:S01]  /*10e20*/  LOP3.LUT R17, R17, 0xfffffffb, RZ, 0xc0, !PT ;  /* 0xfffffffb11117812 */ /* 0x000fe200078ec0ff */
[----:B------:R-:W-:Y:S01]  /*10e30*/  ULDC UR6, c[0x0][0x2b8] ;  /* 0x0000ae0000067ab9 */ /* 0x000fe20000000800 */
[----:B------:R-:W-:Y:S01]  /*10e40*/  MOV R16, 0x400 ;  /* 0x0000040000107802 */ /* 0x000fe20000000f00 */
[----:B------:R-:W-:Y:S01]  /*10e50*/  ULDC.64 UR8, c[0x0][0x418] ;  /* 0x0001060000087ab9 */ /* 0x000fe20000000a00 */
[----:B------:R-:W-:Y:S01]  /*10e60*/  ULDC UR4, c[0x0][0x424] ;  /* 0x0001090000047ab9 */ /* 0x000fe20000000800 */
[----:B------:R-:W-:Y:S01]  /*10e70*/  UISETP.NE.U32.AND UP0, UPT, UR8, URZ, UPT ;  /* 0x0000003f0800728c */ /* 0x000fe2000bf05070 */
[----:B------:R-:W-:Y:S01]  /*10e80*/  LEA R16, R29, R16, 0x18 ;  /* 0x000000101d107211 */ /* 0x000fe200078ec0ff */
[----:B------:R-:W-:Y:S01]  /*10e90*/  ULDC UR40, c[0x0][0x288] ;  /* 0x0000a20000287ab9 */ /* 0x000fe20000000800 */
[----:B------:R-:W-:Y:S01]  /*10ea0*/  ULDC UR41, c[0x0][0x448] ;  /* 0x0001120000297ab9 */ /* 0x000fe20000000800 */
[----:B------:R-:W-:Y:S01]  /*10eb0*/  UISETP.NE.AND.EX UP0, UPT, UR9, URZ, UPT, UP0 ;  /* 0x0000003f0900728c */ /* 0x000fe2000bf05300 */
[----:B------:R-:W-:Y:S01]  /*10ec0*/  IMAD.MOV.U32 R23, RZ, RZ, 0x1 ;  /* 0x00000001ff177424 */ /* 0x000fe200078e00ff */
[----:B------:R-:W-:Y:S01]  /*10ed0*/  UIMAD UR41, UR41, UR40, URZ ;  /* 0x00000028292972a4 */ /* 0x000fe2000f8e023f */
[----:B------:R-:W-:Y:S01]  /*10ee0*/  IMAD.MOV.U32 R22, RZ, RZ, RZ ;  /* 0x000000ffff167224 */ /* 0x000fe200078e00ff */
[----:B------:R-:W-:Y:S01]  /*10ef0*/  USEL UR4, UR4, 0x1, UP0 ;  /* 0x0000000104047887 */ /* 0x000fe20008000000 */
[----:B------:R-:W-:Y:S01]  /*10f00*/  ULDC UR49, c[0x0][0xc] ;  /* 0x0000030000317ab9 */ /* 0x000fe20000000800 */
[----:B------:R-:W-:-:S02]  /*10f10*/  ULOP3.LUT UR48, UR39, 0x2, URZ, 0xfc, !UPT ;  /* 0x0000000227307892 */ /* 0x000fc4000f8efc3f */
[----:B------:R-:W-:Y:S02]  /*10f20*/  UIMAD UR42, UR4, UR42, URZ ;  /* 0x0000002a042a72a4 */ /* 0x000fe4000f8e023f */
[----:B------:R-:W-:Y:S02]  /*10f30*/  ULOP3.LUT UR47, UR39, 0x1, URZ, 0xfc, !UPT ;  /* 0x00000001272f7892 */ /* 0x000fe4000f8efc3f */
[----:B------:R-:W-:Y:S02]  /*10f40*/  UIADD3 UR4, UR42, 0x7f, URZ ;  /* 0x0000007f2a047890 */ /* 0x000fe4000fffe03f */
[----:B------:R-:W-:Y:S02]  /*10f50*/  UIADD3 UR46, UR42, 0x1, -UR40 ;  /* 0x000000012a2e7890 */ /* 0x000fe4000fffe828 */
[----:B------:R-:W-:Y:S01]  /*10f60*/  UIADD3 UR40, UR42, -UR40, URZ ;  /* 0x800000282a287290 */ /* 0x000fe2000fffe03f */
[C---:B0-----:R-:W-:Y:S01]  /*10f70*/  IMAD.SHL.U32 R4, R12.reuse, 0x80, RZ ;  /* 0x000000800c047824 */ /* 0x041fe200078e00ff */
[----:B------:R-:W-:Y:S01]  /*10f80*/  SHF.R.U32.HI R3, RZ, 0x1, R12 ;  /* 0x00000001ff037819 */ /* 0x000fe2000001160c */
[----:B------:R-:W-:-:S02]  /*10f90*/  IMAD.SHL.U32 R0, R12, 0x20, RZ ;  /* 0x000000200c007824 */ /* 0x000fc400078e00ff */
[----:B------:R-:W-:Y:S01]  /*10fa0*/  IMAD.SHL.U32 R11, R12, 0x4, RZ ;  /* 0x000000040c0b7824 */ /* 0x000fe200078e00ff */
[----:B------:R-:W-:Y:S01]  /*10fb0*/  LOP3.LUT R5, R4, 0x400, RZ, 0xc0, !PT ;  /* 0x0000040004057812 */ /* 0x000fe200078ec0ff */
[----:B------:R-:W-:Y:S01]  /*10fc0*/  IMAD.SHL.U32 R9, R12, 0x2, RZ ;  /* 0x000000020c097824 */ /* 0x000fe200078e00ff */
[----:B------:R-:W-:Y:S02]  /*10fd0*/  LOP3.LUT R2, R0, 0x80, RZ, 0xc0, !PT ;  /* 0x0000008000027812 */ /* 0x000fe400078ec0ff */
[----:B------:R-:W-:Y:S01]  /*10fe0*/  LOP3.LUT R6, R5, 0x800, R6, 0xf8, !PT ;  /* 0x0000080005067812 */ /* 0x000fe200078ef806 */
[----:B------:R-:W-:Y:S01]  /*10ff0*/  IMAD.SHL.U32 R5, R12, 0x10, RZ ;  /* 0x000000100c057824 */ /* 0x000fe200078e00ff */
[----:B------:R-:W-:Y:S02]  /*11000*/  LOP3.LUT R2, R2, 0x10, R3, 0xf8, !PT ;  /* 0x0000001002027812 */ /* 0x000fe400078ef803 */
[----:B------:R-:W-:Y:S02]  /*11010*/  LOP3.LUT R3, R3, 0x20, RZ, 0xc0, !PT ;  /* 0x0000002003037812 */ /* 0x000fe400078ec0ff */
[----:B------:R-:W-:-:S02]  /*11020*/  LOP3.LUT R10, R5, 0x10, RZ, 0xc0, !PT ;  /* 0x00000010050a7812 */ /* 0x000fc400078ec0ff */
[----:B------:R-:W-:Y:S02]  /*11030*/  LOP3.LUT R7, R3, 0x10, R12, 0xf8, !PT ;  /* 0x0000001003077812 */ /* 0x000fe400078ef80c */
[----:B------:R-:W-:Y:S02]  /*11040*/  LOP3.LUT R3, R2, 0x10, R11, 0x78, !PT ;  /* 0x0000001002037812 */ /* 0x000fe400078e780b */
[----:B------:R-:W-:Y:S02]  /*11050*/  LOP3.LUT R2, R10, 0x20, RZ, 0xfc, !PT ;  /* 0x000000200a027812 */ /* 0x000fe400078efcff */
[----:B------:R-:W-:Y:S02]  /*11060*/  LOP3.LUT R4, R7, 0x380, R4, 0xf8, !PT ;  /* 0x0000038007047812 */ /* 0x000fe400078ef804 */
[C---:B------:R-:W-:Y:S02]  /*11070*/  ISETP.GE.AND P0, PT, R2.reuse, UR43, PT ;  /* 0x0000002b02007c0c */ /* 0x040fe4000bf06270 */
[----:B------:R-:W-:-:S02]  /*11080*/  ISETP.GE.AND P2, PT, R2, UR43, PT ;  /* 0x0000002b02007c0c */ /* 0x000fc4000bf46270 */
[----:B------:R-:W-:Y:S01]  /*11090*/  ISETP.GE.AND P1, PT, R2, UR6, PT ;  /* 0x0000000602007c0c */ /* 0x000fe2000bf26270 */
[----:B------:R-:W-:Y:S01]  /*110a0*/  IMAD.MOV.U32 R2, RZ, RZ, 0x40 ;  /* 0x00000040ff027424 */ /* 0x000fe200078e00ff */
[----:B------:R-:W-:Y:S02]  /*110b0*/  LOP3.LUT R7, R10, 0x40, RZ, 0xfc, !PT ;  /* 0x000000400a077812 */ /* 0x000fe400078efcff */
[----:B------:R-:W-:Y:S02]  /*110c0*/  LOP3.LUT R0, R0, 0x360, RZ, 0xc0, !PT ;  /* 0x0000036000007812 */ /* 0x000fe400078ec0ff */
[----:B------:R-:W-:Y:S02]  /*110d0*/  LOP3.LUT R8, R5, 0x90, RZ, 0xc0, !PT ;  /* 0x0000009005087812 */ /* 0x000fe400078ec0ff */
[----:B------:R-:W-:Y:S02]  /*110e0*/  LOP3.LUT R0, R0, 0x400, R5, 0xf8, !PT ;  /* 0x0000040000007812 */ /* 0x000fe400078ef805 */
[----:B------:R-:W-:-:S02]  /*110f0*/  @P0 LOP3.LUT R17, R17, 0x4, RZ, 0xfc, !PT ;  /* 0x0000000411110812 */ /* 0x000fc400078efcff */
[----:B------:R-:W-:Y:S02]  /*11100*/  LOP3.LUT P0, RZ, R12, 0x4, RZ, 0xc0, !PT ;  /* 0x000000040cff7812 */ /* 0x000fe4000780c0ff */
[----:B------:R-:W-:Y:S02]  /*11110*/  LOP3.LUT R17, R17, 0xfffffdff, RZ, 0xc0, !PT ;  /* 0xfffffdff11117812 */ /* 0x000fe400078ec0ff */
[----:B------:R-:W-:Y:S02]  /*11120*/  LOP3.LUT R8, R8, 0x10, R9, 0x78, !PT ;  /* 0x0000001008087812 */ /* 0x000fe400078e7809 */
[----:B------:R-:W-:Y:S02]  /*11130*/  @P2 LOP3.LUT R17, R17, 0x200, RZ, 0xfc, !PT ;  /* 0x0000020011112812 */ /* 0x000fe400078efcff */
[----:B------:R-:W-:Y:S02]  /*11140*/  ISETP.GE.AND P2, PT, R7, UR43, PT ;  /* 0x0000002b07007c0c */ /* 0x000fe4000bf46270 */
[----:B------:R-:W-:-:S02]  /*11150*/  LOP3.LUT R17, R17, 0xffffffbf, RZ, 0xc0, !PT ;  /* 0xffffffbf11117812 */ /* 0x000fc400078ec0ff */
[----:B------:R-:W-:Y:S02]  /*11160*/  SEL R2, R2, 0xffffffc0, !P0 ;  /* 0xffffffc002027807 */ /* 0x000fe40004000000 */
[----:B------:R-:W-:Y:S02]  /*11170*/  @P1 LOP3.LUT R17, R17, 0x40, RZ, 0xfc, !PT ;  /* 0x0000004011111812 */ /* 0x000fe400078efcff */
[----:B------:R-:W-:Y:S02]  /*11180*/  LOP3.LUT R0, R0, R3, RZ, 0xfc, !PT ;  /* 0x0000000300007212 */ /* 0x000fe400078efcff */
[--C-:B------:R-:W-:Y:S02]  /*11190*/  LOP3.LUT R2, R8, 0x760, R5.reuse, 0xf8, !PT ;  /* 0x0000076008027812 */ /* 0x100fe400078ef805 */
[----:B------:R-:W-:Y:S01]  /*111a0*/  ISETP.GE.AND P1, PT, R7, UR43, PT ;  /* 0x0000002b07007c0c */ /* 0x000fe2000bf26270 */
[----:B------:R0:W-:Y:S01]  /*111b0*/  STL [R1+0x8], R0 ;  /* 0x0000080001007387 */ /* 0x0001e20000100800 */
[----:B------:R-:W-:Y:S01]  /*111c0*/  LOP3.LUT R5, R4, 0x70, R5, 0x78, !PT ;  /* 0x0000007004057812 */ /* 0x000fe200078e7805 */
[----:B------:R-:W-:Y:S01]  /*111d0*/  IMAD.U32 R4, RZ, RZ, UR5 ;  /* 0x00000005ff047e24 */ /* 0x000fe2000f8e00ff */
[----:B------:R-:W-:Y:S01]  /*111e0*/  LOP3.LUT R17, R17, 0xfffffffd, RZ, 0xc0, !PT ;  /* 0xfffffffd11117812 */ /* 0x000fe200078ec0ff */
[----:B------:R-:W-:Y:S01]  /*111f0*/  STL [R1], R2 ;  /* 0x0000000201007387 */ /* 0x000fe20000100800 */
[----:B------:R-:W-:Y:S01]  /*11200*/  ISETP.GE.AND P0, PT, R7, UR6, PT ;  /* 0x0000000607007c0c */ /* 0x000fe2000bf06270 */
[----:B------:R-:W-:Y:S01]  /*11210*/  USHF.R.S32.HI UR5, URZ, 0x1f, UR4 ;  /* 0x0000001f3f057899 */ /* 0x000fe20008011404 */
[----:B------:R-:W-:-:S02]  /*11220*/  @P2 LOP3.LUT R17, R17, 0x2, RZ, 0xfc, !PT ;  /* 0x0000000211112812 */ /* 0x000fc400078efcff */
[----:B------:R-:W-:Y:S01]  /*11230*/  LOP3.LUT R3, R12, 0x7f, RZ, 0xc0, !PT ;  /* 0x0000007f0c037812 */ /* 0x000fe200078ec0ff */
[----:B------:R-:W-:Y:S01]  /*11240*/  ULEA.HI UR5, UR5, UR4, URZ, 0x7 ;  /* 0x0000000405057291 */ /* 0x000fe2000f8f383f */
[----:B0-----:R-:W-:Y:S02]  /*11250*/  LOP3.LUT R0, R6, R5, RZ, 0xfc, !PT ;  /* 0x0000000506007212 */ /* 0x001fe400078efcff */
[----:B------:R-:W-:Y:S01]  /*11260*/  LOP3.LUT R17, R17, 0xfffffeff, RZ, 0xc0, !PT ;  /* 0xfffffeff11117812 */ /* 0x000fe200078ec0ff */
[----:B------:R-:W-:Y:S01]  /*11270*/  USHF.R.S32.HI UR38, URZ, 0x7, UR5 ;  /* 0x000000073f267899 */ /* 0x000fe20008011405 */
[----:B------:R-:W-:Y:S01]  /*11280*/  SHF.R.U32.HI R3, RZ, 0x1, R3 ;  /* 0x00000001ff037819 */ /* 0x000fe20000011603 */
[----:B------:R0:W-:Y:S01]  /*11290*/  STL [R1+0x4], R0 ;  /* 0x0000040001007387 */ /* 0x0001e20000100800 */
[----:B------:R-:W-:Y:S02]  /*112a0*/  @P1 LOP3.LUT R17, R17, 0x100, RZ, 0xfc, !PT ;  /* 0x0000010011111812 */ /* 0x000fe400078efcff */
[----:B------:R-:W-:Y:S01]  /*112b0*/  ISETP.GE.AND P2, PT, R10, UR43, PT ;  /* 0x0000002b0a007c0c */ /* 0x000fe2000bf46270 */
[----:B------:R1:W-:Y:S01]  /*112c0*/  STL [R1+0xc], R4 ;  /* 0x00000c0401007387 */ /* 0x0003e20000100800 */
[----:B------:R-:W-:-:S02]  /*112d0*/  LOP3.LUT R17, R17, 0xffffffdf, RZ, 0xc0, !PT ;  /* 0xffffffdf11117812 */ /* 0x000fc400078ec0ff */
[----:B------:R-:W-:Y:S01]  /*112e0*/  ISETP.GE.AND P1, PT, R10, UR43, PT ;  /* 0x0000002b0a007c0c */ /* 0x000fe2000bf26270 */
[----:B------:R1:W-:Y:S01]  /*112f0*/  STL [R1+0x14], RZ ;  /* 0x000014ff01007387 */ /* 0x0003e20000100800 */
[----:B------:R-:W-:Y:S01]  /*11300*/  @P0 LOP3.LUT R17, R17, 0x20, RZ, 0xfc, !PT ;  /* 0x0000002011110812 */ /* 0x000fe200078efcff */
[----:B0-----:R-:W-:Y:S01]  /*11310*/  IMAD.SHL.U32 R0, R12, 0x40, RZ ;  /* 0x000000400c007824 */ /* 0x001fe200078e00ff */
[----:B------:R-:W-:Y:S02]  /*11320*/  ISETP.GE.AND P0, PT, R10, UR6, PT ;  /* 0x000000060a007c0c */ /* 0x000fe4000bf06270 */
[----:B------:R-:W-:Y:S02]  /*11330*/  LOP3.LUT R17, R17, 0xfffffff7, RZ, 0xc0, !PT ;  /* 0xfffffff711117812 */ /* 0x000fe400078ec0ff */
[----:B------:R-:W-:Y:S02]  /*11340*/  LOP3.LUT R0, R0, 0x40, RZ, 0xc0, !PT ;  /* 0x0000004000007812 */ /* 0x000fe400078ec0ff */
[----:B------:R-:W-:-:S02]  /*11350*/  @P2 LOP3.LUT R17, R17, 0x8, RZ, 0xfc, !PT ;  /* 0x0000000811112812 */ /* 0x000fc400078efcff */
[----:B------:R-:W-:Y:S01]  /*11360*/  LOP3.LUT R3, R3, R0, RZ, 0xfc, !PT ;  /* 0x0000000003037212 */ /* 0x000fe200078efcff */
[----:B------:R-:W-:Y:S01]  /*11370*/  IMAD.IADD R0, R16, 0x1, R2 ;  /* 0x0000000110007824 */ /* 0x000fe200078e0202 */
[----:B------:R-:W-:-:S04]  /*11380*/  LOP3.LUT R17, R17, 0xffffff7f, RZ, 0xc0, !PT ;  /* 0xffffff7f11117812 */ /* 0x000fc800078ec0ff */
[----:B------:R1:W-:Y:S01]  /*11390*/  STL [R1+0x10], R0 ;  /* 0x0000100001007387 */ /* 0x0003e20000100800 */
[----:B------:R-:W-:-:S04]  /*113a0*/  LOP3.LUT R17, R17, 0xfffffbff, RZ, 0xc0, !PT ;  /* 0xfffffbff11117812 */ /* 0x000fc800078ec0ff */
[----:B------:R-:W-:-:S04]  /*113b0*/  @P1 LOP3.LUT R17, R17, 0x400, RZ, 0xfc, !PT ;  /* 0x0000040011111812 */ /* 0x000fc800078efcff */
[----:B------:R-:W-:-:S07]  /*113c0*/  @P0 LOP3.LUT R17, R17, 0x80, RZ, 0xfc, !PT ;  /* 0x0000008011110812 */ /* 0x000fce00078efcff */
.L_x_925:
[----:B-1----:R-:W2:Y:S01]  /*113d0*/  LDL R0, [R1+0xc] ;  /* 0x00000c0001007983 */ /* 0x002ea20000100800 */
[----:B------:R-:W-:Y:S02]  /*113e0*/  ULDC UR7, c[0x0][0xc60] ;  /* 0x0003180000077ab9 */ /* 0x000fe40000000800 */
[----:B------:R-:W-:-:S11]  /*113f0*/  UISETP.NE.AND UP0, UPT, UR7, 0x1, UPT ;  /* 0x000000010700788c */ /* 0x000fd6000bf05270 */
[----:B------:R-:W-:Y:S01]  /*11400*/  @UP0 ULDC UR4, c[0x0][0xc64] ;  /* 0x0003190000040ab9 */ /* 0x000fe20000000800 */
[----:B------:R-:W-:Y:S01]  /*11410*/  @UP0 ULDC UR8, c[0x0][0xc68] ;  /* 0x00031a0000080ab9 */ /* 0x000fe20000000800 */
[C---:B--2---:R-:W-:Y:S02]  /*11420*/  R2UR UR37, R0.reuse ;  /* 0x00000000002572ca */ /* 0x044fe400000e0000 */
[----:B------:R-:W-:-:S11]  /*11430*/  R2UR UR6, R0 ;  /* 0x00000000000672ca */ /* 0x000fd600000e0000 */
[----:B------:R-:W-:-:S04]  /*11440*/  UIMAD.WIDE.U32 UR4, UR37, UR4, URZ ;  /* 0x00000004250472a5 */ /* 0x000fc8000f8e003f */
[----:B------:R-:W-:-:S03]  /*11450*/  @UP0 USHF.R.U32.HI UR37, URZ, UR8, UR5 ;  /* 0x000000083f250299 */ /* 0x000fc60008011605 */
[----:B------:R-:W-:Y:S02]  /*11460*/  ULDC UR4, c[0x0][0xc78] ;  /* 0x00031e0000047ab9 */ /* 0x000fe40000000800 */
[----:B------:R-:W-:Y:S02]  /*11470*/  UISETP.GE.AND UP0, UPT, UR37, UR4, UPT ;  /* 0x000000042500728c */ /* 0x000fe4000bf06270 */
[----:B------:R-:W-:-:S04]  /*11480*/  UIADD3 UR4, -UR37, URZ, URZ ;  /* 0x0000003f25047290 */ /* 0x000fc8000fffe13f */
[----:B------:R-:W-:Y:S01]  /*11490*/  PLOP3.LUT P0, PT, PT, PT, UP0, 0x40, 0x0 ;  /* 0x000000000000781c */ /* 0x000fe20003f0e808 */
[----:B------:R-:W-:-:S12]  /*114a0*/  UIMAD UR7, UR7, UR4, UR6 ;  /* 0x00000004070772a4 */ /* 0x000fd8000f8e0206 */
[----:B---3--:R-:W-:Y:S05]  /*114b0*/  @P0 BRA `(.L_x_853) ;  /* 0x0000000000200947 */ /* 0x008fea0003800000 */
        /* <DEDUP_REMOVED lines=8> */
.L_x_853:
[----:B------:R-:W-:Y:S01]  /*11540*/  ULDC UR8, c[0x0][0xc54] ;  /* 0x0003150000087ab9 */ /* 0x000fe20000000800 */
[----:B------:R-:W-:Y:S01]  /*11550*/  UMOV UR6, UR7 ;  /* 0x0000000700067c82 */ /* 0x000fe20008000000 */
[----:B------:R-:W-:-:S11]  /*11560*/  UISETP.NE.AND UP0, UPT, UR8, 0x1, UPT ;  /* 0x000000010800788c */ /* 0x000fd6000bf05270 */
[----:B------:R-:W-:Y:S02]  /*11570*/  @UP0 ULDC.64 UR10, c[0x0][0xc58] ;  /* 0x00031600000a0ab9 */ /* 0x000fe40000000a00 */
[----:B------:R-:W-:-:S04]  /*11580*/  UIMAD.WIDE.U32 UR4, UR7, UR10, URZ ;  /* 0x0000000a070472a5 */ /* 0x000fc8000f8e003f */
[----:B------:R-:W-:-:S04]  /*11590*/  @UP0 USHF.R.U32.HI UR6, URZ, UR11, UR5 ;  /* 0x0000000b3f060299 */ /* 0x000fc80008011605 */
[----:B------:R-:W-:-:S12]  /*115a0*/  UIMAD UR4, UR6, UR8, URZ ;  /* 0x00000008060472a4 */ /* 0x000fd8000f8e023f */
.L_x_854:
[----:B------:R-:W-:Y:S01]  /*115b0*/  ULDC UR5, c[0x0][0xc48] ;  /* 0x0003120000057ab9 */ /* 0x000fe20000000800 */
[----:B------:R-:W-:Y:S01]  /*115c0*/  ULDC.64 UR8, c[0x0][0xa28] ;  /* 0x00028a0000087ab9 */ /* 0x000fe20000000a00 */
[----:B------:R-:W-:Y:S01]  /*115d0*/  UISETP.NE.AND UP1, UPT, UR5, 0x1, UPT ;  /* 0x000000010500788c */ /* 0x000fe2000bf25270 */
[----:B------:R-:W-:Y:S01]  /*115e0*/  IMAD.MOV.U32 R28, RZ, RZ, RZ ;  /* 0x000000ffff1c7224 */ /* 0x000fe200078e00ff */
[----:B------:R-:W-:Y:S02]  /*115f0*/  UIADD3 UR4, UR7, -UR4, URZ ;  /* 0x8000000407047290 */ /* 0x000fe4000fffe03f */
[----:B------:R-:W-:Y:S01]  /*11600*/  UISETP.NE.U32.AND UP0, UPT, UR8, URZ, UPT ;  /* 0x0000003f0800728c */ /* 0x000fe2000bf05070 */
[----:B------:R-:W-:Y:S02]  /*11610*/  ULDC UR5, c[0x0][0xc54] ;  /* 0x0003150000057ab9 */ /* 0x000fe40000000800 */
[----:B------:R-:W-:Y:S02]  /*11620*/  UIMAD UR37, UR37, UR5, UR4 ;  /* 0x00000005252572a4 */ /* 0x000fe4000f8e0204 */
[----:B------:R-:W-:-:S02]  /*11630*/  UISETP.NE.AND.EX UP0, UPT, UR9, URZ, UPT, UP0 ;  /* 0x0000003f0900728c */ /* 0x000fc4000bf05300 */
[----:B------:R-:W-:Y:S01]  /*11640*/  @UP1 ULDC UR4, c[0x0][0xc4c] ;  /* 0x0003130000041ab9 */ /* 0x000fe20000000800 */
[----:B------:R-:W-:Y:S01]  /*11650*/  @UP1 ULDC UR7, c[0x0][0xc50] ;  /* 0x0003140000071ab9 */ /* 0x000fe20000000800 */
[----:B------:R-:W-:Y:S02]  /*11660*/  UIMAD.WIDE.U32 UR4, UR37, UR4, URZ ;  /* 0x00000004250472a5 */ /* 0x000fe4000f8e003f */
[----:B------:R-:W-:Y:S01]  /*11670*/  UMOV UR36, UR37 ;  /* 0x0000002500247c82 */ /* 0x000fe20008000000 */
[----:B------:R-:W-:Y:S01]  /*11680*/  ULOP3.LUT UR6, URZ, UR6, URZ, 0x33, !UPT ;  /* 0x000000063f067292 */ /* 0x000fe2000f8e333f */
[----:B------:R-:W-:Y:S01]  /*11690*/  PLOP3.LUT P0, PT, PT, PT, UP0, 0x80, 0x0 ;  /* 0x000000000000781c */ /* 0x000fe20003f0f008 */
[----:B------:R-:W-:-:S03]  /*116a0*/  @UP1 USHF.R.U32.HI UR36, URZ, UR7, UR5 ;  /* 0x000000073f241299 */ /* 0x000fc60008011605 */
[----:B------:R-:W-:Y:S02]  /*116b0*/  @UP0 ULDC.64 UR4, c[0x0][0xa28] ;  /* 0x00028a0000040ab9 */ /* 0x000fe40000000a00 */
[----:B------:R-:W-:-:S06]  /*116c0*/  @UP0 UIMAD.WIDE UR4, UR36, 0x4, UR4 ;  /* 0x00000004240408a5 */ /* 0x000fcc000f8e0204 */
[----:B------:R-:W-:Y:S01]  /*116d0*/  IMAD.U32 R3, RZ, RZ, UR5 ;  /* 0x00000005ff037e24 */ /* 0x000fe2000f8e00ff */
[----:B------:R-:W-:Y:S01]  /*116e0*/  ULDC UR5, c[0x0][0x448] ;  /* 0x0001120000057ab9 */ /* 0x000fe20000000800 */
[----:B------:R-:W-:Y:S01]  /*116f0*/  IMAD.U32 R2, RZ, RZ, UR4 ;  /* 0x00000004ff027e24 */ /* 0x000fe2000f8e00ff */
[----:B------:R-:W-:Y:S01]  /*11700*/  ULDC UR4, c[0x0][0xc3c] ;  /* 0x00030f0000047ab9 */ /* 0x000fe20000000800 */
[----:B------:R-:W-:Y:S02]  /*11710*/  UISETP.NE.AND UP2, UPT, UR5, 0x1, UPT ;  /* 0x000000010500788c */ /* 0x000fe4000bf45270 */
[----:B------:R-:W-:Y:S01]  /*11720*/  UIADD3 UR6, UR6, UR4, URZ ;  /* 0x0000000406067290 */ /* 0x000fe2000fffe03f */
[----:B------:R0:W5:Y:S01]  /*11730*/  @P0 LDG.E R28, desc[UR50][R2.64] ;  /* 0x00000032021c0981 */ /* 0x000162000c1e1900 */
[----:B------:R-:W-:Y:S02]  /*11740*/  UP2UR UR52, UPR, URZ, 0x4 ;  /* 0x000000043f347883 */ /* 0x000fe40008000000 */
[----:B------:R-:W-:-:S04]  /*11750*/  UIMAD UR43, UR6, 0xc0, URZ ;  /* 0x000000c0062b78a4 */ /* 0x000fc8000f8e023f */
[----:B------:R-:W-:Y:S01]  /*11760*/  UIADD3 UR6, UR43, 0xbf, URZ ;  /* 0x000000bf2b067890 */ /* 0x000fe2000fffe03f */
[----:B------:R-:W-:Y:S01]  /*11770*/  @UP2 ULDC UR4, c[0x0][0x44c] ;  /* 0x0001130000042ab9 */ /* 0x000fe20000000800 */
[----:B------:R-:W-:Y:S02]  /*11780*/  @UP2 ULDC UR7, c[0x0][0x450] ;  /* 0x0001140000072ab9 */ /* 0x000fe40000000800 */
[----:B------:R-:W-:-:S04]  /*11790*/  UIMAD.WIDE.U32 UR4, UR6, UR4, URZ ;  /* 0x00000004060472a5 */ /* 0x000fc8000f8e003f */
[----:B------:R-:W-:-:S03]  /*117a0*/  @UP2 USHF.R.U32.HI UR6, URZ, UR7, UR5 ;  /* 0x000000073f062299 */ /* 0x000fc60008011605 */
[----:B------:R-:W-:Y:S01]  /*117b0*/  ULDC.64 UR4, c[0x0][0x9e0] ;  /* 0x0002780000047ab9 */ /* 0x000fe20000000a00 */
[----:B------:R-:W-:Y:S02]  /*117c0*/  UIADD3 UR6, UR46, UR6, URZ ;  /* 0x000000062e067290 */ /* 0x000fe4000fffe03f */
[----:B------:R-:W-:Y:S02]  /*117d0*/  UISETP.GE.AND UP0, UPT, UR5, 0x1, UPT ;  /* 0x000000010500788c */ /* 0x000fe4000bf06270 */
[----:B------:R-:W-:-:S04]  /*117e0*/  UIADD3 UR4, UR6, UR4, URZ ;  /* 0x0000000406047290 */ /* 0x000fc8000fffe03f */
[----:B------:R-:W-:-:S13]  /*117f0*/  PLOP3.LUT P0, PT, PT, PT, UP0, 0x40, 0x0 ;  /* 0x000000000000781c */ /* 0x000fda0003f0e808 */
[----:B0-----:R-:W-:Y:S05]  /*11800*/  @P0 BRA `(.L_x_855) ;  /* 0x0000000000440947 */ /* 0x001fea0003800000 */
        /* <DEDUP_REMOVED lines=10> */
.L_x_856:
[----:B------:R-:W-:-:S11]  /*118b0*/  UISETP.NE.AND UP1, UPT, UR5, 0x1, UPT ;  /* 0x000000010500788c */ /* 0x000fd6000bf25270 */
[----:B------:R-:W-:Y:S02]  /*118c0*/  @UP1 ULDC.64 UR10, c[0x0][0x9e8] ;  /* 0x00027a00000a1ab9 */ /* 0x000fe40000000a00 */
[----:B------:R-:W-:-:S04]  /*118d0*/  UIMAD.WIDE.U32 UR6, UR8, UR10, URZ ;  /* 0x0000000a080672a5 */ /* 0x000fc8000f8e003f */
[----:B------:R-:W-:-:S12]  /*118e0*/  @UP1 USHF.R.U32.HI UR8, URZ, UR11, UR7 ;  /* 0x0000000b3f081299 */ /* 0x000fd80008011607 */
.L_x_857:
[----:B------:R-:W-:-:S04]  /*118f0*/  UIMAD UR8, UR8, UR5, UR5 ;  /* 0x00000005080872a4 */ /* 0x000fc8000f8e0205 */
[----:B------:R-:W-:-:S04]  /*11900*/  UISETP.LT.AND UP1, UPT, UR4, UR8, UPT ;  /* 0x000000080400728c */ /* 0x000fc8000bf21270 */
[----:B------:R-:W-:-:S12]  /*11910*/  USEL UR4, UR4, UR8, UP1 ;  /* 0x0000000804047287 */ /* 0x000fd80008800000 */
.L_x_855:
[----:B------:R-:W-:Y:S01]  /*11920*/  UISETP.NE.AND UP1, UPT, UR52, URZ, UPT ;  /* 0x0000003f3400728c */ /* 0x000fe2000bf25270 */
[----:B------:R-:W-:Y:S01]  /*11930*/  PLOP3.LUT P0, PT, PT, PT, UP0, 0x40, 0x0 ;  /* 0x000000000000781c */ /* 0x000fe20003f0e808 */
[----:B------:R-:W-:-:S04]  /*11940*/  UIADD3 UR4, UR4, 0x7f, URZ ;  /* 0x0000007f04047890 */ /* 0x000fc8000fffe03f */
[----:B------:R-:W-:-:S04]  /*11950*/  USHF.R.S32.HI UR8, URZ, 0x1f, UR4 ;  /* 0x0000001f3f087899 */ /* 0x000fc80008011404 */
[----:B------:R-:W-:Y:S01]  /*11960*/  ULEA.HI UR8, UR8, UR4, URZ, 0x7 ;  /* 0x0000000408087291 */ /* 0x000fe2000f8f383f */
[----:B------:R-:W-:Y:S01]  /*11970*/  @UP1 ULDC UR6, c[0x0][0x44c] ;  /* 0x0001130000061ab9 */ /* 0x000fe20000000800 */
[----:B------:R-:W-:Y:S01]  /*11980*/  @UP1 ULDC UR9, c[0x0][0x450] ;  /* 0x0001140000091ab9 */ /* 0x000fe20000000800 */
[----:B------:R-:W-:Y:S02]  /*11990*/  UIMAD.WIDE.U32 UR6, UR43, UR6, URZ ;  /* 0x000000062b0672a5 */ /* 0x000fe4000f8e003f */
[----:B------:R-:W-:Y:S01]  /*119a0*/  UMOV UR4, UR43 ;  /* 0x0000002b00047c82 */ /* 0x000fe20008000000 */
[----:B------:R-:W-:Y:S02]  /*119b0*/  USHF.R.S32.HI UR8, URZ, 0x7, UR8 ;  /* 0x000000073f087899 */ /* 0x000fe40008011408 */
[----:B------:R-:W-:Y:S02]  /*119c0*/  @UP1 USHF.R.U32.HI UR4, URZ, UR9, UR7 ;  /* 0x000000093f041299 */ /* 0x000fe40008011607 */
[----:B------:R-:W-:-:S02]  /*119d0*/  UISETP.LT.AND UP1, UPT, UR38, UR8, UPT ;  /* 0x000000082600728c */ /* 0x000fc4000bf21270 */
[----:B------:R-:W-:Y:S01]  /*119e0*/  UIADD3 UR4, UR40, UR4, URZ ;  /* 0x0000000428047290 */ /* 0x000fe2000fffe03f */
[----:B------:R-:W-:Y:S01]  /*119f0*/  ULDC UR6, c[0x0][0x9dc] ;  /* 0x0002770000067ab9 */ /* 0x000fe20000000800 */
[----:B------:R-:W-:Y:S02]  /*11a00*/  USEL UR44, UR38, UR8, UP1 ;  /* 0x00000008262c7287 */ /* 0x000fe40008800000 */
[----:B------:R-:W-:Y:S01]  /*11a10*/  UIADD3 UR8, UR4, -UR6, URZ ;  /* 0x8000000604087290 */ /* 0x000fe2000fffe03f */
[----:B------:R-:W-:Y:S11]  /*11a20*/  @P0 BRA `(.L_x_858) ;  /* 0x0000000000440947 */ /* 0x000ff60003800000 */
        /* <DEDUP_REMOVED lines=10> */
.L_x_859:
[----:B------:R-:W-:-:S11]  /*11ad0*/  UISETP.NE.AND UP0, UPT, UR5, 0x1, UPT ;  /* 0x000000010500788c */ /* 0x000fd6000bf05270 */
[----:B------:R-:W-:Y:S02]  /*11ae0*/  @UP0 ULDC.64 UR10, c[0x0][0x9e8] ;  /* 0x00027a00000a0ab9 */ /* 0x000fe40000000a00 */
[----:B------:R-:W-:-:S04]  /*11af0*/  UIMAD.WIDE.U32 UR6, UR4, UR10, URZ ;  /* 0x0000000a040672a5 */ /* 0x000fc8000f8e003f */
[----:B------:R-:W-:-:S12]  /*11b00*/  @UP0 USHF.R.U32.HI UR4, URZ, UR11, UR7 ;  /* 0x0000000b3f040299 */ /* 0x000fd80008011607 */
.L_x_860:
[----:B------:R-:W-:-:S04]  /*11b10*/  UIMAD UR4, UR4, UR5, URZ ;  /* 0x00000005040472a4 */ /* 0x000fc8000f8e023f */
[----:B------:R-:W-:-:S04]  /*11b20*/  UISETP.LT.AND UP0, UPT, UR8, UR4, UPT ;  /* 0x000000040800728c */ /* 0x000fc8000bf01270 */
[----:B------:R-:W-:-:S12]  /*11b30*/  USEL UR8, UR8, UR4, !UP0 ;  /* 0x0000000408087287 */ /* 0x000fd8000c000000 */
.L_x_858:
[----:B------:R-:W-:Y:S01]  /*11b40*/  USHF.R.S32.HI UR4, URZ, 0x1f, UR8 ;  /* 0x0000001f3f047899 */ /* 0x000fe20008011408 */
[----:B------:R-:W-:Y:S03]  /*11b50*/  BSSY B7, `(.L_x_861) ;  /* 0x000034d000077945 */ /* 0x000fe60003800000 */
[----:B------:R-:W-:-:S04]  /*11b60*/  ULEA.HI UR4, UR4, UR8, URZ, 0x7 ;  /* 0x0000000804047291 */ /* 0x000fc8000f8f383f */
[----:B------:R-:W-:-:S04]  /*11b70*/  USHF.R.S32.HI UR4, URZ, 0x7, UR4 ;  /* 0x000000073f047899 */ /* 0x000fc80008011404 */
[----:B------:R-:W-:-:S04]  /*11b80*/  UISETP.LT.AND UP0, UPT, URZ, UR4, UPT ;  /* 0x000000043f00728c */ /* 0x000fc8000bf01270 */
[----:B------:R-:W-:-:S04]  /*11b90*/  USEL UR45, URZ, UR4, !UP0 ;  /* 0x000000043f2d7287 */ /* 0x000fc8000c000000 */
[----:B------:R-:W-:-:S06]  /*11ba0*/  UISETP.GT.AND UP0, UPT, UR44, UR45, UPT ;  /* 0x0000002d2c00728c */ /* 0x000fcc000bf04270 */
[----:B------:R-:W-:-:S13]  /*11bb0*/  PLOP3.LUT P0, PT, PT, PT, UP0, 0x80, 0x0 ;  /* 0x000000000000781c */ /* 0x000fda0003f0f008 */
[----:B------:R-:W-:Y:S05]  /*11bc0*/  @P0 BRA `(.L_x_862) ;  /* 0x0000000000480947 */ /* 0x000fea0003800000 */
[----:B------:R-:W0:Y:S02]  /*11bd0*/  S2R R0, SR_TID.X ;  /* 0x0000000000007919 */ /* 0x000e240000002100 */
[----:B0-----:R-:W-:-:S04]  /*11be0*/  LOP3.LUT R0, R0, 0x7f, RZ, 0xc0, !PT ;  /* 0x0000007f00007812 */ /* 0x001fc800078ec0ff */
[----:B------:R-:W-:-:S13]  /*11bf0*/  ISETP.NE.AND P0, PT, R0, RZ, PT ;  /* 0x000000ff0000720c */ /* 0x000fda0003f05270 */
[----:B------:R-:W-:Y:S05]  /*11c00*/  @P0 BRA `(.L_x_863) ;  /* 0x0000003400040947 */ /* 0x000fea0003800000 */
[----:B------:R-:W0:Y:S01]  /*11c10*/  S2R R7, SR_LANEID ;  /* 0x0000000000077919 */ /* 0x000e220000000000 */
[----:B------:R-:W-:Y:S01]  /*11c20*/  VOTEU.ANY UR4, UPT, PT ;  /* 0x0000000000047886 */ /* 0x000fe200038e0100 */
[----:B------:R-:W1:Y:S01]  /*11c30*/  LDC.64 R2, c[0x0][0xc80] ;  /* 0x00032000ff027b82 */ /* 0x000e620000000a00 */
[----:B------:R-:W0:Y:S08]  /*11c40*/  FLO.U32 R0, UR4 ;  /* 0x0000000400007d00 */ /* 0x000e3000080e0000 */
[----:B------:R-:W1:Y:S01]  /*11c50*/  POPC R5, UR4 ;  /* 0x0000000400057d09 */ /* 0x000e620008000000 */
[----:B0-----:R-:W-:-:S13]  /*11c60*/  ISETP.EQ.U32.AND P1, PT, R0, R7, PT ;  /* 0x000000070000720c */ /* 0x001fda0003f22070 */
[----:B-1----:R-:W2:Y:S01]  /*11c70*/  @P1 ATOMG.E.ADD.STRONG.GPU PT, R3, desc[UR50][R2.64], R5 ;  /* 0x00000005020319a8 */ /* 0x002ea200081ee1f2 */
[----:B------:R-:W0:Y:S02]  /*11c80*/  S2R R4, SR_LTMASK ;  /* 0x0000000000047919 */ /* 0x000e240000003900 */
[----:B0-----:R-:W-:-:S04]  /*11c90*/  LOP3.LUT R4, R4, UR4, RZ, 0xc0, !PT ;  /* 0x0000000404047c12 */ /* 0x001fc8000f8ec0ff */
[----:B------:R-:W0:Y:S01]  /*11ca0*/  POPC R7, R4 ;  /* 0x0000000400077309 */ /* 0x000e220000000000 */
[----:B--2---:R-:W0:Y:S02]  /*11cb0*/  SHFL.IDX PT, R0, R3, R0, 0x1f ;  /* 0x00001f0003007589 */ /* 0x004e2400000e0000 */
[----:B0-----:R-:W-:-:S05]  /*11cc0*/  IADD3 R0, R0, UR49, R7 ;  /* 0x0000003100007c10 */ /* 0x001fca000fffe007 */
[----:B------:R0:W-:Y:S01]  /*11cd0*/  STL [R1+0xc], R0 ;  /* 0x00000c0001007387 */ /* 0x0001e20000100800 */
[----:B------:R-:W-:Y:S05]  /*11ce0*/  BRA `(.L_x_863) ;  /* 0x0000003000cc7947 */ /* 0x000fea0003800000 */
.L_x_862:
        /* <DEDUP_REMOVED lines=8> */
[----:B------:R-:W-:Y:S02]  /*11d70*/  IMAD.U32 R4, RZ, RZ, UR6 ;  /* 0x00000006ff047e24 */ /* 0x000fe4000f8e00ff */
[----:B------:R-:W0:Y:S01]  /*11d80*/  LDC.64 R2, c[0x4][R2] ;  /* 0x0100000002027b82 */ /* 0x000e220000000a00 */
[----:B------:R-:W-:Y:S02]  /*11d90*/  IMAD.U32 R5, RZ, RZ, UR7 ;  /* 0x00000007ff057e24 */ /* 0x000fe4000f8e00ff */
[----:B------:R-:W-:Y:S02]  /*11da0*/  IMAD.U32 R6, RZ, RZ, UR8 ;  /* 0x00000008ff067e24 */ /* 0x000fe4000f8e00ff */
[----:B------:R-:W-:-:S02]  /*11db0*/  IMAD.U32 R7, RZ, RZ, UR9 ;  /* 0x00000009ff077e24 */ /* 0x000fc4000f8e00ff */
[----:B------:R-:W-:Y:S02]  /*11dc0*/  IMAD.U32 R10, RZ, RZ, UR4 ;  /* 0x00000004ff0a7e24 */ /* 0x000fe4000f8e00ff */
[----:B------:R-:W-:Y:S02]  /*11dd0*/  IMAD.U32 R11, RZ, RZ, UR5 ;  /* 0x00000005ff0b7e24 */ /* 0x000fe4000f8e00ff */
[----:B------:R-:W-:Y:S02]  /*11de0*/  IMAD.MOV.U32 R8, RZ, RZ, 0x70 ;  /* 0x00000070ff087424 */ /* 0x000fe400078e00ff */
[----:B------:R-:W-:Y:S02]  /*11df0*/  IMAD.MOV.U32 R12, RZ, RZ, 0x1 ;  /* 0x00000001ff0c7424 */ /* 0x000fe400078e00ff */
[----:B------:R-:W-:-:S07]  /*11e00*/  IMAD.MOV.U32 R13, RZ, RZ, RZ ;  /* 0x000000ffff0d7224 */ /* 0x000fce00078e00ff */
[----:B------:R-:W-:-:S07]  /*11e10*/  LEPC R20, `(.L_x_865) ;  /* 0x000000001014794e */ /* 0x000fce0000000000 */
[----:B0----5:R-:W-:Y:S05]  /*11e20*/  CALL.ABS.NOINC R2 ;  /* 0x0000000002007343 */ /* 0x021fea0003c00000 */
.L_x_865:
[----:B------:R-:W-:Y:S05]  /*11e30*/  BSYNC B6 ;  /* 0x0000000000067941 */ /* 0x000fea0003800000 */
.L_x_864:
        /* <DEDUP_REMOVED lines=22> */
.L_x_867:
[----:B------:R-:W-:Y:S05]  /*11fa0*/  BSYNC B6 ;  /* 0x0000000000067941 */ /* 0x000fea0003800000 */
.L_x_866:
        /* <DEDUP_REMOVED lines=20> */
.L_x_869:
[----:B------:R-:W-:Y:S05]  /*120f0*/  BSYNC B6 ;  /* 0x0000000000067941 */ /* 0x000fea0003800000 */
.L_x_868:
[----:B------:R-:W-:Y:S01]  /*12100*/  LOP3.LUT P6, RZ, R17, 0x1, RZ, 0xc0, !PT ;  /* 0x0000000111ff7812 */ /* 0x000fe200078cc0ff */
[----:B------:R-:W-:-:S12]  /*12110*/  BSSY B6, `(.L_x_870) ;  /* 0x0000012000067945 */ /* 0x000fd80003800000 */
        /* <DEDUP_REMOVED lines=17> */
.L_x_871:
[----:B------:R-:W-:Y:S05]  /*12230*/  BSYNC B6 ;  /* 0x0000000000067941 */ /* 0x000fea0003800000 */
.L_x_870:
[----:B------:R-:W-:Y:S01]  /*12240*/  ULDC.64 UR4, c[0x0][0x9f8] ;  /* 0x00027e0000047ab9 */ /* 0x000fe20000000a00 */
[----:B------:R-:W-:Y:S01]  /*12250*/  IMAD.U32 R24, RZ, RZ, UR36 ;  /* 0x00000024ff187e24 */ /* 0x000fe2000f8e00ff */
[----:B------:R-:W-:Y:S01]  /*12260*/  UISETP.NE.U32.AND UP0, UPT, UR4, URZ, UPT ;  /* 0x0000003f0400728c */ /* 0x000fe2000bf05070 */
[----:B------:R-:W0:Y:S03]  /*12270*/  LDC R10, c[0x0][0x430] ;  /* 0x00010c00ff0a7b82 */ /* 0x000e260000000800 */
[----:B------:R-:W-:-:S06]  /*12280*/  UISETP.NE.AND.EX UP0, UPT, UR5, URZ, UPT, UP0 ;  /* 0x0000003f0500728c */ /* 0x000fcc000bf05300 */
[----:B------:R-:W-:-:S05]  /*12290*/  PLOP3.LUT P0, PT, PT, PT, UP0, 0x80, 0x0 ;  /* 0x000000000000781c */ /* 0x000fca0003f0f008 */
[----:B------:R-:W-:Y:S02]  /*122a0*/  @UP0 ULDC.64 UR4, c[0x0][0x9f8] ;  /* 0x00027e0000040ab9 */ /* 0x000fe40000000a00 */
[----:B------:R-:W-:-:S06]  /*122b0*/  @UP0 UIMAD.WIDE UR4, UR36, 0x4, UR4 ;  /* 0x00000004240408a5 */ /* 0x000fcc000f8e0204 */
[----:B------:R-:W-:Y:S01]  /*122c0*/  IMAD.U32 R2, RZ, RZ, UR4 ;  /* 0x00000004ff027e24 */ /* 0x000fe2000f8e00ff */
[----:B------:R-:W-:Y:S01]  /*122d0*/  ULDC UR4, c[0x0][0xc48] ;  /* 0x0003120000047ab9 */ /* 0x000fe20000000800 */
[----:B------:R-:W-:-:S05]  /*122e0*/  IMAD.U32 R3, RZ, RZ, UR5 ;  /* 0x00000005ff037e24 */ /* 0x000fca000f8e00ff */
[----:B------:R1:W5:Y:S01]  /*122f0*/  @P0 LDG.E R24, desc[UR50][R2.64] ;  /* 0x0000003202180981 */ /* 0x000362000c1e1900 */
[----:B------:R-:W-:Y:S01]  /*12300*/  IMAD.U32 R7, RZ, RZ, UR44 ;  /* 0x0000002cff077e24 */ /* 0x000fe2000f8e00ff */
[----:B------:R-:W-:Y:S01]  /*12310*/  UMOV UR5, 0xffffffff ;  /* 0xffffffff00057882 */ /* 0x000fe20000000000 */
[----:B------:R-:W-:-:S03]  /*12320*/  IMAD.U32 R19, RZ, RZ, UR4 ;  /* 0x00000004ff137e24 */ /* 0x000fc6000f8e00ff */
[----:B------:R-:W-:Y:S01]  /*12330*/  LEA R7, R7, 0xffffff80, 0x7 ;  /* 0xffffff8007077811 */ /* 0x000fe200078e38ff */
[----:B------:R-:W-:Y:S06]  /*12340*/  BRA.DIV UR5, `(.L_x_872) ;  /* 0x0000003605747947 */ /* 0x000fec000b800000 */
.L_x_945:
[----:B-1----:R-:W1:Y:S01]  /*12350*/  S2R R2, SR_TID.X ;  /* 0x0000000000027919 */ /* 0x002e620000002100 */
[----:B0-----:R-:W-:Y:S02]  /*12360*/  ISETP.NE.AND P1, PT, R10, 0x1, PT ;  /* 0x000000010a00780c */ /* 0x001fe40003f25270 */
[----:B-----5:R-:W-:Y:S02]  /*12370*/  SHF.R.S32.HI R27, RZ, 0x1f, R24 ;  /* 0x0000001fff1b7819 */ /* 0x020fe40000011418 */
[----:B------:R-:W-:-:S09]  /*12380*/  LOP3.LUT R17, R17, 0xffffffef, RZ, 0xc0, !PT ;  /* 0xffffffef11117812 */ /* 0x000fd200078ec0ff */
[----:B------:R-:W0:Y:S01]  /*12390*/  @P1 LDC R5, c[0x0][0x434] ;  /* 0x00010d00ff051b82 */ /* 0x000e220000000800 */
[----:B------:R-:W-:-:S07]  /*123a0*/  @P1 LOP3.LUT R17, R17, 0x10, RZ, 0xfc, !PT ;  /* 0x0000001011111812 */ /* 0x000fce00078efcff */
[----:B------:R-:W2:Y:S01]  /*123b0*/  @P1 LDC R4, c[0x0][0x438] ;  /* 0x00010e00ff041b82 */ /* 0x000ea20000000800 */
[C---:B-1----:R-:W-:Y:S01]  /*123c0*/  LOP3.LUT R0, R2.reuse, 0x7f, RZ, 0xc0, !PT ;  /* 0x0000007f02007812 */ /* 0x042fe200078ec0ff */
[----:B------:R-:W-:-:S03]  /*123d0*/  IMAD.SHL.U32 R2, R2, 0x40, RZ ;  /* 0x0000004002027824 */ /* 0x000fc600078e00ff */
[----:B------:R-:W-:Y:S02]  /*123e0*/  SHF.R.U32.HI R0, RZ, 0x1, R0 ;  /* 0x00000001ff007819 */ /* 0x000fe40000011600 */
[----:B------:R-:W-:-:S04]  /*123f0*/  LOP3.LUT R2, R2, 0x40, RZ, 0xc0, !PT ;  /* 0x0000004002027812 */ /* 0x000fc800078ec0ff */
[----:B------:R-:W-:-:S04]  /*12400*/  LOP3.LUT R9, R7, R0, R2, 0xfe, !PT ;  /* 0x0000000007097212 */ /* 0x000fc800078efe02 */
[C---:B------:R-:W-:Y:S01]  /*12410*/  ISETP.GE.AND P0, PT, R9.reuse, UR42, PT ;  /* 0x0000002a09007c0c */ /* 0x040fe2000bf06270 */
[----:B------:R-:W-:-:S04]  /*12420*/  IMAD.IADD R6, R9, 0x1, R28 ;  /* 0x0000000109067824 */ /* 0x000fc800078e021c */
[----:B0-----:R-:W-:-:S04]  /*12430*/  @P1 IMAD.HI.U32 R5, R6, R5, RZ ;  /* 0x0000000506051227 */ /* 0x001fc800078e00ff */
[----:B------:R-:W-:Y:S01]  /*12440*/  IMAD.MOV.U32 R0, RZ, RZ, R6 ;  /* 0x000000ffff007224 */ /* 0x000fe200078e0006 */
[----:B--2---:R-:W-:-:S03]  /*12450*/  @P1 SHF.R.U32.HI R0, RZ, R4, R5 ;  /* 0x00000004ff001219 */ /* 0x004fc60000011605 */
[----:B------:R-:W0:Y:S01]  /*12460*/  @!P0 LDC.64 R2, c[0x0][0x428] ;  /* 0x00010a00ff028b82 */ /* 0x000e220000000a00 */
[--C-:B------:R-:W-:Y:S01]  /*12470*/  @!P0 SHF.R.S32.HI R5, RZ, 0x1f, R0.reuse ;  /* 0x0000001fff058819 */ /* 0x100fe20000011400 */
[----:B------:R-:W-:Y:S02]  /*12480*/  @!P0 IMAD.MOV.U32 R4, RZ, RZ, R0 ;  /* 0x000000ffff048224 */ /* 0x000fe400078e0000 */
[-C--:B0-----:R-:W-:Y:S02]  /*12490*/  @!P0 IMAD R8, R27, R2.reuse, RZ ;  /* 0x000000021b088224 */ /* 0x081fe400078e02ff */
[----:B------:R-:W-:-:S04]  /*124a0*/  @!P0 IMAD.WIDE.U32 R4, R24, R2, R4 ;  /* 0x0000000218048225 */ /* 0x000fc800078e0004 */
[----:B------:R-:W-:Y:S02]  /*124b0*/  @!P0 IMAD R8, R24, R3, R8 ;  /* 0x0000000318088224 */ /* 0x000fe400078e0208 */
[----:B------:R-:W0:Y:S02]  /*124c0*/  @!P0 LDC.64 R2, c[0x0][0x418] ;  /* 0x00010600ff028b82 */ /* 0x000e240000000a00 */
[----:B------:R-:W-:Y:S02]  /*124d0*/  @!P0 IMAD.IADD R8, R5, 0x1, R8 ;  /* 0x0000000105088824 */ /* 0x000fe400078e0208 */
[----:B------:R-:W-:Y:S01]  /*124e0*/  IMAD.MOV.U32 R5, RZ, RZ, RZ ;  /* 0x000000ffff057224 */ /* 0x000fe200078e00ff */
[----:B0-----:R-:W-:-:S04]  /*124f0*/  @!P0 LEA R2, P1, R4, R2, 0x2 ;  /* 0x0000000204028211 */ /* 0x001fc800078210ff */
[----:B------:R-:W-:-:S05]  /*12500*/  @!P0 LEA.HI.X R3, R4, R3, R8, 0x2, P1 ;  /* 0x0000000304038211 */ /* 0x000fca00008f1408 */
[----:B------:R0:W5:Y:S01]  /*12510*/  @!P0 LDG.E R5, desc[UR50][R2.64] ;  /* 0x0000003202058981 */ /* 0x000162000c1e1900 */
[----:B------:R-:W-:Y:S01]  /*12520*/  IMAD.MOV R9, RZ, RZ, -R0 ;  /* 0x000000ffff097224 */ /* 0x000fe200078e0a00 */
[----:B------:R-:W-:Y:S01]  /*12530*/  LOP3.LUT R17, R17, 0xfffffffe, RZ, 0xc0, !PT ;  /* 0xfffffffe11117812 */ /* 0x000fe200078ec0ff */
[----:B------:R-:W-:Y:S02]  /*12540*/  IMAD.U32 R0, RZ, RZ, UR48 ;  /* 0x00000030ff007e24 */ /* 0x000fe4000f8e00ff */
[----:B------:R-:W-:Y:S02]  /*12550*/  IMAD R4, RZ, RZ, -UR36 ;  /* 0x80000024ff047e24 */ /* 0x000fe4000f8e02ff */
[----:B------:R-:W-:Y:S01]  /*12560*/  IMAD R6, R10, R9, R6 ;  /* 0x000000090a067224 */ /* 0x000fe200078e0206 */
[----:B------:R-:W-:Y:S01]  /*12570*/  ISETP.NE.AND P2, PT, R0, 0x3, PT ;  /* 0x000000030000780c */ /* 0x000fe20003f45270 */
[----:B------:R-:W-:-:S05]  /*12580*/  IMAD R19, R19, R4, UR37 ;  /* 0x0000002513137e24 */ /* 0x000fca000f8e0204 */
[----:B------:R-:W-:-:S07]  /*12590*/  SHF.R.S32.HI R25, RZ, 0x1f, R19 ;  /* 0x0000001fff197819 */ /* 0x000fce0000011413 */
[----:B------:R-:W-:Y:S01]  /*125a0*/  @P2 LOP3.LUT R17, R17, 0x1, RZ, 0xfc, !PT ;  /* 0x0000000111112812 */ /* 0x000fe200078efcff */
[----:B0-----:R-:W-:Y:S06]  /*125b0*/  @!P2 BRA `(.L_x_873) ;  /* 0x000000000004a947 */ /* 0x001fec0003800000 */
[----:B------:R-:W-:Y:S01]  /*125c0*/  BPT.TRAP 0x1 ;  /* 0x000000040000795c */ /* 0x000fe20000300000 */
.L_x_873:
[----:B------:R-:W-:Y:S01]  /*125d0*/  IMAD R4, R22, 0x8, R16 ;  /* 0x0000000816047824 */ /* 0x000fe200078e0210 */
[----:B------:R-:W-:Y:S01]  /*125e0*/  SHF.L.U32 R21, R23, 0x1f, RZ ;  /* 0x0000001f17157819 */ /* 0x000fe200000006ff */
[----:B------:R-:W-:Y:S01]  /*125f0*/  BSSY B0, `(.L_x_874) ;  /* 0x0000004000007945 */ /* 0x000fe20003800000 */
[----:B------:R-:W-:Y:S02]  /*12600*/  SHF.R.S32.HI R18, RZ, 0x1f, R6 ;  /* 0x0000001fff127819 */ /* 0x000fe40000011406 */
[----:B------:R-:W0:Y:S02]  /*12610*/  SYNCS.PHASECHK.TRANS64.TRYWAIT P0, [R4+URZ+0x19c80], R21 ;  /* 0x019c8015040075a7 */ /* 0x000e24000800017f */
[----:B0-----:R-:W-:Y:S05]  /*12620*/  @!P0 BRA `(.L_x_875) ;  /* 0x0000003000e88947 */ /* 0x001fea0003800000 */
.L_x_946:
[----:B------:R-:W-:Y:S05]  /*12630*/  BSYNC B0 ;  /* 0x0000000000007941 */ /* 0x000fea0003800000 */
.L_x_874:
[----:B------:R-:W2:Y:S01]  /*12640*/  LDL R10, [R1] ;  /* 0x00000000010a7983 */ /* 0x000ea20000100800 */
[----:B------:R-:W-:Y:S01]  /*12650*/  ULDC.64 UR4, c[0x0][0x328] ;  /* 0x0000ca0000047ab9 */ /* 0x000fe20000000a00 */
[----:B-----5:R-:W-:Y:S01]  /*12660*/  SHF.R.S32.HI R20, RZ, 0x1f, R5 ;  /* 0x0000001fff147819 */ /* 0x020fe20000011405 */
[----:B------:R-:W-:Y:S01]  /*12670*/  IMAD R0, R18, UR4, RZ ;  /* 0x0000000412007c24 */ /* 0x000fe2000f8e02ff */
[----:B------:R-:W1:Y:S01]  /*12680*/  S2R R8, SR_TID.X ;  /* 0x0000000000087919 */ /* 0x000e620000002100 */
[C---:B------:R-:W-:Y:S01]  /*12690*/  IMAD.WIDE.U32 R2, R6.reuse, UR4, RZ ;  /* 0x0000000406027c25 */ /* 0x040fe2000f8e00ff */
[----:B------:R-:W-:Y:S01]  /*126a0*/  ULDC.64 UR6, c[0x0][0x318] ;  /* 0x0000c60000067ab9 */ /* 0x000fe20000000a00 */
[C---:B------:R-:W-:Y:S02]  /*126b0*/  LOP3.LUT P5, RZ, R17.reuse, 0x400, RZ, 0xc0, !PT ;  /* 0x0000040011ff7812 */ /* 0x040fe400078ac0ff */
[----:B------:R-:W-:Y:S01]  /*126c0*/  IMAD R0, R6, UR5, R0 ;  /* 0x0000000506007c24 */ /* 0x000fe2000f8e0200 */
[----:B------:R-:W-:Y:S01]  /*126d0*/  ULDC.64 UR4, c[0x0][0x338] ;  /* 0x0000ce0000047ab9 */ /* 0x000fe20000000a00 */
[----:B------:R-:W-:-:S02]  /*126e0*/  LOP3.LUT P4, RZ, R17, 0x200, RZ, 0xc0, !PT ;  /* 0x0000020011ff7812 */ /* 0x000fc4000788c0ff */
[----:B------:R-:W-:Y:S01]  /*126f0*/  IMAD.IADD R3, R3, 0x1, R0 ;  /* 0x0000000103037824 */ /* 0x000fe200078e0200 */
[----:B------:R-:W-:Y:S01]  /*12700*/  LOP3.LUT P2, RZ, R17, 0x100, RZ, 0xc0, !PT ;  /* 0x0000010011ff7812 */ /* 0x000fe2000784c0ff */
        /* <DEDUP_REMOVED lines=9> */
[----:B-1----:R-:W-:-:S04]  /*127a0*/  LOP3.LUT R8, R8, 0x7f, RZ, 0xc0, !PT ;  /* 0x0000007f08087812 */ /* 0x002fc800078ec0ff */
[----:B------:R-:W-:Y:S02]  /*127b0*/  SHF.R.U32.HI R11, RZ, 0x1, R8 ;  /* 0x00000001ff0b7819 */ /* 0x000fe40000011608 */
[----:B------:R-:W-:Y:S02]  /*127c0*/  IADD3 R8, P0, R2, UR6, RZ ;  /* 0x0000000602087c10 */ /* 0x000fe4000ff1e0ff */
[----:B------:R-:W-:Y:S02]  /*127d0*/  IADD3 R7, -R11, UR42, -R7 ;  /* 0x0000002a0b077c10 */ /* 0x000fe4000fffe907 */
[----:B------:R-:W1:Y:S01]  /*127e0*/  S2R R11, SR_TID.X ;  /* 0x00000000000b7919 */ /* 0x000e620000002100 */
[----:B------:R-:W-:Y:S02]  /*127f0*/  IADD3.X R9, R3, UR7, R9, P0, !PT ;  /* 0x0000000703097c10 */ /* 0x000fe400087fe409 */
[----:B------:R-:W-:Y:S01]  /*12800*/  ISETP.GE.AND P1, PT, R7, 0x1, PT ;  /* 0x000000010700780c */ /* 0x000fe20003f26270 */
[----:B-1----:R-:W-:-:S05]  /*12810*/  IMAD.SHL.U32 R26, R11, 0x10, RZ ;  /* 0x000000100b1a7824 */ /* 0x002fca00078e00ff */
[----:B------:R-:W-:Y:S01]  /*12820*/  LOP3.LUT R26, R26, 0x10, RZ, 0xc0, !PT ;  /* 0x000000101a1a7812 */ /* 0x000fe200078ec0ff */
[----:B--2---:R-:W-:Y:S01]  /*12830*/  IMAD R10, R22, 0x3000, R10 ;  /* 0x00003000160a7824 */ /* 0x004fe200078e020a */
[----:B------:R-:W-:Y:S06]  /*12840*/  BRA.DIV UR4, `(.L_x_876) ;  /* 0x0000003204747947 */ /* 0x000fec000b800000 */
[----:B------:R-:W1:Y:S01]  /*12850*/  SHFL.IDX PT, R2, R8, RZ, 0x1e1f ;  /* 0x001e1fff08027589 */ /* 0x000e6200000e0000 */
[----:B------:R-:W-:-:S03]  /*12860*/  ISETP.GE.AND P3, PT, R7, 0x41, PT ;  /* 0x000000410700780c */ /* 0x000fc60003f66270 */
[----:B------:R-:W2:Y:S04]  /*12870*/  SHFL.IDX PT, R0, R9, RZ, 0x1e1f ;  /* 0x001e1fff09007589 */ /* 0x000ea800000e0000 */
[----:B------:R-:W3:Y:S01]  /*12880*/  SHFL.IDX PT, R9, R9, 0x1, 0x1e1f ;  /* 0x003e1f0009097f89 */ /* 0x000ee200000e0000 */
[----:B-1----:R-:W-:-:S05]  /*12890*/  IADD3 R2, P0, R26, R2, RZ ;  /* 0x000000021a027210 */ /* 0x002fca0007f1e0ff */
[----:B--2---:R-:W-:Y:S01]  /*128a0*/  IMAD.X R3, RZ, RZ, R0, P0 ;  /* 0x000000ffff037224 */ /* 0x004fe200000e0600 */
[----:B------:R-:W-:Y:S01]  /*128b0*/  ISETP.LT.OR P0, PT, R7, 0x1, P5 ;  /* 0x000000010700780c */ /* 0x000fe20002f01670 */
[----:B------:R-:W-:-:S12]  /*128c0*/  IMAD.IADD R0, R16, 0x1, R10 ;  /* 0x0000000110007824 */ /* 0x000fd800078e020a */
[----:B------:R-:W-:Y:S01]  /*128d0*/  LDGSTS.E.BYPASS.LTC128B.128 [R0+0x9000], desc[UR50][R2.64], !P0 ;  /* 0x0900000002007fae */ /* 0x000fe2000c101d72 */
[----:B------:R-:W-:-:S13]  /*128e0*/  ISETP.LT.OR P0, PT, R7, 0x1, P4 ;  /* 0x000000010700780c */ /* 0x000fda0002701670 */
[----:B------:R-:W-:Y:S01]  /*128f0*/  LDGSTS.E.BYPASS.LTC128B.128 [R0+0xa000], desc[UR50][R2.64+0x20], !P0 ;  /* 0x0a00002002007fae */ /* 0x000fe2000c101d72 */
[----:B------:R-:W-:-:S13]  /*12900*/  ISETP.LT.OR P0, PT, R7, 0x1, P2 ;  /* 0x000000010700780c */ /* 0x000fda0001701670 */
[----:B------:R1:W-:Y:S04]  /*12910*/  LDGSTS.E.BYPASS.LTC128B.128 [R0+0xb000], desc[UR50][R2.64+0x40], !P0 ;  /* 0x0b00004002007fae */ /* 0x0003e8000c101d72 */
[----:B-1-3--:R1:W2:Y:S02]  /*12920*/  SHFL.IDX PT, R2, R8, 0x1, 0x1e1f ;  /* 0x003e1f0008027f89 */ /* 0x00a2a400000e0000 */
.L_x_952:
[----:B--2---:R-:W-:-:S05]  /*12930*/  IADD3 R2, P0, R26, R2, RZ ;  /* 0x000000021a027210 */ /* 0x004fca0007f1e0ff */
[----:B------:R-:W-:Y:S01]  /*12940*/  IMAD.X R3, RZ, RZ, R9, P0 ;  /* 0x000000ffff037224 */ /* 0x000fe200000e0609 */
[----:B------:R-:W-:-:S13]  /*12950*/  ISETP.LT.OR P0, PT, R7, 0x41, P5 ;  /* 0x000000410700780c */ /* 0x000fda0002f01670 */
[----:B------:R-:W-:Y:S01]  /*12960*/  @!PT LDS RZ, [RZ] ;  /* 0x00000000fffff984 */ /* 0x000fe20000000800 */
[----:B------:R-:W-:Y:S01]  /*12970*/  @!PT LDS RZ, [RZ] ;  /* 0x00000000fffff984 */ /* 0x000fe20000000800 */
[----:B------:R-:W-:Y:S01]  /*12980*/  @!PT LDS RZ, [RZ] ;  /* 0x00000000fffff984 */ /* 0x000fe20000000800 */
[----:B------:R2:W-:Y:S01]  /*12990*/  LDGSTS.E.BYPASS.LTC128B.128 [R0+0x9800], desc[UR50][R2.64], !P0 ;  /* 0x0980000002007fae */ /* 0x0005e2000c101d72 */
[----:B------:R-:W-:-:S13]  /*129a0*/  ISETP.LT.OR P0, PT, R7, 0x41, P4 ;  /* 0x000000410700780c */ /* 0x000fda0002701670 */
[----:B------:R2:W-:Y:S01]  /*129b0*/  LDGSTS.E.BYPASS.LTC128B.128 [R0+0xa800], desc[UR50][R2.64+0x20], !P0 ;  /* 0x0a80002002007fae */ /* 0x0005e2000c101d72 */
[----:B------:R-:W-:-:S13]  /*129c0*/  ISETP.LT.OR P0, PT, R7, 0x41, P2 ;  /* 0x000000410700780c */ /* 0x000fda0001701670 */
[----:B------:R2:W-:Y:S01]  /*129d0*/  LDGSTS.E.BYPASS.LTC128B.128 [R0+0xb800], desc[UR50][R2.64+0x40], !P0 ;  /* 0x0b80004002007fae */ /* 0x0005e2000c101d72 */
[----:B------:R-:W-:Y:S01]  /*129e0*/  PLOP3.LUT P0, PT, PT, PT, PT, 0x80, 0x0 ;  /* 0x000000000000781c */ /* 0x000fe20003f0f070 */
[----:B------:R-:W-:-:S12]  /*129f0*/  NOP ;  /* 0x0000000000007918 */ /* 0x000fd80000000000 */
.L_x_877:
        /* <DEDUP_REMOVED lines=11> */
.L_x_878:
[----:B------:R2:W-:Y:S01]  /*12ab0*/  SYNCS.ARRIVE.TRANS64.A1T0 RZ, [R4+URZ+0x19c70], RZ ;  /* 0x019c70ff04ff79a7 */ /* 0x0005e2000810003f */
[----:B------:R-:W-:Y:S05]  /*12ac0*/  @!P4 BRA `(.L_x_879) ;  /* 0x000000000004c947 */ /* 0x000fea0003800000 */
[----:B------:R-:W-:Y:S01]  /*12ad0*/  BPT.TRAP 0x1 ;  /* 0x000000040000795c */ /* 0x000fe20000300000 */
.L_x_879:
[----:B------:R-:W3:Y:S01]  /*12ae0*/  SYNCS.PHASECHK.TRANS64.TRYWAIT P0, [R4+URZ+0x19c40], R21 ;  /* 0x019c4015040075a7 */ /* 0x000ee2000800017f */
[----:B------:R-:W-:Y:S04]  /*12af0*/  BSSY B0, `(.L_x_880) ;  /* 0x0000002000007945 */ /* 0x000fe80003800000 */
[----:B---3--:R-:W-:Y:S05]  /*12b00*/  @!P0 BRA `(.L_x_881) ;  /* 0x00000030007c8947 */ /* 0x008fea0003800000 */
.L_x_953:
[----:B------:R-:W-:Y:S05]  /*12b10*/  BSYNC B0 ;  /* 0x0000000000007941 */ /* 0x000fea0003800000 */
.L_x_880:
[----:B-1----:R-:W1:Y:S01]  /*12b20*/  S2R R8, SR_TID.X ;  /* 0x0000000000087919 */ /* 0x002e620000002100 */
[----:B------:R-:W-:Y:S01]  /*12b30*/  ULDC.64 UR4, c[0x0][0x300] ;  /* 0x0000c00000047ab9 */ /* 0x000fe20000000a00 */
[----:B------:R-:W-:Y:S01]  /*12b40*/  ULDC.64 UR6, c[0x0][0x2e8] ;  /* 0x0000ba0000067ab9 */ /* 0x000fe20000000a00 */
[----:B------:R-:W-:Y:S01]  /*12b50*/  IMAD R7, R18, UR4, RZ ;  /* 0x0000000412077c24 */ /* 0x000fe2000f8e02ff */
[C---:B------:R-:W-:Y:S01]  /*12b60*/  LOP3.LUT P5, RZ, R17.reuse, 0x8, RZ, 0xc0, !PT ;  /* 0x0000000811ff7812 */ /* 0x040fe200078ac0ff */
[C---:B------:R-:W-:Y:S01]  /*12b70*/  IMAD.WIDE.U32 R2, R6.reuse, UR4, RZ ;  /* 0x0000000406027c25 */ /* 0x040fe2000f8e00ff */
        /* <DEDUP_REMOVED lines=15> */
[----:B-1----:R-:W-:-:S03]  /*12c70*/  IMAD.SHL.U32 R8, R8, 0x10, RZ ;  /* 0x0000001008087824 */ /* 0x002fc600078e00ff */
[----:B------:R-:W-:Y:S02]  /*12c80*/  IADD3.X R6, R3, UR7, R6, P0, !PT ;  /* 0x0000000703067c10 */ /* 0x000fe400087fe406 */
[----:B------:R-:W-:Y:S01]  /*12c90*/  LOP3.LUT R8, R8, 0x10, RZ, 0xc0, !PT ;  /* 0x0000001008087812 */ /* 0x000fe200078ec0ff */
[----:B------:R-:W-:Y:S06]  /*12ca0*/  BRA.DIV UR4, `(.L_x_882) ;  /* 0x0000003204287947 */ /* 0x000fec000b800000 */
[----:B------:R-:W1:Y:S04]  /*12cb0*/  SHFL.IDX PT, R3, R5, RZ, 0x1e1f ;  /* 0x001e1fff05037589 */ /* 0x000e6800000e0000 */
[----:B------:R-:W4:Y:S04]  /*12cc0*/  SHFL.IDX PT, R2, R6, RZ, 0x1e1f ;  /* 0x001e1fff06027589 */ /* 0x000f2800000e0000 */
[----:B------:R-:W0:Y:S04]  /*12cd0*/  SHFL.IDX PT, R5, R5, 0x1, 0x1e1f ;  /* 0x003e1f0005057f89 */ /* 0x000e2800000e0000 */
[----:B------:R-:W0:Y:S01]  /*12ce0*/  SHFL.IDX PT, R6, R6, 0x1, 0x1e1f ;  /* 0x003e1f0006067f89 */ /* 0x000e2200000e0000 */
[----:B-1----:R-:W-:-:S05]  /*12cf0*/  @P1 IADD3 R3, P0, R8, R3, RZ ;  /* 0x0000000308031210 */ /* 0x002fca0007f1e0ff */
[----:B----4-:R-:W-:-:S05]  /*12d00*/  @P1 IMAD.X R2, RZ, RZ, R2, P0 ;  /* 0x000000ffff021224 */ /* 0x010fca00000e0602 */
[----:B------:R-:W-:-:S04]  /*12d10*/  @P1 LOP3.LUT R3, R3, R2, RZ, 0x3c, !PT ;  /* 0x0000000203031212 */ /* 0x000fc800078e3cff */
[----:B------:R-:W-:-:S04]  /*12d20*/  @P1 LOP3.LUT R2, R3, R2, RZ, 0x3c, !PT ;  /* 0x0000000203021212 */ /* 0x000fc800078e3cff */
[----:B------:R-:W-:-:S05]  /*12d30*/  @P1 LOP3.LUT R3, R3, R2, RZ, 0x3c, !PT ;  /* 0x0000000203031212 */ /* 0x000fca00078e3cff */
[----:B------:R1:W-:Y:S04]  /*12d40*/  @P1 LDGSTS.E.BYPASS.LTC128B.128 [R0+0x13800], desc[UR50][R2.64], !P5 ;  /* 0x1380000002001fae */ /* 0x0003e8000e901d72 */
[----:B------:R1:W-:Y:S04]  /*12d50*/  @P1 LDGSTS.E.BYPASS.LTC128B.128 [R0+0x14800], desc[UR50][R2.64+0x20], !P4 ;  /* 0x1480002002001fae */ /* 0x0003e8000e101d72 */
[----:B0-----:R1:W-:Y:S02]  /*12d60*/  @P1 LDGSTS.E.BYPASS.LTC128B.128 [R0+0x15800], desc[UR50][R2.64+0x40], !P2 ;  /* 0x1580004002001fae */ /* 0x0013e4000d101d72 */
.L_x_959:
        /* <DEDUP_REMOVED lines=10> */
.L_x_883:
        /* <DEDUP_REMOVED lines=11> */
.L_x_884:
[----:B------:R-:W-:Y:S01]  /*12ec0*/  VIADD R0, R16, 0xf000 ;  /* 0x0000f00010007836 */ /* 0x000fe20000000000 */
[----:B------:R0:W-:Y:S06]  /*12ed0*/  SYNCS.ARRIVE.TRANS64.A1T0 RZ, [R4+URZ+0x19c30], RZ ;  /* 0x019c30ff04ff79a7 */ /* 0x0001ec000810003f */
[----:B------:R-:W-:Y:S05]  /*12ee0*/  WARPSYNC.ALL ;  /* 0x0000000000007948 */ /* 0x000fea0003800000 */
[----:B------:R-:W-:Y:S01]  /*12ef0*/  BAR.SYNC.DEFER_BLOCKING 0x8, 0x200 ;  /* 0x0208000000007b1d */ /* 0x000fe20000010000 */
[----:B------:R-:W-:-:S05]  /*12f00*/  LOP3.LUT P0, RZ, R0, 0x9f, RZ, 0xc0, !PT ;  /* 0x0000009f00ff7812 */ /* 0x000fca000780c0ff */
[----:B------:R-:W-:Y:S08]  /*12f10*/  BSSY B6, `(.L_x_885) ;  /* 0x0000012000067945 */ /* 0x000ff00003800000 */
[----:B------:R-:W-:Y:S05]  /*12f20*/  @!P0 BRA `(.L_x_886) ;  /* 0x0000000000408947 */ /* 0x000fea0003800000 */
[----:B------:R-:W-:Y:S01]  /*12f30*/  MOV R2, 0x0 ;  /* 0x0000000000027802 */ /* 0x000fe20000000f00 */
[----:B------:R-:W-:Y:S01]  /*12f40*/  ULDC.64 UR6, c[0x4][0x98] ;  /* 0x0100260000067ab9 */ /* 0x000fe20000000a00 */
[----:B------:R-:W-:Y:S01]  /*12f50*/  ULDC.64 UR8, c[0x4][0xa0] ;  /* 0x0100280000087ab9 */ /* 0x000fe20000000a00 */
[----:B------:R-:W-:Y:S01]  /*12f60*/  ULDC.64 UR4, c[0x4][0x28] ;  /* 0x01000a0000047ab9 */ /* 0x000fe20000000a00 */
[----:B0-23--:R-:W-:Y:S02]  /*12f70*/  IMAD.U32 R4, RZ, RZ, UR6 ;  /* 0x00000006ff047e24 */ /* 0x00dfe4000f8e00ff */
        /* <DEDUP_REMOVED lines=10> */
[----:B0-----:R-:W-:Y:S05]  /*13020*/  CALL.ABS.NOINC R2 ;  /* 0x0000000002007343 */ /* 0x001fea0003c00000 */
.L_x_886:
[----:B------:R-:W-:Y:S05]  /*13030*/  BSYNC B6 ;  /* 0x0000000000067941 */ /* 0x000fea0003800000 */
.L_x_885:
[----:B------:R1:W5:Y:S01]  /*13040*/  LDL R8, [R1+0x10] ;  /* 0x0000100001087983 */ /* 0x0003620000100800 */
[----:B------:R-:W-:Y:S01]  /*13050*/  UISETP.NE.AND UP0, UPT, UR52, URZ, UPT ;  /* 0x0000003f3400728c */ /* 0x000fe2000bf05270 */
[----:B------:R-:W4:Y:S01]  /*13060*/  S2R R18, SR_TID.X ;  /* 0x0000000000127919 */ /* 0x000f220000002100 */
[----:B------:R-:W-:Y:S01]  /*13070*/  R2UR UR6, R25 ;  /* 0x00000000190672ca */ /* 0x000fe200000e0000 */
[----:B------:R-:W-:-:S03]  /*13080*/  ULDC.64 UR8, c[0x0][0x2d8] ;  /* 0x0000b60000087ab9 */ /* 0x000fc60000000a00 */
[----:B------:R-:W-:Y:S01]  /*13090*/  PLOP3.LUT P0, PT, PT, PT, UP0, 0x80, 0x0 ;  /* 0x000000000000781c */ /* 0x000fe20003f0f008 */
[----:B------:R-:W-:Y:S01]  /*130a0*/  ULDC UR12, c[0x0][0x448] ;  /* 0x00011200000c7ab9 */ /* 0x000fe20000000800 */
[----:B------:R-:W-:Y:S01]  /*130b0*/  R2UR UR7, R19 ;  /* 0x00000000130772ca */ /* 0x000fe200000e0000 */
[----:B------:R-:W-:Y:S01]  /*130c0*/  ULDC.64 UR10, c[0x0][0x280] ;  /* 0x0000a000000a7ab9 */ /* 0x000fe20000000a00 */
[C---:B------:R-:W-:Y:S01]  /*130d0*/  LOP3.LUT P3, RZ, R17.reuse, 0x80, RZ, 0xc0, !PT ;  /* 0x0000008011ff7812 */ /* 0x040fe2000786c0ff */
[----:B------:R-:W-:Y:S01]  /*130e0*/  @UP0 ULDC UR4, c[0x0][0x44c] ;  /* 0x0001130000040ab9 */ /* 0x000fe20000000800 */
[----:B------:R-:W-:Y:S01]  /*130f0*/  @UP0 ULDC UR13, c[0x0][0x44c] ;  /* 0x00011300000d0ab9 */ /* 0x000fe20000000800 */
[C---:B------:R-:W-:Y:S02]  /*13100*/  LOP3.LUT P4, RZ, R17.reuse, 0x40, RZ, 0xc0, !PT ;  /* 0x0000004011ff7812 */ /* 0x040fe4000788c0ff */
[----:B------:R-:W-:Y:S02]  /*13110*/  LOP3.LUT P5, RZ, R17, 0x20, RZ, 0xc0, !PT ;  /* 0x0000002011ff7812 */ /* 0x000fe400078ac0ff */
[C---:B----4-:R-:W-:Y:S01]  /*13120*/  LOP3.LUT R2, R18.reuse, 0x7f, RZ, 0xc0, !PT ;  /* 0x0000007f12027812 */ /* 0x050fe200078ec0ff */
[----:B------:R-:W-:-:S03]  /*13130*/  IMAD.SHL.U32 R18, R18, 0x40, RZ ;  /* 0x0000004012127824 */ /* 0x000fc600078e00ff */
[----:B------:R-:W-:Y:S02]  /*13140*/  SHF.R.U32.HI R2, RZ, 0x1, R2 ;  /* 0x00000001ff027819 */ /* 0x000fe40000011602 */
[----:B------:R-:W-:-:S04]  /*13150*/  LOP3.LUT R18, R18, 0x40, RZ, 0xc0, !PT ;  /* 0x0000004012127812 */ /* 0x000fc800078ec0ff */
[----:B------:R-:W-:-:S05]  /*13160*/  LOP3.LUT R2, R2, R18, RZ, 0xfc, !PT ;  /* 0x0000001202027212 */ /* 0x000fca00078efcff */
[----:B------:R-:W-:-:S04]  /*13170*/  VIADD R6, R2, UR43 ;  /* 0x0000002b02067c36 */ /* 0x000fc80008000000 */
[----:B------:R-:W-:Y:S01]  /*13180*/  @P0 IMAD.HI.U32 R0, R6, UR4, RZ ;  /* 0x0000000406000c27 */ /* 0x000fe2000f8e00ff */
[----:B------:R-:W-:Y:S01]  /*13190*/  PLOP3.LUT P0, PT, PT, PT, UP0, 0x80, 0x0 ;  /* 0x000000000000781c */ /* 0x000fe20003f0f008 */
[----:B------:R-:W-:Y:S02]  /*131a0*/  @UP0 ULDC UR4, c[0x0][0x450] ;  /* 0x0001140000040ab9 */ /* 0x000fe40000000800 */
[----:B------:R-:W-:Y:S01]  /*131b0*/  IMAD.MOV.U32 R2, RZ, RZ, R6 ;  /* 0x000000ffff027224 */ /* 0x000fe200078e0006 */
[----:B------:R-:W-:-:S09]  /*131c0*/  UIMAD UR6, UR6, UR8, URZ ;  /* 0x00000008060672a4 */ /* 0x000fd2000f8e023f */
[----:B------:R-:W-:Y:S02]  /*131d0*/  @P0 SHF.R.U32.HI R2, RZ, UR4, R0 ;  /* 0x00000004ff020c19 */ /* 0x000fe40008011600 */
[----:B------:R-:W-:Y:S01]  /*131e0*/  R2UR UR4, R19 ;  /* 0x00000000130472ca */ /* 0x000fe200000e0000 */
[----:B------:R-:W-:Y:S02]  /*131f0*/  UIMAD UR7, UR7, UR9, UR6 ;  /* 0x00000009070772a4 */ /* 0x000fe4000f8e0206 */
[----:B------:R-:W-:Y:S01]  /*13200*/  USHF.R.S32.HI UR6, URZ, 0x1f, UR36 ;  /* 0x0000001f3f067899 */ /* 0x000fe20008011424 */
[----:B------:R-:W-:-:S09]  /*13210*/  SHF.R.S32.HI R0, RZ, 0x1f, R2 ;  /* 0x0000001fff007819 */ /* 0x000fd20000011402 */
[----:B------:R-:W-:-:S03]  /*13220*/  UIMAD.WIDE.U32 UR4, UR4, UR8, URZ ;  /* 0x00000008040472a5 */ /* 0x000fc6000f8e003f */
[----:B------:R-:W-:Y:S01]  /*13230*/  ULDC.64 UR8, c[0x0][0x2e0] ;  /* 0x0000b80000087ab9 */ /* 0x000fe20000000a00 */
[----:B------:R-:W-:Y:S02]  /*13240*/  UIADD3 UR5, UR5, UR7, URZ ;  /* 0x0000000705057290 */ /* 0x000fe4000fffe03f */
[----:B------:R-:W-:Y:S02]  /*13250*/  UIMAD UR6, UR6, UR8, URZ ;  /* 0x00000008060672a4 */ /* 0x000fe4000f8e023f */
[----:B------:R-:W-:Y:S02]  /*13260*/  UIMAD.WIDE.U32 UR4, UR36, UR8, UR4 ;  /* 0x00000008240472a5 */ /* 0x000fe4000f8e0004 */
[----:B------:R-:W-:-:S03]  /*13270*/  UIMAD UR6, UR36, UR9, UR6 ;  /* 0x00000009240672a4 */ /* 0x000fc6000f8e0206 */
[----:B------:R-:W-:Y:S01]  /*13280*/  ULDC.64 UR8, c[0x0][0x2d0] ;  /* 0x0000b40000087ab9 */ /* 0x000fe20000000a00 */
[----:B------:R-:W-:Y:S01]  /*13290*/  UIADD3 UR5, UR5, UR6, URZ ;  /* 0x0000000605057290 */ /* 0x000fe2000fffe03f */
[----:B------:R-:W-:Y:S02]  /*132a0*/  IMAD R3, R0, UR8, RZ ;  /* 0x0000000800037c24 */ /* 0x000fe4000f8e02ff */
[----:B------:R-:W-:Y:S01]  /*132b0*/  IMAD.U32 R5, RZ, RZ, UR8 ;  /* 0x00000008ff057e24 */ /* 0x000fe2000f8e00ff */
[----:B------:R-:W-:Y:S01]  /*132c0*/  ULDC.64 UR6, c[0x0][0x2c8] ;  /* 0x0000b20000067ab9 */ /* 0x000fe20000000a00 */
[----:B------:R-:W-:Y:S02]  /*132d0*/  IMAD.MOV R0, RZ, RZ, -R2 ;  /* 0x000000ffff007224 */ /* 0x000fe400078e0a02 */
[C---:B0-23--:R-:W-:Y:S02]  /*132e0*/  IMAD R4, R2.reuse, UR9, R3 ;  /* 0x0000000902047c24 */ /* 0x04dfe4000f8e0203 */
[----:B------:R-:W-:-:S04]  /*132f0*/  IMAD.WIDE.U32 R2, R2, R5, UR4 ;  /* 0x0000000402027e25 */ /* 0x000fc8000f8e0005 */
[----:B------:R-:W-:Y:S02]  /*13300*/  IMAD R0, R0, UR12, R6 ;  /* 0x0000000c00007c24 */ /* 0x000fe4000f8e0206 */
[----:B------:R-:W-:-:S03]  /*13310*/  IMAD.IADD R3, R3, 0x1, R4 ;  /* 0x0000000103037824 */ /* 0x000fc600078e0204 */
[----:B------:R-:W-:Y:S01]  /*13320*/  SHF.R.S32.HI R4, RZ, 0x1f, R0 ;  /* 0x0000001fff047819 */ /* 0x000fe20000011400 */
[----:B------:R-:W-:-:S04]  /*13330*/  IMAD.WIDE.U32 R2, R0, UR6, R2 ;  /* 0x0000000600027c25 */ /* 0x000fc8000f8e0002 */
[----:B------:R-:W-:-:S04]  /*13340*/  IMAD R4, R4, UR6, RZ ;  /* 0x0000000604047c24 */ /* 0x000fc8000f8e02ff */
[----:B------:R-:W-:Y:S01]  /*13350*/  IMAD R0, R0, UR7, R4 ;  /* 0x0000000700007c24 */ /* 0x000fe2000f8e0204 */
[----:B------:R-:W-:-:S04]  /*13360*/  IADD3 R4, P0, R2, UR10, RZ ;  /* 0x0000000a02047c10 */ /* 0x000fc8000ff1e0ff */
[----:B------:R-:W-:Y:S02]  /*13370*/  IADD3.X R0, R3, UR11, R0, P0, !PT ;  /* 0x0000000b03007c10 */ /* 0x000fe400087fe400 */
[----:B------:R-:W-:Y:S01]  /*13380*/  PLOP3.LUT P0, PT, PT, PT, UP0, 0x80, 0x0 ;  /* 0x000000000000781c */ /* 0x000fe20003f0f008 */
[----:B------:R-:W-:-:S12]  /*13390*/  VIADD R6, R6, 0x80 ;  /* 0x0000008006067836 */ /* 0x000fd80000000000 */
[----:B------:R-:W-:Y:S01]  /*133a0*/  @P0 IMAD.HI.U32 R3, R6, UR13, RZ ;  /* 0x0000000d06030c27 */ /* 0x000fe2000f8e00ff */
[----:B------:R-:W-:Y:S01]  /*133b0*/  PLOP3.LUT P0, PT, PT, PT, UP0, 0x80, 0x0 ;  /* 0x000000000000781c */ /* 0x000fe20003f0f008 */
[----:B------:R-:W-:Y:S02]  /*133c0*/  @UP0 ULDC UR13, c[0x0][0x450] ;  /* 0x00011400000d0ab9 */ /* 0x000fe40000000800 */
[----:B------:R-:W-:Y:S01]  /*133d0*/  IMAD.MOV.U32 R2, RZ, RZ, R6 ;  /* 0x000000ffff027224 */ /* 0x000fe200078e0006 */
[----:B------:R-:W0:Y:S09]  /*133e0*/  S2R R20, SR_TID.X ;  /* 0x0000000000147919 */ /* 0x000e320000002100 */
[----:B------:R-:W-:-:S05]  /*133f0*/  @P0 SHF.R.U32.HI R2, RZ, UR13, R3 ;  /* 0x0000000dff020c19 */ /* 0x000fca0008011603 */
[----:B------:R-:W-:-:S04]  /*13400*/  IMAD.MOV R3, RZ, RZ, -R2 ;  /* 0x000000ffff037224 */ /* 0x000fc800078e0a02 */
[----:B------:R-:W-:Y:S01]  /*13410*/  IMAD R6, R3, UR12, R6 ;  /* 0x0000000c03067c24 */ /* 0x000fe2000f8e0206 */
[----:B------:R-:W-:-:S05]  /*13420*/  SHF.R.S32.HI R3, RZ, 0x1f, R2 ;  /* 0x0000001fff037819 */ /* 0x000fca0000011402 */
[----:B------:R-:W-:-:S04]  /*13430*/  IMAD R3, R3, UR8, RZ ;  /* 0x0000000803037c24 */ /* 0x000fc8000f8e02ff */
[C---:B------:R-:W-:Y:S02]  /*13440*/  IMAD R7, R2.reuse, UR9, R3 ;  /* 0x0000000902077c24 */ /* 0x040fe4000f8e0203 */
[----:B------:R-:W-:Y:S01]  /*13450*/  IMAD.WIDE.U32 R2, R2, R5, UR4 ;  /* 0x0000000402027e25 */ /* 0x000fe2000f8e0005 */
[----:B------:R-:W-:-:S03]  /*13460*/  SHF.R.S32.HI R5, RZ, 0x1f, R6 ;  /* 0x0000001fff057819 */ /* 0x000fc60000011406 */
[----:B------:R-:W-:Y:S02]  /*13470*/  IMAD.IADD R3, R3, 0x1, R7 ;  /* 0x0000000103037824 */ /* 0x000fe400078e0207 */
[----:B------:R-:W-:Y:S02]  /*13480*/  IMAD R5, R5, UR6, RZ ;  /* 0x0000000605057c24 */ /* 0x000fe4000f8e02ff */
[----:B------:R-:W-:Y:S01]  /*13490*/  IMAD.WIDE.U32 R2, R6, UR6, R2 ;  /* 0x0000000606027c25 */ /* 0x000fe2000f8e0002 */
[----:B------:R-:W-:-:S03]  /*134a0*/  UMOV UR4, 0xffffffff ;  /* 0xffffffff00047882 */ /* 0x000fc60000000000 */
[----:B------:R-:W-:Y:S01]  /*134b0*/  IMAD R6, R6, UR7, R5 ;  /* 0x0000000706067c24 */ /* 0x000fe2000f8e0205 */
[----:B------:R-:W-:Y:S01]  /*134c0*/  IADD3 R7, P0, R2, UR10, RZ ;  /* 0x0000000a02077c10 */ /* 0x000fe2000ff1e0ff */
[C---:B0-----:R-:W-:Y:S01]  /*134d0*/  IMAD.SHL.U32 R9, R20.reuse, 0x10, RZ ;  /* 0x0000001014097824 */ /* 0x041fe200078e00ff */
[----:B------:R-:W-:Y:S02]  /*134e0*/  LOP3.LUT R18, R20, 0x7f, RZ, 0xc0, !PT ;  /* 0x0000007f14127812 */ /* 0x000fe400078ec0ff */
[----:B------:R-:W-:Y:S02]  /*134f0*/  IADD3.X R6, R3, UR11, R6, P0, !PT ;  /* 0x0000000b03067c10 */ /* 0x000fe400087fe406 */
[----:B------:R-:W-:Y:S02]  /*13500*/  LOP3.LUT R9, R9, 0x10, RZ, 0xc0, !PT ;  /* 0x0000001009097812 */ /* 0x000fe400078ec0ff */
[----:B------:R-:W-:Y:S01]  /*13510*/  SHF.R.U32.HI R10, RZ, 0x1, R18 ;  /* 0x00000001ff0a7819 */ /* 0x000fe20000011612 */
[----:B-1----:R-:W-:Y:S06]  /*13520*/  BRA.DIV UR4, `(.L_x_887) ;  /* 0x0000002a04ac7947 */ /* 0x002fec000b800000 */
[----:B------:R-:W0:Y:S01]  /*13530*/  SHFL.IDX PT, R3, R4, RZ, 0x1e1f ;  /* 0x001e1fff04037589 */ /* 0x000e2200000e0000 */
[----:B------:R-:W-:-:S03]  /*13540*/  VIADD R5, R10, UR43 ;  /* 0x0000002b0a057c36 */ /* 0x000fc60008000000 */
[----:B------:R-:W1:Y:S02]  /*13550*/  SHFL.IDX PT, R2, R0, RZ, 0x1e1f ;  /* 0x001e1fff00027589 */ /* 0x000e6400000e0000 */
[----:B------:R-:W-:Y:S02]  /*13560*/  ISETP.GE.AND P1, PT, R5, UR41, PT ;  /* 0x0000002905007c0c */ /* 0x000fe4000bf26270 */
[----:B------:R-:W2:Y:S04]  /*13570*/  SHFL.IDX PT, R4, R4, 0x1, 0x1e1f ;  /* 0x003e1f0004047f89 */ /* 0x000ea800000e0000 */
[----:B------:R-:W3:Y:S04]  /*13580*/  SHFL.IDX PT, R0, R0, 0x1, 0x1e1f ;  /* 0x003e1f0000007f89 */ /* 0x000ee800000e0000 */
[----:B------:R-:W4:Y:S04]  /*13590*/  SHFL.IDX PT, R6, R6, RZ, 0x1e1f ;  /* 0x001e1fff06067589 */ /* 0x000f2800000e0000 */
[----:B------:R1:W2:Y:S01]  /*135a0*/  SHFL.IDX PT, R14, R7, RZ, 0x1e1f ;  /* 0x001e1fff070e7589 */ /* 0x0002a200000e0000 */
        /* <DEDUP_REMOVED lines=9> */
[----:B------:R-:W-:-:S13]  /*13640*/  ISETP.GE.AND P1, PT, R2, UR41, PT ;  /* 0x0000002902007c0c */ /* 0x000fda000bf26270 */
[----:B--2---:R-:W-:-:S05]  /*13650*/  @!P1 IADD3 R2, P0, R9, R4, RZ ;  /* 0x0000000409029210 */ /* 0x004fca0007f1e0ff */
[----:B---3--:R-:W-:-:S04]  /*13660*/  @!P1 IMAD.X R0, RZ, RZ, R0, P0 ;  /* 0x000000ffff009224 */ /* 0x008fc800000e0600 */
[----:B------:R-:W-:-:S05]  /*13670*/  @!P1 IMAD.MOV.U32 R3, RZ, RZ, R0 ;  /* 0x000000ffff039224 */ /* 0x000fca00078e0000 */
[----:B------:R1:W-:Y:S04]  /*13680*/  @!P1 LDGSTS.E.BYPASS.LTC128B.128 [R8+0xf800], desc[UR50][R2.64], !P3 ;  /* 0x0f80000002089fae */ /* 0x0003e8000d901d72 */
[----:B------:R1:W-:Y:S04]  /*13690*/  @!P1 LDGSTS.E.BYPASS.LTC128B.128 [R8+0x11000], desc[UR50][R2.64+0x20], !P4 ;  /* 0x1100002002089fae */ /* 0x0003e8000e101d72 */
[----:B----4-:R1:W-:Y:S02]  /*136a0*/  @!P1 LDGSTS.E.BYPASS.LTC128B.128 [R8+0x12800], desc[UR50][R2.64+0x40], !P5 ;  /* 0x1280004002089fae */ /* 0x0103e4000e901d72 */
.L_x_966:
        /* <DEDUP_REMOVED lines=12> */
.L_x_889:
[----:B------:R-:W-:Y:S05]  /*13770*/  BSYNC B0 ;  /* 0x0000000000007941 */ /* 0x000fea0003800000 */
.L_x_888:
[----:B------:R-:W-:Y:S01]  /*13780*/  NOP ;  /* 0x0000000000007918 */ /* 0x000fe20000000000 */
[----:B------:R-:W-:-:S13]  /*13790*/  PLOP3.LUT P0, PT, PT, PT, PT, 0x80, 0x0 ;  /* 0x000000000000781c */ /* 0x000fda0003f0f070 */
.L_x_890:
[----:B------:R-:W-:Y:S02]  /*137a0*/  PLOP3.LUT P1, PT, P1, P0, PT, 0xa2, 0x0 ;  /* 0x000000000000781c */ /* 0x000fe40000f21472 */
[----:B------:R-:W-:-:S08]  /*137b0*/  @P0 R2UR P1, UR4, R16 ;  /* 0x00000000100402ca */ /* 0x000fd00000020000 */
[----:B------:R-:W-:-:S05]  /*137c0*/  @P0 PLOP3.LUT P0, PT, P1, PT, PT, 0x80, 0x0 ;  /* 0x000000000000081c */ /* 0x000fca0000f0f070 */
[----:B------:R-:W-:Y:S01]  /*137d0*/  @!P1 SYNCS.ARRIVE.TRANS64.RED.A0T1 RZ, [UR4+0x19c00], RZ ;  /* 0x019c00ffffff99a7 */ /* 0x000fe20008200404 */
[----:B------:R-:W-:Y:S07]  /*137e0*/  @!P1 ARRIVES.LDGSTSBAR.64.TRANSCNT [UR4+0x19c00] ;  /* 0x019c0000ff0099b0 */ /* 0x000fee0008000a84 */
[----:B------:R-:W-:Y:S05]  /*137f0*/  @P0 BRA.U.ANY `(.L_x_890) ;  /* 0xfffffffd00e80947 */ /* 0x000fea000393ffff */
[----:B012---:R-:W2:Y:S02]  /*13800*/  LDL.LU R2, [R1+0x14] ;  /* 0x0000140001027983 */ /* 0x007ea40000300800 */
        /* <DEDUP_REMOVED lines=9> */
[----:B------:R-:W1:Y:S03]  /*138a0*/  SYNCS.PHASECHK.TRANS64.TRYWAIT P0, [R16+URZ+0x19c20], R3 ;  /* 0x019c2003100075a7 */ /* 0x000e66000800017f */
[----:B01----:R-:W-:Y:S05]  /*138b0*/  @!P0 BRA `(.L_x_892) ;  /* 0x0000002800b48947 */ /* 0x003fea0003800000 */
.L_x_967:
[----:B------:R-:W-:Y:S05]  /*138c0*/  BSYNC B0 ;  /* 0x0000000000007941 */ /* 0x000fea0003800000 */
.L_x_891:
[----:B------:R-:W-:-:S04]  /*138d0*/  UIADD3 UR4, UR44, -0x2, URZ ;  /* 0xfffffffe2c047890 */ /* 0x000fc8000fffe03f */
[----:B------:R-:W-:-:S06]  /*138e0*/  UISETP.GE.AND UP0, UPT, UR4, UR45, UPT ;  /* 0x0000002d0400728c */ /* 0x000fcc000bf06270 */
[----:B------:R-:W-:-:S13]  /*138f0*/  PLOP3.LUT P0, PT, PT, PT, UP0, 0x40, 0x0 ;  /* 0x000000000000781c */ /* 0x000fda0003f0e808 */
[----:B------:R-:W-:Y:S05]  /*13900*/  @P0 BRA `(.L_x_893) ;  /* 0x0000001000140947 */ /* 0x000fea0003800000 */
[----:B------:R-:W-:Y:S02]  /*13910*/  IMAD.MOV.U32 R0, RZ, RZ, R22 ;  /* 0x000000ffff007224 */ /* 0x000fe400078e0016 */
[----:B------:R-:W-:Y:S02]  /*13920*/  IMAD.MOV.U32 R5, RZ, RZ, R23 ;  /* 0x000000ffff057224 */ /* 0x000fe400078e0017 */
[----:B------:R-:W-:-:S07]  /*13930*/  IMAD.U32 R20, RZ, RZ, UR4 ;  /* 0x00000004ff147e24 */ /* 0x000fce000f8e00ff */
.L_x_913:
[----:B-1----:R-:W1:Y:S01]  /*13940*/  LDC R4, c[0x0][0x430] ;  /* 0x00010c00ff047b82 */ /* 0x002e620000000800 */
[----:B0-----:R-:W0:Y:S01]  /*13950*/  S2R R2, SR_TID.X ;  /* 0x0000000000027919 */ /* 0x001e220000002100 */
[----:B------:R-:W-:Y:S05]  /*13960*/  YIELD ;  /* 0x0000000000007946 */ /* 0x000fea0003800000 */
[----:B------:R-:W-:Y:S01]  /*13970*/  ULDC UR4, c[0x0][0x430] ;  /* 0x00010c0000047ab9 */ /* 0x000fe20000000800 */
[----:B-1----:R-:W-:Y:S02]  /*13980*/  ISETP.NE.AND P0, PT, R4, 0x1, PT ;  /* 0x000000010400780c */ /* 0x002fe40003f05270 */
[C---:B0-----:R-:W-:Y:S01]  /*13990*/  LOP3.LUT R3, R2.reuse, 0x7f, RZ, 0xc0, !PT ;  /* 0x0000007f02037812 */ /* 0x041fe200078ec0ff */
[----:B------:R-:W-:-:S10]  /*139a0*/  IMAD.SHL.U32 R2, R2, 0x40, RZ ;  /* 0x0000004002027824 */ /* 0x000fd400078e00ff */
[----:B------:R-:W0:Y:S01]  /*139b0*/  @P0 LDC R7, c[0x0][0x434] ;  /* 0x00010d00ff070b82 */ /* 0x000e220000000800 */
[----:B------:R-:W-:Y:S02]  /*139c0*/  SHF.R.U32.HI R4, RZ, 0x1, R3 ;  /* 0x00000001ff047819 */ /* 0x000fe40000011603 */
[----:B------:R-:W-:-:S03]  /*139d0*/  LOP3.LUT R2, R2, 0x40, RZ, 0xc0, !PT ;  /* 0x0000004002027812 */ /* 0x000fc600078ec0ff */
[----:B------:R-:W-:Y:S02]  /*139e0*/  IMAD R9, R20, 0x80, R4 ;  /* 0x0000008014097824 */ /* 0x000fe400078e0204 */
[----:B------:R-:W1:Y:S03]  /*139f0*/  @P0 LDC R3, c[0x0][0x438] ;  /* 0x00010e00ff030b82 */ /* 0x000e660000000800 */
[----:B------:R-:W-:-:S05]  /*13a00*/  IADD3 R4, R2, R9, R28 ;  /* 0x0000000902047210 */ /* 0x000fca0007ffe01c */
[----:B------:R-:W-:Y:S02]  /*13a10*/  IMAD.MOV.U32 R2, RZ, RZ, R4 ;  /* 0x000000ffff027224 */ /* 0x000fe400078e0004 */
[----:B0-----:R-:W-:-:S05]  /*13a20*/  @P0 IMAD.HI.U32 R6, R4, R7, RZ ;  /* 0x0000000704060227 */ /* 0x001fca00078e00ff */
[----:B-1----:R-:W-:-:S05]  /*13a30*/  @P0 SHF.R.U32.HI R2, RZ, R3, R6 ;  /* 0x00000003ff020219 */ /* 0x002fca0000011606 */
        /* <DEDUP_REMOVED lines=10> */
[----:B------:R-:W-:-:S06]  /*13ae0*/  LEA.HI.X R7, R2, UR5, R4, 0x2, P0 ;  /* 0x0000000502077c11 */ /* 0x000fcc00080f1404 */
[----:B------:R-:W2:Y:S01]  /*13af0*/  LDG.E R7, desc[UR50][R6.64] ;  /* 0x0000003206077981 */ /* 0x000ea2000c1e1900 */
[----:B------:R-:W-:Y:S01]  /*13b00*/  IMAD.U32 R10, RZ, RZ, UR48 ;  /* 0x00000030ff0a7e24 */ /* 0x000fe2000f8e00ff */
[----:B------:R-:W-:Y:S01]  /*13b10*/  ISETP.GT.AND P1, PT, R20, UR45, PT ;  /* 0x0000002d14007c0c */ /* 0x000fe2000bf24270 */
[----:B------:R-:W-:Y:S02]  /*13b20*/  VIADD R22, R0, 0x1 ;  /* 0x0000000100167836 */ /* 0x000fe40000000000 */
[----:B------:R-:W-:Y:S01]  /*13b30*/  VIADD R20, R20, 0xffffffff ;  /* 0xffffffff14147836 */ /* 0x000fe20000000000 */
[----:B------:R-:W-:Y:S02]  /*13b40*/  ISETP.NE.AND P2, PT, R10, 0x3, PT ;  /* 0x000000030a00780c */ /* 0x000fe40003f45270 */
[----:B------:R-:W-:-:S04]  /*13b50*/  ISETP.NE.AND P0, PT, R22, 0x2, PT ;  /* 0x000000021600780c */ /* 0x000fc80003f05270 */
[----:B------:R-:W-:Y:S02]  /*13b60*/  SEL R23, RZ, 0x1, P0 ;  /* 0x00000001ff177807 */ /* 0x000fe40000000000 */
[----:B------:R-:W-:Y:S02]  /*13b70*/  SEL R22, R22, RZ, P0 ;  /* 0x000000ff16167207 */ /* 0x000fe40000000000 */
[----:B------:R-:W-:Y:S02]  /*13b80*/  LOP3.LUT R23, R5, R23, RZ, 0x3c, !PT ;  /* 0x0000001705177212 */ /* 0x000fe400078e3cff */
[----:B--2---:R-:W-:Y:S01]  /*13b90*/  SHF.R.S32.HI R18, RZ, 0x1f, R7 ;  /* 0x0000001fff127819 */ /* 0x004fe20000011407 */
[----:B------:R-:W-:Y:S06]  /*13ba0*/  @!P2 BRA `(.L_x_894) ;  /* 0x000000000004a947 */ /* 0x000fec0003800000 */
[----:B------:R-:W-:Y:S01]  /*13bb0*/  BPT.TRAP 0x1 ;  /* 0x000000040000795c */ /* 0x000fe20000300000 */
.L_x_894:
[----:B------:R-:W-:Y:S01]  /*13bc0*/  IMAD R4, R22, 0x8, R16 ;  /* 0x0000000816047824 */ /* 0x000fe200078e0210 */
[----:B------:R-:W-:Y:S01]  /*13bd0*/  SHF.L.U32 R10, R23, 0x1f, RZ ;  /* 0x0000001f170a7819 */ /* 0x000fe200000006ff */
[----:B------:R-:W-:Y:S01]  /*13be0*/  BSSY B0, `(.L_x_895) ;  /* 0x0000004000007945 */ /* 0x000fe20003800000 */
[----:B------:R-:W-:Y:S02]  /*13bf0*/  SHF.R.S32.HI R9, RZ, 0x1f, R8 ;  /* 0x0000001fff097819 */ /* 0x000fe40000011408 */
[----:B------:R-:W0:Y:S02]  /*13c00*/  SYNCS.PHASECHK.TRANS64.TRYWAIT P0, [R4+URZ+0x19c80], R10 ;  /* 0x019c800a040075a7 */ /* 0x000e24000800017f */
[----:B0-----:R-:W-:Y:S05]  /*13c10*/  @!P0 BRA `(.L_x_896) ;  /* 0x0000002400f08947 */ /* 0x001fea0003800000 */
.L_x_968:
[----:B------:R-:W-:Y:S05]  /*13c20*/  BSYNC B0 ;  /* 0x0000000000007941 */ /* 0x000fea0003800000 */
.L_x_895:
[----:B------:R-:W2:Y:S01]  /*13c30*/  LDL R11, [R1] ;  /* 0x00000000010b7983 */ /* 0x000ea20000100800 */
        /* <DEDUP_REMOVED lines=19> */
[----:B------:R-:W-:-:S04]  /*13d70*/  IADD3 R21, P0, R2, UR6, RZ ;  /* 0x0000000602157c10 */ /* 0x000fc8000ff1e0ff */
[----:B------:R-:W-:Y:S01]  /*13d80*/  IADD3.X R26, R26, UR7, R3, P0, !PT ;  /* 0x000000071a1a7c10 */ /* 0x000fe200087fe403 */
[----:B--2---:R-:W-:Y:S01]  /*13d90*/  IMAD R6, R22, 0x3000, R11 ;  /* 0x0000300016067824 */ /* 0x004fe200078e020b */
[----:B------:R-:W-:Y:S07]  /*13da0*/  BRA.DIV UR4, `(.L_x_897) ;  /* 0x0000002604a07947 */ /* 0x000fee000b800000 */
[----:B------:R-:W1:Y:S01]  /*13db0*/  S2R R3, SR_TID.X ;  /* 0x0000000000037919 */ /* 0x000e620000002100 */
[----:B------:R-:W-:Y:S01]  /*13dc0*/  IMAD.IADD R6, R16, 0x1, R6 ;  /* 0x0000000110067824 */ /* 0x000fe200078e0206 */
[----:B------:R-:W2:Y:S01]  /*13dd0*/  SHFL.IDX PT, R2, R21, RZ, 0x1e1f ;  /* 0x001e1fff15027589 */ /* 0x000ea200000e0000 */
[----:B-1----:R-:W-:-:S03]  /*13de0*/  IMAD.SHL.U32 R11, R3, 0x10, RZ ;  /* 0x00000010030b7824 */ /* 0x002fc600078e00ff */
[----:B------:R-:W1:Y:S02]  /*13df0*/  SHFL.IDX PT, R3, R26, RZ, 0x1e1f ;  /* 0x001e1fff1a037589 */ /* 0x000e6400000e0000 */
[----:B------:R-:W-:Y:S02]  /*13e00*/  LOP3.LUT R11, R11, 0x10, RZ, 0xc0, !PT ;  /* 0x000000100b0b7812 */ /* 0x000fe400078ec0ff */
[----:B------:R-:W3:Y:S02]  /*13e10*/  SHFL.IDX PT, R26, R26, 0x1, 0x1e1f ;  /* 0x003e1f001a1a7f89 */ /* 0x000ee400000e0000 */
[----:B--2---:R-:W-:-:S05]  /*13e20*/  IADD3 R2, P0, R11, R2, RZ ;  /* 0x000000020b027210 */ /* 0x004fca0007f1e0ff */
[----:B-1----:R-:W-:-:S05]  /*13e30*/  IMAD.X R3, RZ, RZ, R3, P0 ;  /* 0x000000ffff037224 */ /* 0x002fca00000e0603 */
[----:B------:R-:W-:Y:S04]  /*13e40*/  LDGSTS.E.BYPASS.LTC128B.128 [R6+0x9000], desc[UR50][R2.64], !P4 ;  /* 0x0900000002067fae */ /* 0x000fe8000e101d72 */
[----:B------:R-:W-:Y:S04]  /*13e50*/  LDGSTS.E.BYPASS.LTC128B.128 [R6+0xa000], desc[UR50][R2.64+0x20], !P3 ;  /* 0x0a00002002067fae */ /* 0x000fe8000d901d72 */
[----:B------:R1:W-:Y:S04]  /*13e60*/  LDGSTS.E.BYPASS.LTC128B.128 [R6+0xb000], desc[UR50][R2.64+0x40], !P2 ;  /* 0x0b00004002067fae */ /* 0x0003e8000d101d72 */
[----:B-1-3--:R1:W2:Y:S02]  /*13e70*/  SHFL.IDX PT, R2, R21, 0x1, 0x1e1f ;  /* 0x003e1f0015027f89 */ /* 0x00a2a400000e0000 */
.L_x_974:
        /* <DEDUP_REMOVED lines=13> */
.L_x_898:
        /* <DEDUP_REMOVED lines=11> */
.L_x_899:
[----:B------:R2:W-:Y:S01]  /*14000*/  SYNCS.ARRIVE.TRANS64.A1T0 RZ, [R4+URZ+0x19c70], RZ ;  /* 0x019c70ff04ff79a7 */ /* 0x0005e2000810003f */
[----:B------:R-:W-:Y:S05]  /*14010*/  @!P3 BRA `(.L_x_900) ;  /* 0x000000000004b947 */ /* 0x000fea0003800000 */
[----:B------:R-:W-:Y:S01]  /*14020*/  BPT.TRAP 0x1 ;  /* 0x000000040000795c */ /* 0x000fe20000300000 */
.L_x_900:
[----:B------:R-:W3:Y:S01]  /*14030*/  SYNCS.PHASECHK.TRANS64.TRYWAIT P0, [R4+URZ+0x19c40], R10 ;  /* 0x019c400a040075a7 */ /* 0x000ee2000800017f */
[----:B------:R-:W-:Y:S04]  /*14040*/  BSSY B0, `(.L_x_901) ;  /* 0x0000002000007945 */ /* 0x000fe80003800000 */
[----:B---3--:R-:W-:Y:S05]  /*14050*/  @!P0 BRA `(.L_x_902) ;  /* 0x0000002400a08947 */ /* 0x008fea0003800000 */
.L_x_975:
[----:B------:R-:W-:Y:S05]  /*14060*/  BSYNC B0 ;  /* 0x0000000000007941 */ /* 0x000fea0003800000 */
.L_x_901:
[----:B------:R-:W1:Y:S01]  /*14070*/  S2R R11, SR_TID.X ;  /* 0x00000000000b7919 */ /* 0x000e620000002100 */
        /* <DEDUP_REMOVED lines=33> */
.L_x_981:
        /* <DEDUP_REMOVED lines=10> */
.L_x_904:
        /* <DEDUP_REMOVED lines=11> */
.L_x_905:
[----:B------:R-:W-:Y:S01]  /*143e0*/  IMAD.U32 R2, RZ, RZ, UR47 ;  /* 0x0000002fff027e24 */ /* 0x000fe2000f8e00ff */
[----:B------:R0:W-:Y:S04]  /*143f0*/  SYNCS.ARRIVE.TRANS64.A1T0 RZ, [R4+URZ+0x19c30], RZ ;  /* 0x019c30ff04ff79a7 */ /* 0x0001e8000810003f */
[----:B------:R-:W-:-:S13]  /*14400*/  ISETP.NE.AND P0, PT, R2, 0x3, PT ;  /* 0x000000030200780c */ /* 0x000fda0003f05270 */
[----:B0-----:R-:W-:Y:S05]  /*14410*/  @!P0 BRA `(.L_x_906) ;  /* 0x0000000000048947 */ /* 0x001fea0003800000 */
[----:B------:R-:W-:Y:S01]  /*14420*/  BPT.TRAP 0x1 ;  /* 0x000000040000795c */ /* 0x000fe20000300000 */
.L_x_906:
[----:B------:R-:W-:Y:S01]  /*14430*/  LOP3.LUT R3, R5, 0x1, RZ, 0x3c, !PT ;  /* 0x0000000105037812 */ /* 0x000fe200078e3cff */
[----:B------:R-:W-:Y:S01]  /*14440*/  IMAD R2, R0, 0x8, R16 ;  /* 0x0000000800027824 */ /* 0x000fe200078e0210 */
[----:B------:R-:W-:Y:S02]  /*14450*/  BSSY B0, `(.L_x_907) ;  /* 0x0000004000007945 */ /* 0x000fe40003800000 */
[----:B------:R-:W-:-:S04]  /*14460*/  SHF.L.U32 R3, R3, 0x1f, RZ ;  /* 0x0000001f03037819 */ /* 0x000fc800000006ff */
[----:B------:R-:W0:Y:S02]  /*14470*/  SYNCS.PHASECHK.TRANS64.TRYWAIT P2, [R2+URZ+0x19c70], R3 ;  /* 0x019c7003020075a7 */ /* 0x000e24000804017f */
[----:B0-----:R-:W-:Y:S05]  /*14480*/  @!P2 BRA `(.L_x_908) ;  /* 0x000000240040a947 */ /* 0x001fea0003800000 */
.L_x_982:
[----:B------:R-:W-:Y:S05]  /*14490*/  BSYNC B0 ;  /* 0x0000000000007941 */ /* 0x000fea0003800000 */
.L_x_907:
[----:B--23--:R-:W-:-:S05]  /*144a0*/  IMAD.U32 R4, RZ, RZ, UR48 ;  /* 0x00000030ff047e24 */ /* 0x00cfca000f8e00ff */
[----:B------:R-:W-:-:S13]  /*144b0*/  ISETP.NE.AND P2, PT, R4, 0x3, PT ;  /* 0x000000030400780c */ /* 0x000fda0003f45270 */
[----:B------:R-:W-:Y:S05]  /*144c0*/  @!P2 BRA `(.L_x_909) ;  /* 0x000000000004a947 */ /* 0x000fea0003800000 */
[----:B------:R-:W-:Y:S01]  /*144d0*/  BPT.TRAP 0x1 ;  /* 0x000000040000795c */ /* 0x000fe20000300000 */
.L_x_909:
[----:B------:R-:W-:Y:S01]  /*144e0*/  SHF.L.U32 R4, R5, 0x1f, RZ ;  /* 0x0000001f05047819 */ /* 0x000fe200000006ff */
[----:B0-----:R-:W-:-:S03]  /*144f0*/  IMAD R3, R0, 0x3000, RZ ;  /* 0x0000300000037824 */ /* 0x001fc600078e02ff */
[----:B------:R-:W0:Y:S02]  /*14500*/  SYNCS.PHASECHK.TRANS64.TRYWAIT P2, [R2+URZ+0x19c60], R4 ;  /* 0x019c6004020075a7 */ /* 0x000e24000804017f */
[----:B0-----:R-:W-:Y:S05]  /*14510*/  @!P2 BRA `(.L_x_910) ;  /* 0x000000240030a947 */ /* 0x001fea0003800000 */
.L_x_983:
[----:B------:R-:W2:Y:S04]  /*14520*/  LDL R0, [R1+0x8] ;  /* 0x0000080001007983 */ /* 0x000ea80000100800 */
[----:B------:R-:W3:Y:S01]  /*14530*/  LDL R10, [R1+0x4] ;  /* 0x00000400010a7983 */ /* 0x000ee20000100800 */
[----:B------:R-:W-:Y:S05]  /*14540*/  WARPSYNC.ALL ;  /* 0x0000000000007948 */ /* 0x000fea0003800000 */
[----:B------:R-:W4:Y:S02]  /*14550*/  S2R R12, SR_TID.X ;  /* 0x00000000000c7919 */ /* 0x000f240000002100 */
[----:B----4-:R-:W-:Y:S01]  /*14560*/  LOP3.LUT P2, RZ, R12, 0x4, RZ, 0xc0, !PT ;  /* 0x000000040cff7812 */ /* 0x010fe2000784c0ff */
[----:B------:R-:W-:-:S05]  /*14570*/  IMAD.MOV.U32 R12, RZ, RZ, 0x40 ;  /* 0x00000040ff0c7424 */ /* 0x000fca00078e00ff */
[----:B------:R-:W-:Y:S02]  /*14580*/  SEL R12, R12, 0xffffffc0, !P2 ;  /* 0xffffffc00c0c7807 */ /* 0x000fe40005000000 */
[C---:B--2---:R-:W-:Y:S02]  /*14590*/  LOP3.LUT R5, R3.reuse, R0, RZ, 0xfc, !PT ;  /* 0x0000000003057212 */ /* 0x044fe400078efcff */
[----:B---3--:R-:W-:-:S03]  /*145a0*/  LOP3.LUT R3, R3, R10, RZ, 0xfc, !PT ;  /* 0x0000000a03037212 */ /* 0x008fc600078efcff */
[C---:B------:R-:W-:Y:S02]  /*145b0*/  IMAD.IADD R0, R16.reuse, 0x1, R5 ;  /* 0x0000000110007824 */ /* 0x040fe400078e0205 */
[----:B------:R-:W-:-:S03]  /*145c0*/  IMAD.IADD R3, R16, 0x1, R3 ;  /* 0x0000000110037824 */ /* 0x000fc600078e0203 */
[----:B01----:R-:W0:Y:S02]  /*145d0*/  LDSM.16.MT88.4 R4, [R0+0x9000] ;  /* 0x009000000004783b */ /* 0x003e240000004200 */
        /* <DEDUP_REMOVED lines=17> */
[----:B------:R-:W1:Y:S01]  /*146f0*/  LDSM.16.MT88.4 R4, [R0+0x9800] ;  /* 0x009800000004783b */ /* 0x000e620000004200 */
[----:B0-----:R-:W-:Y:S01]  /*14700*/  IADD3 R3, R12, 0x3000, R3 ;  /* 0x000030000c037810 */ /* 0x001fe20007ffe003 */
[----:B------:R-:W-:-:S05]  /*14710*/  IMAD.U32 R12, RZ, RZ, UR48 ;  /* 0x00000030ff0c7e24 */ /* 0x000fca000f8e00ff */
[----:B------:R-:W-:Y:S02]  /*14720*/  ISETP.NE.AND P2, PT, R12, 0x3, PT ;  /* 0x000000030c00780c */ /* 0x000fe40003f45270 */
[C-C-:B-1----:R-:W-:Y:S02]  /*14730*/  PRMT R8, R4.reuse, 0x6420, R5.reuse ;  /* 0x0000642004087816 */ /* 0x142fe40000000005 */
        /* <DEDUP_REMOVED lines=24> */
.L_x_911:
[----:B-1----:R1:W-:Y:S01]  /*148c0*/  SYNCS.ARRIVE.TRANS64.A1T0 RZ, [R2+URZ+0x19c50], RZ ;  /* 0x019c50ff02ff79a7 */ /* 0x0023e2000810003f */
[----:B------:R-:W-:Y:S06]  /*148d0*/  BAR.SYNC.DEFER_BLOCKING 0x2, 0x80 ;  /* 0x0082000000007b1d */ /* 0x000fec0000010000 */
[----:B------:R-:W-:Y:S05]  /*148e0*/  @!P0 BRA `(.L_x_912) ;  /* 0x0000000000048947 */ /* 0x000fea0003800000 */
[----:B------:R-:W-:Y:S01]  /*148f0*/  BPT.TRAP 0x1 ;  /* 0x000000040000795c */ /* 0x000fe20000300000 */
.L_x_912:
[----:B-1----:R-:W-:Y:S02]  /*14900*/  VIADD R2, R2, 0x19c80 ;  /* 0x00019c8002027836 */ /* 0x002fe40000000000 */
[----:B------:R-:W-:Y:S02]  /*14910*/  IMAD.MOV.U32 R0, RZ, RZ, R22 ;  /* 0x000000ffff007224 */ /* 0x000fe400078e0016 */
[----:B------:R-:W-:Y:S01]  /*14920*/  IMAD.MOV.U32 R5, RZ, RZ, R23 ;  /* 0x000000ffff057224 */ /* 0x000fe200078e0017 */
[----:B------:R-:W-:-:S04]  /*14930*/  PRMT R2, R29, 0x654, R2 ;  /* 0x000006541d027816 */ /* 0x000fc80000000002 */
[----:B------:R1:W-:Y:S01]  /*14940*/  SYNCS.ARRIVE.TRANS64.RED.A1T0 RZ, [R2+URZ], RZ ;  /* 0x000000ff02ff79a7 */ /* 0x0003e2000810043f */
[----:B------:R-:W-:Y:S05]  /*14950*/  @P1 BRA `(.L_x_913) ;  /* 0xffffffec00f81947 */ /* 0x000fea000383ffff */
.L_x_893:
[----:B-1----:R-:W1:Y:S01]  /*14960*/  S2R R2, SR_TID.X ;  /* 0x0000000000027919 */ /* 0x002e620000002100 */
[----:B------:R-:W-:Y:S01]  /*14970*/  BSSY B0, `(.L_x_914) ;  /* 0x0000012000007945 */ /* 0x000fe20003800000 */
[----:B------:R-:W-:Y:S01]  /*14980*/  IMAD.U32 R6, RZ, RZ, UR47 ;  /* 0x0000002fff067e24 */ /* 0x000fe2000f8e00ff */
[----:B-1----:R-:W-:-:S04]  /*14990*/  LOP3.LUT R2, R2, 0x7f, RZ, 0xc0, !PT ;  /* 0x0000007f02027812 */ /* 0x002fc800078ec0ff */
[----:B------:R-:W-:-:S13]  /*149a0*/  ISETP.NE.AND P0, PT, R2, RZ, PT ;  /* 0x000000ff0200720c */ /* 0x000fda0003f05270 */
[----:B------:R-:W-:Y:S05]  /*149b0*/  @P0 BRA `(.L_x_915) ;  /* 0x0000000000340947 */ /* 0x000fea0003800000 */
[----:B------:R-:W1:Y:S01]  /*149c0*/  S2R R7, SR_LANEID ;  /* 0x0000000000077919 */ /* 0x000e620000000000 */
[----:B------:R-:W-:Y:S01]  /*149d0*/  VOTEU.ANY UR4, UPT, PT ;  /* 0x0000000000047886 */ /* 0x000fe200038e0100 */
[----:B0-----:R-:W0:Y:S01]  /*149e0*/  LDC.64 R2, c[0x0][0xc80] ;  /* 0x00032000ff027b82 */ /* 0x001e220000000a00 */
[----:B------:R-:W1:Y:S08]  /*149f0*/  FLO.U32 R0, UR4 ;  /* 0x0000000400007d00 */ /* 0x000e7000080e0000 */
[----:B------:R-:W0:Y:S01]  /*14a00*/  POPC R5, UR4 ;  /* 0x0000000400057d09 */ /* 0x000e220008000000 */
[----:B-1----:R-:W-:-:S13]  /*14a10*/  ISETP.EQ.U32.AND P1, PT, R0, R7, PT ;  /* 0x000000070000720c */ /* 0x002fda0003f22070 */
[----:B0-----:R-:W2:Y:S01]  /*14a20*/  @P1 ATOMG.E.ADD.STRONG.GPU PT, R3, desc[UR50][R2.64], R5 ;  /* 0x00000005020319a8 */ /* 0x001ea200081ee1f2 */
[----:B------:R-:W0:Y:S02]  /*14a30*/  S2R R4, SR_LTMASK ;  /* 0x0000000000047919 */ /* 0x000e240000003900 */
[----:B0-----:R-:W-:-:S04]  /*14a40*/  LOP3.LUT R4, R4, UR4, RZ, 0xc0, !PT ;  /* 0x0000000404047c12 */ /* 0x001fc8000f8ec0ff */
[----:B------:R-:W0:Y:S01]  /*14a50*/  POPC R7, R4 ;  /* 0x0000000400077309 */ /* 0x000e220000000000 */
[----:B--2---:R-:W0:Y:S02]  /*14a60*/  SHFL.IDX PT, R0, R3, R0, 0x1f ;  /* 0x00001f0003007589 */ /* 0x004e2400000e0000 */
[----:B0-----:R-:W-:-:S05]  /*14a70*/  IADD3 R0, R0, UR49, R7 ;  /* 0x0000003100007c10 */ /* 0x001fca000fffe007 */
[----:B------:R1:W-:Y:S02]  /*14a80*/  STL [R1+0xc], R0 ;  /* 0x00000c0001007387 */ /* 0x0003e40000100800 */
.L_x_915:
[----:B------:R-:W-:Y:S05]  /*14a90*/  BSYNC B0 ;  /* 0x0000000000007941 */ /* 0x000fea0003800000 */
.L_x_914:
[----:B------:R-:W-:-:S13]  /*14aa0*/  ISETP.NE.AND P1, PT, R6, 0x3, PT ;  /* 0x000000030600780c */ /* 0x000fda0003f25270 */
[----:B------:R-:W-:Y:S05]  /*14ab0*/  @!P1 BRA `(.L_x_916) ;  /* 0x0000000000049947 */ /* 0x000fea0003800000 */
[----:B------:R-:W-:Y:S01]  /*14ac0*/  BPT.TRAP 0x1 ;  /* 0x000000040000795c */ /* 0x000fe20000300000 */
.L_x_916:
[----:B-1----:R-:W-:Y:S01]  /*14ad0*/  LOP3.LUT R0, R23, 0x1, RZ, 0x3c, !PT ;  /* 0x0000000117007812 */ /* 0x002fe200078e3cff */
[----:B0-----:R-:W-:Y:S01]  /*14ae0*/  IMAD R3, R22, 0x8, R16 ;  /* 0x0000000816037824 */ /* 0x001fe200078e0210 */
[----:B------:R-:W-:Y:S02]  /*14af0*/  BSSY B0, `(.L_x_917) ;  /* 0x0000004000007945 */ /* 0x000fe40003800000 */
[----:B------:R-:W-:-:S04]  /*14b00*/  SHF.L.U32 R0, R0, 0x1f, RZ ;  /* 0x0000001f00007819 */ /* 0x000fc800000006ff */
[----:B------:R-:W0:Y:S02]  /*14b10*/  SYNCS.PHASECHK.TRANS64.TRYWAIT P2, [R3+URZ+0x19c70], R0 ;  /* 0x019c7000030075a7 */ /* 0x000e24000804017f */
[----:B0-----:R-:W-:Y:S05]  /*14b20*/  @!P2 BRA `(.L_x_918) ;  /* 0x0000001c00c0a947 */ /* 0x001fea0003800000 */
.L_x_984:
[----:B------:R-:W-:Y:S05]  /*14b30*/  BSYNC B0 ;  /* 0x0000000000007941 */ /* 0x000fea0003800000 */
.L_x_917:
[----:B------:R-:W-:-:S05]  /*14b40*/  IMAD.U32 R2, RZ, RZ, UR48 ;  /* 0x00000030ff027e24 */ /* 0x000fca000f8e00ff */
[----:B------:R-:W-:-:S13]  /*14b50*/  ISETP.NE.AND P2, PT, R2, 0x3, PT ;  /* 0x000000030200780c */ /* 0x000fda0003f45270 */
[----:B------:R-:W-:Y:S05]  /*14b60*/  @!P2 BRA `(.L_x_919) ;  /* 0x000000000004a947 */ /* 0x000fea0003800000 */
[----:B------:R-:W-:Y:S01]  /*14b70*/  BPT.TRAP 0x1 ;  /* 0x000000040000795c */ /* 0x000fe20000300000 */
.L_x_919:
[----:B0-----:R-:W-:-:S04]  /*14b80*/  SHF.L.U32 R0, R23, 0x1f, RZ ;  /* 0x0000001f17007819 */ /* 0x001fc800000006ff */
[----:B------:R-:W0:Y:S02]  /*14b90*/  SYNCS.PHASECHK.TRANS64.TRYWAIT P2, [R3+URZ+0x19c60], R0 ;  /* 0x019c6000030075a7 */ /* 0x000e24000804017f */
[----:B0-----:R-:W-:Y:S05]  /*14ba0*/  @!P2 BRA `(.L_x_920) ;  /* 0x0000001c00b4a947 */ /* 0x001fea0003800000 */
.L_x_985:
[----:B------:R-:W2:Y:S04]  /*14bb0*/  LDL R4, [R1+0x8] ;  /* 0x0000080001047983 */ /* 0x000ea80000100800 */
[----:B------:R-:W3:Y:S01]  /*14bc0*/  LDL R10, [R1+0x4] ;  /* 0x00000400010a7983 */ /* 0x000ee20000100800 */
[----:B------:R-:W-:Y:S01]  /*14bd0*/  IMAD R2, R22, 0x3000, RZ ;  /* 0x0000300016027824 */ /* 0x000fe200078e02ff */
[----:B------:R-:W-:Y:S05]  /*14be0*/  WARPSYNC.ALL ;  /* 0x0000000000007948 */ /* 0x000fea0003800000 */
[----:B------:R-:W1:Y:S02]  /*14bf0*/  S2R R12, SR_TID.X ;  /* 0x00000000000c7919 */ /* 0x000e640000002100 */
[----:B-1----:R-:W-:Y:S01]  /*14c00*/  LOP3.LUT P2, RZ, R12, 0x4, RZ, 0xc0, !PT ;  /* 0x000000040cff7812 */ /* 0x002fe2000784c0ff */
[----:B------:R-:W-:-:S05]  /*14c10*/  IMAD.MOV.U32 R12, RZ, RZ, 0x40 ;  /* 0x00000040ff0c7424 */ /* 0x000fca00078e00ff */
[----:B------:R-:W-:Y:S02]  /*14c20*/  SEL R12, R12, 0xffffffc0, !P2 ;  /* 0xffffffc00c0c7807 */ /* 0x000fe40005000000 */
[----:B--2---:R-:W-:-:S05]  /*14c30*/  LOP3.LUT R5, R2, R4, RZ, 0xfc, !PT ;  /* 0x0000000402057212 */ /* 0x004fca00078efcff */
[----:B0-----:R-:W-:-:S05]  /*14c40*/  IMAD.IADD R0, R16, 0x1, R5 ;  /* 0x0000000110007824 */ /* 0x001fca00078e0205 */
[----:B------:R-:W0:Y:S02]  /*14c50*/  LDSM.16.MT88.4 R4, [R0+0x9000] ;  /* 0x009000000004783b */ /* 0x000e240000004200 */
[C-C-:B0-----:R-:W-:Y:S02]  /*14c60*/  PRMT R8, R4.reuse, 0x6420, R5.reuse ;  /* 0x0000642004087816 */ /* 0x141fe40000000005 */
[----:B------:R-:W-:Y:S02]  /*14c70*/  PRMT R9, R4, 0x7531, R5 ;  /* 0x0000753104097816 */ /* 0x000fe40000000005 */
[----:B---3--:R-:W-:Y:S02]  /*14c80*/  LOP3.LUT R5, R2, R10, RZ, 0xfc, !PT ;  /* 0x0000000a02057212 */ /* 0x008fe400078efcff */
[C-C-:B------:R-:W-:Y:S02]  /*14c90*/  PRMT R10, R6.reuse, 0x6420, R7.reuse ;  /* 0x00006420060a7816 */ /* 0x140fe40000000007 */
[----:B------:R-:W-:Y:S01]  /*14ca0*/  PRMT R11, R6, 0x7531, R7 ;  /* 0x00007531060b7816 */ /* 0x000fe20000000007 */
[----:B------:R-:W-:-:S05]  /*14cb0*/  IMAD.IADD R2, R16, 0x1, R5 ;  /* 0x0000000110027824 */ /* 0x000fca00078e0205 */
        /* <DEDUP_REMOVED lines=42> */
.L_x_921:
[----:B-1----:R1:W-:Y:S01]  /*14f60*/  SYNCS.ARRIVE.TRANS64.A1T0 RZ, [R3+URZ+0x19c50], RZ ;  /* 0x019c50ff03ff79a7 */ /* 0x0023e2000810003f */
[----:B------:R-:W-:Y:S06]  /*14f70*/  BAR.SYNC.DEFER_BLOCKING 0x2, 0x80 ;  /* 0x0082000000007b1d */ /* 0x000fec0000010000 */
[----:B------:R-:W-:Y:S05]  /*14f80*/  @!P1 BRA `(.L_x_922) ;  /* 0x0000000000049947 */ /* 0x000fea0003800000 */
[----:B------:R-:W-:Y:S01]  /*14f90*/  BPT.TRAP 0x1 ;  /* 0x000000040000795c */ /* 0x000fe20000300000 */
.L_x_922:
[----:B------:R-:W-:Y:S02]  /*14fa0*/  VIADD R0, R3, 0x19c80 ;  /* 0x00019c8003007836 */ /* 0x000fe40000000000 */
[----:B------:R-:W-:-:S03]  /*14fb0*/  VIADD R22, R22, 0x1 ;  /* 0x0000000116167836 */ /* 0x000fc60000000000 */
[----:B------:R-:W-:Y:S02]  /*14fc0*/  PRMT R0, R29, 0x654, R0 ;  /* 0x000006541d007816 */ /* 0x000fe40000000000 */
[C---:B------:R-:W-:Y:S02]  /*14fd0*/  ISETP.NE.AND P1, PT, R22.reuse, 0x2, PT ;  /* 0x000000021600780c */ /* 0x040fe40003f25270 */
[----:B------:R2:W-:Y:S02]  /*14fe0*/  SYNCS.ARRIVE.TRANS64.RED.A1T0 RZ, [R0+URZ], RZ ;  /* 0x000000ff00ff79a7 */ /* 0x0005e4000810043f */
[----:B0-----:R-:W-:Y:S02]  /*14ff0*/  SEL R2, RZ, 0x1, P1 ;  /* 0x00000001ff027807 */ /* 0x001fe40000800000 */
[----:B------:R-:W-:Y:S02]  /*15000*/  SEL R22, R22, RZ, P1 ;  /* 0x000000ff16167207 */ /* 0x000fe40000800000 */
[----:B------:R-:W-:-:S07]  /*15010*/  LOP3.LUT R23, R23, R2, RZ, 0x3c, !PT ;  /* 0x0000000217177212 */ /* 0x000fce00078e3cff */
.L_x_863:
[----:B------:R-:W-:Y:S05]  /*15020*/  BSYNC B7 ;  /* 0x0000000000077941 */ /* 0x000fea0003800000 */
.L_x_861:
[----:B------:R3:W5:Y:S01]  /*15030*/  LDL R2, [R1+0xc] ;  /* 0x00000c0001027983 */ /* 0x0007620000100800 */
[----:B------:R-:W-:-:S13]  /*15040*/  LOP3.LUT P1, RZ, R17, 0x800, RZ, 0xc0, !PT ;  /* 0x0000080011ff7812 */ /* 0x000fda000782c0ff */
[----:B---3--:R-:W-:Y:S05]  /*15050*/  @!P1 BRA `(.L_x_923) ;  /* 0x0000000000249947 */ /* 0x008fea0003800000 */
[----:B------:R-:W3:Y:S08]  /*15060*/  S2UR UR4, SR_CgaCtaId ;  /* 0x00000000000479c3 */ /* 0x000ef00000008800 */
[----:B------:R-:W-:Y:S01]  /*15070*/  BAR.SYNC.DEFER_BLOCKING 0x5, 0x200 ;  /* 0x0148000000007b1d */ /* 0x000fe20000010000 */
[----:B------:R-:W-:Y:S01]  /*15080*/  MOV R16, 0x400 ;  /* 0x0000040000107802 */ /* 0x000fe20000000f00 */
[----:B---3--:R-:W-:-:S05]  /*15090*/  IMAD.U32 R29, RZ, RZ, UR4 ;  /* 0x00000004ff1d7e24 */ /* 0x008fca000f8e00ff */
[----:B------:R-:W-:-:S05]  /*150a0*/  LEA R16, R29, R16, 0x18 ;  /* 0x000000101d107211 */ /* 0x000fca00078ec0ff */
[----:B-----5:R-:W3:Y:S04]  /*150b0*/  LDS R2, [R16+0x19cd0] ;  /* 0x019cd00010027984 */ /* 0x020ee80000000800 */
[----:B---3--:R3:W-:Y:S01]  /*150c0*/  STL [R1+0xc], R2 ;  /* 0x00000c0201007387 */ /* 0x0087e20000100800 */
[----:B------:R-:W-:Y:S06]  /*150d0*/  BAR.ARV 0x4, 0x200 ;  /* 0x0108000000007b1d */ /* 0x000fec0000002000 */
[----:B------:R-:W-:Y:S05]  /*150e0*/  BRA `(.L_x_924) ;  /* 0x0000000000207947 */ /* 0x000fea0003800000 */
.L_x_923:
[----:B------:R-:W3:Y:S01]  /*150f0*/  @!P0 S2R R29, SR_CgaCtaId ;  /* 0x00000000001d8919 */ /* 0x000ee20000008800 */
[----:B0-2---:R-:W-:Y:S01]  /*15100*/  @!P0 MOV R0, 0x400 ;  /* 0x0000040000008802 */ /* 0x005fe20000000f00 */
[----:B------:R-:W-:Y:S03]  /*15110*/  BAR.SYNC.DEFER_BLOCKING 0x4, 0x200 ;  /* 0x0108000000007b1d */ /* 0x000fe60000010000 */
[----:B---3--:R-:W-:-:S03]  /*15120*/  @!P0 LEA R16, R29, R0, 0x18 ;  /* 0x000000001d108211 */ /* 0x008fc600078ec0ff */
[----:B-----5:R-:W0:Y:S04]  /*15130*/  SHFL.IDX PT, R0, R2, RZ, 0x1f ;  /* 0x00001fff02007589 */ /* 0x020e2800000e0000 */
[----:B------:R4:W-:Y:S04]  /*15140*/  @!P0 STS [R16+0x19cd0], R2 ;  /* 0x019cd00210008388 */ /* 0x0009e80000000800 */
[----:B0-----:R4:W-:Y:S01]  /*15150*/  STL [R1+0xc], R0 ;  /* 0x00000c0001007387 */ /* 0x0019e20000100800 */
[----:B------:R-:W-:Y:S06]  /*15160*/  BAR.ARV 0x5, 0x200 ;  /* 0x0148000000007b1d */ /* 0x000fec0000002000 */
.L_x_924:
[----:B0-2-4-:R-:W2:Y:S01]  /*15170*/  LDL R0, [R1+0xc] ;  /* 0x00000c0001007983 */ /* 0x015ea20000100800 */
[----:B------:R-:W-:Y:S02]  /*15180*/  ULDC UR4, c[0x0][0xc38] ;  /* 0x00030e0000047ab9 */ /* 0x000fe40000000800 */
[----:B--2---:R-:W-:-:S13]  /*15190*/  ISETP.GE.AND P0, PT, R0, UR4, PT ;  /* 0x0000000400007c0c */ /* 0x004fda000bf06270 */
[----:B------:R-:W-:Y:S05]  /*151a0*/  @!P0 BRA `(.L_x_925) ;  /* 0xffffffc000888947 */ /* 0x000fea000383ffff */
.L_x_852:
[----:B------:R-:W2:Y:S01]  /*151b0*/  LDL.LU R0, [R1+0x14] ;  /* 0x0000140001007983 */ /* 0x000ea20000300800 */
[----:B------:R-:W-:Y:S01]  /*151c0*/  BSSY B0, `(.L_x_926) ;  /* 0x000000b000007945 */ /* 0x000fe20003800000 */
[----:B------:R-:W0:Y:S01]  /*151d0*/  S2R R5, SR_CgaCtaId ;  /* 0x0000000000057919 */ /* 0x000e220000008800 */
[----:B--2---:R-:W-:-:S05]  /*151e0*/  VIADD R0, R0, 0x1 ;  /* 0x0000000100007836 */ /* 0x004fca0000000000 */
[----:B---3--:R-:W-:-:S04]  /*151f0*/  LEA.HI R2, R0, R0, RZ, 0x1 ;  /* 0x0000000000027211 */ /* 0x008fc800078f08ff */
[----:B-1----:R-:W-:Y:S02]  /*15200*/  LOP3.LUT R3, R2, 0xfffffffe, RZ, 0xc0, !PT ;  /* 0xfffffffe02037812 */ /* 0x002fe400078ec0ff */
[----:B------:R-:W-:-:S03]  /*15210*/  MOV R2, 0x400 ;  /* 0x0000040000027802 */ /* 0x000fc60000000f00 */
[----:B------:R-:W-:Y:S01]  /*15220*/  IMAD.IADD R0, R0, 0x1, -R3 ;  /* 0x0000000100007824 */ /* 0x000fe200078e0a03 */
[----:B0-----:R-:W-:-:S04]  /*15230*/  LEA R5, R5, R2, 0x18 ;  /* 0x0000000205057211 */ /* 0x001fc800078ec0ff */
[----:B------:R-:W-:-:S04]  /*15240*/  SHF.L.U32 R0, R0, 0x1f, RZ ;  /* 0x0000001f00007819 */ /* 0x000fc800000006ff */
[----:B------:R-:W0:Y:S02]  /*15250*/  SYNCS.PHASECHK.TRANS64.TRYWAIT P0, [R5+URZ+0x19c20], R0 ;  /* 0x019c2000050075a7 */ /* 0x000e24000800017f */
[----:B0-----:R-:W-:Y:S05]  /*15260*/  @!P0 BRA `(.L_x_927) ;  /* 0x0000001800188947 */ /* 0x001fea0003800000 */
.L_x_986:
[----:B------:R-:W-:Y:S05]  /*15270*/  BSYNC B0 ;  /* 0x0000000000007941 */ /* 0x000fea0003800000 */
.L_x_926:
[----:B------:R-:W-:-:S03]  /*15280*/  UMOV UR4, 0xffffffff ;  /* 0xffffffff00047882 */ /* 0x000fc60000000000 */
[----:B------:R-:W-:Y:S05]  /*15290*/  BRA.DIV UR4, `(.L_x_928) ;  /* 0x0000001a04207947 */ /* 0x000fea000b800000 */
[----:B0-----:R-:W0:Y:S02]  /*152a0*/  S2R R0, SR_TID.X ;  /* 0x0000000000007919 */ /* 0x001e240000002100 */
[----:B0-----:R-:W-:-:S04]  /*152b0*/  SHF.R.U32.HI R0, RZ, 0x5, R0 ;  /* 0x00000005ff007819 */ /* 0x001fc80000011600 */
[----:B------:R-:W-:-:S05]  /*152c0*/  LOP3.LUT R0, R0, 0x3, RZ, 0xc0, !PT ;  /* 0x0000000300007812 */ /* 0x000fca00078ec0ff */
[----:B------:R0:W1:Y:S02]  /*152d0*/  SHFL.IDX PT, R14, R0, RZ, 0x1f ;  /* 0x00001fff000e7589 */ /* 0x00006400000e0000 */
.L_x_989:
[----:B-1----:R-:W-:Y:S01]  /*152e0*/  ISETP.NE.AND P0, PT, R14, RZ, PT ;  /* 0x000000ff0e00720c */ /* 0x002fe20003f05270 */
[----:B------:R-:W-:-:S12]  /*152f0*/  BSSY B0, `(.L_x_929) ;  /* 0x000002c000007945 */ /* 0x000fd80003800000 */
[----:B------:R-:W-:Y:S05]  /*15300*/  @P0 BRA `(.L_x_930) ;  /* 0x0000000000a80947 */ /* 0x000fea0003800000 */
[----:B------:R-:W-:-:S03]  /*15310*/  UMOV UR4, 0xffffffff ;  /* 0xffffffff00047882 */ /* 0x000fc60000000000 */
[----:B------:R-:W-:Y:S05]  /*15320*/  BRA.DIV UR4, `(.L_x_931) ;  /* 0x0000001a04307947 */ /* 0x000fea000b800000 */
[----:B------:R-:W-:-:S13]  /*15330*/  ELECT P6, URZ, PT ;  /* 0x00000000003f782f */ /* 0x000fda00038c0000 */
.L_x_992:
[----:B------:R-:W-:Y:S05]  /*15340*/  @!P6 BRA `(.L_x_930) ;  /* 0x000000000098e947 */ /* 0x000fea0003800000 */
[----:B------:R-:W-:-:S06]  /*15350*/  ULOP3.LUT UR4, UR39, 0x2, URZ, 0xfc, !UPT ;  /* 0x0000000227047892 */ /* 0x000fcc000f8efc3f */
[----:B0-----:R-:W-:-:S05]  /*15360*/  IMAD.U32 R0, RZ, RZ, UR4 ;  /* 0x00000004ff007e24 */ /* 0x001fca000f8e00ff */
[----:B------:R-:W-:-:S13]  /*15370*/  ISETP.NE.AND P0, PT, R0, 0x3, PT ;  /* 0x000000030000780c */ /* 0x000fda0003f05270 */
[----:B------:R-:W-:Y:S05]  /*15380*/  @!P0 BRA `(.L_x_932) ;  /* 0x0000000000048947 */ /* 0x000fea0003800000 */
[----:B------:R-:W-:Y:S01]  /*15390*/  BPT.TRAP 0x1 ;  /* 0x000000040000795c */ /* 0x000fe20000300000 */
.L_x_932:
[C---:B------:R-:W-:Y:S01]  /*153a0*/  IMAD R3, R22.reuse, 0x8, R5 ;  /* 0x0000000816037824 */ /* 0x040fe200078e0205 */
[----:B------:R-:W-:Y:S01]  /*153b0*/  SHF.L.U32 R2, R23, 0x1f, RZ ;  /* 0x0000001f17027819 */ /* 0x000fe200000006ff */
[----:B------:R-:W-:-:S03]  /*153c0*/  VIADD R22, R22, 0x1 ;  /* 0x0000000116167836 */ /* 0x000fc60000000000 */
[----:B------:R-:W0:Y:S02]  /*153d0*/  SYNCS.PHASECHK.TRANS64.TRYWAIT P1, [R3+URZ+0x19c40], R2 ;  /* 0x019c4002030075a7 */ /* 0x000e24000802017f */
[----:B------:R-:W-:-:S04]  /*153e0*/  ISETP.NE.AND P2, PT, R22, 0x2, PT ;  /* 0x000000021600780c */ /* 0x000fc80003f45270 */
[----:B------:R-:W-:Y:S01]  /*153f0*/  SEL R0, RZ, 0x1, P2 ;  /* 0x00000001ff007807 */ /* 0x000fe20001000000 */
[----:B0-----:R-:W-:Y:S08]  /*15400*/  @!P1 BRA `(.L_x_933) ;  /* 0x0000001800189947 */ /* 0x001ff00003800000 */
.L_x_993:
[----:B------:R-:W-:Y:S02]  /*15410*/  SEL R22, R22, RZ, P2 ;  /* 0x000000ff16167207 */ /* 0x000fe40001000000 */
[----:B------:R-:W-:Y:S01]  /*15420*/  LOP3.LUT R0, R23, R0, RZ, 0x3c, !PT ;  /* 0x0000000017007212 */ /* 0x000fe200078e3cff */
[----:B------:R-:W-:Y:S06]  /*15430*/  @!P0 BRA `(.L_x_934) ;  /* 0x0000000000048947 */ /* 0x000fec0003800000 */
[----:B------:R-:W-:Y:S01]  /*15440*/  BPT.TRAP 0x1 ;  /* 0x000000040000795c */ /* 0x000fe20000300000 */
.L_x_934:
[----:B------:R-:W-:Y:S01]  /*15450*/  IMAD R5, R22, 0x8, R5 ;  /* 0x0000000816057824 */ /* 0x000fe200078e0205 */
[----:B------:R-:W-:-:S04]  /*15460*/  SHF.L.U32 R0, R0, 0x1f, RZ ;  /* 0x0000001f00007819 */ /* 0x000fc800000006ff */
[----:B------:R-:W1:Y:S02]  /*15470*/  SYNCS.PHASECHK.TRANS64.TRYWAIT P1, [R5+URZ+0x19c40], R0 ;  /* 0x019c4000050075a7 */ /* 0x000e64000802017f */
[----:B-1----:R-:W-:Y:S05]  /*15480*/  @!P1 BRA `(.L_x_935) ;  /* 0x00000018000c9947 */ /* 0x002fea0003800000 */
.L_x_994:
[----:B------:R-:W-:Y:S05]  /*15490*/  @!P0 BRA `(.L_x_936) ;  /* 0x0000000000048947 */ /* 0x000fea0003800000 */
[----:B------:R-:W-:Y:S01]  /*154a0*/  BPT.TRAP 0x1 ;  /* 0x000000040000795c */ /* 0x000fe20000300000 */
.L_x_936:
[----:B------:R-:W2:Y:S02]  /*154b0*/  SYNCS.PHASECHK.TRANS64.TRYWAIT P1, [R3+URZ+0x19c60], R2 ;  /* 0x019c6002030075a7 */ /* 0x000ea4000802017f */
[----:B--2---:R-:W-:Y:S05]  /*154c0*/  @!P1 BRA `(.L_x_937) ;  /* 0x0000001800109947 */ /* 0x004fea0003800000 */
.L_x_995:
[----:B------:R-:W-:Y:S05]  /*154d0*/  @!P0 BRA `(.L_x_938) ;  /* 0x0000000000048947 */ /* 0x000fea0003800000 */
[----:B------:R-:W-:Y:S01]  /*154e0*/  BPT.TRAP 0x1 ;  /* 0x000000040000795c */ /* 0x000fe20000300000 */
.L_x_938:
[----:B------:R-:W3:Y:S02]  /*154f0*/  SYNCS.PHASECHK.TRANS64.TRYWAIT P1, [R5+URZ+0x19c60], R0 ;  /* 0x019c6000050075a7 */ /* 0x000ee4000802017f */
[----:B---3--:R-:W-:Y:S05]  /*15500*/  @!P1 BRA `(.L_x_939) ;  /* 0x0000001800149947 */ /* 0x008fea0003800000 */
.L_x_996:
[----:B------:R-:W-:Y:S05]  /*15510*/  @!P0 BRA `(.L_x_940) ;  /* 0x0000000000048947 */ /* 0x000fea0003800000 */
[----:B------:R-:W-:Y:S01]  /*15520*/  BPT.TRAP 0x1 ;  /* 0x000000040000795c */ /* 0x000fe20000300000 */
.L_x_940:
[----:B------:R-:W4:Y:S02]  /*15530*/  SYNCS.PHASECHK.TRANS64.TRYWAIT P1, [R3+URZ+0x19c80], R2 ;  /* 0x019c8002030075a7 */ /* 0x000f24000802017f */
[----:B----4-:R-:W-:Y:S05]  /*15540*/  @!P1 BRA `(.L_x_941) ;  /* 0x0000001800189947 */ /* 0x010fea0003800000 */
.L_x_997:
[----:B------:R-:W-:Y:S05]  /*15550*/  @!P0 BRA `(.L_x_942) ;  /* 0x0000000000048947 */ /* 0x000fea0003800000 */
[----:B------:R-:W-:Y:S01]  /*15560*/  BPT.TRAP 0x1 ;  /* 0x000000040000795c */ /* 0x000fe20000300000 */
.L_x_942:
[----:B------:R0:W0:Y:S02]  /*15570*/  SYNCS.PHASECHK.TRANS64.TRYWAIT P0, [R5+URZ+0x19c80], R0 ;  /* 0x019c8000050075a7 */ /* 0x000024000800017f */
[----:B0-----:R-:W-:Y:S05]  /*15580*/  @!P0 NANOSLEEP.SYNCS 0x989680 ;  /* 0x009896800000895d */ /* 0x001fea0003900000 */
[----:B------:R-:W0:Y:S02]  /*15590*/  @!P0 SYNCS.PHASECHK.TRANS64 P0, [R5+URZ+0x19c80], R0 ;  /* 0x019c8000050085a7 */ /* 0x000e24000800007f */
[----:B0-----:R-:W-:Y:S05]  /*155a0*/  @!P0 BRA `(.L_x_942) ;  /* 0xfffffffc00f08947 */ /* 0x001fea000383ffff */
.L_x_930:
[----:B------:R-:W-:Y:S05]  /*155b0*/  BSYNC B0 ;  /* 0x0000000000007941 */ /* 0x000fea0003800000 */
.L_x_929:
[----:B------:R-:W-:Y:S05]  /*155c0*/  EXIT ;  /* 0x000000000000794d */ /* 0x000fea0003800000 */
.L_x_765:
[----:B0-----:R-:W-:-:S04]  /*155d0*/  IMAD.U32 R3, RZ, RZ, UR46 ;  /* 0x0000002eff037e24 */ /* 0x001fc8000f8e00ff */
[----:B------:R0:W1:Y:S03]  /*155e0*/  SYNCS.PHASECHK.TRANS64.TRYWAIT P1, [R3+URZ+0x19c00], R6 ;  /* 0x019c0006030075a7 */ /* 0x000066000802017f */
[----:B-1----:R-:W-:Y:S05]  /*155f0*/  @!P1 NANOSLEEP.SYNCS 0x989680 ;  /* 0x009896800000995d */ /* 0x002fea0003900000 */
[----:B------:R-:W1:Y:S02]  /*15600*/  @!P1 SYNCS.PHASECHK.TRANS64 P1, [R3+URZ+0x19c00], R6 ;  /* 0x019c0006030095a7 */ /* 0x000e64000802007f */
[----:B-1----:R-:W-:Y:S05]  /*15610*/  @!P1 BRA `(.L_x_765) ;  /* 0xfffffffc00ec9947 */ /* 0x002fea000383ffff */
[----:B------:R-:W-:Y:S05]  /*15620*/  BRA `(.L_x_943) ;  /* 0xfffffec400707947 */ /* 0x000fea000383ffff */
.L_x_769:
[----:B-1----:R1:W2:Y:S02]  /*15630*/  SYNCS.PHASECHK.TRANS64.TRYWAIT P1, [R12+URZ+0x19c30], R3 ;  /* 0x019c30030c0075a7 */ /* 0x0022a4000802017f */
[----:B--2---:R-:W-:Y:S05]  /*15640*/  @!P1 NANOSLEEP.SYNCS 0x989680 ;  /* 0x009896800000995d */ /* 0x004fea0003900000 */
[----:B------:R-:W2:Y:S02]  /*15650*/  @!P1 SYNCS.PHASECHK.TRANS64 P1, [R12+URZ+0x19c30], R3 ;  /* 0x019c30030c0095a7 */ /* 0x000ea4000802007f */
[----:B--2---:R-:W-:Y:S05]  /*15660*/  @!P1 BRA `(.L_x_769) ;  /* 0xfffffffc00f09947 */ /* 0x004fea000383ffff */
[----:B------:R-:W-:Y:S05]  /*15670*/  BRA `(.L_x_768) ;  /* 0xfffffec4008c7947 */ /* 0x000fea000383ffff */
.L_x_786:
[----:B-1----:R-:W-:-:S04]  /*15680*/  IMAD.U32 R8, RZ, RZ, UR20 ;  /* 0x00000014ff087e24 */ /* 0x002fc8000f8e00ff */
[----:B------:R1:W2:Y:S03]  /*15690*/  SYNCS.PHASECHK.TRANS64.TRYWAIT P1, [R8+URZ+0x19c30], R7 ;  /* 0x019c3007080075a7 */ /* 0x0002a6000802017f */
[----:B--2---:R-:W-:Y:S05]  /*156a0*/  @!P1 NANOSLEEP.SYNCS 0x989680 ;  /* 0x009896800000995d */ /* 0x004fea0003900000 */
[----:B------:R-:W2:Y:S02]  /*156b0*/  @!P1 SYNCS.PHASECHK.TRANS64 P1, [R8+URZ+0x19c30], R7 ;  /* 0x019c3007080095a7 */ /* 0x000ea4000802007f */
[----:B--2---:R-:W-:Y:S05]  /*156c0*/  @!P1 BRA `(.L_x_786) ;  /* 0xfffffffc00ec9947 */ /* 0x004fea000383ffff */
[----:B------:R-:W-:Y:S05]  /*156d0*/  BRA `(.L_x_785) ;  /* 0xffffff0000247947 */ /* 0x000fea000383ffff */
.L_x_790:
[----:B-1----:R-:W-:-:S04]  /*156e0*/  IMAD.U32 R8, RZ, RZ, UR11 ;  /* 0x0000000bff087e24 */ /* 0x002fc8000f8e00ff */
[----:B------:R1:W2:Y:S03]  /*156f0*/  SYNCS.PHASECHK.TRANS64.TRYWAIT P1, [R8+URZ+0x19c50], R7 ;  /* 0x019c5007080075a7 */ /* 0x0002a6000802017f */
[----:B--2---:R-:W-:Y:S05]  /*15700*/  @!P1 NANOSLEEP.SYNCS 0x989680 ;  /* 0x009896800000995d */ /* 0x004fea0003900000 */
[----:B------:R-:W2:Y:S02]  /*15710*/  @!P1 SYNCS.PHASECHK.TRANS64 P1, [R8+URZ+0x19c50], R7 ;  /* 0x019c5007080095a7 */ /* 0x000ea4000802007f */
[----:B--2---:R-:W-:Y:S05]  /*15720*/  @!P1 BRA `(.L_x_790) ;  /* 0xfffffffc00ec9947 */ /* 0x004fea000383ffff */
[----:B------:R-:W-:Y:S05]  /*15730*/  BRA `(.L_x_789) ;  /* 0xffffff0000747947 */ /* 0x000fea000383ffff */
.L_x_809:
[----:B-1----:R-:W-:-:S04]  /*15740*/  IMAD.U32 R10, RZ, RZ, UR6 ;  /* 0x00000006ff0a7e24 */ /* 0x002fc8000f8e00ff */
[----:B------:R1:W2:Y:S03]  /*15750*/  SYNCS.PHASECHK.TRANS64.TRYWAIT P1, [R10+URZ+0x19c30], R7 ;  /* 0x019c30070a0075a7 */ /* 0x0002a6000802017f */
[----:B--2---:R-:W-:Y:S05]  /*15760*/  @!P1 NANOSLEEP.SYNCS 0x989680 ;  /* 0x009896800000995d */ /* 0x004fea0003900000 */
[----:B------:R-:W2:Y:S02]  /*15770*/  @!P1 SYNCS.PHASECHK.TRANS64 P1, [R10+URZ+0x19c30], R7 ;  /* 0x019c30070a0095a7 */ /* 0x000ea4000802007f */
[----:B--2---:R-:W-:Y:S05]  /*15780*/  @!P1 BRA `(.L_x_809) ;  /* 0xfffffffc00ec9947 */ /* 0x004fea000383ffff */
[----:B------:R-:W-:Y:S05]  /*15790*/  BRA `(.L_x_808) ;  /* 0xffffff3400c47947 */ /* 0x000fea000383ffff */
.L_x_813:
[----:B-1----:R-:W-:-:S04]  /*157a0*/  IMAD.U32 R10, RZ, RZ, UR11 ;  /* 0x0000000bff0a7e24 */ /* 0x002fc8000f8e00ff */
[----:B------:R1:W2:Y:S03]  /*157b0*/  SYNCS.PHASECHK.TRANS64.TRYWAIT P1, [R10+URZ+0x19c50], R7 ;  /* 0x019c50070a0075a7 */ /* 0x0002a6000802017f */
[----:B--2---:R-:W-:Y:S05]  /*157c0*/  @!P1 NANOSLEEP.SYNCS 0x989680 ;  /* 0x009896800000995d */ /* 0x004fea0003900000 */
[----:B------:R-:W2:Y:S02]  /*157d0*/  @!P1 SYNCS.PHASECHK.TRANS64 P1, [R10+URZ+0x19c50], R7 ;  /* 0x019c50070a0095a7 */ /* 0x000ea4000802007f */
[----:B--2---:R-:W-:Y:S05]  /*157e0*/  @!P1 BRA `(.L_x_813) ;  /* 0xfffffffc00ec9947 */ /* 0x004fea000383ffff */
[----:B------:R-:W-:Y:S05]  /*157f0*/  BRA `(.L_x_812) ;  /* 0xffffff3800147947 */ /* 0x000fea000383ffff */
.L_x_821:
[----:B-1----:R-:W-:-:S04]  /*15800*/  IMAD.U32 R8, RZ, RZ, UR6 ;  /* 0x00000006ff087e24 */ /* 0x002fc8000f8e00ff */
[----:B------:R1:W2:Y:S03]  /*15810*/  SYNCS.PHASECHK.TRANS64.TRYWAIT P1, [R8+URZ+0x19c30], R7 ;  /* 0x019c3007080075a7 */ /* 0x0002a6000802017f */
[----:B--2---:R-:W-:Y:S05]  /*15820*/  @!P1 NANOSLEEP.SYNCS 0x989680 ;  /* 0x009896800000995d */ /* 0x004fea0003900000 */
[----:B------:R-:W2:Y:S02]  /*15830*/  @!P1 SYNCS.PHASECHK.TRANS64 P1, [R8+URZ+0x19c30], R7 ;  /* 0x019c3007080095a7 */ /* 0x000ea4000802007f */
[----:B--2---:R-:W-:Y:S05]  /*15840*/  @!P1 BRA `(.L_x_821) ;  /* 0xfffffffc00ec9947 */ /* 0x004fea000383ffff */
[----:B------:R-:W-:Y:S05]  /*15850*/  BRA `(.L_x_820) ;  /* 0xffffff5800a07947 */ /* 0x000fea000383ffff */
.L_x_825:
[----:B-1----:R-:W-:-:S04]  /*15860*/  IMAD.U32 R8, RZ, RZ, UR11 ;  /* 0x0000000bff087e24 */ /* 0x002fc8000f8e00ff */
[----:B------:R1:W2:Y:S03]  /*15870*/  SYNCS.PHASECHK.TRANS64.TRYWAIT P1, [R8+URZ+0x19c50], R7 ;  /* 0x019c5007080075a7 */ /* 0x0002a6000802017f */
[----:B--2---:R-:W-:Y:S05]  /*15880*/  @!P1 NANOSLEEP.SYNCS 0x989680 ;  /* 0x009896800000995d */ /* 0x004fea0003900000 */
[----:B------:R-:W2:Y:S02]  /*15890*/  @!P1 SYNCS.PHASECHK.TRANS64 P1, [R8+URZ+0x19c50], R7 ;  /* 0x019c5007080095a7 */ /* 0x000ea4000802007f */
[----:B--2---:R-:W-:Y:S05]  /*158a0*/  @!P1 BRA `(.L_x_825) ;  /* 0xfffffffc00ec9947 */ /* 0x004fea000383ffff */
[----:B------:R-:W-:Y:S05]  /*158b0*/  BRA `(.L_x_824) ;  /* 0xffffff5800f07947 */ /* 0x000fea000383ffff */
.L_x_840:
[----:B-1----:R-:W-:-:S04]  /*158c0*/  IMAD.U32 R5, RZ, RZ, UR14 ;  /* 0x0000000eff057e24 */ /* 0x002fc8000f8e00ff */
[----:B------:R1:W2:Y:S03]  /*158d0*/  SYNCS.PHASECHK.TRANS64.TRYWAIT P1, [R5+URZ+0x19c50], R0 ;  /* 0x019c5000050075a7 */ /* 0x0002a6000802017f */
[----:B--2---:R-:W-:Y:S05]  /*158e0*/  @!P1 NANOSLEEP.SYNCS 0x989680 ;  /* 0x009896800000995d */ /* 0x004fea0003900000 */
[----:B------:R-:W2:Y:S02]  /*158f0*/  @!P1 SYNCS.PHASECHK.TRANS64 P1, [R5+URZ+0x19c50], R0 ;  /* 0x019c5000050095a7 */ /* 0x000ea4000802007f */
[----:B--2---:R-:W-:Y:S05]  /*15900*/  @!P1 BRA `(.L_x_840) ;  /* 0xfffffffc00ec9947 */ /* 0x004fea000383ffff */
[----:B------:R-:W-:Y:S05]  /*15910*/  BRA `(.L_x_839) ;  /* 0xffffff8c008c7947 */ /* 0x000fea000383ffff */
.L_x_872:
        /* <DEDUP_REMOVED lines=10> */
.L_x_944:
[----:B------:R-:W-:Y:S05]  /*159c0*/  BRA `(.L_x_945) ;  /* 0xffffffc800607947 */ /* 0x000fea000383ffff */
.L_x_875:
[----:B0-----:R0:W1:Y:S02]  /*159d0*/  SYNCS.PHASECHK.TRANS64.TRYWAIT P0, [R4+URZ+0x19c80], R21 ;  /* 0x019c8015040075a7 */ /* 0x001064000800017f */
[----:B-1----:R-:W-:Y:S05]  /*159e0*/  @!P0 NANOSLEEP.SYNCS 0x989680 ;  /* 0x009896800000895d */ /* 0x002fea0003900000 */
[----:B------:R-:W1:Y:S02]  /*159f0*/  @!P0 SYNCS.PHASECHK.TRANS64 P0, [R4+URZ+0x19c80], R21 ;  /* 0x019c8015040085a7 */ /* 0x000e64000800007f */
[----:B-1----:R-:W-:Y:S05]  /*15a00*/  @!P0 BRA `(.L_x_875) ;  /* 0xfffffffc00f08947 */ /* 0x002fea000383ffff */
[----:B------:R-:W-:Y:S05]  /*15a10*/  BRA `(.L_x_946) ;  /* 0xffffffcc00047947 */ /* 0x000fea000383ffff */
.L_x_876:
[----:B------:R-:W-:Y:S01]  /*15a20*/  BSSY B0, `(.L_x_947) ;  /* 0x0000008000007945 */ /* 0x000fe20003800000 */
[----:B------:R-:W-:Y:S02]  /*15a30*/  IMAD.MOV.U32 R13, RZ, RZ, R9 ;  /* 0x000000ffff0d7224 */ /* 0x000fe400078e0009 */
[----:B------:R-:W-:Y:S02]  /*15a40*/  IMAD.MOV.U32 R12, RZ, RZ, RZ ;  /* 0x000000ffff0c7224 */ /* 0x000fe400078e00ff */
[----:B------:R-:W-:Y:S02]  /*15a50*/  IMAD.MOV.U32 R11, RZ, RZ, 0x1e1f ;  /* 0x00001e1fff0b7424 */ /* 0x000fe400078e00ff */
[----:B------:R-:W-:-:S07]  /*15a60*/  IMAD.MOV.U32 R15, RZ, RZ, -0x1 ;  /* 0xffffffffff0f7424 */ /* 0x000fce00078e00ff */
[----:B0-----:R-:W-:Y:S05]  /*15a70*/  WARPSYNC.COLLECTIVE R15, `(.L_x_948) ;  /* 0x000000000f087348 */ /* 0x001fea0003c00000 */
[----:B------:R1:W2:Y:S02]  /*15a80*/  SHFL.IDX P6, R14, R13, R12, R11 ;  /* 0x0000000c0d0e7389 */ /* 0x0002a400000c000b */
[----:B012---:R-:W-:Y:S01]  /*15a90*/  ENDCOLLECTIVE ;  /* 0x000000000000791b */ /* 0x007fe20003800000 */
.L_x_948:
[----:B------:R-:W-:Y:S05]  /*15aa0*/  BSYNC B0 ;  /* 0x0000000000007941 */ /* 0x000fea0003800000 */
.L_x_947:
[----:B------:R-:W-:Y:S01]  /*15ab0*/  IMAD.MOV.U32 R13, RZ, RZ, R8 ;  /* 0x000000ffff0d7224 */ /* 0x000fe200078e0008 */
[----:B------:R-:W-:Y:S01]  /*15ac0*/  ISETP.GE.AND P3, PT, R7, 0x41, PT ;  /* 0x000000410700780c */ /* 0x000fe20003f66270 */
[----:B------:R-:W-:Y:S02]  /*15ad0*/  IMAD.MOV.U32 R12, RZ, RZ, RZ ;  /* 0x000000ffff0c7224 */ /* 0x000fe400078e00ff */
[----:B------:R-:W-:Y:S02]  /*15ae0*/  IMAD.MOV.U32 R11, RZ, RZ, 0x1e1f ;  /* 0x00001e1fff0b7424 */ /* 0x000fe400078e00ff */
[----:B------:R-:W-:Y:S02]  /*15af0*/  IMAD.MOV.U32 R15, RZ, RZ, -0x1 ;  /* 0xffffffffff0f7424 */ /* 0x000fe400078e00ff */
[----:B------:R-:W-:-:S07]  /*15b00*/  IMAD.MOV.U32 R0, RZ, RZ, R14 ;  /* 0x000000ffff007224 */ /* 0x000fce00078e000e */
[----:B------:R-:W-:Y:S05]  /*15b10*/  WARPSYNC.COLLECTIVE R15, `(.L_x_949) ;  /* 0x000000000f087348 */ /* 0x000fea0003c00000 */
[----:B------:R0:W1:Y:S02]  /*15b20*/  SHFL.IDX P6, R14, R13, R12, R11 ;  /* 0x0000000c0d0e7389 */ /* 0x00006400000c000b */
[----:B01----:R-:W-:Y:S01]  /*15b30*/  ENDCOLLECTIVE ;  /* 0x000000000000791b */ /* 0x003fe20003800000 */
.L_x_949:
[----:B------:R-:W-:Y:S02]  /*15b40*/  IMAD.MOV.U32 R13, RZ, RZ, R9 ;  /* 0x000000ffff0d7224 */ /* 0x000fe400078e0009 */
[----:B------:R-:W-:Y:S02]  /*15b50*/  IMAD.MOV.U32 R12, RZ, RZ, 0x1 ;  /* 0x00000001ff0c7424 */ /* 0x000fe400078e00ff */
[----:B------:R-:W-:-:S07]  /*15b60*/  IMAD.MOV.U32 R2, RZ, RZ, R14 ;  /* 0x000000ffff027224 */ /* 0x000fce00078e000e */
[----:B------:R-:W-:Y:S05]  /*15b70*/  WARPSYNC.COLLECTIVE R15, `(.L_x_950) ;  /* 0x000000000f087348 */ /* 0x000fea0003c00000 */
[----:B------:R0:W1:Y:S02]  /*15b80*/  SHFL.IDX P6, R14, R13, R12, R11 ;  /* 0x0000000c0d0e7389 */ /* 0x00006400000c000b */
[----:B01----:R-:W-:Y:S01]  /*15b90*/  ENDCOLLECTIVE ;  /* 0x000000000000791b */ /* 0x003fe20003800000 */
.L_x_950:
[----:B------:R-:W-:-:S05]  /*15ba0*/  IADD3 R2, P0, R26, R2, RZ ;  /* 0x000000021a027210 */ /* 0x000fca0007f1e0ff */
[----:B------:R-:W-:Y:S01]  /*15bb0*/  IMAD.X R3, RZ, RZ, R0, P0 ;  /* 0x000000ffff037224 */ /* 0x000fe200000e0600 */
[----:B------:R-:W-:Y:S01]  /*15bc0*/  ISETP.LT.OR P0, PT, R7, 0x1, P5 ;  /* 0x000000010700780c */ /* 0x000fe20002f01670 */
[----:B------:R-:W-:Y:S02]  /*15bd0*/  IMAD.IADD R0, R16, 0x1, R10 ;  /* 0x0000000110007824 */ /* 0x000fe400078e020a */
[----:B------:R-:W-:-:S10]  /*15be0*/  IMAD.MOV.U32 R13, RZ, RZ, R8 ;  /* 0x000000ffff0d7224 */ /* 0x000fd400078e0008 */
[----:B------:R-:W-:Y:S01]  /*15bf0*/  @!PT LDS RZ, [RZ] ;  /* 0x00000000fffff984 */ /* 0x000fe20000000800 */
[----:B------:R-:W-:Y:S01]  /*15c00*/  @!PT LDS RZ, [RZ] ;  /* 0x00000000fffff984 */ /* 0x000fe20000000800 */
[----:B------:R-:W-:Y:S01]  /*15c10*/  @!PT LDS RZ, [RZ] ;  /* 0x00000000fffff984 */ /* 0x000fe20000000800 */
[----:B------:R0:W-:Y:S01]  /*15c20*/  LDGSTS.E.BYPASS.LTC128B.128 [R0+0x9000], desc[UR50][R2.64], !P0 ;  /* 0x0900000002007fae */ /* 0x0001e2000c101d72 */
[----:B------:R-:W-:Y:S01]  /*15c30*/  ISETP.LT.OR P0, PT, R7, 0x1, P4 ;  /* 0x000000010700780c */ /* 0x000fe20002701670 */
[----:B------:R-:W-:-:S12]  /*15c40*/  IMAD.MOV.U32 R9, RZ, RZ, R14 ;  /* 0x000000ffff097224 */ /* 0x000fd800078e000e */
[----:B0-----:R-:W-:Y:S05]  /*15c50*/  WARPSYNC.COLLECTIVE R15, `(.L_x_951) ;  /* 0x000000000f087348 */ /* 0x001fea0003c00000 */
[----:B------:R1:W2:Y:S02]  /*15c60*/  SHFL.IDX P6, R14, R13, R12, R11 ;  /* 0x0000000c0d0e7389 */ /* 0x0002a400000c000b */
[----:B012---:R-:W-:Y:S01]  /*15c70*/  ENDCOLLECTIVE ;  /* 0x000000000000791b */ /* 0x007fe20003800000 */
.L_x_951:
[----:B------:R-:W-:Y:S01]  /*15c80*/  @!PT LDS RZ, [RZ] ;  /* 0x00000000fffff984 */ /* 0x000fe20000000800 */
[----:B------:R-:W-:Y:S01]  /*15c90*/  @!PT LDS RZ, [RZ] ;  /* 0x00000000fffff984 */ /* 0x000fe20000000800 */
[----:B------:R-:W-:Y:S01]  /*15ca0*/  @!PT LDS RZ, [RZ] ;  /* 0x00000000fffff984 */ /* 0x000fe20000000800 */
[----:B------:R-:W-:Y:S01]  /*15cb0*/  LDGSTS.E.BYPASS.LTC128B.128 [R0+0xa000], desc[UR50][R2.64+0x20], !P0 ;  /* 0x0a00002002007fae */ /* 0x000fe2000c101d72 */
[----:B------:R-:W-:-:S13]  /*15cc0*/  ISETP.LT.OR P0, PT, R7, 0x1, P2 ;  /* 0x000000010700780c */ /* 0x000fda0001701670 */
[----:B------:R0:W-:Y:S02]  /*15cd0*/  LDGSTS.E.BYPASS.LTC128B.128 [R0+0xb000], desc[UR50][R2.64+0x40], !P0 ;  /* 0x0b00004002007fae */ /* 0x0001e4000c101d72 */
[----:B0-----:R-:W-:Y:S01]  /*15ce0*/  IMAD.MOV.U32 R2, RZ, RZ, R14 ;  /* 0x000000ffff027224 */ /* 0x001fe200078e000e */
[----:B------:R-:W-:Y:S06]  /*15cf0*/  BRA `(.L_x_952) ;  /* 0xffffffcc000c7947 */ /* 0x000fec000383ffff */
.L_x_881:
[----:B---3--:R3:W4:Y:S02]  /*15d00*/  SYNCS.PHASECHK.TRANS64.TRYWAIT P0, [R4+URZ+0x19c40], R21 ;  /* 0x019c4015040075a7 */ /* 0x008724000800017f */
[----:B----4-:R-:W-:Y:S05]  /*15d10*/  @!P0 NANOSLEEP.SYNCS 0x989680 ;  /* 0x009896800000895d */ /* 0x010fea0003900000 */
[----:B------:R-:W4:Y:S02]  /*15d20*/  @!P0 SYNCS.PHASECHK.TRANS64 P0, [R4+URZ+0x19c40], R21 ;  /* 0x019c4015040085a7 */ /* 0x000f24000800007f */
[----:B----4-:R-:W-:Y:S05]  /*15d30*/  @!P0 BRA `(.L_x_881) ;  /* 0xfffffffc00f08947 */ /* 0x010fea000383ffff */
[----:B------:R-:W-:Y:S05]  /*15d40*/  BRA `(.L_x_953) ;  /* 0xffffffcc00707947 */ /* 0x000fea000383ffff */
.L_x_882:
[----:B------:R-:W-:Y:S01]  /*15d50*/  BSSY B0, `(.L_x_954) ;  /* 0x0000008000007945 */ /* 0x000fe20003800000 */
[----:B------:R-:W-:Y:S02]  /*15d60*/  IMAD.MOV.U32 R13, RZ, RZ, R6 ;  /* 0x000000ffff0d7224 */ /* 0x000fe400078e0006 */
[----:B------:R-:W-:Y:S02]  /*15d70*/  IMAD.MOV.U32 R12, RZ, RZ, RZ ;  /* 0x000000ffff0c7224 */ /* 0x000fe400078e00ff */
[----:B------:R-:W-:Y:S02]  /*15d80*/  IMAD.MOV.U32 R11, RZ, RZ, 0x1e1f ;  /* 0x00001e1fff0b7424 */ /* 0x000fe400078e00ff */
[----:B------:R-:W-:-:S07]  /*15d90*/  IMAD.MOV.U32 R15, RZ, RZ, -0x1 ;  /* 0xffffffffff0f7424 */ /* 0x000fce00078e00ff */
[----:B0-23--:R-:W-:Y:S05]  /*15da0*/  WARPSYNC.COLLECTIVE R15, `(.L_x_955) ;  /* 0x000000000f087348 */ /* 0x00dfea0003c00000 */
[----:B------:R1:W4:Y:S02]  /*15db0*/  SHFL.IDX P6, R14, R13, R12, R11 ;  /* 0x0000000c0d0e7389 */ /* 0x00032400000c000b */
[----:B01234-:R-:W-:Y:S01]  /*15dc0*/  ENDCOLLECTIVE ;  /* 0x000000000000791b */ /* 0x01ffe20003800000 */
.L_x_955:
[----:B------:R-:W-:Y:S05]  /*15dd0*/  BSYNC B0 ;  /* 0x0000000000007941 */ /* 0x000fea0003800000 */
.L_x_954:
        /* <DEDUP_REMOVED lines=8> */
.L_x_956:
[----:B------:R-:W-:Y:S02]  /*15e60*/  IMAD.MOV.U32 R13, RZ, RZ, R6 ;  /* 0x000000ffff0d7224 */ /* 0x000fe400078e0006 */
[----:B------:R-:W-:Y:S02]  /*15e70*/  IMAD.MOV.U32 R12, RZ, RZ, 0x1 ;  /* 0x00000001ff0c7424 */ /* 0x000fe400078e00ff */
[----:B------:R-:W-:-:S07]  /*15e80*/  IMAD.MOV.U32 R3, RZ, RZ, R14 ;  /* 0x000000ffff037224 */ /* 0x000fce00078e000e */
[----:B------:R-:W-:Y:S05]  /*15e90*/  WARPSYNC.COLLECTIVE R15, `(.L_x_957) ;  /* 0x000000000f087348 */ /* 0x000fea0003c00000 */
[----:B------:R0:W1:Y:S02]  /*15ea0*/  SHFL.IDX P6, R14, R13, R12, R11 ;  /* 0x0000000c0d0e7389 */ /* 0x00006400000c000b */
[----:B01----:R-:W-:Y:S01]  /*15eb0*/  ENDCOLLECTIVE ;  /* 0x000000000000791b */ /* 0x003fe20003800000 */
.L_x_957:
        /* <DEDUP_REMOVED lines=10> */
.L_x_958:
        /* <DEDUP_REMOVED lines=8> */
.L_x_887:
[----:B------:R-:W-:Y:S02]  /*15fe0*/  IMAD.MOV.U32 R13, RZ, RZ, R0 ;  /* 0x000000ffff0d7224 */ /* 0x000fe400078e0000 */
[----:B------:R-:W-:Y:S02]  /*15ff0*/  IMAD.MOV.U32 R12, RZ, RZ, RZ ;  /* 0x000000ffff0c7224 */ /* 0x000fe400078e00ff */
[----:B------:R-:W-:Y:S02]  /*16000*/  IMAD.MOV.U32 R11, RZ, RZ, 0x1e1f ;  /* 0x00001e1fff0b7424 */ /* 0x000fe400078e00ff */
[----:B------:R-:W-:Y:S02]  /*16010*/  IMAD.MOV.U32 R15, RZ, RZ, -0x1 ;  /* 0xffffffffff0f7424 */ /* 0x000fe400078e00ff */
[----:B------:R-:W-:-:S07]  /*16020*/  VIADD R5, R10, UR43 ;  /* 0x0000002b0a057c36 */ /* 0x000fce0008000000 */
[----:B-----5:R-:W-:Y:S05]  /*16030*/  WARPSYNC.COLLECTIVE R15, `(.L_x_960) ;  /* 0x000000000f087348 */ /* 0x020fea0003c00000 */
[----:B------:R0:W1:Y:S02]  /*16040*/  SHFL.IDX P6, R14, R13, R12, R11 ;  /* 0x0000000c0d0e7389 */ /* 0x00006400000c000b */
[----:B01---5:R-:W-:Y:S01]  /*16050*/  ENDCOLLECTIVE ;  /* 0x000000000000791b */ /* 0x023fe20003800000 */
.L_x_960:
[----:B------:R-:W-:Y:S01]  /*16060*/  ISETP.GE.AND P1, PT, R5, UR41, PT ;  /* 0x0000002905007c0c */ /* 0x000fe2000bf26270 */
[----:B------:R-:W-:Y:S02]  /*16070*/  IMAD.MOV.U32 R13, RZ, RZ, R4 ;  /* 0x000000ffff0d7224 */ /* 0x000fe400078e0004 */
[----:B------:R-:W-:-:S10]  /*16080*/  IMAD.MOV.U32 R2, RZ, RZ, R14 ;  /* 0x000000ffff027224 */ /* 0x000fd400078e000e */
[----:B------:R-:W-:Y:S05]  /*16090*/  WARPSYNC.COLLECTIVE R15, `(.L_x_961) ;  /* 0x000000000f087348 */ /* 0x000fea0003c00000 */
[----:B------:R0:W1:Y:S02]  /*160a0*/  SHFL.IDX P6, R14, R13, R12, R11 ;  /* 0x0000000c0d0e7389 */ /* 0x00006400000c000b */
[----:B01----:R-:W-:Y:S01]  /*160b0*/  ENDCOLLECTIVE ;  /* 0x000000000000791b */ /* 0x003fe20003800000 */
.L_x_961:
[----:B------:R-:W-:Y:S02]  /*160c0*/  IMAD.MOV.U32 R13, RZ, RZ, R0 ;  /* 0x000000ffff0d7224 */ /* 0x000fe400078e0000 */
[----:B------:R-:W-:Y:S02]  /*160d0*/  IMAD.MOV.U32 R12, RZ, RZ, 0x1 ;  /* 0x00000001ff0c7424 */ /* 0x000fe400078e00ff */
[----:B------:R-:W-:-:S07]  /*160e0*/  IMAD.MOV.U32 R3, RZ, RZ, R14 ;  /* 0x000000ffff037224 */ /* 0x000fce00078e000e */
[----:B------:R-:W-:Y:S05]  /*160f0*/  WARPSYNC.COLLECTIVE R15, `(.L_x_962) ;  /* 0x000000000f087348 */ /* 0x000fea0003c00000 */
[----:B------:R0:W1:Y:S02]  /*16100*/  SHFL.IDX P6, R14, R13, R12, R11 ;  /* 0x0000000c0d0e7389 */ /* 0x00006400000c000b */
[----:B01----:R-:W-:Y:S01]  /*16110*/  ENDCOLLECTIVE ;  /* 0x000000000000791b */ /* 0x003fe20003800000 */
.L_x_962:
[----:B------:R-:W-:-:S05]  /*16120*/  @!P1 IADD3 R3, P0, R9, R3, RZ ;  /* 0x0000000309039210 */ /* 0x000fca0007f1e0ff */
[----:B------:R-:W-:-:S05]  /*16130*/  @!P1 IMAD.X R2, RZ, RZ, R2, P0 ;  /* 0x000000ffff029224 */ /* 0x000fca00000e0602 */
[----:B------:R-:W-:Y:S01]  /*16140*/  @!P1 LOP3.LUT R3, R3, R2, RZ, 0x3c, !PT ;  /* 0x0000000203039212 */ /* 0x000fe200078e3cff */
[----:B------:R-:W-:-:S03]  /*16150*/  IMAD.MOV.U32 R13, RZ, RZ, R4 ;  /* 0x000000ffff0d7224 */ /* 0x000fc600078e0004 */
[----:B------:R-:W-:-:S04]  /*16160*/  @!P1 LOP3.LUT R2, R3, R2, RZ, 0x3c, !PT ;  /* 0x0000000203029212 */ /* 0x000fc800078e3cff */
[----:B------:R-:W-:Y:S01]  /*16170*/  @!P1 LOP3.LUT R3, R3, R2, RZ, 0x3c, !PT ;  /* 0x0000000203039212 */ /* 0x000fe200078e3cff */
[----:B------:R-:W-:-:S07]  /*16180*/  IMAD.MOV.U32 R0, RZ, RZ, R14 ;  /* 0x000000ffff007224 */ /* 0x000fce00078e000e */
[----:B------:R-:W-:Y:S05]  /*16190*/  WARPSYNC.COLLECTIVE R15, `(.L_x_963) ;  /* 0x000000000f087348 */ /* 0x000fea0003c00000 */
[----:B------:R0:W1:Y:S02]  /*161a0*/  SHFL.IDX P6, R14, R13, R12, R11 ;  /* 0x0000000c0d0e7389 */ /* 0x00006400000c000b */
[----:B01----:R-:W-:Y:S01]  /*161b0*/  ENDCOLLECTIVE ;  /* 0x000000000000791b */ /* 0x003fe20003800000 */
.L_x_963:
        /* <DEDUP_REMOVED lines=13> */
.L_x_964:
[----:B------:R-:W-:-:S13]  /*16290*/  ISETP.GE.AND P1, PT, R2, UR41, PT ;  /* 0x0000002902007c0c */ /* 0x000fda000bf26270 */
[----:B------:R-:W-:Y:S01]  /*162a0*/  @!P1 IADD3 R2, P0, R9, R4, RZ ;  /* 0x0000000409029210 */ /* 0x000fe20007f1e0ff */
[----:B------:R-:W-:-:S04]  /*162b0*/  IMAD.MOV.U32 R13, RZ, RZ, R7 ;  /* 0x000000ffff0d7224 */ /* 0x000fc800078e0007 */
[----:B------:R-:W-:-:S04]  /*162c0*/  @!P1 IMAD.X R0, RZ, RZ, R0, P0 ;  /* 0x000000ffff009224 */ /* 0x000fc800000e0600 */
[----:B------:R-:W-:Y:S02]  /*162d0*/  @!P1 IMAD.MOV.U32 R3, RZ, RZ, R0 ;  /* 0x000000ffff039224 */ /* 0x000fe400078e0000 */
[----:B------:R-:W-:-:S07]  /*162e0*/  IMAD.MOV.U32 R6, RZ, RZ, R14 ;  /* 0x000000ffff067224 */ /* 0x000fce00078e000e */
[----:B------:R-:W-:Y:S05]  /*162f0*/  WARPSYNC.COLLECTIVE R15, `(.L_x_965) ;  /* 0x000000000f087348 */ /* 0x000fea0003c00000 */
[----:B------:R0:W1:Y:S02]  /*16300*/  SHFL.IDX P6, R14, R13, R12, R11 ;  /* 0x0000000c0d0e7389 */ /* 0x00006400000c000b */
[----:B01----:R-:W-:Y:S01]  /*16310*/  ENDCOLLECTIVE ;  /* 0x000000000000791b */ /* 0x003fe20003800000 */
.L_x_965:
[----:B------:R-:W-:Y:S01]  /*16320*/  @!PT LDS RZ, [RZ] ;  /* 0x00000000fffff984 */ /* 0x000fe20000000800 */
[----:B------:R-:W-:Y:S01]  /*16330*/  @!PT LDS RZ, [RZ] ;  /* 0x00000000fffff984 */ /* 0x000fe20000000800 */
[----:B------:R-:W-:Y:S01]  /*16340*/  @!PT LDS RZ, [RZ] ;  /* 0x00000000fffff984 */ /* 0x000fe20000000800 */
[----:B------:R0:W-:Y:S04]  /*16350*/  @!P1 LDGSTS.E.BYPASS.LTC128B.128 [R8+0xf800], desc[UR50][R2.64], !P3 ;  /* 0x0f80000002089fae */ /* 0x0001e8000d901d72 */
[----:B------:R0:W-:Y:S04]  /*16360*/  @!P1 LDGSTS.E.BYPASS.LTC128B.128 [R8+0x11000], desc[UR50][R2.64+0x20], !P4 ;  /* 0x1100002002089fae */ /* 0x0001e8000e101d72 */
[----:B------:R0:W-:Y:S01]  /*16370*/  @!P1 LDGSTS.E.BYPASS.LTC128B.128 [R8+0x12800], desc[UR50][R2.64+0x40], !P5 ;  /* 0x1280004002089fae */ /* 0x0001e2000e901d72 */
[----:B------:R-:W-:Y:S05]  /*16380*/  BRA `(.L_x_966) ;  /* 0xffffffd000c87947 */ /* 0x000fea000383ffff */
.L_x_892:
[----:B0-----:R0:W1:Y:S02]  /*16390*/  SYNCS.PHASECHK.TRANS64.TRYWAIT P0, [R16+URZ+0x19c20], R3 ;  /* 0x019c2003100075a7 */ /* 0x001064000800017f */
[----:B-1----:R-:W-:Y:S05]  /*163a0*/  @!P0 NANOSLEEP.SYNCS 0x989680 ;  /* 0x009896800000895d */ /* 0x002fea0003900000 */
[----:B------:R-:W1:Y:S02]  /*163b0*/  @!P0 SYNCS.PHASECHK.TRANS64 P0, [R16+URZ+0x19c20], R3 ;  /* 0x019c2003100085a7 */ /* 0x000e64000800007f */
[----:B-1----:R-:W-:Y:S05]  /*163c0*/  @!P0 BRA `(.L_x_892) ;  /* 0xfffffffc00f08947 */ /* 0x002fea000383ffff */
[----:B------:R-:W-:Y:S05]  /*163d0*/  BRA `(.L_x_967) ;  /* 0xffffffd400387947 */ /* 0x000fea000383ffff */
.L_x_896:
[----:B0-----:R0:W1:Y:S02]  /*163e0*/  SYNCS.PHASECHK.TRANS64.TRYWAIT P0, [R4+URZ+0x19c80], R10 ;  /* 0x019c800a040075a7 */ /* 0x001064000800017f */
[----:B-1----:R-:W-:Y:S05]  /*163f0*/  @!P0 NANOSLEEP.SYNCS 0x989680 ;  /* 0x009896800000895d */ /* 0x002fea0003900000 */
[----:B------:R-:W1:Y:S02]  /*16400*/  @!P0 SYNCS.PHASECHK.TRANS64 P0, [R4+URZ+0x19c80], R10 ;  /* 0x019c800a040085a7 */ /* 0x000e64000800007f */
[----:B-1----:R-:W-:Y:S05]  /*16410*/  @!P0 BRA `(.L_x_896) ;  /* 0xfffffffc00f08947 */ /* 0x002fea000383ffff */
[----:B------:R-:W-:Y:S05]  /*16420*/  BRA `(.L_x_968) ;  /* 0xffffffd400fc7947 */ /* 0x000fea000383ffff */
.L_x_897:
        /* <DEDUP_REMOVED lines=8> */
.L_x_970:
[----:B------:R-:W-:Y:S05]  /*164b0*/  BSYNC B0 ;  /* 0x0000000000007941 */ /* 0x000fea0003800000 */
.L_x_969:
        /* <DEDUP_REMOVED lines=10> */
.L_x_971:
        /* <DEDUP_REMOVED lines=11> */
.L_x_972:
        /* <DEDUP_REMOVED lines=11> */
.L_x_973:
[----:B------:R-:W-:Y:S01]  /*166c0*/  IMAD.MOV.U32 R2, RZ, RZ, R14 ;  /* 0x000000ffff027224 */ /* 0x000fe200078e000e */
[----:B------:R-:W-:Y:S06]  /*166d0*/  BRA `(.L_x_974) ;  /* 0xffffffd400e87947 */ /* 0x000fec000383ffff */
.L_x_902:
[----:B---3--:R3:W4:Y:S02]  /*166e0*/  SYNCS.PHASECHK.TRANS64.TRYWAIT P0, [R4+URZ+0x19c40], R10 ;  /* 0x019c400a040075a7 */ /* 0x008724000800017f */
[----:B----4-:R-:W-:Y:S05]  /*166f0*/  @!P0 NANOSLEEP.SYNCS 0x989680 ;  /* 0x009896800000895d */ /* 0x010fea0003900000 */
[----:B------:R-:W4:Y:S02]  /*16700*/  @!P0 SYNCS.PHASECHK.TRANS64 P0, [R4+URZ+0x19c40], R10 ;  /* 0x019c400a040085a7 */ /* 0x000f24000800007f */
[----:B----4-:R-:W-:Y:S05]  /*16710*/  @!P0 BRA `(.L_x_902) ;  /* 0xfffffffc00f08947 */ /* 0x010fea000383ffff */
[----:B------:R-:W-:Y:S05]  /*16720*/  BRA `(.L_x_975) ;  /* 0xffffffd8004c7947 */ /* 0x000fea000383ffff */
.L_x_903:
        /* <DEDUP_REMOVED lines=8> */
.L_x_977:
[----:B------:R-:W-:Y:S05]  /*167b0*/  BSYNC B0 ;  /* 0x0000000000007941 */ /* 0x000fea0003800000 */
.L_x_976:
        /* <DEDUP_REMOVED lines=8> */
.L_x_978:
[----:B------:R-:W-:Y:S02]  /*16840*/  IMAD.MOV.U32 R13, RZ, RZ, R8 ;  /* 0x000000ffff0d7224 */ /* 0x000fe400078e0008 */
[----:B------:R-:W-:Y:S02]  /*16850*/  IMAD.MOV.U32 R12, RZ, RZ, 0x1 ;  /* 0x00000001ff0c7424 */ /* 0x000fe400078e00ff */
[----:B------:R-:W-:-:S07]  /*16860*/  IMAD.MOV.U32 R2, RZ, RZ, R14 ;  /* 0x000000ffff027224 */ /* 0x000fce00078e000e */
[----:B------:R-:W-:Y:S05]  /*16870*/  WARPSYNC.COLLECTIVE R15, `(.L_x_979) ;  /* 0x000000000f087348 */ /* 0x000fea0003c00000 */
[----:B------:R0:W1:Y:S02]  /*16880*/  SHFL.IDX P6, R14, R13, R12, R11 ;  /* 0x0000000c0d0e7389 */ /* 0x00006400000c000b */
[----:B01----:R-:W-:Y:S01]  /*16890*/  ENDCOLLECTIVE ;  /* 0x000000000000791b */ /* 0x003fe20003800000 */
.L_x_979:
        /* <DEDUP_REMOVED lines=13> */
.L_x_980:
[----:B------:R-:W-:Y:S01]  /*16970*/  IMAD.MOV.U32 R2, RZ, RZ, R14 ;  /* 0x000000ffff027224 */ /* 0x000fe200078e000e */
[----:B------:R-:W-:Y:S06]  /*16980*/  BRA `(.L_x_981) ;  /* 0xffffffd800407947 */ /* 0x000fec000383ffff */
.L_x_908:
[----:B0-----:R0:W4:Y:S02]  /*16990*/  SYNCS.PHASECHK.TRANS64.TRYWAIT P2, [R2+URZ+0x19c70], R3 ;  /* 0x019c7003020075a7 */ /* 0x001124000804017f */
[----:B----4-:R-:W-:Y:S05]  /*169a0*/  @!P2 NANOSLEEP.SYNCS 0x989680 ;  /* 0x009896800000a95d */ /* 0x010fea0003900000 */
[----:B------:R-:W4:Y:S02]  /*169b0*/  @!P2 SYNCS.PHASECHK.TRANS64 P2, [R2+URZ+0x19c70], R3 ;  /* 0x019c70030200a5a7 */ /* 0x000f24000804007f */
[----:B----4-:R-:W-:Y:S05]  /*169c0*/  @!P2 BRA `(.L_x_908) ;  /* 0xfffffffc00f0a947 */ /* 0x010fea000383ffff */
[----:B------:R-:W-:Y:S05]  /*169d0*/  BRA `(.L_x_982) ;  /* 0xffffffd800ac7947 */ /* 0x000fea000383ffff */
.L_x_910:
[----:B0-----:R0:W2:Y:S02]  /*169e0*/  SYNCS.PHASECHK.TRANS64.TRYWAIT P2, [R2+URZ+0x19c60], R4 ;  /* 0x019c6004020075a7 */ /* 0x0010a4000804017f */
[----:B--2---:R-:W-:Y:S05]  /*169f0*/  @!P2 NANOSLEEP.SYNCS 0x989680 ;  /* 0x009896800000a95d */ /* 0x004fea0003900000 */
[----:B------:R-:W2:Y:S02]  /*16a00*/  @!P2 SYNCS.PHASECHK.TRANS64 P2, [R2+URZ+0x19c60], R4 ;  /* 0x019c60040200a5a7 */ /* 0x000ea4000804007f */
[----:B--2---:R-:W-:Y:S05]  /*16a10*/  @!P2 BRA `(.L_x_910) ;  /* 0xfffffffc00f0a947 */ /* 0x004fea000383ffff */
[----:B------:R-:W-:Y:S05]  /*16a20*/  BRA `(.L_x_983) ;  /* 0xffffffd800bc7947 */ /* 0x000fea000383ffff */
.L_x_918:
[----:B0-----:R0:W1:Y:S02]  /*16a30*/  SYNCS.PHASECHK.TRANS64.TRYWAIT P2, [R3+URZ+0x19c70], R0 ;  /* 0x019c7000030075a7 */ /* 0x001064000804017f */
[----:B-1----:R-:W-:Y:S05]  /*16a40*/  @!P2 NANOSLEEP.SYNCS 0x989680 ;  /* 0x009896800000a95d */ /* 0x002fea0003900000 */
[----:B------:R-:W1:Y:S02]  /*16a50*/  @!P2 SYNCS.PHASECHK.TRANS64 P2, [R3+URZ+0x19c70], R0 ;  /* 0x019c70000300a5a7 */ /* 0x000e64000804007f */
[----:B-1----:R-:W-:Y:S05]  /*16a60*/  @!P2 BRA `(.L_x_918) ;  /* 0xfffffffc00f0a947 */ /* 0x002fea000383ffff */
[----:B------:R-:W-:Y:S05]  /*16a70*/  BRA `(.L_x_984) ;  /* 0xffffffe0002c7947 */ /* 0x000fea000383ffff */
.L_x_920:
[----:B0-----:R0:W1:Y:S02]  /*16a80*/  SYNCS.PHASECHK.TRANS64.TRYWAIT P2, [R3+URZ+0x19c60], R0 ;  /* 0x019c6000030075a7 */ /* 0x001064000804017f */
[----:B-1----:R-:W-:Y:S05]  /*16a90*/  @!P2 NANOSLEEP.SYNCS 0x989680 ;  /* 0x009896800000a95d */ /* 0x002fea0003900000 */
[----:B------:R-:W1:Y:S02]  /*16aa0*/  @!P2 SYNCS.PHASECHK.TRANS64 P2, [R3+URZ+0x19c60], R0 ;  /* 0x019c60000300a5a7 */ /* 0x000e64000804007f */
[----:B-1----:R-:W-:Y:S05]  /*16ab0*/  @!P2 BRA `(.L_x_920) ;  /* 0xfffffffc00f0a947 */ /* 0x002fea000383ffff */
[----:B------:R-:W-:Y:S05]  /*16ac0*/  BRA `(.L_x_985) ;  /* 0xffffffe000387947 */ /* 0x000fea000383ffff */
.L_x_927:
[----:B0-----:R0:W1:Y:S02]  /*16ad0*/  SYNCS.PHASECHK.TRANS64.TRYWAIT P0, [R5+URZ+0x19c20], R0 ;  /* 0x019c2000050075a7 */ /* 0x001064000800017f */
[----:B-1----:R-:W-:Y:S05]  /*16ae0*/  @!P0 NANOSLEEP.SYNCS 0x989680 ;  /* 0x009896800000895d */ /* 0x002fea0003900000 */
[----:B------:R-:W1:Y:S02]  /*16af0*/  @!P0 SYNCS.PHASECHK.TRANS64 P0, [R5+URZ+0x19c20], R0 ;  /* 0x019c2000050085a7 */ /* 0x000e64000800007f */
[----:B-1----:R-:W-:Y:S05]  /*16b00*/  @!P0 BRA `(.L_x_927) ;  /* 0xfffffffc00f08947 */ /* 0x002fea000383ffff */
[----:B------:R-:W-:Y:S05]  /*16b10*/  BRA `(.L_x_986) ;  /* 0xffffffe400d47947 */ /* 0x000fea000383ffff */
.L_x_928:
        /* <DEDUP_REMOVED lines=11> */
.L_x_988:
[----:B------:R-:W-:Y:S05]  /*16bd0*/  BSYNC B0 ;  /* 0x0000000000007941 */ /* 0x000fea0003800000 */
.L_x_987:
[----:B------:R-:W-:Y:S05]  /*16be0*/  BRA `(.L_x_989) ;  /* 0xffffffe400bc7947 */ /* 0x000fea000383ffff */
.L_x_931:
[----:B------:R-:W-:Y:S01]  /*16bf0*/  BSSY B1, `(.L_x_990) ;  /* 0x0000006000017945 */ /* 0x000fe20003800000 */
[----:B------:R-:W-:-:S07]  /*16c00*/  IMAD.MOV.U32 R15, RZ, RZ, -0x1 ;  /* 0xffffffffff0f7424 */ /* 0x000fce00078e00ff */
[----:B0-----:R-:W-:Y:S05]  /*16c10*/  WARPSYNC.COLLECTIVE R15, `(.L_x_991) ;  /* 0x000000000f0c7348 */ /* 0x001fea0003c00000 */
[----:B------:R-:W-:Y:S02]  /*16c20*/  ELECT P6, UR62, PT ;  /* 0x00000000003e782f */ /* 0x000fe400038c0000 */
[----:B------:R-:W-:Y:S01]  /*16c30*/  MOV R14, UR62 ;  /* 0x0000003e000e7c02 */ /* 0x000fe20008000f00 */
[----:B0-----:R-:W-:Y:S10]  /*16c40*/  ENDCOLLECTIVE ;  /* 0x000000000000791b */ /* 0x001ff40003800000 */
.L_x_991:
[----:B------:R-:W-:Y:S05]  /*16c50*/  BSYNC B1 ;  /* 0x0000000000017941 */ /* 0x000fea0003800000 */
.L_x_990:
[----:B------:R-:W-:Y:S05]  /*16c60*/  BRA `(.L_x_992) ;  /* 0xffffffe400b47947 */ /* 0x000fea000383ffff */
.L_x_933:
[----:B0-----:R0:W1:Y:S02]  /*16c70*/  SYNCS.PHASECHK.TRANS64.TRYWAIT P1, [R3+URZ+0x19c40], R2 ;  /* 0x019c4002030075a7 */ /* 0x001064000802017f */
[----:B-1----:R-:W-:Y:S05]  /*16c80*/  @!P1 NANOSLEEP.SYNCS 0x989680 ;  /* 0x009896800000995d */ /* 0x002fea0003900000 */
[----:B------:R-:W1:Y:S02]  /*16c90*/  @!P1 SYNCS.PHASECHK.TRANS64 P1, [R3+URZ+0x19c40], R2 ;  /* 0x019c4002030095a7 */ /* 0x000e64000802007f */
[----:B-1----:R-:W-:Y:S05]  /*16ca0*/  @!P1 BRA `(.L_x_933) ;  /* 0xfffffffc00f09947 */ /* 0x002fea000383ffff */
[----:B------:R-:W-:Y:S05]  /*16cb0*/  BRA `(.L_x_993) ;  /* 0xffffffe400d47947 */ /* 0x000fea000383ffff */
.L_x_935:
[----:B-1----:R1:W2:Y:S02]  /*16cc0*/  SYNCS.PHASECHK.TRANS64.TRYWAIT P1, [R5+URZ+0x19c40], R0 ;  /* 0x019c4000050075a7 */ /* 0x0022a4000802017f */
[----:B--2---:R-:W-:Y:S05]  /*16cd0*/  @!P1 NANOSLEEP.SYNCS 0x989680 ;  /* 0x009896800000995d */ /* 0x004fea0003900000 */
[----:B------:R-:W2:Y:S02]  /*16ce0*/  @!P1 SYNCS.PHASECHK.TRANS64 P1, [R5+URZ+0x19c40], R0 ;  /* 0x019c4000050095a7 */ /* 0x000ea4000802007f */
[----:B--2---:R-:W-:Y:S05]  /*16cf0*/  @!P1 BRA `(.L_x_935) ;  /* 0xfffffffc00f09947 */ /* 0x004fea000383ffff */
[----:B------:R-:W-:Y:S05]  /*16d00*/  BRA `(.L_x_994) ;  /* 0xffffffe400e07947 */ /* 0x000fea000383ffff */
.L_x_937:
[----:B--2---:R2:W3:Y:S02]  /*16d10*/  SYNCS.PHASECHK.TRANS64.TRYWAIT P1, [R3+URZ+0x19c60], R2 ;  /* 0x019c6002030075a7 */ /* 0x0044e4000802017f */
[----:B---3--:R-:W-:Y:S05]  /*16d20*/  @!P1 NANOSLEEP.SYNCS 0x989680 ;  /* 0x009896800000995d */ /* 0x008fea0003900000 */
[----:B------:R-:W3:Y:S02]  /*16d30*/  @!P1 SYNCS.PHASECHK.TRANS64 P1, [R3+URZ+0x19c60], R2 ;  /* 0x019c6002030095a7 */ /* 0x000ee4000802007f */
[----:B---3--:R-:W-:Y:S05]  /*16d40*/  @!P1 BRA `(.L_x_937) ;  /* 0xfffffffc00f09947 */ /* 0x008fea000383ffff */
[----:B------:R-:W-:Y:S05]  /*16d50*/  BRA `(.L_x_995) ;  /* 0xffffffe400dc7947 */ /* 0x000fea000383ffff */
.L_x_939:
[----:B---3--:R3:W4:Y:S02]  /*16d60*/  SYNCS.PHASECHK.TRANS64.TRYWAIT P1, [R5+URZ+0x19c60], R0 ;  /* 0x019c6000050075a7 */ /* 0x008724000802017f */
[----:B----4-:R-:W-:Y:S05]  /*16d70*/  @!P1 NANOSLEEP.SYNCS 0x989680 ;  /* 0x009896800000995d */ /* 0x010fea0003900000 */
[----:B------:R-:W4:Y:S02]  /*16d80*/  @!P1 SYNCS.PHASECHK.TRANS64 P1, [R5+URZ+0x19c60], R0 ;  /* 0x019c6000050095a7 */ /* 0x000f24000802007f */
[----:B----4-:R-:W-:Y:S05]  /*16d90*/  @!P1 BRA `(.L_x_939) ;  /* 0xfffffffc00f09947 */ /* 0x010fea000383ffff */
[----:B------:R-:W-:Y:S05]  /*16da0*/  BRA `(.L_x_996) ;  /* 0xffffffe400d87947 */ /* 0x000fea000383ffff */
.L_x_941:
[----:B----4-:R4:W0:Y:S02]  /*16db0*/  SYNCS.PHASECHK.TRANS64.TRYWAIT P1, [R3+URZ+0x19c80], R2 ;  /* 0x019c8002030075a7 */ /* 0x010824000802017f */
[----:B0-----:R-:W-:Y:S05]  /*16dc0*/  @!P1 NANOSLEEP.SYNCS 0x989680 ;  /* 0x009896800000995d */ /* 0x001fea0003900000 */
[----:B------:R-:W0:Y:S02]  /*16dd0*/  @!P1 SYNCS.PHASECHK.TRANS64 P1, [R3+URZ+0x19c80], R2 ;  /* 0x019c8002030095a7 */ /* 0x000e24000802007f */
[----:B0-----:R-:W-:Y:S05]  /*16de0*/  @!P1 BRA `(.L_x_941) ;  /* 0xfffffffc00f09947 */ /* 0x001fea000383ffff */
[----:B------:R-:W-:Y:S05]  /*16df0*/  BRA `(.L_x_997) ;  /* 0xffffffe400d47947 */ /* 0x000fea000383ffff */
.L_x_998:
        /* <DEDUP_REMOVED lines=16> */
.L_x_2581:


//--------------------- .text._ZN7cutlass13device_kernelIN5flash11enable_sm90INS1_16FlashAttnFwdSm90INS1_25CollectiveMainloopFwdSm90ILi2EN4cute5tupleIJNS5_1CILi1EEES8_S8_EEENS6_IJNS7_ILi192EEENS7_ILi128EEENS7_ILi96EEEEEELi96ENS_12float_e4m3_tEfNS_4arch4Sm90ELb0ELb1ELb1ELb1ELb1ELb0ELb0ELb1ELb1ELb1ELb0ELb0EEENS1_21CollectiveEpilogueFwdINS6_IJSA_SC_SB_EEES9_NS_10bfloat16_tESG_Li384ELb1ELb1ELb0ELb1EEENS1_36VarlenDynamicPersistentTileSchedulerILi192ELi128ELi384ELi128ELb0ELb1ELb1ELb1ELb0ELb1EEEEEEEEEvNT_6ParamsE --------------------------
	.section	.text._ZN7cutlass13device_kernelIN5flash11enable_sm90INS1_16FlashAttnFwdSm90INS1_25CollectiveMainloopFwdSm90ILi2EN4cute5tupleIJNS5_1CILi1EEES8_S8_EEENS6_IJNS7_ILi192EEENS7_ILi128EEENS7_ILi96EEEEEELi96ENS_12float_e4m3_tEfNS_4arch4Sm90ELb0ELb1ELb1ELb1ELb1ELb0ELb0ELb1ELb1ELb1ELb0ELb0EEENS1_21CollectiveEpilogueFwdINS6_IJSA_SC_SB_EEES9_NS_10bfloat16_tESG_Li384ELb1ELb1ELb0ELb1EEENS1_36VarlenDynamicPersistentTileSchedulerILi192ELi128ELi384ELi128ELb0ELb1ELb1ELb1ELb0ELb1EEEEEEEEEvNT_6ParamsE,"ax",@progbits
	.align	128
.text._ZN7cutlass13device_kernelIN5flash11enable_sm90INS1_16FlashAttnFwdSm90INS1_25CollectiveMainloopFwdSm90ILi2EN4cute5tupleIJNS5_1CILi1EEES8_S8_EEENS6_IJNS7_ILi192EEENS7_ILi128EEENS7_ILi96EEEEEELi96ENS_12float_e4m3_tEfNS_4arch4Sm90ELb0ELb1ELb1ELb1ELb1ELb0ELb0ELb1ELb1ELb1ELb0ELb0EEENS1_21CollectiveEpilogueFwdINS6_IJSA_SC_SB_EEES9_NS_10bfloat16_tESG_Li384ELb1ELb1ELb0ELb1EEENS1_36VarlenDynamicPersistentTileSchedulerILi192ELi128ELi384ELi128ELb0ELb1ELb1ELb1ELb0ELb1EEEEEEEEEvNT_6ParamsE:
        .type           _ZN7cutlass13device_kernelIN5flash11enable_sm90INS1_16FlashAttnFwdSm90INS1_25CollectiveMainloopFwdSm90ILi2EN4cute5tupleIJNS5_1CILi1EEES8_S8_EEENS6_IJNS7_ILi192EEENS7_ILi128EEENS7_ILi96EEEEEELi96ENS_12float_e4m3_tEfNS_4arch4Sm90ELb0ELb1ELb1ELb1ELb1ELb0ELb0ELb1ELb1ELb1ELb0ELb0EEENS1_21CollectiveEpilogueFwdINS6_IJSA_SC_SB_EEES9_NS_10bfloat16_tESG_Li384ELb1ELb1ELb0ELb1EEENS1_36VarlenDynamicPersistentTileSchedulerILi192ELi128ELi384ELi128ELb0ELb1ELb1ELb1ELb0ELb1EEEEEEEEEvNT_6ParamsE,@function
        .size           _ZN7cutlass13device_kernelIN5flash11enable_sm90INS1_16FlashAttnFwdSm90INS1_25CollectiveMainloopFwdSm90ILi2EN4cute5tupleIJNS5_1CILi1EEES8_S8_EEENS6_IJNS7_ILi192EEENS7_ILi128EEENS7_ILi96EEEEEELi96ENS_12float_e4m3_tEfNS_4arch4Sm90ELb0ELb1ELb1ELb1ELb1ELb0ELb0ELb1ELb1ELb1ELb0ELb0EEENS1_21CollectiveEpilogueFwdINS6_IJSA_SC_SB_EEES9_NS_10bfloat16_tESG_Li384ELb1ELb1ELb0ELb1EEENS1_36VarlenDynamicPersistentTileSchedulerILi192ELi128ELi384ELi128ELb0ELb1ELb1ELb1ELb0ELb1EEEEEEEEEvNT_6ParamsE,(.L_x_2582 - _ZN7cutlass13device_kernelIN5flash11enable_sm90INS1_16FlashAttnFwdSm90INS1_25CollectiveMainloopFwdSm90ILi2EN4cute5tupleIJNS5_1CILi1EEES8_S8_EEENS6_IJNS7_ILi192EEENS7_ILi128EEENS7_ILi96EEEEEELi96ENS_12float_e4m3_tEfNS_4arch4Sm90ELb0ELb1ELb1ELb1ELb1ELb0ELb0ELb1ELb1ELb1ELb0ELb0EEENS1_21CollectiveEpilogueFwdINS6_IJSA_SC_SB_EEES9_NS_10bfloat16_tESG_Li384ELb1ELb1ELb0ELb1EEENS1_36VarlenDynamicPersistentTileSchedulerILi192ELi128ELi384ELi128ELb0ELb1ELb1ELb1ELb0ELb1EEEEEEEEEvNT_6ParamsE)
        .other          _ZN7cutlass13device_kernelIN5flash11enable_sm90INS1_16FlashAttnFwdSm90INS1_25CollectiveMainloopFwdSm90ILi2EN4cute5tupleIJNS5_1CILi1EEES8_S8_EEENS6_IJNS7_ILi192EEENS7_ILi128EEENS7_ILi96EEEEEELi96ENS_12float_e4m3_tEfNS_4arch4Sm90ELb0ELb1ELb1ELb1ELb1ELb0ELb0ELb1ELb1ELb1ELb0ELb0EEENS1_21CollectiveEpilogueFwdINS6_IJSA_SC_SB_EEES9_NS_10bfloat16_tESG_Li384ELb1ELb1ELb0ELb1EEENS1_36VarlenDynamicPersistentTileSchedulerILi192ELi128ELi384ELi128ELb0ELb1ELb1ELb1ELb0ELb1EEEEEEEEEvNT_6ParamsE,@"STO_CUDA_ENTRY STV_DEFAULT"
_ZN7cutlass13device_kernelIN5flash11enable_sm90INS1_16FlashAttnFwdSm90INS1_25CollectiveMainloopFwdSm90ILi2EN4cute5tupleIJNS5_1CILi1EEES8_S8_EEENS6_IJNS7_ILi192EEENS7_ILi128EEENS7_ILi96EEEEEELi96ENS_12float_e4m3_tEfNS_4arch4Sm90ELb0ELb1ELb1ELb1ELb1ELb0ELb0ELb1ELb1ELb1ELb0ELb0EEENS1_21CollectiveEpilogueFwdINS6_IJSA_SC_SB_EEES9_NS_10bfloat16_tESG_Li384ELb1ELb1ELb0ELb1EEENS1_36VarlenDynamicPersistentTileSchedulerILi192ELi128ELi384ELi128ELb0ELb1ELb1ELb1ELb0ELb1EEEEEEEEEvNT_6ParamsE:
        /* <DEDUP_REMOVED lines=45> */
.L_x_999:
        /* <DEDUP_REMOVED lines=22> */
.L_x_1000:
        /* <DEDUP_REMOVED lines=18> */
.L_x_1001:
        /* <DEDUP_REMOVED lines=22> */
.L_x_1002:
        /* <DEDUP_REMOVED lines=24> */
.L_x_1003:
        /* <DEDUP_REMOVED lines=8> */
.L_x_1005:
        /* <DEDUP_REMOVED lines=19> */
[----:B------:R-:W-:Y:S01]  /*09e0*/  R2UR UR49, R11 ;  /* 0x000000000b3172ca */ /* 0x000fe200000e0000 */
        /* <DEDUP_REMOVED lines=49> */
.L_x_1105:
[----:B------:R-:W-:Y:S01]  /*0d00*/  ULDC.64 UR6, c[0x0][0xa28] ;  /* 0x00028a0000067ab9 */ /* 0x000fe20000000a00 */
[----:B------:R-:W-:Y:S01]  /*0d10*/  ULDC UR4, c[0x0][0x424] ;  /* 0x0001090000047ab9 */ /* 0x000fe20000000800 */
[----:B------:R-:W-:-:S04]  /*0d20*/  UISETP.NE.U32.AND UP0, UPT, UR6, URZ, UPT ;  /* 0x0000003f0600728c */ /* 0x000fc8000bf05070 */
[----:B------:R-:W-:-:S03]  /*0d30*/  UISETP.NE.AND.EX UP0, UPT, UR7, URZ, UPT, UP0 ;  /* 0x0000003f0700728c */ /* 0x000fc6000bf05300 */
[----:B------:R-:W-:Y:S02]  /*0d40*/  ULDC.64 UR6, c[0x0][0xa18] ;  /* 0x0002860000067ab9 */ /* 0x000fe40000000a00 */
[----:B------:R-:W-:Y:S01]  /*0d50*/  UISETP.NE.U32.AND UP1, UPT, UR6, URZ, UPT ;  /* 0x0000003f0600728c */ /* 0x000fe2000bf25070 */
[----:B------:R-:W-:-:S03]  /*0d60*/  PLOP3.LUT P0, PT, PT, PT, UP0, 0x80, 0x0 ;  /* 0x000000000000781c */ /* 0x000fc60003f0f008 */
[----:B------:R-:W-:-:S03]  /*0d70*/  UISETP.NE.AND.EX UP1, UPT, UR7, URZ, UPT, UP1 ;  /* 0x0000003f0700728c */ /* 0x000fc6000bf25310 */
[----:B------:R-:W-:Y:S02]  /*0d80*/  @UP0 ULDC.64 UR6, c[0x0][0xa28] ;  /* 0x00028a0000060ab9 */ /* 0x000fe40000000a00 */
[----:B------:R-:W-:Y:S01]  /*0d90*/  @UP0 UIMAD.WIDE UR6, UR49, 0x4, UR6 ;  /* 0x00000004310608a5 */ /* 0x000fe2000f8e0206 */
[----:B------:R-:W-:-:S05]  /*0da0*/  PLOP3.LUT P2, PT, PT, PT, UP1, 0x80, 0x0 ;  /* 0x000000000000781c */ /* 0x000fca0003f4f018 */
[----:B------:R-:W-:Y:S01]  /*0db0*/  @UP1 ULDC.64 UR8, c[0x0][0xa18] ;  /* 0x0002860000081ab9 */ /* 0x000fe20000000a00 */
[----:B01-3--:R-:W-:Y:S02]  /*0dc0*/  IMAD.U32 R2, RZ, RZ, UR6 ;  /* 0x00000006ff027e24 */ /* 0x00bfe4000f8e00ff */
[----:B----4-:R-:W-:Y:S01]  /*0dd0*/  IMAD.U32 R3, RZ, RZ, UR7 ;  /* 0x00000007ff037e24 */ /* 0x010fe2000f8e00ff */
[----:B------:R-:W-:-:S04]  /*0de0*/  @UP1 UIMAD.WIDE UR6, UR49, 0x4, UR8 ;  /* 0x00000004310618a5 */ /* 0x000fc8000f8e0208 */
[----:B--2---:R-:W2:Y:S02]  /*0df0*/  @P0 LDG.E R2, desc[UR54][R2.64] ;  /* 0x0000003602020981 */ /* 0x004ea4000c1e1900 */
[----:B------:R-:W-:Y:S02]  /*0e00*/  IMAD.U32 R4, RZ, RZ, UR6 ;  /* 0x00000006ff047e24 */ /* 0x000fe4000f8e00ff */
[----:B------:R-:W-:Y:S01]  /*0e10*/  IMAD.U32 R5, RZ, RZ, UR7 ;  /* 0x00000007ff057e24 */ /* 0x000fe2000f8e00ff */
[----:B------:R-:W-:-:S04]  /*0e20*/  ULDC.64 UR6, c[0x0][0x418] ;  /* 0x0001060000067ab9 */ /* 0x000fc80000000a00 */
[----:B------:R-:W3:Y:S01]  /*0e30*/  @P2 LDG.E R4, desc[UR54][R4.64] ;  /* 0x0000003604042981 */ /* 0x000ee2000c1e1900 */
[----:B------:R-:W-:Y:S01]  /*0e40*/  UISETP.NE.U32.AND UP0, UPT, UR6, URZ, UPT ;  /* 0x0000003f0600728c */ /* 0x000fe2000bf05070 */
[----:B------:R-:W-:-:S03]  /*0e50*/  UMOV UR43, URZ ;  /* 0x0000003f002b7c82 */ /* 0x000fc60008000000 */
[----:B------:R-:W-:-:S03]  /*0e60*/  UISETP.NE.AND.EX UP0, UPT, UR7, URZ, UPT, UP0 ;  /* 0x0000003f0700728c */ /* 0x000fc6000bf05300 */
[----:B------:R-:W-:Y:S01]  /*0e70*/  ULDC.64 UR6, c[0x0][0xa20] ;  /* 0x0002880000067ab9 */ /* 0x000fe20000000a00 */
[----:B------:R-:W-:Y:S01]  /*0e80*/  USEL UR4, UR4, 0x1, UP0 ;  /* 0x0000000104047887 */ /* 0x000fe20008000000 */
[----:B------:R-:W-:Y:S01]  /*0e90*/  ISETP.NE.U32.AND P1, PT, RZ, UR6, PT ;  /* 0x00000006ff007c0c */ /* 0x000fe2000bf25070 */
[----:B------:R-:W-:Y:S02]  /*0ea0*/  ULDC UR6, c[0x0][0x2f0] ;  /* 0x0000bc0000067ab9 */ /* 0x000fe40000000800 */
[----:B------:R-:W-:Y:S01]  /*0eb0*/  UIMAD UR4, UR4, UR6, URZ ;  /* 0x00000006040472a4 */ /* 0x000fe2000f8e023f */
[----:B------:R-:W-:Y:S02]  /*0ec0*/  ISETP.NE.AND.EX P1, PT, RZ, UR7, PT, P1 ;  /* 0x00000007ff007c0c */ /* 0x000fe4000bf25310 */
[----:B--2---:R-:W-:Y:S02]  /*0ed0*/  @P0 R2UR UR43, R2 ;  /* 0x00000000022b02ca */ /* 0x004fe400000e0000 */
[----:B---3--:R-:W-:Y:S01]  /*0ee0*/  @P2 R2UR UR39, R4 ;  /* 0x00000000042722ca */ /* 0x008fe200000e0000 */
[----:B------:R-:W-:-:S14]  /*0ef0*/  @P2 BRA `(.L_x_1006) ;  /* 0x0000000000382947 */ /* 0x000fdc0003800000 */
[----:B------:R-:W-:Y:S01]  /*0f00*/  ULDC.64 UR6, c[0x0][0xa00] ;  /* 0x0002800000067ab9 */ /* 0x000fe20000000a00 */
[----:B------:R-:W-:Y:S01]  /*0f10*/  ULDC UR39, c[0x0][0x288] ;  /* 0x0000a20000277ab9 */ /* 0x000fe20000000800 */
        /* <DEDUP_REMOVED lines=12> */
.L_x_1006:
[----:B------:R-:W-:Y:S01]  /*0fe0*/  UMOV UR40, UR50 ;  /* 0x0000003200287c82 */ /* 0x000fe20008000000 */
[----:B------:R-:W-:Y:S01]  /*0ff0*/  UMOV UR41, UR49 ;  /* 0x0000003100297c82 */ /* 0x000fe20008000000 */
[----:B------:R-:W-:Y:S05]  /*1000*/  @!P1 BRA `(.L_x_1007) ;  /* 0x00000000001c9947 */ /* 0x000fea0003800000 */
[----:B------:R-:W-:Y:S02]  /*1010*/  ULDC.64 UR6, c[0x0][0xa20] ;  /* 0x0002880000067ab9 */ /* 0x000fe40000000a00 */
[----:B------:R-:W-:-:S06]  /*1020*/  UIMAD.WIDE UR6, UR49, 0x4, UR6 ;  /* 0x00000004310678a5 */ /* 0x000fcc000f8e0206 */
[----:B------:R-:W-:Y:S02]  /*1030*/  IMAD.U32 R2, RZ, RZ, UR6 ;  /* 0x00000006ff027e24 */ /* 0x000fe4000f8e00ff */
[----:B------:R-:W-:-:S05]  /*1040*/  IMAD.U32 R3, RZ, RZ, UR7 ;  /* 0x00000007ff037e24 */ /* 0x000fca000f8e00ff */
[----:B------:R-:W2:Y:S02]  /*1050*/  LDG.E R2, desc[UR54][R2.64] ;  /* 0x0000003602027981 */ /* 0x000ea4000c1e1900 */
[----:B--2---:R-:W-:Y:S01]  /*1060*/  R2UR UR4, R2 ;  /* 0x00000000020472ca */ /* 0x004fe200000e0000 */
[----:B------:R-:W-:-:S14]  /*1070*/  BRA `(.L_x_1008) ;  /* 0x0000000000347947 */ /* 0x000fdc0003800000 */
.L_x_1007:
        /* <DEDUP_REMOVED lines=13> */
.L_x_1008:
[----:B------:R-:W-:Y:S01]  /*1150*/  ULDC UR6, c[0x0][0x448] ;  /* 0x0001120000067ab9 */ /* 0x000fe20000000800 */
[----:B------:R-:W-:Y:S02]  /*1160*/  UIMAD UR42, UR5, 0xc0, URZ ;  /* 0x000000c0052a78a4 */ /* 0x000fe4000f8e023f */
[----:B------:R-:W-:Y:S02]  /*1170*/  UISETP.NE.AND UP0, UPT, UR6, 0x1, UPT ;  /* 0x000000010600788c */ /* 0x000fe4000bf05270 */
[----:B------:R-:W-:Y:S02]  /*1180*/  UIADD3 UR8, UR42, 0xbf, URZ ;  /* 0x000000bf2a087890 */ /* 0x000fe4000fffe03f */
[----:B------:R-:W-:Y:S02]  /*1190*/  UIADD3 UR43, -UR43, UR4, URZ ;  /* 0x000000042b2b7290 */ /* 0x000fe4000fffe13f */
[----:B------:R-:W-:Y:S01]  /*11a0*/  UP2UR UR52, UPR, URZ, 0x1 ;  /* 0x000000013f347883 */ /* 0x000fe20008000000 */
[----:B------:R-:W-:Y:S01]  /*11b0*/  ULDC.64 UR4, c[0x0][0x9e0] ;  /* 0x0002780000047ab9 */ /* 0x000fe20000000a00 */
[----:B------:R-:W-:-:S03]  /*11c0*/  UIADD3 UR9, UR43, 0x1, -UR39 ;  /* 0x000000012b097890 */ /* 0x000fc6000fffe827 */
[----:B------:R-:W-:Y:S01]  /*11d0*/  @UP0 ULDC UR6, c[0x0][0x44c] ;  /* 0x0001130000060ab9 */ /* 0x000fe20000000800 */
[----:B------:R-:W-:Y:S01]  /*11e0*/  @UP0 ULDC UR10, c[0x0][0x450] ;  /* 0x00011400000a0ab9 */ /* 0x000fe20000000800 */
[----:B------:R-:W-:-:S04]  /*11f0*/  UIMAD.WIDE.U32 UR6, UR8, UR6, URZ ;  /* 0x00000006080672a5 */ /* 0x000fc8000f8e003f */
[----:B------:R-:W-:Y:S02]  /*1200*/  @UP0 USHF.R.U32.HI UR8, URZ, UR10, UR7 ;  /* 0x0000000a3f080299 */ /* 0x000fe40008011607 */
[----:B------:R-:W-:Y:S02]  /*1210*/  UISETP.GE.AND UP0, UPT, UR5, 0x1, UPT ;  /* 0x000000010500788c */ /* 0x000fe4000bf06270 */
[----:B------:R-:W-:Y:S02]  /*1220*/  UIADD3 UR8, UR9, UR8, URZ ;  /* 0x0000000809087290 */ /* 0x000fe4000fffe03f */
[----:B------:R-:W-:Y:S02]  /*1230*/  UP2UR UR51, UPR, URZ, 0x1 ;  /* 0x000000013f337883 */ /* 0x000fe40008000000 */
[----:B------:R-:W-:Y:S01]  /*1240*/  PLOP3.LUT P0, PT, PT, PT, UP0, 0x40, 0x0 ;  /* 0x000000000000781c */ /* 0x000fe20003f0e808 */
[----:B------:R-:W-:-:S06]  /*1250*/  UIADD3 UR4, UR8, UR4, URZ ;  /* 0x0000000408047290 */ /* 0x000fcc000fffe03f */
[----:B------:R-:W-:-:S06]  /*1260*/  IMAD.U32 R0, RZ, RZ, UR4 ;  /* 0x00000004ff007e24 */ /* 0x000fcc000f8e00ff */
[----:B------:R-:W-:Y:S05]  /*1270*/  @P0 BRA `(.L_x_1009) ;  /* 0x0000000000400947 */ /* 0x000fea0003800000 */
        /* <DEDUP_REMOVED lines=10> */
.L_x_1010:
[----:B------:R-:W-:-:S11]  /*1320*/  UISETP.NE.AND UP0, UPT, UR5, 0x1, UPT ;  /* 0x000000010500788c */ /* 0x000fd6000bf05270 */
[----:B------:R-:W-:Y:S02]  /*1330*/  @UP0 ULDC.64 UR8, c[0x0][0x9e8] ;  /* 0x00027a0000080ab9 */ /* 0x000fe40000000a00 */
[----:B------:R-:W-:-:S04]  /*1340*/  UIMAD.WIDE.U32 UR6, UR4, UR8, URZ ;  /* 0x00000008040672a5 */ /* 0x000fc8000f8e003f */
[----:B------:R-:W-:-:S12]  /*1350*/  @UP0 USHF.R.U32.HI UR4, URZ, UR9, UR7 ;  /* 0x000000093f040299 */ /* 0x000fd80008011607 */
.L_x_1011:
[----:B------:R-:W-:-:S06]  /*1360*/  UIMAD UR4, UR4, UR5, UR5 ;  /* 0x00000005040472a4 */ /* 0x000fcc000f8e0205 */
[----:B------:R-:W-:-:S07]  /*1370*/  VIMNMX R0, R0, UR4, PT ;  /* 0x0000000400007c48 */ /* 0x000fce000bfe0100 */
.L_x_1009:
[----:B------:R-:W-:Y:S01]  /*1380*/  UISETP.NE.AND UP0, UPT, UR52, URZ, UPT ;  /* 0x0000003f3400728c */ /* 0x000fe2000bf05270 */
[----:B------:R-:W-:Y:S01]  /*1390*/  VIADD R0, R0, 0x7f ;  /* 0x0000007f00007836 */ /* 0x000fe20000000000 */
[----:B------:R-:W-:Y:S01]  /*13a0*/  UMOV UR9, UR42 ;  /* 0x0000002a00097c82 */ /* 0x000fe20008000000 */
[----:B------:R-:W-:Y:S02]  /*13b0*/  UIADD3 UR4, UR43, 0x7f, URZ ;  /* 0x0000007f2b047890 */ /* 0x000fe4000fffe03f */
[----:B------:R-:W-:Y:S01]  /*13c0*/  UIADD3 UR53, UR43, -UR39, URZ ;  /* 0x800000272b357290 */ /* 0x000fe2000fffe03f */
        /* <DEDUP_REMOVED lines=27> */
.L_x_1013:
[----:B------:R-:W-:-:S11]  /*1580*/  UISETP.NE.AND UP0, UPT, UR5, 0x1, UPT ;  /* 0x000000010500788c */ /* 0x000fd6000bf05270 */
[----:B------:R-:W-:Y:S02]  /*1590*/  @UP0 ULDC.64 UR10, c[0x0][0x9e8] ;  /* 0x00027a00000a0ab9 */ /* 0x000fe40000000a00 */
[----:B------:R-:W-:-:S04]  /*15a0*/  UIMAD.WIDE.U32 UR6, UR4, UR10, URZ ;  /* 0x0000000a040672a5 */ /* 0x000fc8000f8e003f */
[----:B------:R-:W-:-:S12]  /*15b0*/  @UP0 USHF.R.U32.HI UR4, URZ, UR11, UR7 ;  /* 0x0000000b3f040299 */ /* 0x000fd80008011607 */
.L_x_1014:
[----:B------:R-:W-:-:S04]  /*15c0*/  UIMAD UR4, UR4, UR5, URZ ;  /* 0x00000005040472a4 */ /* 0x000fc8000f8e023f */
[----:B------:R-:W-:-:S04]  /*15d0*/  UISETP.LT.AND UP0, UPT, UR9, UR4, UPT ;  /* 0x000000040900728c */ /* 0x000fc8000bf01270 */
[----:B------:R-:W-:-:S12]  /*15e0*/  USEL UR9, UR9, UR4, !UP0 ;  /* 0x0000000409097287 */ /* 0x000fd8000c000000 */
.L_x_1012:
        /* <DEDUP_REMOVED lines=9> */
[----:B------:R-:W-:Y:S01]  /*1680*/  IMAD.MOV.U32 R8, RZ, RZ, RZ ;  /* 0x000000ffff087224 */ /* 0x000fe200078e00ff */
[----:B------:R-:W-:-:S02]  /*1690*/  CS2R R10, SRZ ;  /* 0x00000000000a7805 */ /* 0x000fc4000001ff00 */
[----:B------:R-:W-:Y:S01]  /*16a0*/  CS2R R126, SRZ ;  /* 0x00000000007e7805 */ /* 0x000fe2000001ff00 */
[----:B------:R-:W-:Y:S01]  /*16b0*/  UISETP.LT.AND UP0, UPT, URZ, UR4, UPT ;  /* 0x000000043f00728c */ /* 0x000fe2000bf01270 */
[----:B------:R-:W-:Y:S02]  /*16c0*/  CS2R R124, SRZ ;  /* 0x00000000007c7805 */ /* 0x000fe4000001ff00 */
[----:B------:R-:W-:Y:S02]  /*16d0*/  CS2R R12, SRZ ;  /* 0x00000000000c7805 */ /* 0x000fe4000001ff00 */
[----:B------:R-:W-:Y:S01]  /*16e0*/  CS2R R14, SRZ ;  /* 0x00000000000e7805 */ /* 0x000fe2000001ff00 */
[----:B------:R-:W-:Y:S01]  /*16f0*/  USEL UR44, URZ, UR4, !UP0 ;  /* 0x000000043f2c7287 */ /* 0x000fe2000c000000 */
[----:B------:R-:W-:Y:S02]  /*1700*/  CS2R R118, SRZ ;  /* 0x0000000000767805 */ /* 0x000fe4000001ff00 */
[----:B------:R-:W-:-:S02]  /*1710*/  CS2R R116, SRZ ;  /* 0x0000000000747805 */ /* 0x000fc4000001ff00 */
[----:B------:R-:W-:Y:S02]  /*1720*/  CS2R R20, SRZ ;  /* 0x0000000000147805 */ /* 0x000fe4000001ff00 */
[----:B------:R-:W-:Y:S02]  /*1730*/  CS2R R28, SRZ ;  /* 0x00000000001c7805 */ /* 0x000fe4000001ff00 */
[----:B------:R-:W-:Y:S02]  /*1740*/  CS2R R110, SRZ ;  /* 0x00000000006e7805 */ /* 0x000fe4000001ff00 */
[----:B------:R-:W-:Y:S02]  /*1750*/  ISETP.GT.AND P1, PT, R88, UR44, PT ;  /* 0x0000002c58007c0c */ /* 0x000fe4000bf24270 */
        /* <DEDUP_REMOVED lines=9> */
[----:B------:R-:W-:Y:S01]  /*17f0*/  CS2R R38, SRZ ;  /* 0x0000000000267805 */ /* 0x000fe2000001ff00 */
[----:B------:R-:W-:Y:S01]  /*1800*/  IMAD.MOV.U32 R41, RZ, RZ, RZ ;  /* 0x000000ffff297224 */ /* 0x000fe200078e00ff */
        /* <DEDUP_REMOVED lines=32> */
.L_x_1016:
        /* <DEDUP_REMOVED lines=18> */
[----:B------:R-:W-:Y:S02]  /*1b30*/  @UP1 UIMAD.WIDE.U32 UR8, UR49, UR10, URZ ;  /* 0x0000000a310812a5 */ /* 0x000fe4000f8e003f */
[----:B------:R-:W-:Y:S02]  /*1b40*/  @UP1 UIMAD UR18, UR49, UR11, UR14 ;  /* 0x0000000b311212a4 */ /* 0x000fe4000f8e020e */
[----:B------:R-:W-:Y:S02]  /*1b50*/  @UP0 USHF.R.S32.HI UR16, URZ, 0x1f, UR50 ;  /* 0x0000001f3f100899 */ /* 0x000fe40008011432 */
[----:B------:R-:W-:Y:S01]  /*1b60*/  @UP1 USHF.R.S32.HI UR19, URZ, 0x1f, UR50 ;  /* 0x0000001f3f131899 */ /* 0x000fe20008011432 */
[----:B------:R-:W-:Y:S01]  /*1b70*/  @UP0 ULDC.64 UR14, c[0x0][0x9b0] ;  /* 0x00026c00000e0ab9 */ /* 0x000fe20000000a00 */
[----:B------:R-:W-:Y:S01]  /*1b80*/  @UP1 ULDC.64 UR10, c[0x0][0x9c0] ;  /* 0x00027000000a1ab9 */ /* 0x000fe20000000a00 */
[----:B------:R-:W-:Y:S02]  /*1b90*/  @UP0 UIADD3 UR13, UR13, UR17, URZ ;  /* 0x000000110d0d0290 */ /* 0x000fe4000fffe03f */
[----:B------:R-:W-:-:S02]  /*1ba0*/  @UP0 UIMAD UR16, UR16, UR14, URZ ;  /* 0x0000000e101002a4 */ /* 0x000fc4000f8e023f */
[----:B------:R-:W-:Y:S02]  /*1bb0*/  @UP1 UIMAD UR17, UR19, UR10, URZ ;  /* 0x0000000a131112a4 */ /* 0x000fe4000f8e023f */
[----:B------:R-:W-:Y:S02]  /*1bc0*/  @UP1 UIADD3 UR9, UR9, UR18, URZ ;  /* 0x0000001209091290 */ /* 0x000fe4000fffe03f */
[----:B------:R-:W-:Y:S02]  /*1bd0*/  @UP0 UIMAD UR15, UR50, UR15, UR16 ;  /* 0x0000000f320f02a4 */ /* 0x000fe4000f8e0210 */
[----:B------:R-:W-:Y:S02]  /*1be0*/  @UP0 UIMAD.WIDE.U32 UR12, UR50, UR14, UR12 ;  /* 0x0000000e320c02a5 */ /* 0x000fe4000f8e000c */
[----:B------:R-:W-:Y:S02]  /*1bf0*/  @UP1 UIMAD UR11, UR50, UR11, UR17 ;  /* 0x0000000b320b12a4 */ /* 0x000fe4000f8e0211 */
        /* <DEDUP_REMOVED lines=25> */
.L_x_1213:
[----:B------:R-:W-:Y:S05]  /*1d90*/  @!P0 BRA `(.L_x_1018) ;  /* 0x0000000000048947 */ /* 0x000fea0003800000 */
[----:B------:R-:W-:Y:S01]  /*1da0*/  BPT.TRAP 0x1 ;  /* 0x000000040000795c */ /* 0x000fe20000300000 */
.L_x_1018:
[----:B------:R-:W-:Y:S02]  /*1db0*/  IMAD.U32 R21, RZ, RZ, UR37 ;  /* 0x00000025ff157e24 */ /* 0x000fe4000f8e00ff */
[----:B------:R-:W-:-:S03]  /*1dc0*/  IMAD.U32 R2, RZ, RZ, UR36 ;  /* 0x00000024ff027e24 */ /* 0x000fc6000f8e00ff */
[----:B------:R-:W-:Y:S02]  /*1dd0*/  LEA R21, R21, UR46, 0x3 ;  /* 0x0000002e15157c11 */ /* 0x000fe4000f8e18ff */
[----:B------:R-:W-:-:S04]  /*1de0*/  SHF.L.U32 R2, R2, 0x1f, RZ ;  /* 0x0000001f02027819 */ /* 0x000fc800000006ff */
[----:B------:R1:W2:Y:S01]  /*1df0*/  SYNCS.PHASECHK.TRANS64.TRYWAIT P1, [R21+URZ+0x19c30], R2 ;  /* 0x019c3002150075a7 */ /* 0x0002a2000802017f */
[----:B------:R-:W-:Y:S05]  /*1e00*/  @!P0 BRA `(.L_x_1019) ;  /* 0x0000000000048947 */ /* 0x000fea0003800000 */
[----:B------:R-:W-:Y:S01]  /*1e10*/  BPT.TRAP 0x1 ;  /* 0x000000040000795c */ /* 0x000fe20000300000 */
.L_x_1019:
[----:B--2---:R-:W-:Y:S05]  /*1e20*/  @P1 BRA `(.L_x_1020) ;  /* 0x0000000000081947 */ /* 0x004fea0003800000 */
[----:B------:R-:W2:Y:S02]  /*1e30*/  SYNCS.PHASECHK.TRANS64.TRYWAIT P1, [R21+URZ+0x19c30], R2 ;  /* 0x019c3002150075a7 */ /* 0x000ea4000802017f */
[----:B--2---:R-:W-:Y:S05]  /*1e40*/  @!P1 BRA `(.L_x_1021) ;  /* 0x0000015000b49947 */ /* 0x004fea0003800000 */
.L_x_1020:
        /* <DEDUP_REMOVED lines=28> */
.L_x_1022:
[----:B------:R-:W-:Y:S01]  /*2010*/  UISETP.NE.AND UP1, UPT, UR52, URZ, UPT ;  /* 0x0000003f3400728c */ /* 0x000fe2000bf25270 */
[C---:B------:R-:W-:Y:S01]  /*2020*/  FMUL.FTZ R9, R0.reuse, R39 ;  /* 0x0000002700097220 */ /* 0x040fe20000410000 */
[C---:B------:R-:W-:Y:S01]  /*2030*/  FMUL.FTZ R39, R0.reuse, R71 ;  /* 0x0000004700277220 */ /* 0x040fe20000410000 */
[----:B------:R-:W-:Y:S01]  /*2040*/  VIADD R71, R17, UR42 ;  /* 0x0000002a11477c36 */ /* 0x000fe20008000000 */
[----:B------:R-:W-:Y:S01]  /*2050*/  R2UR UR6, R21 ;  /* 0x00000000150672ca */ /* 0x000fe200000e0000 */
[C---:B------:R-:W-:Y:S01]  /*2060*/  FMUL.FTZ R94, R0.reuse, R37 ;  /* 0x00000025005e7220 */ /* 0x040fe20000410000 */
[----:B------:R-:W-:Y:S01]  /*2070*/  PLOP3.LUT P1, PT, PT, PT, UP1, 0x80, 0x0 ;  /* 0x000000000000781c */ /* 0x000fe20003f2f018 */
[C---:B0-----:R-:W-:Y:S01]  /*2080*/  FMUL.FTZ R3, R0.reuse, R27 ;  /* 0x0000001b00037220 */ /* 0x041fe20000410000 */
[----:B------:R-:W-:Y:S01]  /*2090*/  PLOP3.LUT P2, PT, PT, PT, UP1, 0x80, 0x0 ;  /* 0x000000000000781c */ /* 0x000fe20003f4f018 */
[C---:B------:R-:W-:Y:S01]  /*20a0*/  FMUL.FTZ R37, R0.reuse, R67 ;  /* 0x0000004300257220 */ /* 0x040fe20000410000 */
[C---:B------:R-:W-:Y:S01]  /*20b0*/  FMUL.FTZ R27, R0.reuse, R59 ;  /* 0x0000003b001b7220 */ /* 0x040fe20000410000 */
[----:B------:R-:W-:Y:S01]  /*20c0*/  @UP1 ULDC UR7, c[0x0][0x44c] ;  /* 0x0001130000071ab9 */ /* 0x000fe20000000800 */
[C---:B------:R-:W-:Y:S01]  /*20d0*/  FMUL.FTZ R67, R0.reuse, R69 ;  /* 0x0000004500437220 */ /* 0x040fe20000410000 */
[C---:B------:R-:W-:Y:S01]  /*20e0*/  FMUL.FTZ R69, R0.reuse, R73 ;  /* 0x0000004900457220 */ /* 0x040fe20000410000 */
[----:B------:R-:W-:Y:S01]  /*20f0*/  UISETP.NE.AND UP0, UPT, UR51, URZ, UPT ;  /* 0x0000003f3300728c */ /* 0x000fe2000bf05270 */
[C---:B------:R-:W-:Y:S01]  /*2100*/  FMUL.FTZ R4, R0.reuse, R24 ;  /* 0x0000001800047220 */ /* 0x040fe20000410000 */
[C---:B------:R-:W-:Y:S01]  /*2110*/  FMUL.FTZ R10, R0.reuse, R38 ;  /* 0x00000026000a7220 */ /* 0x040fe20000410000 */
[----:B------:R-:W-:Y:S01]  /*2120*/  UIADD3 UR6, UR6, 0x19c40, URZ ;  /* 0x00019c4006067890 */ /* 0x000fe2000fffe03f */
[----:B------:R-:W-:Y:S01]  /*2130*/  FMUL.FTZ R12, R0, R42 ;  /* 0x0000002a000c7220 */ /* 0x000fe20000410000 */
[----:B-12---:R-:W-:Y:S01]  /*2140*/  @P1 IMAD.HI.U32 R21, R71, UR7, RZ ;  /* 0x0000000747151c27 */ /* 0x006fe2000f8e00ff */
[----:B------:R-:W-:-:S03]  /*2150*/  @UP1 ULDC UR7, c[0x0][0x450] ;  /* 0x0001140000071ab9 */ /* 0x000fc60000000800 */
[C---:B------:R-:W-:Y:S01]  /*2160*/  FMUL.FTZ R11, R0.reuse, R43 ;  /* 0x0000002b000b7220 */ /* 0x040fe20000410000 */
[C---:B------:R-:W-:Y:S01]  /*2170*/  FMUL.FTZ R20, R0.reuse, R25 ;  /* 0x0000001900147220 */ /* 0x040fe20000410000 */
[C---:B------:R-:W-:Y:S01]  /*2180*/  FMUL.FTZ R2, R0.reuse, R26 ;  /* 0x0000001a00027220 */ /* 0x040fe20000410000 */
[----:B------:R-:W-:Y:S01]  /*2190*/  @P2 SHF.R.U32.HI R71, RZ, UR7, R21 ;  /* 0x00000007ff472c19 */ /* 0x000fe20008011615 */
[----:B------:R-:W-:Y:S02]  /*21a0*/  IMAD.MOV.U32 R21, RZ, RZ, -0x80 ;  /* 0xffffff80ff157424 */ /* 0x000fe400078e00ff */
[C---:B------:R-:W-:Y:S01]  /*21b0*/  FMUL.FTZ R95, R0.reuse, R40 ;  /* 0x00000028005f7220 */ /* 0x040fe20000410000 */
[C---:B------:R-:W-:Y:S01]  /*21c0*/  FMUL.FTZ R42, R0.reuse, R44 ;  /* 0x0000002c002a7220 */ /* 0x040fe20000410000 */
[----:B------:R-:W-:Y:S01]  /*21d0*/  FMUL.FTZ R43, R0, R45 ;  /* 0x0000002d002b7220 */ /* 0x000fe20000410000 */
[----:B------:R-:W0:Y:S01]  /*21e0*/  SHFL.IDX PT, R59, R71, RZ, 0x1c1f ;  /* 0x001c1fff473b7589 */ /* 0x000e2200000e0000 */
[----:B------:R-:W-:-:S02]  /*21f0*/  IMAD R73, R88, R21, 0x80 ;  /* 0x0000008058497424 */ /* 0x000fc400078e0215 */
        /* <DEDUP_REMOVED lines=51> */
[----:B------:R-:W-:Y:S01]  /*2530*/  IMAD.U32 R53, RZ, RZ, UR39 ;  /* 0x00000027ff357e24 */ /* 0x000fe2000f8e00ff */
[----:B------:R-:W1:Y:S01]  /*2540*/  MUFU.TANH R4, R4 ;  /* 0x0000000400047308 */ /* 0x000e620000002400 */
[----:B------:R-:W-:Y:S01]  /*2550*/  ULDC UR18, c[0x0][0x9dc] ;  /* 0x0002770000127ab9 */ /* 0x000fe20000000800 */
[----:B------:R-:W-:Y:S01]  /*2560*/  SYNCS.ARRIVE.TRANS64.RED.A1T0 RZ, [UR6], RZ ;  /* 0x000000ffffff79a7 */ /* 0x000fe20008100406 */
[----:B------:R-:W-:Y:S01]  /*2570*/  ULOP3.LUT UR6, URZ, UR18, URZ, 0x33, !UPT ;  /* 0x000000123f067292 */ /* 0x000fe2000f8e333f */
[----:B------:R-:W-:Y:S01]  /*2580*/  IADD3 R52, -R53, UR43, R52 ;  /* 0x0000002b35347c10 */ /* 0x000fe2000fffe134 */
[----:B------:R-:W-:Y:S01]  /*2590*/  VIADD R21, R73, UR43 ;  /* 0x0000002b49157c36 */ /* 0x000fe20008000000 */
[----:B------:R-:W-:Y:S01]  /*25a0*/  ULDC UR14, c[0x0][0x9e0] ;  /* 0x00027800000e7ab9 */ /* 0x000fe20000000800 */
[----:B------:R-:W-:Y:S01]  /*25b0*/  LEA R74, R88, 0xffffff80, 0x7 ;  /* 0xffffff80584a7811 */ /* 0x000fe200078e38ff */
[----:B------:R-:W2:Y:S01]  /*25c0*/  MUFU.TANH R20, R20 ;  /* 0x0000001400147308 */ /* 0x000ea20000002400 */
[----:B------:R-:W-:-:S02]  /*25d0*/  IMAD R75, R16, -0x2, R21 ;  /* 0xfffffffe104b7824 */ /* 0x000fc400078e0215 */
[C---:B------:R-:W-:Y:S02]  /*25e0*/  VIADD R76, R52.reuse, UR14 ;  /* 0x0000000e344c7c36 */ /* 0x040fe40008000000 */
        /* <DEDUP_REMOVED lines=66> */
[----:B------:R-:W-:Y:S01]  /*2a10*/  IMAD.U32 R52, RZ, RZ, UR39 ;  /* 0x00000027ff347e24 */ /* 0x000fe2000f8e00ff */
[----:B------:R-:W-:Y:S04]  /*2a20*/  BSSY B0, `(.L_x_1024) ;  /* 0x0000013000007945 */ /* 0x000fe80003800000 */
[----:B------:R-:W-:-:S04]  /*2a30*/  IADD3 R59, -R52, UR43, R59 ;  /* 0x0000002b343b7c10 */ /* 0x000fc8000fffe13b */
        /* <DEDUP_REMOVED lines=11> */
.L_x_1025:
[----:B------:R-:W-:Y:S02]  /*2af0*/  ULDC UR6, c[0x0][0x9e4] ;  /* 0x0002790000067ab9 */ /* 0x000fe40000000800 */
[----:B------:R-:W-:-:S05]  /*2b00*/  IMAD.U32 R58, RZ, RZ, UR6 ;  /* 0x00000006ff3a7e24 */ /* 0x000fca000f8e00ff */
[----:B------:R-:W-:-:S13]  /*2b10*/  ISETP.NE.AND P1, PT, R58, 0x1, PT ;  /* 0x000000013a00780c */ /* 0x000fda0003f25270 */
[----:B------:R-:W1:Y:S02]  /*2b20*/  @P1 LDC.64 R52, c[0x0][0x9e8] ;  /* 0x00027a00ff341b82 */ /* 0x000e640000000a00 */
[----:B-1----:R-:W-:-:S05]  /*2b30*/  @P1 IMAD.HI.U32 R52, R59, R52, RZ ;  /* 0x000000343b341227 */ /* 0x002fca00078e00ff */
[----:B------:R-:W-:-:S07]  /*2b40*/  @P1 SHF.R.U32.HI R59, RZ, R53, R52 ;  /* 0x00000035ff3b1219 */ /* 0x000fce0000011634 */
.L_x_1026:
[----:B------:R-:W-:Y:S05]  /*2b50*/  BSYNC B0 ;  /* 0x0000000000007941 */ /* 0x000fea0003800000 */
.L_x_1024:
[----:B------:R-:W-:-:S04]  /*2b60*/  IMAD R59, R59, R58, -R74 ;  /* 0x0000003a3b3b7224 */ /* 0x000fc800078e0a4a */
[----:B------:R-:W-:-:S05]  /*2b70*/  IMAD R59, R16, -0x2, R59 ;  /* 0xfffffffe103b7824 */ /* 0x000fca00078e023b */
[----:B------:R-:W-:Y:S02]  /*2b80*/  VIADDMNMX R21, R59, R58, R21, PT ;  /* 0x0000003a3b157246 */ /* 0x000fe40003800115 */
[----:B------:R-:W-:-:S07]  /*2b90*/  VIMNMX R72, R72, R59, !PT ;  /* 0x0000003b48487248 */ /* 0x000fce0007fe0100 */
.L_x_1023:
[C---:B------:R-:W-:Y:S01]  /*2ba0*/  ISETP.GE.AND P6, PT, R73.reuse, 0xa, PT ;  /* 0x0000000a4900780c */ /* 0x040fe20003fc6270 */
[----:B------:R-:W-:Y:S01]  /*2bb0*/  UISETP.NE.AND UP0, UPT, UR51, URZ, UPT ;  /* 0x0000003f3300728c */ /* 0x000fe2000bf05270 */
[C---:B------:R-:W-:Y:S02]  /*2bc0*/  ISETP.GE.AND P1, PT, R73.reuse, 0x2, PT ;  /* 0x000000024900780c */ /* 0x040fe40003f26270 */
        /* <DEDUP_REMOVED lines=144> */
[----:B------:R-:W-:Y:S02]  /*34d0*/  FSEL R50, R69, -INF , !P3 ;  /* 0xff80000045327808 */ /* 0x000fe40005800000 */
[----:B------:R-:W-:Y:S01]  /*34e0*/  LOP3.LUT R23, R23, 0xfbffffff, RZ, 0xc0, !PT ;  /* 0xfbffffff17177812 */ /* 0x000fe200078ec0ff */
[----:B------:R-:W0:Y:S01]  /*34f0*/  SHFL.IDX PT, R69, R71, 0x1, 0x1c1f ;  /* 0x003c1f0047457f89 */ /* 0x000e2200000e0000 */
        /* <DEDUP_REMOVED lines=9> */
[----:B------:R-:W-:Y:S01]  /*3590*/  ISETP.GE.AND P3, PT, R73, 0x71, PT ;  /* 0x000000714900780c */ /* 0x000fe20003f66270 */
[----:B0-----:R-:W-:Y:S01]  /*35a0*/  IMAD.IADD R67, R78, 0x1, R69 ;  /* 0x000000014e437824 */ /* 0x001fe200078e0245 */
[----:B------:R-:W-:Y:S02]  /*35b0*/  @P4 LOP3.LUT R23, R23, 0x20, RZ, 0xfc, !PT ;  /* 0x0000002017174812 */ /* 0x000fe400078efcff */
[----:B------:R-:W-:Y:S02]  /*35c0*/  ISETP.GT.AND P4, PT, R72, 0x70, !P3 ;  /* 0x000000704800780c */ /* 0x000fe40005f84270 */
[----:B------:R-:W-:Y:S02]  /*35d0*/  LOP3.LUT R23, R23, 0xfffffffd, RZ, 0xc0, !PT ;  /* 0xfffffffd17177812 */ /* 0x000fe400078ec0ff */
[----:B------:R-:W-:-:S02]  /*35e0*/  ISETP.LT.OR P4, PT, R21, 0x71, P4 ;  /* 0x000000711500780c */ /* 0x000fc40002781670 */
[----:B------:R-:W-:Y:S02]  /*35f0*/  VIADDMNMX R66, R69, R76, R75, PT ;  /* 0x0000004c45427246 */ /* 0x000fe4000380014b */
        /* <DEDUP_REMOVED lines=36> */
.L_x_1029:
[----:B------:R-:W-:Y:S02]  /*3840*/  ULDC UR6, c[0x0][0x9e4] ;  /* 0x0002790000067ab9 */ /* 0x000fe40000000800 */
[----:B------:R-:W-:-:S05]  /*3850*/  IMAD.U32 R70, RZ, RZ, UR6 ;  /* 0x00000006ff467e24 */ /* 0x000fca000f8e00ff */
[----:B------:R-:W-:-:S13]  /*3860*/  ISETP.NE.AND P6, PT, R70, 0x1, PT ;  /* 0x000000014600780c */ /* 0x000fda0003fc5270 */
[----:B------:R-:W0:Y:S02]  /*3870*/  @P6 LDC.64 R20, c[0x0][0x9e8] ;  /* 0x00027a00ff146b82 */ /* 0x000e240000000a00 */
[----:B0-----:R-:W-:-:S05]  /*3880*/  @P6 IMAD.HI.U32 R20, R69, R20, RZ ;  /* 0x0000001445146227 */ /* 0x001fca00078e00ff */
[----:B------:R-:W-:-:S07]  /*3890*/  @P6 SHF.R.U32.HI R69, RZ, R21, R20 ;  /* 0x00000015ff456219 */ /* 0x000fce0000011614 */
.L_x_1030:
[----:B------:R-:W-:Y:S05]  /*38a0*/  BSYNC B0 ;  /* 0x0000000000007941 */ /* 0x000fea0003800000 */
.L_x_1028:
[----:B------:R-:W-:-:S04]  /*38b0*/  IMAD R69, R69, R70, -R74 ;  /* 0x0000004645457224 */ /* 0x000fc800078e0a4a */
[----:B------:R-:W-:-:S05]  /*38c0*/  IMAD R69, R16, -0x2, R69 ;  /* 0xfffffffe10457824 */ /* 0x000fca00078e0245 */
[----:B------:R-:W-:Y:S02]  /*38d0*/  VIADDMNMX R66, R69, R70, R66, PT ;  /* 0x0000004645427246 */ /* 0x000fe40003800142 */
[----:B------:R-:W-:-:S07]  /*38e0*/  VIMNMX R67, R67, R69, !PT ;  /* 0x0000004543437248 */ /* 0x000fce0007fe0100 */
.L_x_1027:
[----:B------:R-:W-:Y:S01]  /*38f0*/  ISETP.GT.AND P1, PT, R67, 0x1, !P1 ;  /* 0x000000014300780c */ /* 0x000fe20004f24270 */
[----:B------:R-:W-:Y:S01]  /*3900*/  ULDC UR6, c[0x0][0x988] ;  /* 0x0002620000067ab9 */ /* 0x000fe20000000800 */
[----:B------:R-:W-:Y:S01]  /*3910*/  LOP3.LUT P6, RZ, R23, 0x4, RZ, 0xc0, !PT ;  /* 0x0000000417ff7812 */ /* 0x000fe200078cc0ff */
[----:B------:R-:W-:Y:S01]  /*3920*/  UISETP.NE.AND UP1, UPT, UR52, URZ, UPT ;  /* 0x0000003f3400728c */ /* 0x000fe2000bf25270 */
[----:B------:R-:W-:Y:S01]  /*3930*/  ISETP.LT.OR P1, PT, R66, 0x2, P1 ;  /* 0x000000024200780c */ /* 0x000fe20000f21670 */
[----:B------:R-:W-:Y:S01]  /*3940*/  UISETP.NE.AND UP0, UPT, UR51, URZ, UPT ;  /* 0x0000003f3300728c */ /* 0x000fe2000bf05270 */
[----:B------:R-:W-:Y:S01]  /*3950*/  ISETP.GT.AND P2, PT, R67, 0x8, !P2 ;  /* 0x000000084300780c */ /* 0x000fe20005744270 */
[----:B------:R-:W-:Y:S01]  /*3960*/  UMOV UR7, UR42 ;  /* 0x0000002a00077c82 */ /* 0x000fe20008000000 */
[----:B------:R-:W-:Y:S02]  /*3970*/  FSEL R21, R3, -INF , !P1 ;  /* 0xff80000003157808 */ /* 0x000fe40004800000 */
[----:B------:R-:W-:-:S02]  /*3980*/  ISETP.GT.AND P1, PT, R67, 0x9, !P6 ;  /* 0x000000094300780c */ /* 0x000fc40007724270 */
[C---:B------:R-:W-:Y:S02]  /*3990*/  ISETP.LT.OR P2, PT, R66.reuse, 0x9, P2 ;  /* 0x000000094200780c */ /* 0x040fe40001741670 */
[----:B------:R-:W-:Y:S01]  /*39a0*/  ISETP.LT.OR P1, PT, R66, 0xa, P1 ;  /* 0x0000000a4200780c */ /* 0x000fe20000f21670 */
[----:B------:R-:W-:Y:S01]  /*39b0*/  @UP1 ULDC UR10, c[0x0][0x44c] ;  /* 0x00011300000a1ab9 */ /* 0x000fe20000000800 */
[----:B------:R-:W-:Y:S01]  /*39c0*/  FSEL R20, R5, -INF , !P2 ;  /* 0xff80000005147808 */ /* 0x000fe20005000000 */
[----:B------:R-:W-:Y:S01]  /*39d0*/  UIMAD.WIDE.U32 UR10, UR42, UR10, URZ ;  /* 0x0000000a2a0a72a5 */ /* 0x000fe2000f8e003f */
[----:B------:R-:W-:Y:S01]  /*39e0*/  FSEL R6, R6, -INF , !P1 ;  /* 0xff80000006067808 */ /* 0x000fe20004800000 */
[----:B------:R-:W-:Y:S01]  /*39f0*/  @UP1 ULDC UR15, c[0x0][0x450] ;  /* 0x00011400000f1ab9 */ /* 0x000fe20000000800 */
[C---:B------:R-:W-:Y:S01]  /*3a00*/  LOP3.LUT P1, RZ, R23.reuse, 0x8, RZ, 0xc0, !PT ;  /* 0x0000000817ff7812 */ /* 0x040fe2000782c0ff */
[----:B------:R-:W-:Y:S01]  /*3a10*/  @UP1 USHF.R.U32.HI UR7, URZ, UR15, UR11 ;  /* 0x0000000f3f071299 */ /* 0x000fe2000801160b */
[----:B------:R-:W-:-:S02]  /*3a20*/  LOP3.LUT P2, RZ, R23, 0x40000, RZ, 0xc0, !PT ;  /* 0x0004000017ff7812 */ /* 0x000fc4000784c0ff */
[----:B------:R-:W-:Y:S01]  /*3a30*/  ISETP.GT.AND P1, PT, R67, 0x10, !P1 ;  /* 0x000000104300780c */ /* 0x000fe20004f24270 */
[----:B------:R-:W-:Y:S01]  /*3a40*/  UIADD3 UR53, UR53, UR7, URZ ;  /* 0x0000000735357290 */ /* 0x000fe2000fffe03f */
[----:B------:R-:W-:Y:S02]  /*3a50*/  LOP3.LUT P6, RZ, R23, 0x20000, RZ, 0xc0, !PT ;  /* 0x0002000017ff7812 */ /* 0x000fe400078cc0ff */
[----:B------:R-:W-:Y:S01]  /*3a60*/  ISETP.LT.OR P1, PT, R66, 0x11, P1 ;  /* 0x000000114200780c */ /* 0x000fe20000f21670 */
[----:B------:R-:W-:Y:S01]  /*3a70*/  UIADD3 UR7, UR53, UR14, URZ ;  /* 0x0000000e35077290 */ /* 0x000fe2000fffe03f */
[----:B------:R-:W-:Y:S02]  /*3a80*/  ISETP.GT.AND P3, PT, R67, 0x70, !P3 ;  /* 0x000000704300780c */ /* 0x000fe40005f64270 */
[----:B------:R-:W-:Y:S02]  /*3a90*/  FSEL R8, R8, -INF , !P1 ;  /* 0xff80000008087808 */ /* 0x000fe40004800000 */
[----:B------:R-:W-:-:S02]  /*3aa0*/  LOP3.LUT P1, RZ, R23, 0x10, RZ, 0xc0, !PT ;  /* 0x0000001017ff7812 */ /* 0x000fc4000782c0ff */
[C---:B------:R-:W-:Y:S02]  /*3ab0*/  ISETP.GT.AND P4, PT, R67.reuse, 0x71, !P4 ;  /* 0x000000714300780c */ /* 0x040fe40006784270 */
[C---:B------:R-:W-:Y:S02]  /*3ac0*/  ISETP.GT.AND P1, PT, R67.reuse, 0x11, !P1 ;  /* 0x000000114300780c */ /* 0x040fe40004f24270 */
[----:B------:R-:W-:Y:S02]  /*3ad0*/  ISETP.GT.AND P5, PT, R67, 0x78, !P5 ;  /* 0x000000784300780c */ /* 0x000fe40006fa4270 */
[C---:B------:R-:W-:Y:S02]  /*3ae0*/  ISETP.LT.OR P1, PT, R66.reuse, 0x12, P1 ;  /* 0x000000124200780c */ /* 0x040fe40000f21670 */
[----:B------:R-:W-:Y:S02]  /*3af0*/  ISETP.LT.OR P3, PT, R66, 0x71, P3 ;  /* 0x000000714200780c */ /* 0x000fe40001f61670 */
[----:B------:R-:W-:-:S02]  /*3b00*/  FSEL R5, R7, -INF , !P1 ;  /* 0xff80000007057808 */ /* 0x000fc40004800000 */
[----:B------:R-:W-:Y:S02]  /*3b10*/  LOP3.LUT P1, RZ, R23, 0x2000000, RZ, 0xc0, !PT ;  /* 0x0200000017ff7812 */ /* 0x000fe4000782c0ff */
[C---:B------:R-:W-:Y:S02]  /*3b20*/  ISETP.LT.OR P4, PT, R66.reuse, 0x72, P4 ;  /* 0x000000724200780c */ /* 0x040fe40002781670 */
[----:B------:R-:W-:Y:S02]  /*3b30*/  ISETP.GT.AND P1, PT, R67, 0x18, !P1 ;  /* 0x000000184300780c */ /* 0x000fe40004f24270 */
[----:B------:R-:W-:Y:S02]  /*3b40*/  FSEL R31, R31, -INF , !P3 ;  /* 0xff8000001f1f7808 */ /* 0x000fe40005800000 */
[C---:B------:R-:W-:Y:S02]  /*3b50*/  ISETP.LT.OR P1, PT, R66.reuse, 0x19, P1 ;  /* 0x000000194200780c */ /* 0x040fe40000f21670 */
[----:B------:R-:W-:-:S02]  /*3b60*/  ISETP.LT.OR P5, PT, R66, 0x79, P5 ;  /* 0x000000794200780c */ /* 0x000fc40002fa1670 */
[----:B------:R-:W-:Y:S02]  /*3b70*/  FSEL R10, R10, -INF , !P1 ;  /* 0xff8000000a0a7808 */ /* 0x000fe40004800000 */
[----:B------:R-:W-:Y:S02]  /*3b80*/  LOP3.LUT P1, RZ, R23, 0x1000000, RZ, 0xc0, !PT ;  /* 0x0100000017ff7812 */ /* 0x000fe4000782c0ff */
[----:B------:R-:W-:Y:S02]  /*3b90*/  FSEL R32, R32, -INF , !P4 ;  /* 0xff80000020207808 */ /* 0x000fe40006000000 */
[----:B------:R-:W-:Y:S02]  /*3ba0*/  ISETP.GT.AND P1, PT, R67, 0x19, !P1 ;  /* 0x000000194300780c */ /* 0x000fe40004f24270 */
[----:B------:R-:W-:Y:S02]  /*3bb0*/  FSEL R33, R33, -INF , !P5 ;  /* 0xff80000021217808 */ /* 0x000fe40006800000 */
        /* <DEDUP_REMOVED lines=22> */
[----:B------:R-:W-:Y:S02]  /*3d20*/  ISETP.GT.AND P1, PT, R67, 0x31, !P2 ;  /* 0x000000314300780c */ /* 0x000fe40005724270 */
[----:B------:R-:W-:Y:S02]  /*3d30*/  LOP3.LUT P2, RZ, R23, 0x80, RZ, 0xc0, !PT ;  /* 0x0000008017ff7812 */ /* 0x000fe4000784c0ff */
[----:B------:R-:W-:-:S04]  /*3d40*/  ISETP.LT.OR P1, PT, R66, 0x32, P1 ;  /* 0x000000324200780c */ /* 0x000fc80000f21670 */
[----:B------:R-:W-:Y:S02]  /*3d50*/  FSEL R15, R15, -INF , !P1 ;  /* 0xff8000000f0f7808 */ /* 0x000fe40004800000 */
[----:B------:R-:W-:Y:S02]  /*3d60*/  ISETP.GT.AND P1, PT, R67, 0x38, !P6 ;  /* 0x000000384300780c */ /* 0x000fe40007724270 */
[----:B------:R-:W-:Y:S02]  /*3d70*/  LOP3.LUT P6, RZ, R23, 0x40, RZ, 0xc0, !PT ;  /* 0x0000004017ff7812 */ /* 0x000fe400078cc0ff */
        /* <DEDUP_REMOVED lines=27> */
[----:B------:R-:W-:Y:S02]  /*3f30*/  LOP3.LUT P1, RZ, R23, 0x400, RZ, 0xc0, !PT ;  /* 0x0000040017ff7812 */ /* 0x000fe4000782c0ff */
[----:B------:R-:W-:Y:S02]  /*3f40*/  FMNMX.FTZ R7, R89, R38, !PT ;  /* 0x0000002659077209 */ /* 0x000fe40007810000 */
[----:B------:R-:W-:Y:S02]  /*3f50*/  ISETP.GT.AND P1, PT, R67, 0x51, !P1 ;  /* 0x000000514300780c */ /* 0x000fe40004f24270 */
[----:B------:R-:W-:-:S02]  /*3f60*/  FMNMX.FTZ R38, R90, R7, !PT ;  /* 0x000000075a267209 */ /* 0x000fc40007810000 */
[----:B------:R-:W-:Y:S02]  /*3f70*/  ISETP.LT.OR P1, PT, R66, 0x52, P1 ;  /* 0x000000524200780c */ /* 0x000fe40000f21670 */
[----:B------:R-:W-:Y:S02]  /*3f80*/  FMNMX.FTZ R7, R91, R38, !PT ;  /* 0x000000265b077209 */ /* 0x000fe40007810000 */
[----:B------:R-:W-:Y:S02]  /*3f90*/  FSEL R37, R37, -INF , !P1 ;  /* 0xff80000025257808 */ /* 0x000fe40004800000 */
[----:B------:R-:W-:Y:S02]  /*3fa0*/  FMNMX.FTZ R38, R92, R7, !PT ;  /* 0x000000075c267209 */ /* 0x000fe40007810000 */
[----:B------:R-:W-:Y:S02]  /*3fb0*/  LOP3.LUT P1, RZ, R23, 0x200, RZ, 0xc0, !PT ;  /* 0x0000020017ff7812 */ /* 0x000fe4000782c0ff */
[----:B------:R-:W-:-:S02]  /*3fc0*/  FMNMX.FTZ R7, R93, R38, !PT ;  /* 0x000000265d077209 */ /* 0x000fc40007810000 */
[----:B------:R-:W-:Y:S02]  /*3fd0*/  ISETP.GT.AND P1, PT, R67, 0x58, !P1 ;  /* 0x000000584300780c */ /* 0x000fe40004f24270 */
[----:B------:R-:W-:Y:S02]  /*3fe0*/  FMNMX.FTZ R38, R94, R7, !PT ;  /* 0x000000075e267209 */ /* 0x000fe40007810000 */
[----:B------:R-:W-:Y:S02]  /*3ff0*/  ISETP.LT.OR P1, PT, R66, 0x59, P1 ;  /* 0x000000594200780c */ /* 0x000fe40000f21670 */
[----:B------:R-:W-:Y:S02]  /*4000*/  FMNMX.FTZ R7, R95, R38, !PT ;  /* 0x000000265f077209 */ /* 0x000fe40007810000 */
[----:B------:R-:W-:Y:S02]  /*4010*/  FSEL R40, R40, -INF , !P1 ;  /* 0xff80000028287808 */ /* 0x000fe40004800000 */
[----:B------:R-:W-:-:S02]  /*4020*/  FMNMX.FTZ R7, R62, R7, !PT ;  /* 0x000000073e077209 */ /* 0x000fc40007810000 */
[----:B------:R-:W-:Y:S02]  /*4030*/  LOP3.LUT P1, RZ, R23, 0x100, RZ, 0xc0, !PT ;  /* 0x0000010017ff7812 */ /* 0x000fe4000782c0ff */
[----:B------:R-:W-:Y:S02]  /*4040*/  FMNMX.FTZ R38, R58, R7, !PT ;  /* 0x000000073a267209 */ /* 0x000fe40007810000 */
[----:B------:R-:W-:Y:S02]  /*4050*/  ISETP.GT.AND P1, PT, R67, 0x59, !P1 ;  /* 0x000000594300780c */ /* 0x000fe40004f24270 */
[----:B------:R-:W-:Y:S02]  /*4060*/  FMNMX.FTZ R38, R63, R38, !PT ;  /* 0x000000263f267209 */ /* 0x000fe40007810000 */
[----:B------:R-:W-:Y:S02]  /*4070*/  ISETP.LT.OR P1, PT, R66, 0x5a, P1 ;  /* 0x0000005a4200780c */ /* 0x000fe40000f21670 */
[----:B------:R-:W-:-:S02]  /*4080*/  FMNMX.FTZ R7, R61, R38, !PT ;  /* 0x000000263d077209 */ /* 0x000fc40007810000 */
[----:B------:R-:W-:Y:S02]  /*4090*/  FSEL R39, R39, -INF , !P1 ;  /* 0xff80000027277808 */ /* 0x000fe40004800000 */
        /* <DEDUP_REMOVED lines=13> */
[C---:B------:R-:W-:Y:S02]  /*4170*/  LOP3.LUT P6, RZ, R23.reuse, 0x2, RZ, 0xc0, !PT ;  /* 0x0000000217ff7812 */ /* 0x040fe400078cc0ff */
        /* <DEDUP_REMOVED lines=8> */
[----:B------:R-:W-:-:S04]  /*4200*/  FMNMX.FTZ R7, R49, R38, !PT ;  /* 0x0000002631077209 */ /* 0x000fc80007810000 */
[----:B------:R-:W-:-:S04]  /*4210*/  FMNMX.FTZ R38, R50, R7, !PT ;  /* 0x0000000732267209 */ /* 0x000fc80007810000 */
[----:B------:R-:W-:-:S04]  /*4220*/  FMNMX.FTZ R7, R51, R38, !PT ;  /* 0x0000002633077209 */ /* 0x000fc80007810000 */
[----:B------:R-:W-:-:S04]  /*4230*/  FMNMX.FTZ R38, R44, R7, !PT ;  /* 0x000000072c267209 */ /* 0x000fc80007810000 */
[----:B------:R-:W-:-:S04]  /*4240*/  FMNMX.FTZ R7, R43, R38, !PT ;  /* 0x000000262b077209 */ /* 0x000fc80007810000 */
[----:B------:R-:W-:-:S04]  /*4250*/  FMNMX.FTZ R38, R42, R7, !PT ;  /* 0x000000072a267209 */ /* 0x000fc80007810000 */
[----:B------:R-:W-:-:S04]  /*4260*/  FMNMX.FTZ R7, R41, R38, !PT ;  /* 0x0000002629077209 */ /* 0x000fc80007810000 */
[----:B------:R-:W-:-:S05]  /*4270*/  FMNMX.FTZ R38, R4, R7, !PT ;  /* 0x0000000704267209 */ /* 0x000fca0007810000 */
[----:B------:R-:W0:Y:S02]  /*4280*/  SHFL.BFLY PT, R7, R38, 0x2, 0x1f ;  /* 0x0c401f0026077f89 */ /* 0x000e2400000e0000 */
[----:B0-----:R-:W-:-:S05]  /*4290*/  FMNMX.FTZ R69, R38, R7, !PT ;  /* 0x0000000726457209 */ /* 0x001fca0007810000 */
[----:B------:R-:W0:Y:S02]  /*42a0*/  SHFL.BFLY PT, R70, R69, 0x1, 0x1f ;  /* 0x0c201f0045467f89 */ /* 0x000e2400000e0000 */
[----:B0-----:R-:W-:Y:S01]  /*42b0*/  FMNMX.FTZ R7, R69, R70, !PT ;  /* 0x0000004645077209 */ /* 0x001fe20007810000 */
[----:B------:R-:W-:-:S03]  /*42c0*/  IMAD.U32 R70, RZ, RZ, UR6 ;  /* 0x00000006ff467e24 */ /* 0x000fc6000f8e00ff */
        /* <DEDUP_REMOVED lines=60> */
[----:B------:R1:W-:Y:S01]  /*4690*/  MUFU.EX2 R75, R62 ;  /* 0x0000003e004b7308 */ /* 0x0003e20000000800 */
[----:B------:R-:W-:-:S01]  /*46a0*/  FFMA.FTZ R4, R4, UR6, -R77 ;  /* 0x0000000604047c23 */ /* 0x000fc2000801084d */
[----:B------:R-:W-:-:S02]  /*46b0*/  FMNMX.FTZ R79, R15, R38, !PT ;  /* 0x000000260f4f7209 */ /* 0x000fc40007810000 */
[----:B0-----:R-:W-:Y:S02]  /*46c0*/  F2FP.SATFINITE.E4M3.F32.PACK_AB_MERGE_C R148, R69, R68, RZ ;  /* 0x000000444594723e */ /* 0x001fe400048070ff */
[----:B------:R-:W-:Y:S02]  /*46d0*/  FMNMX.FTZ R38, R26, R79, !PT ;  /* 0x0000004f1a267209 */ /* 0x000fe40007810000 */
[----:B------:R-:W-:Y:S01]  /*46e0*/  MUFU.EX2 R70, R70 ;  /* 0x0000004600467308 */ /* 0x000fe20000000800 */
[----:B-1----:R-:W-:-:S01]  /*46f0*/  FFMA.FTZ R62, R64, UR6, -R77 ;  /* 0x00000006403e7c23 */ /* 0x002fc2000801084d */
[----:B------:R-:W-:Y:S02]  /*4700*/  FMNMX.FTZ R79, R25, R38, !PT ;  /* 0x00000026194f7209 */ /* 0x000fe40007810000 */
[----:B------:R-:W-:Y:S02]  /*4710*/  F2FP.SATFINITE.E4M3.F32.PACK_AB_MERGE_C R148, R65, R2, R148 ;  /* 0x000000024194723e */ /* 0x000fe40004807094 */
[----:B------:R-:W-:-:S02]  /*4720*/  FMNMX.FTZ R38, R28, R79, !PT ;  /* 0x0000004f1c267209 */ /* 0x000fc40007810000 */
[----:B------:R-:W-:Y:S02]  /*4730*/  MUFU.EX2 R71, R92 ;  /* 0x0000005c00477308 */ /* 0x000fe40000000800 */
[----:B------:R-:W-:-:S04]  /*4740*/  FMNMX.FTZ R79, R27, R38, !PT ;  /* 0x000000261b4f7209 */ /* 0x000fc80007810000 */
[----:B------:R-:W-:Y:S02]  /*4750*/  FMNMX.FTZ R38, R36, R79, !PT ;  /* 0x0000004f24267209 */ /* 0x000fe40007810000 */
[----:B------:R-:W-:Y:S02]  /*4760*/  MUFU.EX2 R72, R72 ;  /* 0x0000004800487308 */ /* 0x000fe40000000800 */
[----:B------:R-:W-:-:S04]  /*4770*/  FMNMX.FTZ R38, R35, R38, !PT ;  /* 0x0000002623267209 */ /* 0x000fc80007810000 */
[----:B------:R-:W-:Y:S02]  /*4780*/  FMNMX.FTZ R38, R3, R38, !PT ;  /* 0x0000002603267209 */ /* 0x000fe40007810000 */
[----:B------:R-:W0:Y:S02]  /*4790*/  MUFU.EX2 R73, R94 ;  /* 0x0000005e00497308 */ /* 0x000e240000000800 */
[----:B------:R-:W-:-:S04]  /*47a0*/  FMNMX.FTZ R79, R37, R38, !PT ;  /* 0x00000026254f7209 */ /* 0x000fc80007810000 */
[----:B------:R-:W-:Y:S02]  /*47b0*/  FMNMX.FTZ R38, R40, R79, !PT ;  /* 0x0000004f28267209 */ /* 0x000fe40007810000 */
[----:B------:R-:W-:Y:S02]  /*47c0*/  MUFU.EX2 R74, R74 ;  /* 0x0000004a004a7308 */ /* 0x000fe40000000800 */
[----:B------:R-:W-:-:S04]  /*47d0*/  FMNMX.FTZ R79, R39, R38, !PT ;  /* 0x00000026274f7209 */ /* 0x000fc80007810000 */
[----:B------:R-:W-:Y:S02]  /*47e0*/  FMNMX.FTZ R38, R46, R79, !PT ;  /* 0x0000004f2e267209 */ /* 0x000fe40007810000 */
[----:B------:R-:W-:Y:S01]  /*47f0*/  MUFU.EX2 R58, R58 ;  /* 0x0000003a003a7308 */ /* 0x000fe20000000800 */
[----:B0-----:R-:W-:Y:S02]  /*4800*/  F2FP.SATFINITE.E4M3.F32.PACK_AB_MERGE_C R150, R73, R72, RZ ;  /* 0x000000484996723e */ /* 0x001fe400048070ff */
[----:B------:R-:W-:Y:S02]  /*4810*/  FMNMX.FTZ R38, R47, R38, !PT ;  /* 0x000000262f267209 */ /* 0x000fe40007810000 */
[----:B------:R-:W-:Y:S02]  /*4820*/  F2FP.SATFINITE.E4M3.F32.PACK_AB_MERGE_C R150, R71, R70, R150 ;  /* 0x000000464796723e */ /* 0x000fe40004807096 */
[----:B------:R-:W-:Y:S01]  /*4830*/  FMNMX.FTZ R67, R29, R38, !PT ;  /* 0x000000261d437209 */ /* 0x000fe20007810000 */
[----:B------:R-:W0:Y:S03]  /*4840*/  MUFU.EX2 R63, R63 ;  /* 0x0000003f003f7308 */ /* 0x000e260000000800 */
[----:B------:R-:W-:-:S04]  /*4850*/  FMNMX.FTZ R38, R30, R67, !PT ;  /* 0x000000431e267209 */ /* 0x000fc80007810000 */
[----:B------:R-:W-:Y:S01]  /*4860*/  FMNMX.FTZ R67, R31, R38, !PT ;  /* 0x000000261f437209 */ /* 0x000fe20007810000 */
[----:B------:R-:W-:Y:S03]  /*4870*/  MUFU.EX2 R54, R54 ;  /* 0x0000003600367308 */ /* 0x000fe60000000800 */
[----:B------:R-:W-:-:S04]  /*4880*/  FMNMX.FTZ R38, R32, R67, !PT ;  /* 0x0000004320267209 */ /* 0x000fc80007810000 */
[----:B------:R-:W-:Y:S01]  /*4890*/  FMNMX.FTZ R67, R33, R38, !PT ;  /* 0x0000002621437209 */ /* 0x000fe20007810000 */
[----:B------:R-:W-:Y:S01]  /*48a0*/  MUFU.EX2 R55, R55 ;  /* 0x0000003700377308 */ /* 0x000fe20000000800 */
[----:B0-----:R-:W-:Y:S02]  /*48b0*/  F2FP.SATFINITE.E4M3.F32.PACK_AB_MERGE_C R144, R63, R58, RZ ;  /* 0x0000003a3f90723e */ /* 0x001fe400048070ff */
[----:B------:R-:W-:Y:S02]  /*48c0*/  FMNMX.FTZ R67, R34, R67, !PT ;  /* 0x0000004322437209 */ /* 0x000fe40007810000 */
[----:B------:R-:W-:-:S03]  /*48d0*/  F2FP.SATFINITE.E4M3.F32.PACK_AB_MERGE_C R144, R75, R74, R144 ;  /* 0x0000004a4b90723e */ /* 0x000fc60004807090 */
[----:B------:R-:W0:Y:S01]  /*48e0*/  SHFL.BFLY PT, R38, R67, 0x2, 0x1f ;  /* 0x0c401f0043267f89 */ /* 0x000e2200000e0000 */
[----:B------:R-:W-:Y:S08]  /*48f0*/  MUFU.EX2 R61, R61 ;  /* 0x0000003d003d7308 */ /* 0x000ff00000000800 */
[----:B------:R-:W-:Y:S08]  /*4900*/  MUFU.EX2 R53, R53 ;  /* 0x0000003500357308 */ /* 0x000ff00000000800 */
[----:B------:R-:W-:Y:S01]  /*4910*/  MUFU.EX2 R52, R52 ;  /* 0x0000003400347308 */ /* 0x000fe20000000800 */
[----:B0-----:R-:W-:-:S07]  /*4920*/  FMNMX.FTZ R64, R67, R38, !PT ;  /* 0x0000002643407209 */ /* 0x001fce0007810000 */
[----:B------:R-:W-:Y:S01]  /*4930*/  MUFU.EX2 R60, R60 ;  /* 0x0000003c003c7308 */ /* 0x000fe20000000800 */
[----:B------:R-:W0:Y:S07]  /*4940*/  SHFL.BFLY PT, R67, R64, 0x1, 0x1f ;  /* 0x0c201f0040437f89 */ /* 0x000e2e00000e0000 */
[----:B------:R-:W-:Y:S08]  /*4950*/  MUFU.EX2 R59, R59 ;  /* 0x0000003b003b7308 */ /* 0x000ff00000000800 */
[----:B------:R-:W1:Y:S08]  /*4960*/  MUFU.EX2 R62, R62 ;  /* 0x0000003e003e7308 */ /* 0x000e700000000800 */
[----:B------:R-:W-:Y:S01]  /*4970*/  MUFU.EX2 R45, R45 ;  /* 0x0000002d002d7308 */ /* 0x000fe20000000800 */
[----:B0-----:R-:W-:Y:S01]  /*4980*/  FMNMX.FTZ R38, R64, R67, !PT ;  /* 0x0000004340267209 */ /* 0x001fe20007810000 */
[----:B------:R-:W-:-:S03]  /*4990*/  IMAD.U32 R67, RZ, RZ, UR6 ;  /* 0x00000006ff437e24 */ /* 0x000fc6000f8e00ff */
[C---:B------:R-:W-:Y:S01]  /*49a0*/  FSETP.NEU.FTZ.AND P1, PT, R38.reuse, -INF , PT ;  /* 0xff8000002600780b */ /* 0x040fe20003f3d000 */
[----:B------:R-:W-:-:S01]  /*49b0*/  FFMA.FTZ R66, R38, R67, -8 ;  /* 0xc100000026427423 */ /* 0x000fc20000010043 */
[----:B-1----:R-:W-:Y:S01]  /*49c0*/  F2FP.SATFINITE.E4M3.F32.PACK_AB_MERGE_C R146, R62, R59, RZ ;  /* 0x0000003b3e92723e */ /* 0x002fe200048070ff */
[----:B------:R-:W-:Y:S03]  /*49d0*/  MUFU.EX2 R48, R48 ;  /* 0x0000003000307308 */ /* 0x000fe60000000800 */
[----:B------:R-:W-:Y:S02]  /*49e0*/  FSEL R66, R66, RZ, P1 ;  /* 0x000000ff42427208 */ /* 0x000fe40000800000 */
[----:B------:R-:W-:Y:S02]  /*49f0*/  PLOP3.LUT P1, PT, PT, PT, UP0, 0x40, 0x0 ;  /* 0x000000000000781c */ /* 0x000fe40003f2e808 */
[----:B------:R-:W-:Y:S01]  /*4a00*/  F2FP.SATFINITE.E4M3.F32.PACK_AB_MERGE_C R146, R60, R61, R146 ;  /* 0x0000003d3c92723e */ /* 0x000fe20004807092 */
        /* <DEDUP_REMOVED lines=40> */
[----:B------:R-:W-:Y:S01]  /*4c90*/  FADD.FTZ R79, R73, R76 ;  /* 0x0000004c494f7221 */ /* 0x000fe20000010000 */
[----:B------:R-:W-:-:S01]  /*4ca0*/  FFMA.FTZ R31, R31, UR6, -R66 ;  /* 0x000000061f1f7c23 */ /* 0x000fc20008010842 */
[--C-:B------:R-:W-:Y:S01]  /*4cb0*/  FFMA.FTZ R32, R32, UR6, -R66.reuse ;  /* 0x0000000620207c23 */ /* 0x100fe20008010842 */
[----:B------:R-:W-:-:S01]  /*4cc0*/  FFMA.FTZ R33, R33, UR6, -R66 ;  /* 0x0000000621217c23 */ /* 0x000fc20008010842 */
[----:B------:R-:W-:Y:S01]  /*4cd0*/  FADD.FTZ R76, R74, R79 ;  /* 0x0000004f4a4c7221 */ /* 0x000fe20000010000 */
[----:B------:R-:W-:-:S01]  /*4ce0*/  FFMA.FTZ R34, R34, UR6, -R66 ;  /* 0x0000000622227c23 */ /* 0x000fc20008010842 */
[----:B------:R-:W1:Y:S01]  /*4cf0*/  MUFU.EX2 R5, R5 ;  /* 0x0000000500057308 */ /* 0x000e620000000800 */
[----:B--2---:R-:W-:-:S01]  /*4d00*/  FADD.FTZ R35, R67, R28 ;  /* 0x0000001c43237221 */ /* 0x004fc20000010000 */
[----:B------:R-:W-:Y:S01]  /*4d10*/  FFMA.FTZ R28, R37, UR6, -R66 ;  /* 0x00000006251c7c23 */ /* 0x000fe20008010842 */
[----:B------:R-:W-:-:S01]  /*4d20*/  FADD.FTZ R37, R75, R76 ;  /* 0x0000004c4b257221 */ /* 0x000fc20000010000 */
[----:B------:R-:W-:-:S04]  /*4d30*/  F2FP.SATFINITE.E4M3.F32.PACK_AB_MERGE_C R20, R67, R20, RZ ;  /* 0x000000144314723e */ /* 0x000fc800048070ff */
        /* <DEDUP_REMOVED lines=19> */
[----:B------:R-:W-:-:S04]  /*4e70*/  FADD.FTZ R37, R53, R62 ;  /* 0x0000003e35257221 */ /* 0x000fc80000010000 */
[----:B------:R-:W-:Y:S02]  /*4e80*/  FADD.FTZ R37, R52, R37 ;  /* 0x0000002534257221 */ /* 0x000fe40000010000 */
[----:B------:R-:W1:Y:S01]  /*4e90*/  MUFU.EX2 R14, R14 ;  /* 0x0000000e000e7308 */ /* 0x000e620000000800 */
[----:B--2---:R-:W-:-:S07]  /*4ea0*/  FADD.FTZ R2, R10, R35 ;  /* 0x000000230a027221 */ /* 0x004fce0000010000 */
[----:B------:R-:W2:Y:S01]  /*4eb0*/  MUFU.EX2 R12, R12 ;  /* 0x0000000c000c7308 */ /* 0x000ea20000000800 */
[----:B0-----:R-:W-:-:S01]  /*4ec0*/  FADD.FTZ R35, R11, R2 ;  /* 0x000000020b237221 */ /* 0x001fc20000010000 */
[----:B------:R-:W-:Y:S01]  /*4ed0*/  F2FP.SATFINITE.E4M3.F32.PACK_AB_MERGE_C R2, R55, R54, RZ ;  /* 0x000000363702723e */ /* 0x000fe200048070ff */
[----:B------:R-:W-:-:S01]  /*4ee0*/  FADD.FTZ R54, R54, R37 ;  /* 0x0000002536367221 */ /* 0x000fc20000010000 */
[----:B------:R-:W-:Y:S02]  /*4ef0*/  F2FP.SATFINITE.E4M3.F32.PACK_AB_MERGE_C R37, R48, R45, RZ ;  /* 0x0000002d3025723e */ /* 0x000fe400048070ff */
[----:B------:R-:W-:Y:S01]  /*4f00*/  F2FP.SATFINITE.E4M3.F32.PACK_AB_MERGE_C R140, R52, R53, R2 ;  /* 0x00000035348c723e */ /* 0x000fe20004807002 */
[----:B------:R-:W-:Y:S01]  /*4f10*/  FADD.FTZ R55, R55, R54 ;  /* 0x0000003637377221 */ /* 0x000fe20000010000 */
        /* <DEDUP_REMOVED lines=18> */
[----:B------:R-:W-:Y:S01]  /*5040*/  MUFU.EX2 R56, R56 ;  /* 0x0000003800387308 */ /* 0x000fe20000000800 */
[----:B--2---:R-:W-:-:S07]  /*5050*/  FADD.FTZ R11, R27, R2 ;  /* 0x000000021b0b7221 */ /* 0x004fce0000010000 */
[----:B------:R-:W1:Y:S01]  /*5060*/  MUFU.EX2 R57, R57 ;  /* 0x0000003900397308 */ /* 0x000e620000000800 */
[----:B0-----:R-:W-:-:S01]  /*5070*/  FADD.FTZ R2, R36, R11 ;  /* 0x0000000b24027221 */ /* 0x001fc20000010000 */
[----:B------:R-:W-:-:S04]  /*5080*/  F2FP.SATFINITE.E4M3.F32.PACK_AB_MERGE_C R27, R36, R27, RZ ;  /* 0x0000001b241b723e */ /* 0x000fc800048070ff */
[----:B------:R-:W-:Y:S02]  /*5090*/  F2FP.SATFINITE.E4M3.F32.PACK_AB_MERGE_C R141, R26, R15, R27 ;  /* 0x0000000f1a8d723e */ /* 0x000fe4000480701b */
[----:B------:R-:W0:Y:S08]  /*50a0*/  MUFU.EX2 R3, R3 ;  /* 0x0000000300037308 */ /* 0x000e300000000800 */
[----:B------:R-:W2:Y:S01]  /*50b0*/  MUFU.EX2 R28, R28 ;  /* 0x0000001c001c7308 */ /* 0x000ea20000000800 */
[----:B-1----:R-:W-:Y:S01]  /*50c0*/  F2FP.SATFINITE.E4M3.F32.PACK_AB_MERGE_C R142, R57, R56, R37 ;  /* 0x00000038398e723e */ /* 0x002fe20004807025 */
[----:B------:R-:W-:-:S04]  /*50d0*/  FADD.FTZ R56, R56, R55 ;  /* 0x0000003738387221 */ /* 0x000fc80000010000 */
[----:B------:R-:W-:Y:S02]  /*50e0*/  FADD.FTZ R56, R57, R56 ;  /* 0x0000003839387221 */ /* 0x000fe40000010000 */
[----:B------:R-:W1:Y:S01]  /*50f0*/  MUFU.EX2 R40, R40 ;  /* 0x0000002800287308 */ /* 0x000e620000000800 */
[----:B0-----:R-:W-:-:S01]  /*5100*/  FADD.FTZ R11, R3, R2 ;  /* 0x00000002030b7221 */ /* 0x001fc20000010000 */
[----:B------:R-:W-:-:S04]  /*5110*/  FADD.FTZ R45, R45, R56 ;  /* 0x000000382d2d7221 */ /* 0x000fc80000010000 */
[----:B------:R-:W-:Y:S02]  /*5120*/  FADD.FTZ R48, R48, R45 ;  /* 0x0000002d30307221 */ /* 0x000fe40000010000 */
[----:B------:R-:W-:Y:S01]  /*5130*/  MUFU.EX2 R51, R51 ;  /* 0x0000003300337308 */ /* 0x000fe20000000800 */
[----:B--2---:R-:W-:-:S07]  /*5140*/  FADD.FTZ R11, R28, R11 ;  /* 0x0000000b1c0b7221 */ /* 0x004fce0000010000 */
[----:B------:R-:W0:Y:S01]  /*5150*/  MUFU.EX2 R44, R44 ;  /* 0x0000002c002c7308 */ /* 0x000e220000000800 */
[----:B-1----:R-:W-:-:S07]  /*5160*/  FADD.FTZ R2, R40, R11 ;  /* 0x0000000b28027221 */ /* 0x002fce0000010000 */
[----:B------:R-:W1:Y:S08]  /*5170*/  MUFU.EX2 R39, R39 ;  /* 0x0000002700277308 */ /* 0x000e700000000800 */
[----:B------:R-:W-:Y:S01]  /*5180*/  MUFU.EX2 R49, R49 ;  /* 0x0000003100317308 */ /* 0x000fe20000000800 */
[----:B0-----:R-:W-:-:S07]  /*5190*/  F2FP.SATFINITE.E4M3.F32.PACK_AB_MERGE_C R25, R44, R51, RZ ;  /* 0x000000332c19723e */ /* 0x001fce00048070ff */
[----:B------:R-:W0:Y:S01]  /*51a0*/  MUFU.EX2 R50, R50 ;  /* 0x0000003200327308 */ /* 0x000e220000000800 */
[C---:B-1----:R-:W-:Y:S01]  /*51b0*/  F2FP.SATFINITE.E4M3.F32.PACK_AB_MERGE_C R40, R39.reuse, R40, RZ ;  /* 0x000000282728723e */ /* 0x042fe200048070ff */
[----:B------:R-:W-:-:S03]  /*51c0*/  FADD.FTZ R39, R39, R2 ;  /* 0x0000000227277221 */ /* 0x000fc60000010000 */
[----:B------:R-:W-:-:S03]  /*51d0*/  F2FP.SATFINITE.E4M3.F32.PACK_AB_MERGE_C R143, R28, R3, R40 ;  /* 0x000000031c8f723e */ /* 0x000fc60004807028 */
[----:B------:R-:W1:Y:S08]  /*51e0*/  MUFU.EX2 R46, R46 ;  /* 0x0000002e002e7308 */ /* 0x000e700000000800 */
[----:B------:R-:W-:Y:S01]  /*51f0*/  MUFU.EX2 R41, R41 ;  /* 0x0000002900297308 */ /* 0x000fe20000000800 */
[----:B0-----:R-:W-:Y:S01]  /*5200*/  F2FP.SATFINITE.E4M3.F32.PACK_AB_MERGE_C R136, R50, R49, R25 ;  /* 0x000000313288723e */ /* 0x001fe20004807019 */
[----:B------:R-:W-:-:S04]  /*5210*/  FADD.FTZ R49, R49, R48 ;  /* 0x0000003031317221 */ /* 0x000fc80000010000 */
[----:B------:R-:W-:Y:S02]  /*5220*/  FADD.FTZ R50, R50, R49 ;  /* 0x0000003132327221 */ /* 0x000fe40000010000 */
[----:B------:R-:W0:Y:S01]  /*5230*/  MUFU.EX2 R4, R4 ;  /* 0x0000000400047308 */ /* 0x000e220000000800 */
[----:B-1----:R-:W-:-:S01]  /*5240*/  FADD.FTZ R2, R46, R39 ;  /* 0x000000272e027221 */ /* 0x002fc20000010000 */
[----:B------:R-:W-:-:S04]  /*5250*/  FADD.FTZ R51, R51, R50 ;  /* 0x0000003233337221 */ /* 0x000fc80000010000 */
[----:B------:R-:W-:Y:S02]  /*5260*/  FADD.FTZ R44, R44, R51 ;  /* 0x000000332c2c7221 */ /* 0x000fe40000010000 */
[----:B------:R-:W1:Y:S08]  /*5270*/  MUFU.EX2 R47, R47 ;  /* 0x0000002f002f7308 */ /* 0x000e700000000800 */
[----:B------:R-:W-:Y:S01]  /*5280*/  MUFU.EX2 R43, R43 ;  /* 0x0000002b002b7308 */ /* 0x000fe20000000800 */
[----:B0-----:R-:W-:-:S07]  /*5290*/  F2FP.SATFINITE.E4M3.F32.PACK_AB_MERGE_C R5, R4, R41, RZ ;  /* 0x000000290405723e */ /* 0x001fce00048070ff */
[----:B------:R-:W0:Y:S01]  /*52a0*/  MUFU.EX2 R42, R42 ;  /* 0x0000002a002a7308 */ /* 0x000e220000000800 */
[----:B-1----:R-:W-:-:S07]  /*52b0*/  FADD.FTZ R2, R47, R2 ;  /* 0x000000022f027221 */ /* 0x002fce0000010000 */
[----:B------:R-:W1:Y:S08]  /*52c0*/  MUFU.EX2 R29, R29 ;  /* 0x0000001d001d7308 */ /* 0x000e700000000800 */
[----:B------:R-:W2:Y:S01]  /*52d0*/  MUFU.EX2 R30, R30 ;  /* 0x0000001e001e7308 */ /* 0x000ea20000000800 */
[----:B0-----:R-:W-:Y:S01]  /*52e0*/  F2FP.SATFINITE.E4M3.F32.PACK_AB_MERGE_C R138, R42, R43, R5 ;  /* 0x0000002b2a8a723e */ /* 0x001fe20004807005 */
[----:B------:R-:W-:-:S04]  /*52f0*/  FADD.FTZ R43, R43, R44 ;  /* 0x0000002c2b2b7221 */ /* 0x000fc80000010000 */
[----:B------:R-:W-:Y:S02]  /*5300*/  FADD.FTZ R42, R42, R43 ;  /* 0x0000002b2a2a7221 */ /* 0x000fe40000010000 */
[----:B------:R-:W0:Y:S01]  /*5310*/  MUFU.EX2 R31, R31 ;  /* 0x0000001f001f7308 */ /* 0x000e220000000800 */
[----:B-1----:R-:W-:-:S01]  /*5320*/  FADD.FTZ R5, R29, R2 ;  /* 0x000000021d057221 */ /* 0x002fc20000010000 */
[----:B------:R-:W-:-:S06]  /*5330*/  FADD.FTZ R41, R41, R42 ;  /* 0x0000002a29297221 */ /* 0x000fcc0000010000 */
[----:B------:R-:W1:Y:S01]  /*5340*/  MUFU.EX2 R32, R32 ;  /* 0x0000002000207308 */ /* 0x000e620000000800 */
[C---:B--2---:R-:W-:Y:S01]  /*5350*/  F2FP.SATFINITE.E4M3.F32.PACK_AB_MERGE_C R29, R30.reuse, R29, RZ ;  /* 0x0000001d1e1d723e */ /* 0x044fe200048070ff */
[----:B------:R-:W-:-:S03]  /*5360*/  FADD.FTZ R30, R30, R5 ;  /* 0x000000051e1e7221 */ /* 0x000fc60000010000 */
[----:B------:R-:W-:-:S03]  /*5370*/  F2FP.SATFINITE.E4M3.F32.PACK_AB_MERGE_C R137, R47, R46, R29 ;  /* 0x0000002e2f89723e */ /* 0x000fc6000480701d */
[----:B------:R-:W-:Y:S01]  /*5380*/  MUFU.EX2 R33, R33 ;  /* 0x0000002100217308 */ /* 0x000fe20000000800 */
[----:B0-----:R-:W-:-:S07]  /*5390*/  FADD.FTZ R3, R31, R30 ;  /* 0x0000001e1f037221 */ /* 0x001fce0000010000 */
[----:B------:R-:W0:Y:S01]  /*53a0*/  MUFU.EX2 R34, R34 ;  /* 0x0000002200227308 */ /* 0x000e220000000800 */
[----:B-1----:R-:W-:-:S01]  /*53b0*/  FADD.FTZ R2, R32, R3 ;  /* 0x0000000320027221 */ /* 0x002fc20000010000 */
[----:B0-----:R-:W-:-:S03]  /*53c0*/  F2FP.SATFINITE.E4M3.F32.PACK_AB_MERGE_C R3, R34, R33, RZ ;  /* 0x000000212203723e */ /* 0x001fc600048070ff */
        /* <DEDUP_REMOVED lines=17> */
.L_x_1032:
[----:B------:R-:W-:Y:S02]  /*54e0*/  ULDC UR19, c[0x0][0x9e4] ;  /* 0x0002790000137ab9 */ /* 0x000fe40000000800 */
[----:B------:R-:W-:-:S11]  /*54f0*/  UISETP.NE.AND UP0, UPT, UR19, 0x1, UPT ;  /* 0x000000011300788c */ /* 0x000fd6000bf05270 */
[----:B------:R-:W-:Y:S02]  /*5500*/  @UP0 ULDC.64 UR10, c[0x0][0x9e8] ;  /* 0x00027a00000a0ab9 */ /* 0x000fe40000000a00 */
[----:B------:R-:W-:-:S04]  /*5510*/  UIMAD.WIDE.U32 UR14, UR17, UR10, URZ ;  /* 0x0000000a110e72a5 */ /* 0x000fc8000f8e003f */
[----:B------:R-:W-:-:S12]  /*5520*/  @UP0 USHF.R.U32.HI UR17, URZ, UR11, UR15 ;  /* 0x0000000b3f110299 */ /* 0x000fd8000801160f */
.L_x_1033:
[----:B------:R-:W-:-:S04]  /*5530*/  UIMAD UR17, UR17, UR19, UR19 ;  /* 0x00000013111172a4 */ /* 0x000fc8000f8e0213 */
[----:B------:R-:W-:-:S04]  /*5540*/  UISETP.LT.AND UP0, UPT, UR7, UR17, UPT ;  /* 0x000000110700728c */ /* 0x000fc8000bf01270 */
[----:B------:R-:W-:-:S12]  /*5550*/  USEL UR7, UR7, UR17, UP0 ;  /* 0x0000001107077287 */ /* 0x000fd80008000000 */
.L_x_1031:
        /* <DEDUP_REMOVED lines=40> */
.L_x_1053:
[----:B------:R-:W-:-:S04]  /*57e0*/  UISETP.NE.AND UP0, UPT, UR22, 0x1, UPT ;  /* 0x000000011600788c */ /* 0x000fc8000bf05270 */
[----:B------:R-:W-:-:S04]  /*57f0*/  USEL UR36, URZ, 0x1, UP0 ;  /* 0x000000013f247887 */ /* 0x000fc80008000000 */
[----:B------:R-:W-:Y:S01]  /*5800*/  ULOP3.LUT UR36, UR21, UR36, URZ, 0x3c, !UPT ;  /* 0x0000002415247292 */ /* 0x000fe2000f8e3c3f */
[----:B------:R-:W-:Y:S11]  /*5810*/  @!P0 BRA `(.L_x_1035) ;  /* 0x0000000000048947 */ /* 0x000ff60003800000 */
[----:B------:R-:W-:Y:S01]  /*5820*/  BPT.TRAP 0x1 ;  /* 0x000000040000795c */ /* 0x000fe20000300000 */
.L_x_1035:
        /* <DEDUP_REMOVED lines=9> */
.L_x_1036:
[----:B-1----:R-:W-:Y:S05]  /*58c0*/  @P1 BRA `(.L_x_1037) ;  /* 0x0000000000081947 */ /* 0x002fea0003800000 */
[----:B------:R-:W1:Y:S02]  /*58d0*/  SYNCS.PHASECHK.TRANS64.TRYWAIT P1, [UR20+0x19c30], R7 ;  /* 0x019c3007ff0075a7 */ /* 0x000e640008020154 */
[----:B-1----:R-:W-:Y:S05]  /*58e0*/  @!P1 BRA `(.L_x_1038) ;  /* 0x0000011800209947 */ /* 0x002fea0003800000 */
.L_x_1037:
        /* <DEDUP_REMOVED lines=17> */
.L_x_1039:
[----:B------:R-:W-:Y:S01]  /*5a00*/  ULEA UR11, UR22, UR46, 0x3 ;  /* 0x0000002e160b7291 */ /* 0x000fe2000f8e183f */
[----:B01----:R-:W-:-:S05]  /*5a10*/  IMAD.U32 R7, RZ, RZ, UR21 ;  /* 0x00000015ff077e24 */ /* 0x003fca000f8e00ff */
[----:B------:R-:W-:-:S04]  /*5a20*/  SHF.L.U32 R7, R7, 0x1f, RZ ;  /* 0x0000001f07077819 */ /* 0x000fc800000006ff */
[----:B------:R0:W1:Y:S01]  /*5a30*/  SYNCS.PHASECHK.TRANS64.TRYWAIT P1, [UR11+0x19c50], R7 ;  /* 0x019c5007ff0075a7 */ /* 0x000062000802014b */
[----:B------:R-:W-:Y:S05]  /*5a40*/  @!P0 BRA `(.L_x_1040) ;  /* 0x0000000000048947 */ /* 0x000fea0003800000 */
[----:B------:R-:W-:Y:S01]  /*5a50*/  BPT.TRAP 0x1 ;  /* 0x000000040000795c */ /* 0x000fe20000300000 */
.L_x_1040:
[----:B-1----:R-:W-:Y:S05]  /*5a60*/  @P1 BRA `(.L_x_1041) ;  /* 0x0000000000081947 */ /* 0x002fea0003800000 */
[----:B------:R-:W1:Y:S02]  /*5a70*/  SYNCS.PHASECHK.TRANS64.TRYWAIT P1, [UR11+0x19c50], R7 ;  /* 0x019c5007ff0075a7 */ /* 0x000e64000802014b */
[----:B-1----:R-:W-:Y:S05]  /*5a80*/  @!P1 BRA `(.L_x_1042) ;  /* 0x0000011400d09947 */ /* 0x002fea0003800000 */
.L_x_1041:
        /* <DEDUP_REMOVED lines=27> */
.L_x_1043:
[----:B------:R-:W-:Y:S01]  /*5c40*/  UISETP.NE.AND UP1, UPT, UR52, URZ, UPT ;  /* 0x0000003f3400728c */ /* 0x000fe2000bf25270 */
[----:B------:R-:W-:Y:S02]  /*5c50*/  VIADD R136, R17, UR42 ;  /* 0x0000002a11887c36 */ /* 0x000fe40008000000 */
[C---:B------:R-:W-:Y:S01]  /*5c60*/  FMUL.FTZ R9, R0.reuse, R26 ;  /* 0x0000001a00097220 */ /* 0x040fe20000410000 */
[C---:B------:R-:W-:Y:S01]  /*5c70*/  FMUL.FTZ R11, R0.reuse, R28 ;  /* 0x0000001c000b7220 */ /* 0x040fe20000410000 */
[C---:B------:R-:W-:Y:S01]  /*5c80*/  FMUL.FTZ R20, R0.reuse, R33 ;  /* 0x0000002100147220 */ /* 0x040fe20000410000 */
[C---:B------:R-:W-:Y:S01]  /*5c90*/  FMUL.FTZ R28, R0.reuse, R37 ;  /* 0x00000025001c7220 */ /* 0x040fe20000410000 */
[----:B------:R-:W-:Y:S01]  /*5ca0*/  PLOP3.LUT P1, PT, PT, PT, UP1, 0x80, 0x0 ;  /* 0x000000000000781c */ /* 0x000fe20003f2f018 */
[C---:B------:R-:W-:Y:S01]  /*5cb0*/  FMUL.FTZ R33, R0.reuse, R42 ;  /* 0x0000002a00217220 */ /* 0x040fe20000410000 */
        /* <DEDUP_REMOVED lines=9> */
[C---:B------:R-:W-:Y:S01]  /*5d50*/  FMUL.FTZ R67, R0.reuse, R73 ;  /* 0x0000004900437220 */ /* 0x040fe20000410000 */
[----:B01----:R-:W-:Y:S01]  /*5d60*/  FMUL.FTZ R7, R0, R24 ;  /* 0x0000001800077220 */ /* 0x003fe20000410000 */
[----:B------:R-:W-:Y:S01]  /*5d70*/  @P1 IMAD.HI.U32 R26, R136, UR6, RZ ;  /* 0x00000006881a1c27 */ /* 0x000fe2000f8e00ff */
[----:B------:R-:W-:-:S03]  /*5d80*/  @UP1 ULDC UR6, c[0x0][0x450] ;  /* 0x0001140000061ab9 */ /* 0x000fc60000000800 */
[C---:B------:R-:W-:Y:S01]  /*5d90*/  FMUL.FTZ R8, R0.reuse, R25 ;  /* 0x0000001900087220 */ /* 0x040fe20000410000 */
[C---:B------:R-:W-:Y:S01]  /*5da0*/  FMUL.FTZ R71, R0.reuse, R77 ;  /* 0x0000004d00477220 */ /* 0x040fe20000410000 */
[C---:B------:R-:W-:Y:S01]  /*5db0*/  FMUL.FTZ R73, R0.reuse, R80 ;  /* 0x0000005000497220 */ /* 0x040fe20000410000 */
[----:B------:R-:W-:Y:S01]  /*5dc0*/  @P2 SHF.R.U32.HI R136, RZ, UR6, R26 ;  /* 0x00000006ff882c19 */ /* 0x000fe2000801161a */
[C---:B------:R-:W-:Y:S01]  /*5dd0*/  FMUL.FTZ R13, R0.reuse, R30 ;  /* 0x0000001e000d7220 */ /* 0x040fe20000410000 */
[C---:B------:R-:W-:Y:S01]  /*5de0*/  FMUL.FTZ R14, R0.reuse, R31 ;  /* 0x0000001f000e7220 */ /* 0x040fe20000410000 */
[C---:B------:R-:W-:Y:S01]  /*5df0*/  FMUL.FTZ R24, R0.reuse, R35 ;  /* 0x0000002300187220 */ /* 0x040fe20000410000 */
[----:B------:R-:W-:Y:S01]  /*5e00*/  FMUL.FTZ R25, R0, R36 ;  /* 0x0000002400197220 */ /* 0x000fe20000410000 */
[----:B------:R-:W0:Y:S01]  /*5e10*/  SHFL.IDX PT, R80, R136, RZ, 0x1c1f ;  /* 0x001c1fff88507589 */ /* 0x000e2200000e0000 */
        /* <DEDUP_REMOVED lines=47> */
[----:B------:R-:W-:Y:S01]  /*6110*/  PLOP3.LUT P1, PT, PT, PT, UP0, 0x40, 0x0 ;  /* 0x000000000000781c */ /* 0x000fe20003f2e808 */
[----:B------:R-:W-:Y:S01]  /*6120*/  IMAD R27, R16, -0x2, R27 ;  /* 0xfffffffe101b7824 */ /* 0x000fe200078e021b */
[----:B------:R-:W1:Y:S01]  /*6130*/  MUFU.TANH R7, R7 ;  /* 0x0000000700077308 */ /* 0x000e620000002400 */
[----:B------:R-:W-:Y:S01]  /*6140*/  IMAD.U32 R26, RZ, RZ, UR39 ;  /* 0x00000027ff1a7e24 */ /* 0x000fe2000f8e00ff */
[----:B------:R-:W-:-:S02]  /*6150*/  UPRMT UR20, UR45, 0x654, UR20 ;  /* 0x000006542d147896 */ /* 0x000fc40008000014 */
[----:B------:R-:W-:Y:S02]  /*6160*/  ULOP3.LUT UR6, URZ, UR18, URZ, 0x33, !UPT ;  /* 0x000000123f067292 */ /* 0x000fe4000f8e333f */
[----:B------:R-:W-:Y:S02]  /*6170*/  IADD3 R27, -R26, UR43, R27 ;  /* 0x0000002b1a1b7c10 */ /* 0x000fe4000fffe11b */
[----:B------:R-:W2:Y:S03]  /*6180*/  MUFU.TANH R8, R8 ;  /* 0x0000000800087308 */ /* 0x000ea60000002400 */
[C---:B------:R-:W-:Y:S01]  /*6190*/  VIADD R84, R27.reuse, UR24 ;  /* 0x000000181b547c36 */ /* 0x040fe20008000000 */
[----:B------:R-:W-:Y:S01]  /*61a0*/  SYNCS.ARRIVE.TRANS64.RED.A1T0 RZ, [UR20], RZ ;  /* 0x000000ffffff79a7 */ /* 0x000fe20008100414 */
[----:B------:R-:W-:Y:S02]  /*61b0*/  VIADD R83, R27, UR6 ;  /* 0x000000061b537c36 */ /* 0x000fe40008000000 */
[--C-:B0-----:R-:W-:Y:S01]  /*61c0*/  IMAD.IADD R82, R84, 0x1, R80.reuse ;  /* 0x0000000154527824 */ /* 0x101fe200078e0250 */
[----:B------:R-:W0:Y:S01]  /*61d0*/  MUFU.TANH R9, R9 ;  /* 0x0000000900097308 */ /* 0x000e220000002400 */
        /* <DEDUP_REMOVED lines=76> */
.L_x_1046:
[----:B------:R-:W-:-:S05]  /*66a0*/  IMAD.U32 R86, RZ, RZ, UR23 ;  /* 0x00000017ff567e24 */ /* 0x000fca000f8e00ff */
[----:B------:R-:W-:-:S13]  /*66b0*/  ISETP.NE.AND P1, PT, R86, 0x1, PT ;  /* 0x000000015600780c */ /* 0x000fda0003f25270 */
[----:B------:R-:W1:Y:S02]  /*66c0*/  @P1 LDC.64 R26, c[0x0][0x9e8] ;  /* 0x00027a00ff1a1b82 */ /* 0x000e640000000a00 */
[----:B-1----:R-:W-:-:S05]  /*66d0*/  @P1 IMAD.HI.U32 R26, R80, R26, RZ ;  /* 0x0000001a501a1227 */ /* 0x002fca00078e00ff */
[----:B------:R-:W-:-:S07]  /*66e0*/  @P1 SHF.R.U32.HI R80, RZ, R27, R26 ;  /* 0x0000001bff501219 */ /* 0x000fce000001161a */
.L_x_1047:
[----:B------:R-:W-:Y:S05]  /*66f0*/  BSYNC B0 ;  /* 0x0000000000007941 */ /* 0x000fea0003800000 */
.L_x_1045:
[----:B------:R-:W-:-:S04]  /*6700*/  IMAD R27, R80, R86, -R77 ;  /* 0x00000056501b7224 */ /* 0x000fc800078e0a4d */
[----:B------:R-:W-:-:S05]  /*6710*/  IMAD R27, R16, -0x2, R27 ;  /* 0xfffffffe101b7824 */ /* 0x000fca00078e021b */
[----:B------:R-:W-:Y:S02]  /*6720*/  VIADDMNMX R82, R27, R86, R82, PT ;  /* 0x000000561b527246 */ /* 0x000fe40003800152 */
[----:B------:R-:W-:-:S07]  /*6730*/  VIMNMX R81, R81, R27, !PT ;  /* 0x0000001b51517248 */ /* 0x000fce0007fe0100 */
.L_x_1044:
        /* <DEDUP_REMOVED lines=13> */
[----:B------:R-:W-:Y:S01]  /*6810*/  FSEL R8, R8, -INF , !P2 ;  /* 0xff80000008087808 */ /* 0x000fe20005000000 */
[--C-:B-1----:R-:W-:Y:S01]  /*6820*/  IMAD.IADD R84, R84, 0x1, R26.reuse ;  /* 0x0000000154547824 */ /* 0x102fe200078e021a */
[----:B------:R-:W-:Y:S01]  /*6830*/  ISETP.GT.AND P5, PT, R81, 0x9, P1 ;  /* 0x000000095100780c */ /* 0x000fe20000fa4270 */
[----:B------:R-:W-:Y:S01]  /*6840*/  IMAD.IADD R83, R83, 0x1, R26 ;  /* 0x0000000153537824 */ /* 0x000fe200078e021a */
[C---:B------:R-:W-:Y:S02]  /*6850*/  ISETP.GT.AND P4, PT, R81.reuse, 0x10, P1 ;  /* 0x000000105100780c */ /* 0x040fe40000f84270 */
[C---:B------:R-:W-:Y:S02]  /*6860*/  ISETP.GT.AND P6, PT, R81.reuse, 0x11, P1 ;  /* 0x000000115100780c */ /* 0x040fe40000fc4270 */
[----:B------:R-:W-:Y:S02]  /*6870*/  ISETP.GT.AND P2, PT, R81, 0x18, P1 ;  /* 0x000000185100780c */ /* 0x000fe40000f44270 */
[----:B0-----:R-:W-:-:S02]  /*6880*/  FSEL R28, R28, -INF , !P3 ;  /* 0xff8000001c1c7808 */ /* 0x001fc40005800000 */
        /* <DEDUP_REMOVED lines=95> */
.L_x_1050:
[----:B------:R-:W-:-:S05]  /*6e80*/  IMAD.U32 R82, RZ, RZ, UR23 ;  /* 0x00000017ff527e24 */ /* 0x000fca000f8e00ff */
[----:B------:R-:W-:-:S13]  /*6e90*/  ISETP.NE.AND P2, PT, R82, 0x1, PT ;  /* 0x000000015200780c */ /* 0x000fda0003f45270 */
[----:B------:R-:W0:Y:S02]  /*6ea0*/  @P2 LDC.64 R26, c[0x0][0x9e8] ;  /* 0x00027a00ff1a2b82 */ /* 0x000e240000000a00 */
[----:B0-----:R-:W-:-:S05]  /*6eb0*/  @P2 IMAD.HI.U32 R26, R7, R26, RZ ;  /* 0x0000001a071a2227 */ /* 0x001fca00078e00ff */
[----:B------:R-:W-:-:S07]  /*6ec0*/  @P2 SHF.R.U32.HI R7, RZ, R27, R26 ;  /* 0x0000001bff072219 */ /* 0x000fce000001161a */
.L_x_1051:
[----:B------:R-:W-:Y:S05]  /*6ed0*/  BSYNC B0 ;  /* 0x0000000000007941 */ /* 0x000fea0003800000 */
.L_x_1049:
[----:B------:R-:W-:-:S04]  /*6ee0*/  IMAD R7, R7, R82, -R77 ;  /* 0x0000005207077224 */ /* 0x000fc800078e0a4d */
[----:B------:R-:W-:-:S05]  /*6ef0*/  IMAD R7, R16, -0x2, R7 ;  /* 0xfffffffe10077824 */ /* 0x000fca00078e0207 */
[----:B------:R-:W-:Y:S02]  /*6f00*/  VIADDMNMX R84, R7, R82, R84, PT ;  /* 0x0000005207547246 */ /* 0x000fe40003800154 */
[----:B------:R-:W-:-:S07]  /*6f10*/  VIMNMX R83, R83, R7, !PT ;  /* 0x0000000753537248 */ /* 0x000fce0007fe0100 */
.L_x_1048:
        /* <DEDUP_REMOVED lines=21> */
[----:B------:R-:W-:Y:S02]  /*7070*/  ISETP.GT.AND P4, PT, R83, 0x9, P1 ;  /* 0x000000095300780c */ /* 0x000fe40000f84270 */
[----:B------:R-:W-:Y:S02]  /*7080*/  FMNMX.FTZ R7, R35, R26, !PT ;  /* 0x0000001a23077209 */ /* 0x000fe40007810000 */
[----:B------:R-:W-:Y:S02]  /*7090*/  ISETP.GT.AND P3, PT, R83, 0x8, P1 ;  /* 0x000000085300780c */ /* 0x000fe40000f64270 */
[----:B------:R-:W-:Y:S02]  /*70a0*/  FMNMX.FTZ R26, R36, R7, !PT ;  /* 0x00000007241a7209 */ /* 0x000fe40007810000 */
[----:B------:R-:W-:-:S02]  /*70b0*/  ISETP.LT.OR P2, PT, R84, 0x2, P2 ;  /* 0x000000025400780c */ /* 0x000fc40001741670 */
        /* <DEDUP_REMOVED lines=19> */
[----:B------:R-:W-:Y:S02]  /*71f0*/  FSEL R29, R29, -INF , !P3 ;  /* 0xff8000001d1d7808 */ /* 0x000fe40005800000 */
[----:B------:R-:W-:Y:S02]  /*7200*/  FMNMX.FTZ R26, R61, R26, !PT ;  /* 0x0000001a3d1a7209 */ /* 0x000fe40007810000 */
[----:B------:R-:W-:Y:S02]  /*7210*/  ISETP.GT.AND P2, PT, R83, 0x21, P1 ;  /* 0x000000215300780c */ /* 0x000fe40000f44270 */
        /* <DEDUP_REMOVED lines=57> */
[----:B------:R-:W-:Y:S01]  /*75b0*/  FSEL R30, R30, -INF , !P4 ;  /* 0xff8000001e1e7808 */ /* 0x000fe20006000000 */
[--C-:B------:R-:W-:Y:S01]  /*75c0*/  FFMA.FTZ R77, R8, UR6, -R26.reuse ;  /* 0x00000006084d7c23 */ /* 0x100fe2000801081a */
[----:B------:R-:W-:Y:S01]  /*75d0*/  FMNMX.FTZ R81, R15, R6, !PT ;  /* 0x000000060f517209 */ /* 0x000fe20007810000 */
[----:B------:R0:W-:Y:S01]  /*75e0*/  MUFU.EX2 R14, R80 ;  /* 0x00000050000e7308 */ /* 0x0001e20000000800 */
[----:B------:R-:W-:Y:S01]  /*75f0*/  ISETP.GT.AND P4, PT, R83, 0x29, P1 ;  /* 0x000000295300780c */ /* 0x000fe20000f84270 */
[--C-:B------:R-:W-:Y:S01]  /*7600*/  FFMA.FTZ R8, R11, UR6, -R26.reuse ;  /* 0x000000060b087c23 */ /* 0x100fe2000801081a */
[----:B------:R-:W-:-:S01]  /*7610*/  FFMA.FTZ R11, R12, UR6, -R26 ;  /* 0x000000060c0b7c23 */ /* 0x000fc2000801081a */
[--C-:B------:R-:W-:Y:S01]  /*7620*/  FFMA.FTZ R12, R20, UR6, -R26.reuse ;  /* 0x00000006140c7c23 */ /* 0x100fe2000801081a */
[----:B------:R-:W-:Y:S01]  /*7630*/  ISETP.LT.OR P4, PT, R84, 0x2a, P4 ;  /* 0x0000002a5400780c */ /* 0x000fe20002781670 */
[--C-:B------:R-:W-:Y:S01]  /*7640*/  FFMA.FTZ R25, R25, UR6, -R26.reuse ;  /* 0x0000000619197c23 */ /* 0x100fe2000801081a */
[----:B------:R-:W-:Y:S01]  /*7650*/  ISETP.GT.AND P5, PT, R83, 0x38, P1 ;  /* 0x000000385300780c */ /* 0x000fe20000fa4270 */
[----:B------:R1:W-:Y:S01]  /*7660*/  MUFU.EX2 R9, R82 ;  /* 0x0000005200097308 */ /* 0x0003e20000000800 */
[----:B0-----:R-:W-:Y:S01]  /*7670*/  FMNMX.FTZ R80, R10, R81, !PT ;  /* 0x000000510a507209 */ /* 0x001fe20007810000 */
        /* <DEDUP_REMOVED lines=8> */
[--C-:B-1----:R-:W-:Y:S01]  /*7700*/  FFMA.FTZ R82, R55, UR6, -R26.reuse ;  /* 0x0000000637527c23 */ /* 0x102fe2000801081a */
        /* <DEDUP_REMOVED lines=19> */
[--C-:B------:R-:W-:Y:S01]  /*7840*/  FFMA.FTZ R50, R50, UR6, -R26.reuse ;  /* 0x0000000632327c23 */ /* 0x100fe2000801081a */
[----:B------:R-:W-:Y:S01]  /*7850*/  ISETP.GT.AND P4, PT, R83, 0x49, P1 ;  /* 0x000000495300780c */ /* 0x000fe20000f84270 */
        /* <DEDUP_REMOVED lines=18> */
[----:B------:R-:W-:Y:S02]  /*7980*/  FMNMX.FTZ R81, R43, R38, !PT ;  /* 0x000000262b517209 */ /* 0x000fe40007810000 */
        /* <DEDUP_REMOVED lines=9> */
[----:B------:R-:W-:-:S02]  /*7a20*/  FMNMX.FTZ R81, R51, R38, !PT ;  /* 0x0000002633517209 */ /* 0x000fc40007810000 */
[----:B------:R-:W-:Y:S02]  /*7a30*/  FSEL R60, R60, -INF , !P4 ;  /* 0xff8000003c3c7808 */ /* 0x000fe40006000000 */
[----:B------:R-:W-:Y:S02]  /*7a40*/  FMNMX.FTZ R81, R52, R81, !PT ;  /* 0x0000005134517209 */ /* 0x000fe40007810000 */
[C---:B------:R-:W-:Y:S01]  /*7a50*/  ISETP.GT.AND P5, PT, R83.reuse, 0x68, P1 ;  /* 0x000000685300780c */ /* 0x040fe20000fa4270 */
        /* <DEDUP_REMOVED lines=17> */
[----:B------:R-:W-:Y:S01]  /*7b70*/  ISETP.GT.AND P1, PT, R83, 0x79, P1 ;  /* 0x000000795300780c */ /* 0x000fe20000f24270 */
[----:B------:R-:W-:-:S01]  /*7b80*/  FFMA.FTZ R83, R63, UR6, -R26 ;  /* 0x000000063f537c23 */ /* 0x000fc2000801081a */
[----:B------:R-:W-:Y:S01]  /*7b90*/  FMNMX.FTZ R81, R68, R81, !PT ;  /* 0x0000005144517209 */ /* 0x000fe20007810000 */
[----:B------:R-:W-:-:S01]  /*7ba0*/  FFMA.FTZ R63, R69, UR6, -R26 ;  /* 0x00000006453f7c23 */ /* 0x000fc2000801081a */
[----:B------:R-:W-:Y:S01]  /*7bb0*/  ISETP.LT.OR P5, PT, R84, 0x79, P5 ;  /* 0x000000795400780c */ /* 0x000fe20002fa1670 */
[----:B------:R-:W-:Y:S01]  /*7bc0*/  IMAD.U32 R69, RZ, RZ, UR6 ;  /* 0x00000006ff457e24 */ /* 0x000fe2000f8e00ff */
[----:B------:R-:W-:Y:S01]  /*7bd0*/  FMNMX.FTZ R81, R70, R81, !PT ;  /* 0x0000005146517209 */ /* 0x000fe20007810000 */
[----:B------:R-:W-:Y:S01]  /*7be0*/  MUFU.EX2 R35, R35 ;  /* 0x0000002300237308 */ /* 0x000fe20000000800 */
[----:B------:R-:W-:Y:S01]  /*7bf0*/  ISETP.LT.OR P1, PT, R84, 0x7a, P1 ;  /* 0x0000007a5400780c */ /* 0x000fe20000f21670 */
[--C-:B------:R-:W-:Y:S01]  /*7c00*/  FFMA.FTZ R84, R67, UR6, -R26.reuse ;  /* 0x0000000643547c23 */ /* 0x100fe2000801081a */
[----:B------:R-:W-:Y:S01]  /*7c10*/  FSEL R74, R74, -INF , !P5 ;  /* 0xff8000004a4a7808 */ /* 0x000fe20006800000 */
[----:B------:R-:W-:Y:S01]  /*7c20*/  FFMA.FTZ R67, R78, UR6, -R26 ;  /* 0x000000064e437c23 */ /* 0x000fe2000801081a */
[----:B------:R-:W-:-:S02]  /*7c30*/  FMNMX.FTZ R81, R72, R81, !PT ;  /* 0x0000005148517209 */ /* 0x000fc40007810000 */
[----:B------:R-:W-:Y:S01]  /*7c40*/  FSEL R55, R76, -INF , !P1 ;  /* 0xff8000004c377808 */ /* 0x000fe20004800000 */
[----:B------:R-:W-:Y:S01]  /*7c50*/  MUFU.EX2 R36, R36 ;  /* 0x0000002400247308 */ /* 0x000fe20000000800 */
[----:B------:R-:W-:Y:S02]  /*7c60*/  FMNMX.FTZ R38, R74, R81, !PT ;  /* 0x000000514a267209 */ /* 0x000fe40007810000 */
[----:B------:R-:W-:Y:S02]  /*7c70*/  FSEL R26, R7, RZ, P6 ;  /* 0x000000ff071a7208 */ /* 0x000fe40003000000 */
[----:B------:R-:W-:-:S03]  /*7c80*/  FMNMX.FTZ R38, R55, R38, !PT ;  /* 0x0000002637267209 */ /* 0x000fc60007810000 */
[----:B------:R-:W-:Y:S01]  /*7c90*/  FADD.FTZ R5, -R26, R5 ;  /* 0x000000051a057221 */ /* 0x000fe20000010100 */
[----:B------:R-:W-:Y:S01]  /*7ca0*/  MUFU.EX2 R39, R39 ;  /* 0x0000002700277308 */ /* 0x000fe20000000800 */
[----:B------:R-:W0:Y:S02]  /*7cb0*/  SHFL.BFLY PT, R81, R38, 0x2, 0x1f ;  /* 0x0c401f0026517f89 */ /* 0x000e2400000e0000 */
[----:B------:R-:W-:-:S05]  /*7cc0*/  FMUL.FTZ R5, R5, UR6 ;  /* 0x0000000605057c20 */ /* 0x000fca0008410000 */
[----:B------:R-:W-:Y:S08]  /*7cd0*/  MUFU.EX2 R42, R42 ;  /* 0x0000002a002a7308 */ /* 0x000ff00000000800 */
[----:B------:R-:W1:Y:S08]  /*7ce0*/  MUFU.EX2 R5, R5 ;  /* 0x0000000500057308 */ /* 0x000e700000000800 */
[----:B------:R-:W-:Y:S01]  /*7cf0*/  MUFU.EX2 R45, R45 ;  /* 0x0000002d002d7308 */ /* 0x000fe20000000800 */
[----:B0-----:R-:W-:-:S05]  /*7d00*/  FMNMX.FTZ R81, R38, R81, !PT ;  /* 0x0000005126517209 */ /* 0x001fca0007810000 */
[----:B------:R-:W0:Y:S02]  /*7d10*/  SHFL.BFLY PT, R38, R81, 0x1, 0x1f ;  /* 0x0c201f0051267f89 */ /* 0x000e2400000e0000 */
[----:B------:R-:W-:Y:S08]  /*7d20*/  MUFU.EX2 R46, R46 ;  /* 0x0000002e002e7308 */ /* 0x000ff00000000800 */
[----:B------:R-:W-:Y:S08]  /*7d30*/  MUFU.EX2 R49, R49 ;  /* 0x0000003100317308 */ /* 0x000ff00000000800 */
[----:B------:R-:W-:Y:S01]  /*7d40*/  MUFU.EX2 R50, R50 ;  /* 0x0000003200327308 */ /* 0x000fe20000000800 */
[----:B0-----:R-:W-:-:S07]  /*7d50*/  FMNMX.FTZ R38, R81, R38, !PT ;  /* 0x0000002651267209 */ /* 0x001fce0007810000 */
[----:B------:R-:W-:Y:S01]  /*7d60*/  MUFU.EX2 R53, R53 ;  /* 0x0000003500357308 */ /* 0x000fe20000000800 */
[C---:B------:R-:W-:Y:S01]  /*7d70*/  FSETP.NEU.FTZ.AND P1, PT, R38.reuse, -INF , PT ;  /* 0xff8000002600780b */ /* 0x040fe20003f3d000 */
[----:B------:R-:W-:-:S05]  /*7d80*/  FFMA.FTZ R69, R38, R69, -8 ;  /* 0xc100000026457423 */ /* 0x000fca0000010045 */
[----:B------:R-:W-:Y:S01]  /*7d90*/  FSEL R69, R69, RZ, P1 ;  /* 0x000000ff45457208 */ /* 0x000fe20000800000 */
[----:B------:R-:W-:Y:S04]  /*7da0*/  MUFU.EX2 R76, R82 ;  /* 0x00000052004c7308 */ /* 0x000fe80000000800 */
[----:B------:R-:W-:-:S01]  /*7db0*/  FFMA.FTZ R78, R27, UR6, -R69 ;  /* 0x000000061b4e7c23 */ /* 0x000fc20008010845 */
        /* <DEDUP_REMOVED lines=13> */
[--C-:B------:R-:W-:Y:S01]  /*7e90*/  FFMA.FTZ R71, R43, UR6, -R69.reuse ;  /* 0x000000062b477c23 */ /* 0x100fe20008010845 */
[----:B------:R-:W-:Y:S01]  /*7ea0*/  FMUL.FTZ R138, R41, UR6 ;  /* 0x00000006298a7c20 */ /* 0x000fe20008410000 */
[--C-:B------:R-:W-:Y:S01]  /*7eb0*/  FFMA.FTZ R41, R44, UR6, -R69.reuse ;  /* 0x000000062c297c23 */ /* 0x100fe20008010845 */
[----:B------:R-:W-:-:S01]  /*7ec0*/  FFMA.FTZ R44, R48, UR6, -R69 ;  /* 0x00000006302c7c23 */ /* 0x000fc20008010845 */
[----:B-1----:R-:W-:Y:S01]  /*7ed0*/  FFMA.FTZ R48, R5, R3, R14 ;  /* 0x0000000305307223 */ /* 0x002fe2000001000e */
        /* <DEDUP_REMOVED lines=23> */
[----:B------:R-:W2:Y:S08]  /*8050*/  MUFU.EX2 R27, R27 ;  /* 0x0000001b001b7308 */ /* 0x000eb00000000800 */
[----:B------:R-:W3:Y:S08]  /*8060*/  MUFU.EX2 R30, R30 ;  /* 0x0000001e001e7308 */ /* 0x000ef00000000800 */
[----:B------:R-:W4:Y:S08]  /*8070*/  MUFU.EX2 R29, R29 ;  /* 0x0000001d001d7308 */ /* 0x000f300000000800 */
[----:B------:R0:W-:Y:S08]  /*8080*/  MUFU.EX2 R6, R71 ;  /* 0x0000004700067308 */ /* 0x0001f00000000800 */
[----:B------:R-:W5:Y:S01]  /*8090*/  MUFU.EX2 R34, R34 ;  /* 0x0000002200227308 */ /* 0x000f620000000800 */
[----:B0-----:R-:W-:-:S01]  /*80a0*/  FADD.FTZ R71, R21, R2 ;  /* 0x0000000215477221 */ /* 0x001fc20000010000 */
[----:B------:R-:W-:-:S03]  /*80b0*/  FADD.FTZ R2, R12, R3 ;  /* 0x000000030c027221 */ /* 0x000fc60000010000 */
[----:B-1----:R-:W-:Y:S01]  /*80c0*/  FADD.FTZ R54, R24, R71 ;  /* 0x0000004718367221 */ /* 0x002fe20000010000 */
[----:B------:R-:W-:-:S02]  /*80d0*/  FADD.FTZ R3, R25, R2 ;  /* 0x0000000219037221 */ /* 0x000fc40000010000 */
[----:B------:R-:W0:Y:S01]  /*80e0*/  MUFU.EX2 R33, R33 ;  /* 0x0000002100217308 */ /* 0x000e220000000800 */
[----:B--2---:R-:W-:-:S01]  /*80f0*/  FADD.FTZ R71, R27, R54 ;  /* 0x000000361b477221 */ /* 0x004fc20000010000 */
[----:B------:R-:W-:Y:S01]  /*8100*/  FADD.FTZ R2, R28, R3 ;  /* 0x000000031c027221 */ /* 0x000fe20000010000 */
[----:B------:R-:W-:-:S02]  /*8110*/  FFMA.FTZ R54, R58, UR6, -R69 ;  /* 0x000000063a367c23 */ /* 0x000fc40008010845 */
[----:B---3--:R-:W-:Y:S01]  /*8120*/  FADD.FTZ R56, R30, R71 ;  /* 0x000000471e387221 */ /* 0x008fe20000010000 */
[----:B------:R-:W-:-:S02]  /*8130*/  FADD.FTZ R3, R31, R2 ;  /* 0x000000021f037221 */ /* 0x000fc40000010000 */
[----:B------:R-:W1:Y:S01]  /*8140*/  MUFU.EX2 R20, R20 ;  /* 0x0000001400147308 */ /* 0x000e620000000800 */
[----:B----4-:R-:W-:-:S01]  /*8150*/  FADD.FTZ R71, R29, R56 ;  /* 0x000000381d477221 */ /* 0x010fc20000010000 */
[----:B------:R-:W-:-:S03]  /*8160*/  FADD.FTZ R2, R32, R3 ;  /* 0x0000000320027221 */ /* 0x000fc60000010000 */
[----:B-----5:R-:W-:Y:S01]  /*8170*/  FADD.FTZ R56, R34, R71 ;  /* 0x0000004722387221 */ /* 0x020fe20000010000 */
[----:B------:R-:W-:-:S01]  /*8180*/  FADD.FTZ R3, R35, R2 ;  /* 0x0000000223037221 */ /* 0x000fc20000010000 */
[----:B------:R-:W-:Y:S01]  /*8190*/  FFMA.FTZ R71, R60, UR6, -R69 ;  /* 0x000000063c477c23 */ /* 0x000fe20008010845 */
        /* <DEDUP_REMOVED lines=12> */
[----:B------:R-:W-:-:S05]  /*8260*/  FFMA.FTZ R58, R66, UR6, -R69 ;  /* 0x00000006423a7c23 */ /* 0x000fca0008010845 */
[----:B------:R-:W2:Y:S01]  /*8270*/  MUFU.EX2 R43, R43 ;  /* 0x0000002b002b7308 */ /* 0x000ea20000000800 */
[----:B0-----:R-:W-:-:S01]  /*8280*/  FADD.FTZ R3, R40, R73 ;  /* 0x0000004928037221 */ /* 0x001fc20000010000 */
[----:B------:R-:W-:-:S03]  /*8290*/  FFMA.FTZ R73, R64, UR6, -R69 ;  /* 0x0000000640497c23 */ /* 0x000fc60008010845 */
[----:B------:R-:W-:Y:S01]  /*82a0*/  FADD.FTZ R2, R6, R3 ;  /* 0x0000000306027221 */ /* 0x000fe20000010000 */
[----:B------:R-:W-:-:S02]  /*82b0*/  FADD.FTZ R3, R49, R60 ;  /* 0x0000003c31037221 */ /* 0x000fc40000010000 */
[----:B------:R-:W0:Y:S01]  /*82c0*/  MUFU.EX2 R44, R44 ;  /* 0x0000002c002c7308 */ /* 0x000e220000000800 */
[----:B-1----:R-:W-:-:S07]  /*82d0*/  FADD.FTZ R2, R41, R2 ;  /* 0x0000000229027221 */ /* 0x002fce0000010000 */
[----:B------:R-:W-:Y:S01]  /*82e0*/  MUFU.EX2 R47, R47 ;  /* 0x0000002f002f7308 */ /* 0x000fe20000000800 */
[----:B--2---:R-:W-:-:S01]  /*82f0*/  FADD.FTZ R75, R43, R2 ;  /* 0x000000022b4b7221 */ /* 0x004fc20000010000 */
[----:B------:R-:W-:-:S04]  /*8300*/  FADD.FTZ R2, R50, R3 ;  /* 0x0000000332027221 */ /* 0x000fc80000010000 */
[----:B------:R-:W-:Y:S02]  /*8310*/  FADD.FTZ R3, R53, R2 ;  /* 0x0000000235037221 */ /* 0x000fe40000010000 */
[----:B------:R-:W-:Y:S01]  /*8320*/  MUFU.EX2 R48, R48 ;  /* 0x0000003000307308 */ /* 0x000fe20000000800 */
[----:B0-----:R-:W-:-:S01]  /*8330*/  FADD.FTZ R60, R44, R75 ;  /* 0x0000004b2c3c7221 */ /* 0x001fc20000010000 */
[----:B------:R-:W-:Y:S01]  /*8340*/  FADD.FTZ R2, R76, R3 ;  /* 0x000000034c027221 */ /* 0x000fe20000010000 */
[----:B------:R-:W-:-:S05]  /*8350*/  FFMA.FTZ R75, R68, UR6, -R69 ;  /* 0x00000006444b7c23 */ /* 0x000fca0008010845 */
[----:B------:R-:W0:Y:S08]  /*8360*/  MUFU.EX2 R57, R57 ;  /* 0x0000003900397308 */ /* 0x000e300000000800 */
[----:B------:R-:W-:Y:S08]  /*8370*/  MUFU.EX2 R51, R51 ;  /* 0x0000003300337308 */ /* 0x000ff00000000800 */
[----:B------:R-:W1:Y:S01]  /*8380*/  MUFU.EX2 R80, R80 ;  /* 0x0000005000507308 */ /* 0x000e620000000800 */
[----:B0-----:R-:W-:-:S07]  /*8390*/  FADD.FTZ R3, R57, R2 ;  /* 0x0000000239037221 */ /* 0x001fce0000010000 */
[----:B------:R-:W-:Y:S08]  /*83a0*/  MUFU.EX2 R52, R52 ;  /* 0x0000003400347308 */ /* 0x000ff00000000800 */
[----:B------:R-:W0:Y:S01]  /*83b0*/  MUFU.EX2 R59, R59 ;  /* 0x0000003b003b7308 */ /* 0x000e220000000800 */
[----:B-1----:R-:W-:-:S07]  /*83c0*/  FADD.FTZ R2, R80, R3 ;  /* 0x0000000350027221 */ /* 0x002fce0000010000 */
[----:B------:R1:W-:Y:S08]  /*83d0*/  MUFU.EX2 R26, R79 ;  /* 0x0000004f001a7308 */ /* 0x0003f00000000800 */
[----:B------:R-:W2:Y:S01]  /*83e0*/  MUFU.EX2 R54, R54 ;  /* 0x0000003600367308 */ /* 0x000ea20000000800 */
[----:B-1----:R-:W-:-:S01]  /*83f0*/  FADD.FTZ R79, R47, R60 ;  /* 0x0000003c2f4f7221 */ /* 0x002fc20000010000 */
[----:B0-----:R-:W-:Y:S01]  /*8400*/  FADD.FTZ R81, R59, R2 ;  /* 0x000000023b517221 */ /* 0x001fe20000010000 */
[----:B------:R-:W-:-:S02]  /*8410*/  FFMA.FTZ R60, R70, UR6, -R69 ;  /* 0x00000006463c7c23 */ /* 0x000fc40008010845 */
[----:B------:R-:W-:-:S03]  /*8420*/  FADD.FTZ R62, R48, R79 ;  /* 0x0000004f303e7221 */ /* 0x000fc60000010000 */
[----:B------:R-:W0:Y:S01]  /*8430*/  MUFU.EX2 R82, R83 ;  /* 0x0000005300527308 */ /* 0x000e220000000800 */
[----:B------:R-:W-:-:S01]  /*8440*/  FADD.FTZ R79, R51, R62 ;  /* 0x0000003e334f7221 */ /* 0x000fc20000010000 */
[----:B------:R-:W-:-:S03]  /*8450*/  FFMA.FTZ R62, R74, UR6, -R69 ;  /* 0x000000064a3e7c23 */ /* 0x000fc60008010845 */
[----:B------:R-:W-:Y:S01]  /*8460*/  FADD.FTZ R3, R52, R79 ;  /* 0x0000004f34037221 */ /* 0x000fe20000010000 */
[----:B------:R-:W-:-:S02]  /*8470*/  FFMA.FTZ R79, R72, UR6, -R69 ;  /* 0x00000006484f7c23 */ /* 0x000fc40008010845 */
        /* <DEDUP_REMOVED lines=32> */
[----:B0-----:R-:W-:-:S03]  /*8680*/  FADD.FTZ R2, R62, R3 ;  /* 0x000000033e027221 */ /* 0x001fc60000010000 */
[----:B------:R-:W-:Y:S01]  /*8690*/  FADD.FTZ R3, R26, R69 ;  /* 0x000000451a037221 */ /* 0x000fe20000010000 */
[----:B-1----:R-:W-:-:S01]  /*86a0*/  FADD.FTZ R2, R55, R2 ;  /* 0x0000000237027221 */ /* 0x002fc20000010000 */
[----:B------:R-:W-:Y:S06]  /*86b0*/  @!P0 BRA `(.L_x_1052) ;  /* 0x0000000000048947 */ /* 0x000fec0003800000 */
[----:B------:R-:W-:Y:S01]  /*86c0*/  BPT.TRAP 0x1 ;  /* 0x000000040000795c */ /* 0x000fe20000300000 */
.L_x_1052:
        /* <DEDUP_REMOVED lines=9> */
[----:B------:R-:W-:Y:S01]  /*8760*/  F2FP.SATFINITE.E4M3.F32.PACK_AB_MERGE_C R63, R84, R61, R63 ;  /* 0x0000003d543f723e */ /* 0x000fe2000480703f */
[----:B------:R-:W-:Y:S01]  /*8770*/  FMUL.FTZ R89, R89, R5 ;  /* 0x0000000559597220 */ /* 0x000fe20000410000 */
[----:B------:R-:W-:Y:S01]  /*8780*/  F2FP.SATFINITE.E4M3.F32.PACK_AB_MERGE_C R26, R136, R65, R26 ;  /* 0x00000041881a723e */ /* 0x000fe2000480701a */
        /* <DEDUP_REMOVED lines=62> */
[----:B------:R-:W-:Y:S01]  /*8b70*/  VIADD R4, R4, 0xffffffff ;  /* 0xffffffff04047836 */ /* 0x000fe20000000000 */
        /* <DEDUP_REMOVED lines=15> */
[----:B------:R-:W-:Y:S01]  /*8c70*/  F2FP.SATFINITE.E4M3.F32.PACK_AB_MERGE_C R139, R79, R60, R55 ;  /* 0x0000003c4f8b723e */ /* 0x000fe20004807037 */
[----:B------:R-:W-:Y:S06]  /*8c80*/  @P1 BRA `(.L_x_1053) ;  /* 0xffffffc800d41947 */ /* 0x000fec000383ffff */
.L_x_1034:
[----:B------:R-:W-:Y:S02]  /*8c90*/  UISETP.NE.AND UP1, UPT, UR52, URZ, UPT ;  /* 0x0000003f3400728c */ /* 0x000fe4000bf25270 */
[----:B------:R-:W-:Y:S02]  /*8ca0*/  UISETP.NE.AND UP0, UPT, UR51, URZ, UPT ;  /* 0x0000003f3300728c */ /* 0x000fe4000bf05270 */
[----:B------:R-:W-:Y:S02]  /*8cb0*/  UIADD3 UR7, UR42, 0xbf, URZ ;  /* 0x000000bf2a077890 */ /* 0x000fe4000fffe03f */
[----:B------:R-:W-:Y:S02]  /*8cc0*/  UIADD3 UR14, UR43, 0x1, -UR39 ;  /* 0x000000012b0e7890 */ /* 0x000fe4000fffe827 */
[----:B------:R-:W-:-:S03]  /*8cd0*/  PLOP3.LUT P1, PT, PT, PT, UP0, 0x40, 0x0 ;  /* 0x000000000000781c */ /* 0x000fc60003f2e808 */
[----:B------:R-:W-:Y:S01]  /*8ce0*/  @UP1 ULDC UR10, c[0x0][0x44c] ;  /* 0x00011300000a1ab9 */ /* 0x000fe20000000800 */
[----:B------:R-:W-:Y:S01]  /*8cf0*/  @UP1 ULDC UR15, c[0x0][0x450] ;  /* 0x00011400000f1ab9 */ /* 0x000fe20000000800 */
[----:B------:R-:W-:-:S04]  /*8d00*/  UIMAD.WIDE.U32 UR10, UR7, UR10, URZ ;  /* 0x0000000a070a72a5 */ /* 0x000fc8000f8e003f */
[----:B------:R-:W-:-:S04]  /*8d10*/  @UP1 USHF.R.U32.HI UR7, URZ, UR15, UR11 ;  /* 0x0000000f3f071299 */ /* 0x000fc8000801160b */
[----:B------:R-:W-:-:S04]  /*8d20*/  UIADD3 UR7, UR14, UR7, URZ ;  /* 0x000000070e077290 */ /* 0x000fc8000fffe03f */
[----:B------:R-:W-:Y:S01]  /*8d30*/  UIADD3 UR18, UR7, -UR18, URZ ;  /* 0x8000001207127290 */ /* 0x000fe2000fffe03f */
[----:B------:R-:W-:Y:S11]  /*8d40*/  @P1 BRA `(.L_x_1054) ;  /* 0x00000000004c1947 */ /* 0x000ff60003800000 */
[----:B------:R-:W-:-:S06]  /*8d50*/  UISETP.GT.AND UP0, UPT, UR7, -0x1, UPT ;  /* 0xffffffff0700788c */ /* 0x000fcc000bf04270 */
[----:B------:R-:W-:-:S13]  /*8d60*/  PLOP3.LUT P1, PT, PT, PT, UP0, 0x80, 0x0 ;  /* 0x000000000000781c */ /* 0x000fda0003f2f008 */
[----:B------:R-:W-:Y:S05]  /*8d70*/  @P1 BRA `(.L_x_1055) ;  /* 0x0000000000201947 */ /* 0x000fea0003800000 */
[----:B------:R-:W-:Y:S01]  /*8d80*/  ULDC UR14, c[0x0][0x9e4] ;  /* 0x00027900000e7ab9 */ /* 0x000fe20000000800 */
[----:B------:R-:W-:Y:S02]  /*8d90*/  ULOP3.LUT UR7, URZ, UR7, URZ, 0x33, !UPT ;  /* 0x000000073f077292 */ /* 0x000fe4000f8e333f */
[----:B------:R-:W-:-:S11]  /*8da0*/  UISETP.NE.AND UP0, UPT, UR14, 0x1, UPT ;  /* 0x000000010e00788c */ /* 0x000fd6000bf05270 */
[----:B------:R-:W-:Y:S02]  /*8db0*/  @UP0 ULDC.64 UR20, c[0x0][0x9e8] ;  /* 0x00027a0000140ab9 */ /* 0x000fe40000000a00 */
[----:B------:R-:W-:-:S04]  /*8dc0*/  UIMAD.WIDE.U32 UR10, UR7, UR20, URZ ;  /* 0x00000014070a72a5 */ /* 0x000fc8000f8e003f */
[----:B------:R-:W-:-:S04]  /*8dd0*/  @UP0 USHF.R.U32.HI UR7, URZ, UR21, UR11 ;  /* 0x000000153f070299 */ /* 0x000fc8000801160b */
[----:B------:R-:W-:Y:S01]  /*8de0*/  ULOP3.LUT UR7, URZ, UR7, URZ, 0x33, !UPT ;  /* 0x000000073f077292 */ /* 0x000fe2000f8e333f */
[----:B------:R-:W-:Y:S11]  /*8df0*/  BRA `(.L_x_1056) ;  /* 0x0000000000147947 */ /* 0x000ff60003800000 */
.L_x_1055:
[----:B------:R-:W-:Y:S02]  /*8e00*/  ULDC UR14, c[0x0][0x9e4] ;  /* 0x00027900000e7ab9 */ /* 0x000fe40000000800 */
[----:B------:R-:W-:-:S11]  /*8e10*/  UISETP.NE.AND UP0, UPT, UR14, 0x1, UPT ;  /* 0x000000010e00788c */ /* 0x000fd6000bf05270 */
[----:B------:R-:W-:Y:S02]  /*8e20*/  @UP0 ULDC.64 UR20, c[0x0][0x9e8] ;  /* 0x00027a0000140ab9 */ /* 0x000fe40000000a00 */
[----:B------:R-:W-:-:S04]  /*8e30*/  UIMAD.WIDE.U32 UR10, UR7, UR20, URZ ;  /* 0x00000014070a72a5 */ /* 0x000fc8000f8e003f */
[----:B------:R-:W-:-:S12]  /*8e40*/  @UP0 USHF.R.U32.HI UR7, URZ, UR21, UR11 ;  /* 0x000000153f070299 */ /* 0x000fd8000801160b */
.L_x_1056:
[----:B------:R-:W-:-:S04]  /*8e50*/  UIMAD UR7, UR7, UR14, URZ ;  /* 0x0000000e070772a4 */ /* 0x000fc8000f8e023f */
[----:B------:R-:W-:-:S04]  /*8e60*/  UISETP.LT.AND UP0, UPT, UR18, UR7, UPT ;  /* 0x000000071200728c */ /* 0x000fc8000bf01270 */
[----:B------:R-:W-:-:S12]  /*8e70*/  USEL UR18, UR18, UR7, !UP0 ;  /* 0x0000000712127287 */ /* 0x000fd8000c000000 */
.L_x_1054:
[----:B------:R-:W-:-:S04]  /*8e80*/  UIADD3 UR18, UR18, 0x7f, URZ ;  /* 0x0000007f12127890 */ /* 0x000fc8000fffe03f */
[----:B------:R-:W-:-:S04]  /*8e90*/  USHF.R.S32.HI UR7, URZ, 0x1f, UR18 ;  /* 0x0000001f3f077899 */ /* 0x000fc80008011412 */
[----:B------:R-:W-:-:S04]  /*8ea0*/  ULEA.HI UR7, UR7, UR18, URZ, 0x7 ;  /* 0x0000001207077291 */ /* 0x000fc8000f8f383f */
[----:B------:R-:W-:-:S04]  /*8eb0*/  USHF.R.S32.HI UR7, URZ, 0x7, UR7 ;  /* 0x000000073f077899 */ /* 0x000fc80008011407 */
[----:B------:R-:W-:-:S04]  /*8ec0*/  UISETP.LT.AND UP0, UPT, UR44, UR7, UPT ;  /* 0x000000072c00728c */ /* 0x000fc8000bf01270 */
[----:B------:R-:W-:-:S06]  /*8ed0*/  USEL UR17, UR44, UR7, !UP0 ;  /* 0x000000072c117287 */ /* 0x000fcc000c000000 */
[----:B------:R-:W-:-:S13]  /*8ee0*/  ISETP.GE.AND P1, PT, R4, UR17, PT ;  /* 0x0000001104007c0c */ /* 0x000fda000bf26270 */
[----:B------:R-:W-:Y:S05]  /*8ef0*/  @!P1 BRA `(.L_x_1057) ;  /* 0x0000002000f49947 */ /* 0x000fea0003800000 */
[----:B------:R-:W-:Y:S01]  /*8f00*/  IMAD.MOV.U32 R5, RZ, RZ, R38 ;  /* 0x000000ffff057224 */ /* 0x000fe200078e0026 */
[----:B------:R-:W-:Y:S01]  /*8f10*/  UMOV UR19, UR36 ;  /* 0x0000002400137c82 */ /* 0x000fe20008000000 */
[----:B------:R-:W-:Y:S01]  /*8f20*/  IMAD.MOV.U32 R6, RZ, RZ, R7 ;  /* 0x000000ffff067224 */ /* 0x000fe200078e0007 */
[----:B------:R-:W-:Y:S01]  /*8f30*/  UMOV UR20, UR37 ;  /* 0x0000002500147c82 */ /* 0x000fe20008000000 */
[----:B------:R-:W-:-:S05]  /*8f40*/  ULDC UR18, c[0x0][0x988] ;  /* 0x0002620000127ab9 */ /* 0x000fca0000000800 */
.L_x_1068:
[----:B------:R-:W-:-:S04]  /*8f50*/  UIADD3 UR37, UR20, 0x1, URZ ;  /* 0x0000000114257890 */ /* 0x000fc8000fffe03f */
[----:B------:R-:W-:-:S04]  /*8f60*/  UISETP.NE.AND UP0, UPT, UR37, 0x2, UPT ;  /* 0x000000022500788c */ /* 0x000fc8000bf05270 */
[----:B------:R-:W-:Y:S02]  /*8f70*/  USEL UR36, URZ, 0x1, UP0 ;  /* 0x000000013f247887 */ /* 0x000fe40008000000 */
[----:B------:R-:W-:Y:S02]  /*8f80*/  USEL UR37, UR37, URZ, UP0 ;  /* 0x0000003f25257287 */ /* 0x000fe40008000000 */
[----:B------:R-:W-:Y:S01]  /*8f90*/  ULOP3.LUT UR36, UR19, UR36, URZ, 0x3c, !UPT ;  /* 0x0000002413247292 */ /* 0x000fe2000f8e3c3f */
[----:B------:R-:W-:Y:S11]  /*8fa0*/  @!P0 BRA `(.L_x_1058) ;  /* 0x0000000000048947 */ /* 0x000ff60003800000 */
[----:B------:R-:W-:Y:S01]  /*8fb0*/  BPT.TRAP 0x1 ;  /* 0x000000040000795c */ /* 0x000fe20000300000 */
.L_x_1058:
[----:B------:R-:W-:Y:S01]  /*8fc0*/  ULEA UR6, UR37, UR46, 0x3 ;  /* 0x0000002e25067291 */ /* 0x000fe2000f8e183f */
[----:B------:R-:W-:-:S05]  /*8fd0*/  IMAD.U32 R7, RZ, RZ, UR36 ;  /* 0x00000024ff077e24 */ /* 0x000fca000f8e00ff */
[----:B------:R-:W-:-:S04]  /*8fe0*/  SHF.L.U32 R7, R7, 0x1f, RZ ;  /* 0x0000001f07077819 */ /* 0x000fc800000006ff */
[----:B------:R0:W1:Y:S01]  /*8ff0*/  SYNCS.PHASECHK.TRANS64.TRYWAIT P1, [UR6+0x19c30], R7 ;  /* 0x019c3007ff0075a7 */ /* 0x0000620008020146 */
[----:B------:R-:W-:Y:S05]  /*9000*/  @!P0 BRA `(.L_x_1059) ;  /* 0x0000000000048947 */ /* 0x000fea0003800000 */
[----:B------:R-:W-:Y:S01]  /*9010*/  BPT.TRAP 0x1 ;  /* 0x000000040000795c */ /* 0x000fe20000300000 */
.L_x_1059:
[----:B-1----:R-:W-:Y:S05]  /*9020*/  @P1 BRA `(.L_x_1060) ;  /* 0x0000000000081947 */ /* 0x002fea0003800000 */
[----:B------:R-:W1:Y:S02]  /*9030*/  SYNCS.PHASECHK.TRANS64.TRYWAIT P1, [UR6+0x19c30], R7 ;  /* 0x019c3007ff0075a7 */ /* 0x000e640008020146 */
[----:B-1----:R-:W-:Y:S05]  /*9040*/  @!P1 BRA `(.L_x_1061) ;  /* 0x000000e000789947 */ /* 0x002fea0003800000 */
.L_x_1060:
        /* <DEDUP_REMOVED lines=17> */
.L_x_1062:
[----:B------:R-:W-:Y:S01]  /*9160*/  ULEA UR11, UR20, UR46, 0x3 ;  /* 0x0000002e140b7291 */ /* 0x000fe2000f8e183f */
[----:B01----:R-:W-:-:S05]  /*9170*/  IMAD.U32 R7, RZ, RZ, UR19 ;  /* 0x00000013ff077e24 */ /* 0x003fca000f8e00ff */
[----:B------:R-:W-:-:S04]  /*9180*/  SHF.L.U32 R7, R7, 0x1f, RZ ;  /* 0x0000001f07077819 */ /* 0x000fc800000006ff */
[----:B------:R0:W1:Y:S01]  /*9190*/  SYNCS.PHASECHK.TRANS64.TRYWAIT P1, [UR11+0x19c50], R7 ;  /* 0x019c5007ff0075a7 */ /* 0x000062000802014b */
[----:B------:R-:W-:Y:S05]  /*91a0*/  @!P0 BRA `(.L_x_1063) ;  /* 0x0000000000048947 */ /* 0x000fea0003800000 */
[----:B------:R-:W-:Y:S01]  /*91b0*/  BPT.TRAP 0x1 ;  /* 0x000000040000795c */ /* 0x000fe20000300000 */
.L_x_1063:
[----:B-1----:R-:W-:Y:S05]  /*91c0*/  @P1 BRA `(.L_x_1064) ;  /* 0x0000000000081947 */ /* 0x002fea0003800000 */
[----:B------:R-:W1:Y:S02]  /*91d0*/  SYNCS.PHASECHK.TRANS64.TRYWAIT P1, [UR11+0x19c50], R7 ;  /* 0x019c5007ff0075a7 */ /* 0x000e64000802014b */
[----:B-1----:R-:W-:Y:S05]  /*91e0*/  @!P1 BRA `(.L_x_1065) ;  /* 0x000000e000289947 */ /* 0x002fea0003800000 */
.L_x_1064:
        /* <DEDUP_REMOVED lines=27> */
.L_x_1066:
[C---:B------:R-:W-:Y:S01]  /*93a0*/  FMUL.FTZ R9, R0.reuse, R24 ;  /* 0x0000001800097220 */ /* 0x040fe20000410000 */
[C---:B------:R-:W-:Y:S01]  /*93b0*/  FMUL.FTZ R10, R0.reuse, R26 ;  /* 0x0000001a000a7220 */ /* 0x040fe20000410000 */
[C---:B-1----:R-:W-:Y:S01]  /*93c0*/  FMUL.FTZ R8, R0.reuse, R25 ;  /* 0x0000001900087220 */ /* 0x042fe20000410000 */
        /* <DEDUP_REMOVED lines=63> */
[----:B------:R-:W-:Y:S01]  /*97c0*/  FMUL.FTZ R67, R0, R76 ;  /* 0x0000004c00437220 */ /* 0x000fe20000410000 */
[----:B------:R-:W-:Y:S01]  /*97d0*/  UMOV UR6, UR18 ;  /* 0x0000001200067c82 */ /* 0x000fe20008000000 */
[----:B------:R-:W-:-:S02]  /*97e0*/  ULEA UR7, UR37, UR46, 0x3 ;  /* 0x0000002e25077291 */ /* 0x000fc4000f8e183f */
[----:B------:R-:W2:Y:S01]  /*97f0*/  MUFU.TANH R20, R20 ;  /* 0x0000001400147308 */ /* 0x000ea20000002400 */
[----:B0-----:R-:W-:Y:S01]  /*9800*/  FMNMX.FTZ R7, R13, R38, !PT ;  /* 0x000000260d077209 */ /* 0x001fe20007810000 */
[----:B------:R-:W-:-:S04]  /*9810*/  UIADD3 UR7, UR7, 0x19c40, URZ ;  /* 0x00019c4007077890 */ /* 0x000fc8000fffe03f */
[----:B------:R-:W-:Y:S02]  /*9820*/  UPRMT UR7, UR45, 0x654, UR7 ;  /* 0x000006542d077896 */ /* 0x000fe40008000007 */
[----:B------:R-:W0:Y:S01]  /*9830*/  MUFU.TANH R24, R24 ;  /* 0x0000001800187308 */ /* 0x000e220000002400 */
[----:B-1----:R-:W-:-:S06]  /*9840*/  FMNMX.FTZ R69, R15, R68, !PT ;  /* 0x000000440f457209 */ /* 0x002fcc0007810000 */
[----:B------:R-:W-:Y:S01]  /*9850*/  SYNCS.ARRIVE.TRANS64.RED.A1T0 RZ, [UR7], RZ ;  /* 0x000000ffffff79a7 */ /* 0x000fe20008100407 */
        /* <DEDUP_REMOVED lines=71> */
[----:B------:R-:W-:Y:S01]  /*9cd0*/  FMUL.FTZ R75, R0, R84 ;  /* 0x00000054004b7220 */ /* 0x000fe20000410000 */
[----:B------:R-:W-:-:S05]  /*9ce0*/  IMAD.U32 R84, RZ, RZ, UR6 ;  /* 0x00000006ff547e24 */ /* 0x000fca000f8e00ff */
        /* <DEDUP_REMOVED lines=46> */
[----:B-1----:R-:W-:Y:S02]  /*9fd0*/  FMNMX.FTZ R79, R77, R80, !PT ;  /* 0x000000504d4f7209 */ /* 0x002fe40007810000 */
[----:B--2---:R-:W-:-:S05]  /*9fe0*/  FMNMX.FTZ R80, R76, R7, !PT ;  /* 0x000000074c507209 */ /* 0x004fca0007810000 */
[----:B------:R-:W1:Y:S01]  /*9ff0*/  SHFL.BFLY PT, R7, R80, 0x2, 0x1f ;  /* 0x0c401f0050077f89 */ /* 0x000e6200000e0000 */
[----:B0-----:R-:W-:-:S05]  /*a000*/  FMNMX.FTZ R79, R78, R79, !PT ;  /* 0x0000004f4e4f7209 */ /* 0x001fca0007810000 */
[----:B------:R-:W0:Y:S01]  /*a010*/  SHFL.BFLY PT, R38, R79, 0x2, 0x1f ;  /* 0x0c401f004f267f89 */ /* 0x000e2200000e0000 */
[----:B-1----:R-:W-:Y:S02]  /*a020*/  FMNMX.FTZ R81, R80, R7, !PT ;  /* 0x0000000750517209 */ /* 0x002fe40007810000 */
[----:B0-----:R-:W-:-:S03]  /*a030*/  FMNMX.FTZ R82, R79, R38, !PT ;  /* 0x000000264f527209 */ /* 0x001fc60007810000 */
[----:B------:R-:W0:Y:S04]  /*a040*/  SHFL.BFLY PT, R38, R81, 0x1, 0x1f ;  /* 0x0c201f0051267f89 */ /* 0x000e2800000e0000 */
[----:B------:R-:W1:Y:S01]  /*a050*/  SHFL.BFLY PT, R83, R82, 0x1, 0x1f ;  /* 0x0c201f0052537f89 */ /* 0x000e6200000e0000 */
[----:B0-----:R-:W-:Y:S01]  /*a060*/  FMNMX.FTZ R7, R81, R38, !PT ;  /* 0x0000002651077209 */ /* 0x001fe20007810000 */
[----:B------:R-:W-:Y:S01]  /*a070*/  IMAD.U32 R81, RZ, RZ, UR6 ;  /* 0x00000006ff517e24 */ /* 0x000fe2000f8e00ff */
[----:B-1----:R-:W-:-:S03]  /*a080*/  FMNMX.FTZ R38, R82, R83, !PT ;  /* 0x0000005352267209 */ /* 0x002fc60007810000 */
[C---:B------:R-:W-:Y:S01]  /*a090*/  FFMA.FTZ R79, R7.reuse, R84, -8 ;  /* 0xc1000000074f7423 */ /* 0x040fe20000010054 */
[----:B------:R-:W-:-:S03]  /*a0a0*/  FADD.FTZ R6, -R7, R6 ;  /* 0x0000000607067221 */ /* 0x000fc60000010100 */
        /* <DEDUP_REMOVED lines=32> */
[C---:B------:R-:W-:Y:S01]  /*a2b0*/  FADD.FTZ R5, -R38.reuse, R5 ;  /* 0x0000000526057221 */ /* 0x040fe20000010100 */
[----:B------:R-:W-:-:S01]  /*a2c0*/  FFMA.FTZ R79, R38, R81, -8 ;  /* 0xc1000000264f7423 */ /* 0x000fc20000010051 */
[----:B------:R-:W-:Y:S01]  /*a2d0*/  FMUL.FTZ R6, R6, UR6 ;  /* 0x0000000606067c20 */ /* 0x000fe20008410000 */
[----:B------:R-:W-:Y:S01]  /*a2e0*/  MUFU.EX2 R9, R9 ;  /* 0x0000000900097308 */ /* 0x000fe20000000800 */
[----:B------:R-:W-:Y:S01]  /*a2f0*/  FMUL.FTZ R5, R5, UR6 ;  /* 0x0000000605057c20 */ /* 0x000fe20008410000 */
        /* <DEDUP_REMOVED lines=36> */
[----:B------:R-:W-:-:S02]  /*a540*/  FFMA.FTZ R78, R78, UR6, -R79 ;  /* 0x000000064e4e7c23 */ /* 0x000fc4000801084f */
[----:B------:R-:W2:Y:S01]  /*a550*/  MUFU.EX2 R11, R11 ;  /* 0x0000000b000b7308 */ /* 0x000ea20000000800 */
[----:B-1----:R-:W-:-:S07]  /*a560*/  FFMA.FTZ R2, R5, R2, R10 ;  /* 0x0000000205027223 */ /* 0x002fce000001000a */
        /* <DEDUP_REMOVED lines=119> */
[----:B-1----:R-:W-:-:S01]  /*ace0*/  FADD.FTZ R79, R77, R80 ;  /* 0x000000504d4f7221 */ /* 0x002fc20000010000 */
[----:B0-----:R-:W-:-:S03]  /*acf0*/  FADD.FTZ R3, R76, R3 ;  /* 0x000000034c037221 */ /* 0x001fc60000010000 */
[----:B--2---:R-:W-:Y:S01]  /*ad00*/  FADD.FTZ R2, R78, R79 ;  /* 0x0000004f4e027221 */ /* 0x004fe20000010000 */
[----:B------:R-:W-:Y:S06]  /*ad10*/  @!P0 BRA `(.L_x_1067) ;  /* 0x0000000000048947 */ /* 0x000fec0003800000 */
[----:B------:R-:W-:Y:S01]  /*ad20*/  BPT.TRAP 0x1 ;  /* 0x000000040000795c */ /* 0x000fe20000300000 */
.L_x_1067:
        /* <DEDUP_REMOVED lines=88> */
[----:B------:R-:W-:Y:S01]  /*b2b0*/  F2FP.SATFINITE.E4M3.F32.PACK_AB_MERGE_C R139, R74, R73, R77 ;  /* 0x000000494a8b723e */ /* 0x000fe2000480704d */
[----:B------:R-:W-:Y:S06]  /*b2c0*/  @P1 BRA `(.L_x_1068) ;  /* 0xffffffdc00201947 */ /* 0x000fec000383ffff */
.L_x_1057:
        /* <DEDUP_REMOVED lines=9> */
[----:B------:R-:W-:-:S05]  /*b360*/  ULDC UR22, c[0x0][0x9e0] ;  /* 0x0002780000167ab9 */ /* 0x000fca0000000800 */
.L_x_1088:
[----:B------:R-:W-:-:S04]  /*b370*/  UIADD3 UR37, UR19, 0x1, URZ ;  /* 0x0000000113257890 */ /* 0x000fc8000fffe03f */
[----:B------:R-:W-:-:S04]  /*b380*/  UISETP.NE.AND UP0, UPT, UR37, 0x2, UPT ;  /* 0x000000022500788c */ /* 0x000fc8000bf05270 */
[----:B------:R-:W-:Y:S02]  /*b390*/  USEL UR36, URZ, 0x1, UP0 ;  /* 0x000000013f247887 */ /* 0x000fe40008000000 */
[----:B------:R-:W-:Y:S02]  /*b3a0*/  USEL UR37, UR37, URZ, UP0 ;  /* 0x0000003f25257287 */ /* 0x000fe40008000000 */
[----:B------:R-:W-:Y:S01]  /*b3b0*/  ULOP3.LUT UR36, UR18, UR36, URZ, 0x3c, !UPT ;  /* 0x0000002412247292 */ /* 0x000fe2000f8e3c3f */
[----:B------:R-:W-:Y:S11]  /*b3c0*/  @!P0 BRA `(.L_x_1070) ;  /* 0x0000000000048947 */ /* 0x000ff60003800000 */
[----:B------:R-:W-:Y:S01]  /*b3d0*/  BPT.TRAP 0x1 ;  /* 0x000000040000795c */ /* 0x000fe20000300000 */
.L_x_1070:
[----:B------:R-:W-:Y:S01]  /*b3e0*/  ULEA UR6, UR37, UR46, 0x3 ;  /* 0x0000002e25067291 */ /* 0x000fe2000f8e183f */
[----:B------:R-:W-:-:S05]  /*b3f0*/  IMAD.U32 R7, RZ, RZ, UR36 ;  /* 0x00000024ff077e24 */ /* 0x000fca000f8e00ff */
[----:B------:R-:W-:-:S04]  /*b400*/  SHF.L.U32 R7, R7, 0x1f, RZ ;  /* 0x0000001f07077819 */ /* 0x000fc800000006ff */
[----:B------:R0:W1:Y:S01]  /*b410*/  SYNCS.PHASECHK.TRANS64.TRYWAIT P1, [UR6+0x19c30], R7 ;  /* 0x019c3007ff0075a7 */ /* 0x0000620008020146 */
[----:B------:R-:W-:Y:S05]  /*b420*/  @!P0 BRA `(.L_x_1071) ;  /* 0x0000000000048947 */ /* 0x000fea0003800000 */
[----:B------:R-:W-:Y:S01]  /*b430*/  BPT.TRAP 0x1 ;  /* 0x000000040000795c */ /* 0x000fe20000300000 */
.L_x_1071:
[----:B-1----:R-:W-:Y:S05]  /*b440*/  @P1 BRA `(.L_x_1072) ;  /* 0x0000000000081947 */ /* 0x002fea0003800000 */
[----:B------:R-:W1:Y:S02]  /*b450*/  SYNCS.PHASECHK.TRANS64.TRYWAIT P1, [UR6+0x19c30], R7 ;  /* 0x019c3007ff0075a7 */ /* 0x000e640008020146 */
[----:B-1----:R-:W-:Y:S05]  /*b460*/  @!P1 BRA `(.L_x_1073) ;  /* 0x000000bc00a09947 */ /* 0x002fea0003800000 */
.L_x_1072:
        /* <DEDUP_REMOVED lines=17> */
.L_x_1074:
[----:B------:R-:W-:Y:S01]  /*b580*/  ULEA UR11, UR19, UR46, 0x3 ;  /* 0x0000002e130b7291 */ /* 0x000fe2000f8e183f */
[----:B01----:R-:W-:-:S05]  /*b590*/  IMAD.U32 R7, RZ, RZ, UR18 ;  /* 0x00000012ff077e24 */ /* 0x003fca000f8e00ff */
[----:B------:R-:W-:-:S04]  /*b5a0*/  SHF.L.U32 R7, R7, 0x1f, RZ ;  /* 0x0000001f07077819 */ /* 0x000fc800000006ff */
[----:B------:R0:W1:Y:S01]  /*b5b0*/  SYNCS.PHASECHK.TRANS64.TRYWAIT P1, [UR11+0x19c50], R7 ;  /* 0x019c5007ff0075a7 */ /* 0x000062000802014b */
[----:B------:R-:W-:Y:S05]  /*b5c0*/  @!P0 BRA `(.L_x_1075) ;  /* 0x0000000000048947 */ /* 0x000fea0003800000 */
[----:B------:R-:W-:Y:S01]  /*b5d0*/  BPT.TRAP 0x1 ;  /* 0x000000040000795c */ /* 0x000fe20000300000 */
.L_x_1075:
[----:B-1----:R-:W-:Y:S05]  /*b5e0*/  @P1 BRA `(.L_x_1076) ;  /* 0x0000000000081947 */ /* 0x002fea0003800000 */
[----:B------:R-:W1:Y:S02]  /*b5f0*/  SYNCS.PHASECHK.TRANS64.TRYWAIT P1, [UR11+0x19c50], R7 ;  /* 0x019c5007ff0075a7 */ /* 0x000e64000802014b */
[----:B-1----:R-:W-:Y:S05]  /*b600*/  @!P1 BRA `(.L_x_1077) ;  /* 0x000000bc00509947 */ /* 0x002fea0003800000 */
.L_x_1076:
        /* <DEDUP_REMOVED lines=27> */
.L_x_1078:
        /* <DEDUP_REMOVED lines=13> */
[----:B------:R-:W-:Y:S01]  /*b890*/  ULEA UR6, UR37, UR46, 0x3 ;  /* 0x0000002e25067291 */ /* 0x000fe2000f8e183f */
        /* <DEDUP_REMOVED lines=15> */
[----:B------:R-:W-:Y:S01]  /*b990*/  FMUL.FTZ R29, R0, R38 ;  /* 0x00000026001d7220 */ /* 0x000fe20000410000 */
[----:B------:R-:W-:Y:S01]  /*b9a0*/  UIADD3 UR6, UR6, 0x19c40, URZ ;  /* 0x00019c4006067890 */ /* 0x000fe2000fffe03f */
[----:B------:R-:W0:Y:S01]  /*b9b0*/  SHFL.IDX PT, R80, R136, RZ, 0x1c1f ;  /* 0x001c1fff88507589 */ /* 0x000e2200000e0000 */
        /* <DEDUP_REMOVED lines=47> */
[----:B------:R-:W-:Y:S01]  /*bcb0*/  PLOP3.LUT P1, PT, PT, PT, UP0, 0x40, 0x0 ;  /* 0x000000000000781c */ /* 0x000fe20003f2e808 */
[----:B------:R-:W-:Y:S01]  /*bcc0*/  IMAD R27, R16, -0x2, R27 ;  /* 0xfffffffe101b7824 */ /* 0x000fe200078e021b */
[----:B------:R-:W1:Y:S01]  /*bcd0*/  MUFU.TANH R7, R7 ;  /* 0x0000000700077308 */ /* 0x000e620000002400 */
[----:B------:R-:W-:Y:S01]  /*bce0*/  IMAD.U32 R26, RZ, RZ, UR39 ;  /* 0x00000027ff1a7e24 */ /* 0x000fe2000f8e00ff */
[----:B------:R-:W-:Y:S01]  /*bcf0*/  SYNCS.ARRIVE.TRANS64.RED.A1T0 RZ, [UR6], RZ ;  /* 0x000000ffffff79a7 */ /* 0x000fe20008100406 */
[----:B------:R-:W-:-:S03]  /*bd00*/  ULOP3.LUT UR6, URZ, UR21, URZ, 0x33, !UPT ;  /* 0x000000153f067292 */ /* 0x000fc6000f8e333f */
[----:B------:R-:W-:Y:S02]  /*bd10*/  IADD3 R27, -R26, UR43, R27 ;  /* 0x0000002b1a1b7c10 */ /* 0x000fe4000fffe11b */
[----:B------:R-:W2:Y:S03]  /*bd20*/  MUFU.TANH R8, R8 ;  /* 0x0000000800087308 */ /* 0x000ea60000002400 */
[C---:B------:R-:W-:Y:S02]  /*bd30*/  VIADD R84, R27.reuse, UR22 ;  /* 0x000000161b547c36 */ /* 0x040fe40008000000 */
        /* <DEDUP_REMOVED lines=79> */
.L_x_1081:
[----:B------:R-:W-:-:S05]  /*c230*/  IMAD.U32 R86, RZ, RZ, UR20 ;  /* 0x00000014ff567e24 */ /* 0x000fca000f8e00ff */
[----:B------:R-:W-:-:S13]  /*c240*/  ISETP.NE.AND P1, PT, R86, 0x1, PT ;  /* 0x000000015600780c */ /* 0x000fda0003f25270 */
[----:B------:R-:W1:Y:S02]  /*c250*/  @P1 LDC.64 R26, c[0x0][0x9e8] ;  /* 0x00027a00ff1a1b82 */ /* 0x000e640000000a00 */
[----:B-1----:R-:W-:-:S05]  /*c260*/  @P1 IMAD.HI.U32 R26, R80, R26, RZ ;  /* 0x0000001a501a1227 */ /* 0x002fca00078e00ff */
[----:B------:R-:W-:-:S07]  /*c270*/  @P1 SHF.R.U32.HI R80, RZ, R27, R26 ;  /* 0x0000001bff501219 */ /* 0x000fce000001161a */
.L_x_1082:
[----:B------:R-:W-:Y:S05]  /*c280*/  BSYNC B0 ;  /* 0x0000000000007941 */ /* 0x000fea0003800000 */
.L_x_1080:
[----:B------:R-:W-:-:S04]  /*c290*/  IMAD R27, R80, R86, -R75 ;  /* 0x00000056501b7224 */ /* 0x000fc800078e0a4b */
[----:B------:R-:W-:-:S05]  /*c2a0*/  IMAD R27, R16, -0x2, R27 ;  /* 0xfffffffe101b7824 */ /* 0x000fca00078e021b */
[----:B------:R-:W-:Y:S02]  /*c2b0*/  VIADDMNMX R82, R27, R86, R82, PT ;  /* 0x000000561b527246 */ /* 0x000fe40003800152 */
[----:B------:R-:W-:-:S07]  /*c2c0*/  VIMNMX R81, R81, R27, !PT ;  /* 0x0000001b51517248 */ /* 0x000fce0007fe0100 */
.L_x_1079:
        /* <DEDUP_REMOVED lines=116> */
.L_x_1085:
[----:B------:R-:W-:-:S05]  /*ca10*/  IMAD.U32 R82, RZ, RZ, UR20 ;  /* 0x00000014ff527e24 */ /* 0x000fca000f8e00ff */
[----:B------:R-:W-:-:S13]  /*ca20*/  ISETP.NE.AND P2, PT, R82, 0x1, PT ;  /* 0x000000015200780c */ /* 0x000fda0003f45270 */
[----:B------:R-:W0:Y:S02]  /*ca30*/  @P2 LDC.64 R26, c[0x0][0x9e8] ;  /* 0x00027a00ff1a2b82 */ /* 0x000e240000000a00 */
[----:B0-----:R-:W-:-:S05]  /*ca40*/  @P2 IMAD.HI.U32 R26, R7, R26, RZ ;  /* 0x0000001a071a2227 */ /* 0x001fca00078e00ff */
[----:B------:R-:W-:-:S07]  /*ca50*/  @P2 SHF.R.U32.HI R7, RZ, R27, R26 ;  /* 0x0000001bff072219 */ /* 0x000fce000001161a */
.L_x_1086:
[----:B------:R-:W-:Y:S05]  /*ca60*/  BSYNC B0 ;  /* 0x0000000000007941 */ /* 0x000fea0003800000 */
.L_x_1084:
[----:B------:R-:W-:-:S04]  /*ca70*/  IMAD R7, R7, R82, -R75 ;  /* 0x0000005207077224 */ /* 0x000fc800078e0a4b */
[----:B------:R-:W-:-:S05]  /*ca80*/  IMAD R7, R16, -0x2, R7 ;  /* 0xfffffffe10077824 */ /* 0x000fca00078e0207 */
[----:B------:R-:W-:Y:S02]  /*ca90*/  VIADDMNMX R84, R7, R82, R84, PT ;  /* 0x0000005207547246 */ /* 0x000fe40003800154 */
[----:B------:R-:W-:-:S07]  /*caa0*/  VIMNMX R83, R83, R7, !PT ;  /* 0x0000000753537248 */ /* 0x000fce0007fe0100 */
.L_x_1083:
        /* <DEDUP_REMOVED lines=148> */
[----:B------:R-:W-:Y:S01]  /*d3f0*/  MUFU.EX2 R75, R75 ;  /* 0x0000004b004b7308 */ /* 0x000fe20000000800 */
[----:B------:R-:W-:-:S02]  /*d400*/  FMNMX.FTZ R38, R34, R81, !PT ;  /* 0x0000005122267209 */ /* 0x000fc40007810000 */
[----:B------:R-:W-:Y:S02]  /*d410*/  ISETP.LT.OR P5, PT, R84, 0x49, P5 ;  /* 0x000000495400780c */ /* 0x000fe40002fa1670 */
[----:B------:R-:W-:Y:S02]  /*d420*/  FMNMX.FTZ R81, R37, R38, !PT ;  /* 0x0000002625517209 */ /* 0x000fe40007810000 */
[----:B------:R-:W-:Y:S01]  /*d430*/  FSEL R50, R50, -INF , !P5 ;  /* 0xff80000032327808 */ /* 0x000fe20006800000 */
[----:B------:R-:W-:Y:S01]  /*d440*/  MUFU.EX2 R8, R8 ;  /* 0x0000000800087308 */ /* 0x000fe20000000800 */
[----:B------:R-:W-:Y:S02]  /*d450*/  FMNMX.FTZ R38, R20, R81, !PT ;  /* 0x0000005114267209 */ /* 0x000fe40007810000 */
[----:B------:R-:W-:Y:S02]  /*d460*/  ISETP.LT.OR P4, PT, R84, 0x4a, P4 ;  /* 0x0000004a5400780c */ /* 0x000fe40002781670 */
[----:B------:R-:W-:Y:S01]  /*d470*/  FMNMX.FTZ R81, R39, R38, !PT ;  /* 0x0000002627517209 */ /* 0x000fe20007810000 */
[----:B------:R-:W-:Y:S01]  /*d480*/  FFMA.FTZ R38, R43, UR6, -R26 ;  /* 0x000000062b267c23 */ /* 0x000fe2000801081a */
[----:B------:R-:W-:Y:S01]  /*d490*/  FSEL R52, R52, -INF , !P4 ;  /* 0xff80000034347808 */ /* 0x000fe20006000000 */
[----:B------:R-:W-:Y:S01]  /*d4a0*/  MUFU.EX2 R11, R11 ;  /* 0x0000000b000b7308 */ /* 0x000fe20000000800 */
[----:B------:R-:W-:-:S02]  /*d4b0*/  FMNMX.FTZ R81, R40, R81, !PT ;  /* 0x0000005128517209 */ /* 0x000fc40007810000 */
[C---:B------:R-:W-:Y:S02]  /*d4c0*/  ISETP.GT.AND P5, PT, R83.reuse, 0x58, P1 ;  /* 0x000000585300780c */ /* 0x040fe40000fa4270 */
[----:B------:R-:W-:Y:S02]  /*d4d0*/  FMNMX.FTZ R81, R42, R81, !PT ;  /* 0x000000512a517209 */ /* 0x000fe40007810000 */
[----:B------:R-:W-:Y:S01]  /*d4e0*/  ISETP.LT.OR P5, PT, R84, 0x59, P5 ;  /* 0x000000595400780c */ /* 0x000fe20002fa1670 */
[----:B------:R-:W-:Y:S01]  /*d4f0*/  MUFU.EX2 R12, R12 ;  /* 0x0000000c000c7308 */ /* 0x000fe20000000800 */
[----:B------:R-:W-:Y:S02]  /*d500*/  FMNMX.FTZ R81, R44, R81, !PT ;  /* 0x000000512c517209 */ /* 0x000fe40007810000 */
[----:B------:R-:W-:Y:S02]  /*d510*/  ISETP.GT.AND P4, PT, R83, 0x59, P1 ;  /* 0x000000595300780c */ /* 0x000fe40000f84270 */
[----:B------:R-:W-:-:S02]  /*d520*/  FMNMX.FTZ R81, R46, R81, !PT ;  /* 0x000000512e517209 */ /* 0x000fc40007810000 */
[----:B------:R-:W-:Y:S01]  /*d530*/  FSEL R43, R58, -INF , !P5 ;  /* 0xff8000003a2b7808 */ /* 0x000fe20006800000 */
[----:B------:R-:W-:Y:S01]  /*d540*/  MUFU.EX2 R25, R25 ;  /* 0x0000001900197308 */ /* 0x000fe20000000800 */
[----:B------:R-:W-:Y:S02]  /*d550*/  FMNMX.FTZ R81, R48, R81, !PT ;  /* 0x0000005130517209 */ /* 0x000fe40007810000 */
[----:B------:R-:W-:Y:S02]  /*d560*/  ISETP.LT.OR P4, PT, R84, 0x5a, P4 ;  /* 0x0000005a5400780c */ /* 0x000fe40002781670 */
[----:B------:R-:W-:Y:S02]  /*d570*/  FMNMX.FTZ R81, R50, R81, !PT ;  /* 0x0000005132517209 */ /* 0x000fe40007810000 */
[----:B------:R-:W-:Y:S01]  /*d580*/  FSEL R60, R60, -INF , !P4 ;  /* 0xff8000003c3c7808 */ /* 0x000fe20006000000 */
[----:B------:R0:W-:Y:S01]  /*d590*/  MUFU.EX2 R58, R38 ;  /* 0x00000026003a7308 */ /* 0x0001e20000000800 */
[----:B------:R-:W-:-:S02]  /*d5a0*/  FMNMX.FTZ R81, R52, R81, !PT ;  /* 0x0000005134517209 */ /* 0x000fc40007810000 */
[C---:B------:R-:W-:Y:S02]  /*d5b0*/  ISETP.GT.AND P5, PT, R83.reuse, 0x68, P1 ;  /* 0x000000685300780c */ /* 0x040fe40000fa4270 */
[----:B------:R-:W-:Y:S02]  /*d5c0*/  FMNMX.FTZ R81, R54, R81, !PT ;  /* 0x0000005136517209 */ /* 0x000fe40007810000 */
[----:B------:R-:W-:Y:S01]  /*d5d0*/  ISETP.GT.AND P4, PT, R83, 0x69, P1 ;  /* 0x000000695300780c */ /* 0x000fe20000f84270 */
[----:B------:R-:W-:Y:S01]  /*d5e0*/  MUFU.EX2 R28, R28 ;  /* 0x0000001c001c7308 */ /* 0x000fe20000000800 */
[----:B0-----:R-:W-:Y:S01]  /*d5f0*/  FMNMX.FTZ R38, R56, R81, !PT ;  /* 0x0000005138267209 */ /* 0x001fe20007810000 */
[----:B------:R-:W-:Y:S01]  /*d600*/  FFMA.FTZ R81, R49, UR6, -R26 ;  /* 0x0000000631517c23 */ /* 0x000fe2000801081a */
[----:B------:R-:W-:Y:S02]  /*d610*/  ISETP.LT.OR P5, PT, R84, 0x69, P5 ;  /* 0x000000695400780c */ /* 0x000fe40002fa1670 */
[----:B------:R-:W-:-:S02]  /*d620*/  FMNMX.FTZ R47, R43, R38, !PT ;  /* 0x000000262b2f7209 */ /* 0x000fc40007810000 */
[----:B------:R-:W-:Y:S01]  /*d630*/  FSEL R66, R66, -INF , !P5 ;  /* 0xff80000042427808 */ /* 0x000fe20006800000 */
[----:B------:R-:W-:Y:S01]  /*d640*/  MUFU.EX2 R31, R31 ;  /* 0x0000001f001f7308 */ /* 0x000fe20000000800 */
[----:B------:R-:W-:Y:S02]  /*d650*/  FMNMX.FTZ R49, R60, R47, !PT ;  /* 0x0000002f3c317209 */ /* 0x000fe40007810000 */
[----:B------:R-:W-:Y:S02]  /*d660*/  ISETP.LT.OR P4, PT, R84, 0x6a, P4 ;  /* 0x0000006a5400780c */ /* 0x000fe40002781670 */
[----:B------:R-:W-:Y:S02]  /*d670*/  FMNMX.FTZ R49, R62, R49, !PT ;  /* 0x000000313e317209 */ /* 0x000fe40007810000 */
[----:B------:R-:W-:Y:S01]  /*d680*/  ISETP.GT.AND P5, PT, R83, 0x78, P1 ;  /* 0x000000785300780c */ /* 0x000fe20000fa4270 */
[----:B------:R-:W-:Y:S01]  /*d690*/  MUFU.EX2 R32, R32 ;  /* 0x0000002000207308 */ /* 0x000fe20000000800 */
[----:B------:R-:W-:-:S02]  /*d6a0*/  FMNMX.FTZ R51, R64, R49, !PT ;  /* 0x0000003140337209 */ /* 0x000fc40007810000 */
[----:B------:R-:W-:Y:S02]  /*d6b0*/  FSEL R49, R68, -INF , !P4 ;  /* 0xff80000044317808 */ /* 0x000fe40006000000 */
[----:B------:R-:W-:Y:S01]  /*d6c0*/  FMNMX.FTZ R38, R66, R51, !PT ;  /* 0x0000003342267209 */ /* 0x000fe20007810000 */
[----:B------:R-:W-:Y:S01]  /*d6d0*/  FFMA.FTZ R51, R53, UR6, -R26 ;  /* 0x0000000635337c23 */ /* 0x000fe2000801081a */
[----:B------:R-:W-:Y:S01]  /*d6e0*/  ISETP.GT.AND P1, PT, R83, 0x79, P1 ;  /* 0x000000795300780c */ /* 0x000fe20000f24270 */
[----:B------:R0:W-:Y:S01]  /*d6f0*/  MUFU.EX2 R68, R82 ;  /* 0x0000005200447308 */ /* 0x0001e20000000800 */
[----:B------:R-:W-:Y:S02]  /*d700*/  FMNMX.FTZ R53, R49, R38, !PT ;  /* 0x0000002631357209 */ /* 0x000fe40007810000 */
[----:B------:R-:W-:Y:S02]  /*d710*/  ISETP.LT.OR P5, PT, R84, 0x79, P5 ;  /* 0x000000795400780c */ /* 0x000fe40002fa1670 */
[----:B------:R-:W-:-:S02]  /*d720*/  FMNMX.FTZ R53, R70, R53, !PT ;  /* 0x0000003546357209 */ /* 0x000fc40007810000 */
[----:B------:R-:W-:Y:S01]  /*d730*/  ISETP.LT.OR P1, PT, R84, 0x7a, P1 ;  /* 0x0000007a5400780c */ /* 0x000fe20000f21670 */
[----:B------:R-:W-:-:S01]  /*d740*/  FFMA.FTZ R84, R59, UR6, -R26 ;  /* 0x000000063b547c23 */ /* 0x000fc2000801081a */
[----:B------:R-:W-:Y:S01]  /*d750*/  FSEL R74, R74, -INF , !P5 ;  /* 0xff8000004a4a7808 */ /* 0x000fe20006800000 */
[----:B0-----:R-:W-:-:S01]  /*d760*/  FFMA.FTZ R82, R55, UR6, -R26 ;  /* 0x0000000637527c23 */ /* 0x001fc2000801081a */
[----:B------:R-:W-:Y:S01]  /*d770*/  FMNMX.FTZ R53, R72, R53, !PT ;  /* 0x0000003548357209 */ /* 0x000fe20007810000 */
[----:B------:R-:W-:-:S01]  /*d780*/  FFMA.FTZ R55, R61, UR6, -R26 ;  /* 0x000000063d377c23 */ /* 0x000fc2000801081a */
[----:B------:R-:W-:Y:S01]  /*d790*/  FSEL R77, R77, -INF , !P1 ;  /* 0xff8000004d4d7808 */ /* 0x000fe20004800000 */
[----:B------:R-:W-:-:S01]  /*d7a0*/  FFMA.FTZ R61, R73, UR6, -R26 ;  /* 0x00000006493d7c23 */ /* 0x000fc2000801081a */
[----:B------:R-:W-:Y:S01]  /*d7b0*/  FMNMX.FTZ R38, R74, R53, !PT ;  /* 0x000000354a267209 */ /* 0x000fe20007810000 */
[----:B------:R-:W-:-:S01]  /*d7c0*/  FFMA.FTZ R53, R57, UR6, -R26 ;  /* 0x0000000639357c23 */ /* 0x000fc2000801081a */
[----:B------:R-:W-:Y:S01]  /*d7d0*/  FFMA.FTZ R57, R65, UR6, -R26 ;  /* 0x0000000641397c23 */ /* 0x000fe2000801081a */
[----:B------:R-:W-:Y:S01]  /*d7e0*/  MUFU.EX2 R35, R35 ;  /* 0x0000002300237308 */ /* 0x000fe20000000800 */
[----:B------:R-:W-:-:S05]  /*d7f0*/  FMNMX.FTZ R38, R77, R38, !PT ;  /* 0x000000264d267209 */ /* 0x000fca0007810000 */
        /* <DEDUP_REMOVED lines=14> */
[----:B0-----:R-:W-:Y:S01]  /*d8e0*/  FMNMX.FTZ R38, R65, R38, !PT ;  /* 0x0000002641267209 */ /* 0x001fe20007810000 */
[----:B------:R-:W-:-:S03]  /*d8f0*/  IMAD.U32 R65, RZ, RZ, UR6 ;  /* 0x00000006ff417e24 */ /* 0x000fc6000f8e00ff */
[C---:B------:R-:W-:Y:S01]  /*d900*/  FSETP.NEU.FTZ.AND P1, PT, R38.reuse, -INF , PT ;  /* 0xff8000002600780b */ /* 0x040fe20003f3d000 */
[----:B------:R-:W-:-:S02]  /*d910*/  FFMA.FTZ R65, R38, R65, -8 ;  /* 0xc100000026417423 */ /* 0x000fc40000010041 */
[----:B------:R-:W-:Y:S03]  /*d920*/  MUFU.EX2 R26, R79 ;  /* 0x0000004f001a7308 */ /* 0x000fe60000000800 */
        /* <DEDUP_REMOVED lines=12> */
[----:B------:R-:W-:-:S01]  /*d9f0*/  FFMA.FTZ R21, R21, UR6, -R65 ;  /* 0x0000000615157c23 */ /* 0x000fc20008010841 */
[----:B------:R-:W-:Y:S01]  /*da00*/  MUFU.EX2 R78, R78 ;  /* 0x0000004e004e7308 */ /* 0x000fe20000000800 */
[----:B------:R-:W-:-:S01]  /*da10*/  FFMA.FTZ R24, R24, UR6, -R65 ;  /* 0x0000000618187c23 */ /* 0x000fc20008010841 */
[----:B------:R-:W-:Y:S01]  /*da20*/  FMUL.FTZ R42, R39, UR6 ;  /* 0x00000006272a7c20 */ /* 0x000fe20008410000 */
[----:B------:R-:W-:-:S01]  /*da30*/  FFMA.FTZ R67, R48, UR6, -R65 ;  /* 0x0000000630437c23 */ /* 0x000fc20008010841 */
[----:B-1----:R-:W-:Y:S01]  /*da40*/  FFMA.FTZ R48, R5, R3, R14 ;  /* 0x0000000305307223 */ /* 0x002fe2000001000e */
[----:B------:R-:W-:-:S01]  /*da50*/  FFMA.FTZ R30, R30, UR6, -R65 ;  /* 0x000000061e1e7c23 */ /* 0x000fc20008010841 */
[--C-:B------:R-:W-:Y:S01]  /*da60*/  FFMA.FTZ R39, R44, UR6, -R65.reuse ;  /* 0x000000062c277c23 */ /* 0x100fe20008010841 */
[----:B------:R-:W-:-:S01]  /*da70*/  FFMA.FTZ R44, R46, UR6, -R65 ;  /* 0x000000062e2c7c23 */ /* 0x000fc20008010841 */
        /* <DEDUP_REMOVED lines=16> */
[----:B--2---:R-:W-:-:S01]  /*db80*/  FADD.FTZ R3, R13, R2 ;  /* 0x000000020d037221 */ /* 0x004fc20000010000 */
[----:B------:R-:W-:Y:S01]  /*db90*/  FADD.FTZ R2, R11, R48 ;  /* 0x000000300b027221 */ /* 0x000fe20000010000 */
[----:B------:R-:W-:-:S02]  /*dba0*/  FFMA.FTZ R48, R54, UR6, -R65 ;  /* 0x0000000636307c23 */ /* 0x000fc40008010841 */
[----:B------:R-:W-:Y:S01]  /*dbb0*/  FADD.FTZ R50, R78, R3 ;  /* 0x000000034e327221 */ /* 0x000fe20000010000 */
[----:B------:R-:W-:-:S02]  /*dbc0*/  FADD.FTZ R3, R9, R2 ;  /* 0x0000000209037221 */ /* 0x000fc40000010000 */
[----:B------:R-:W2:Y:S01]  /*dbd0*/  MUFU.EX2 R27, R27 ;  /* 0x0000001b001b7308 */ /* 0x000ea20000000800 */
[----:B0-----:R-:W-:-:S01]  /*dbe0*/  FADD.FTZ R71, R21, R50 ;  /* 0x0000003215477221 */ /* 0x001fc20000010000 */
[----:B------:R-:W-:-:S04]  /*dbf0*/  FADD.FTZ R2, R12, R3 ;  /* 0x000000030c027221 */ /* 0x000fc80000010000 */
        /* <DEDUP_REMOVED lines=9> */
[----:B------:R-:W-:Y:S02]  /*dc90*/  FADD.FTZ R3, R35, R2 ;  /* 0x0000000223037221 */ /* 0x000fe40000010000 */
        /* <DEDUP_REMOVED lines=9> */
[----:B------:R-:W1:Y:S02]  /*dd30*/  MUFU.EX2 R20, R20 ;  /* 0x0000001400147308 */ /* 0x000e640000000800 */
[----:B------:R-:W-:-:S04]  /*dd40*/  FADD.FTZ R56, R80, R79 ;  /* 0x0000004f50387221 */ /* 0x000fc80000010000 */
[----:B------:R-:W-:Y:S02]  /*dd50*/  FADD.FTZ R79, R47, R56 ;  /* 0x000000382f4f7221 */ /* 0x000fe40000010000 */
[----:B------:R-:W3:Y:S02]  /*dd60*/  MUFU.EX2 R37, R37 ;  /* 0x0000002500257308 */ /* 0x000ee40000000800 */
[----:B------:R-:W-:-:S04]  /*dd70*/  FADD.FTZ R56, R68, R79 ;  /* 0x0000004f44387221 */ /* 0x000fc80000010000 */
[----:B------:R-:W-:Y:S01]  /*dd80*/  FADD.FTZ R79, R51, R56 ;  /* 0x00000038334f7221 */ /* 0x000fe20000010000 */
[----:B------:R-:W-:-:S01]  /*dd90*/  FFMA.FTZ R56, R70, UR6, -R65 ;  /* 0x0000000646387c23 */ /* 0x000fc20008010841 */
[----:B------:R4:W-:Y:S08]  /*dda0*/  MUFU.EX2 R6, R69 ;  /* 0x0000004500067308 */ /* 0x0009f00000000800 */
[----:B------:R-:W5:Y:S01]  /*ddb0*/  MUFU.EX2 R40, R40 ;  /* 0x0000002800287308 */ /* 0x000f620000000800 */
[----:B----4-:R-:W-:-:S01]  /*ddc0*/  FFMA.FTZ R69, R52, UR6, -R65 ;  /* 0x0000000634457c23 */ /* 0x010fc20008010841 */
[----:B--2---:R-:W-:-:S04]  /*ddd0*/  FADD.FTZ R52, R34, R73 ;  /* 0x0000004922347221 */ /* 0x004fc80000010000 */
[----:B0-----:R-:W-:Y:S01]  /*dde0*/  FADD.FTZ R73, R33, R52 ;  /* 0x0000003421497221 */ /* 0x001fe20000010000 */
[----:B------:R-:W-:-:S01]  /*ddf0*/  FFMA.FTZ R52, R62, UR6, -R65 ;  /* 0x000000063e347c23 */ /* 0x000fc20008010841 */
[----:B------:R-:W0:Y:S02]  /*de00*/  MUFU.EX2 R39, R39 ;  /* 0x0000002700277308 */ /* 0x000e240000000800 */
[----:B-1----:R-:W-:-:S04]  /*de10*/  FADD.FTZ R54, R20, R73 ;  /* 0x0000004914367221 */ /* 0x002fc80000010000 */
[----:B---3--:R-:W-:Y:S01]  /*de20*/  FADD.FTZ R73, R37, R54 ;  /* 0x0000003625497221 */ /* 0x008fe20000010000 */
[----:B------:R-:W-:-:S01]  /*de30*/  FFMA.FTZ R54, R66, UR6, -R65 ;  /* 0x0000000642367c23 */ /* 0x000fc20008010841 */
[----:B------:R-:W1:Y:S02]  /*de40*/  MUFU.EX2 R44, R44 ;  /* 0x0000002c002c7308 */ /* 0x000e640000000800 */
[----:B-----5:R-:W-:-:S01]  /*de50*/  FADD.FTZ R3, R40, R73 ;  /* 0x0000004928037221 */ /* 0x020fc20000010000 */
[----:B------:R-:W-:-:S03]  /*de60*/  FFMA.FTZ R73, R64, UR6, -R65 ;  /* 0x0000000640497c23 */ /* 0x000fc60008010841 */
[----:B------:R-:W-:Y:S02]  /*de70*/  FADD.FTZ R2, R6, R3 ;  /* 0x0000000306027221 */ /* 0x000fe40000010000 */
[----:B------:R-:W2:Y:S02]  /*de80*/  MUFU.EX2 R67, R67 ;  /* 0x0000004300437308 */ /* 0x000ea40000000800 */
[----:B0-----:R-:W-:-:S06]  /*de90*/  FADD.FTZ R3, R39, R2 ;  /* 0x0000000227037221 */ /* 0x001fcc0000010000 */
        /* <DEDUP_REMOVED lines=20> */
[----:B-1----:R-:W-:-:S01]  /*dfe0*/  FADD.FTZ R3, R55, R60 ;  /* 0x0000003c37037221 */ /* 0x002fc20000010000 */
[--C-:B------:R-:W-:Y:S01]  /*dff0*/  FFMA.FTZ R60, R74, UR6, -R65.reuse ;  /* 0x000000064a3c7c23 */ /* 0x100fe20008010841 */
[----:B------:R-:W-:-:S05]  /*e000*/  FFMA.FTZ R65, R77, UR6, -R65 ;  /* 0x000000064d417c23 */ /* 0x000fca0008010841 */
        /* <DEDUP_REMOVED lines=37> */
.L_x_1087:
        /* <DEDUP_REMOVED lines=90> */
.L_x_1069:
[----:B------:R-:W-:Y:S06]  /*e800*/  BAR.ARV 0x8, 0x200 ;  /* 0x0208000000007b1d */ /* 0x000fec0000002000 */
[----:B------:R-:W-:Y:S05]  /*e810*/  @!P0 BRA `(.L_x_1089) ;  /* 0x0000000000048947 */ /* 0x000fea0003800000 */
[----:B------:R-:W-:Y:S01]  /*e820*/  BPT.TRAP 0x1 ;  /* 0x000000040000795c */ /* 0x000fe20000300000 */
.L_x_1089:
[----:B------:R-:W-:Y:S01]  /*e830*/  ULEA UR14, UR37, UR46, 0x3 ;  /* 0x0000002e250e7291 */ /* 0x000fe2000f8e183f */
[----:B------:R-:W-:-:S05]  /*e840*/  IMAD.U32 R0, RZ, RZ, UR36 ;  /* 0x00000024ff007e24 */ /* 0x000fca000f8e00ff */
[----:B------:R-:W-:-:S04]  /*e850*/  SHF.L.U32 R0, R0, 0x1f, RZ ;  /* 0x0000001f00007819 */ /* 0x000fc800000006ff */
[----:B------:R0:W1:Y:S01]  /*e860*/  SYNCS.PHASECHK.TRANS64.TRYWAIT P1, [UR14+0x19c50], R0 ;  /* 0x019c5000ff0075a7 */ /* 0x000062000802014e */
[----:B------:R-:W-:Y:S05]  /*e870*/  @!P0 BRA `(.L_x_1090) ;  /* 0x0000000000048947 */ /* 0x000fea0003800000 */
[----:B------:R-:W-:Y:S01]  /*e880*/  BPT.TRAP 0x1 ;  /* 0x000000040000795c */ /* 0x000fe20000300000 */
.L_x_1090:
[----:B-1----:R-:W-:Y:S05]  /*e890*/  @P1 BRA `(.L_x_1091) ;  /* 0x0000000000081947 */ /* 0x002fea0003800000 */
[----:B------:R-:W1:Y:S02]  /*e8a0*/  SYNCS.PHASECHK.TRANS64.TRYWAIT P1, [UR14+0x19c50], R0 ;  /* 0x019c5000ff0075a7 */ /* 0x000e64000802014e */
[----:B-1----:R-:W-:Y:S05]  /*e8b0*/  @!P1 BRA `(.L_x_1092) ;  /* 0x0000008800bc9947 */ /* 0x002fea0003800000 */
.L_x_1091:
        /* <DEDUP_REMOVED lines=82> */
.L_x_1093:
        /* <DEDUP_REMOVED lines=58> */
.L_x_1015:
[----:B------:R-:W0:Y:S01]  /*f180*/  S2R R4, SR_CgaCtaId ;  /* 0x0000000000047919 */ /* 0x000e220000008800 */
[----:B------:R-:W-:Y:S01]  /*f190*/  MOV R3, 0x400 ;  /* 0x0000040000037802 */ /* 0x000fe20000000f00 */
[----:B------:R-:W-:Y:S01]  /*f1a0*/  BSSY B0, `(.L_x_1094) ;  /* 0x0000210000007945 */ /* 0x000fe20003800000 */
[----:B------:R-:W-:Y:S02]  /*f1b0*/  BAR.SYNC.DEFER_BLOCKING 0x5, 0x200 ;  /* 0x0148000000007b1d */ /* 0x000fe40000010000 */
[----:B0-----:R-:W-:-:S05]  /*f1c0*/  LEA R3, R4, R3, 0x18 ;  /* 0x0000000304037211 */ /* 0x001fca00078ec0ff */
[----:B------:R-:W0:Y:S02]  /*f1d0*/  LDS.128 R24, [R3+0x19cd0] ;  /* 0x019cd00003187984 */ /* 0x000e240000000c00 */
[----:B0-----:R-:W-:Y:S02]  /*f1e0*/  R2UR UR5, R25 ;  /* 0x00000000190572ca */ /* 0x001fe400000e0000 */
[----:B------:R-:W-:Y:S02]  /*f1f0*/  R2UR UR50, R26 ;  /* 0x000000001a3272ca */ /* 0x000fe400000e0000 */
        /* <DEDUP_REMOVED lines=9> */
[----:B------:R-:W0:Y:S01]  /*f290*/  S2R R24, SR_SWINHI ;  /* 0x0000000000187919 */ /* 0x000e220000002f00 */
[----:B------:R-:W-:Y:S01]  /*f2a0*/  F2FP.BF16.F32.PACK_AB R15, R124, R15 ;  /* 0x0000000f7c0f723e */ /* 0x000fe200000010ff */
[----:B------:R-:W-:Y:S02]  /*f2b0*/  ULDC.64 UR6, c[0x0][0xc00] ;  /* 0x0003000000067ab9 */ /* 0x000fe40000000a00 */
[----:B------:R1:W2:Y:S01]  /*f2c0*/  LDG.E.CONSTANT R9, desc[UR54][R4.64] ;  /* 0x0000003604097981 */ /* 0x0002a2000c1e9900 */
[----:B------:R-:W-:Y:S01]  /*f2d0*/  F2FP.BF16.F32.PACK_AB R12, R125, R12 ;  /* 0x0000000c7d0c723e */ /* 0x000fe200000010ff */
[----:B------:R-:W-:Y:S01]  /*f2e0*/  UISETP.NE.U32.AND UP0, UPT, UR6, URZ, UPT ;  /* 0x0000003f0600728c */ /* 0x000fe2000bf05070 */
[----:B------:R-:W-:Y:S02]  /*f2f0*/  F2FP.BF16.F32.PACK_AB R126, R126, R13 ;  /* 0x0000000d7e7e723e */ /* 0x000fe400000010ff */
[----:B------:R-:W-:Y:S01]  /*f300*/  F2FP.BF16.F32.PACK_AB R7, R134, R7 ;  /* 0x000000078607723e */ /* 0x000fe200000010ff */
[----:B------:R-:W-:Y:S01]  /*f310*/  UISETP.NE.AND.EX UP0, UPT, UR7, URZ, UPT, UP0 ;  /* 0x0000003f0700728c */ /* 0x000fe2000bf05300 */
[----:B------:R-:W-:-:S02]  /*f320*/  F2FP.BF16.F32.PACK_AB R6, R135, R6 ;  /* 0x000000068706723e */ /* 0x000fc400000010ff */
[----:B------:R-:W-:Y:S01]  /*f330*/  F2FP.BF16.F32.PACK_AB R11, R132, R11 ;  /* 0x0000000b840b723e */ /* 0x000fe200000010ff */
[----:B------:R-:W-:Y:S01]  /*f340*/  ULDC.64 UR6, c[0x0][0xc00] ;  /* 0x0003000000067ab9 */ /* 0x000fe20000000a00 */
[----:B-1----:R-:W-:Y:S01]  /*f350*/  LOP3.LUT P0, R4, R40, 0x3, RZ, 0xc0, !PT ;  /* 0x0000000328047812 */ /* 0x002fe2000780c0ff */
[----:B------:R-:W-:Y:S01]  /*f360*/  UIMAD.WIDE UR6, UR41, 0x4, UR6 ;  /* 0x00000004290678a5 */ /* 0x000fe2000f8e0206 */
[----:B------:R-:W-:Y:S02]  /*f370*/  F2FP.BF16.F32.PACK_AB R8, R133, R8 ;  /* 0x000000088508723e */ /* 0x000fe400000010ff */
[----:B------:R-:W-:Y:S02]  /*f380*/  ISETP.EQ.OR P0, PT, R4, 0x3, !P0 ;  /* 0x000000030400780c */ /* 0x000fe40004702670 */
[----:B------:R-:W-:Y:S02]  /*f390*/  F2FP.BF16.F32.PACK_AB R41, R92, R41 ;  /* 0x000000295c29723e */ /* 0x000fe400000010ff */
[----:B------:R-:W-:-:S02]  /*f3a0*/  SEL R40, R15, R12, P0 ;  /* 0x0000000c0f287207 */ /* 0x000fc40000000000 */
[----:B------:R-:W-:Y:S02]  /*f3b0*/  SEL R27, R12, R15, P0 ;  /* 0x0000000f0c1b7207 */ /* 0x000fe40000000000 */
[----:B------:R-:W-:Y:S02]  /*f3c0*/  SEL R50, R7, R6, P0 ;  /* 0x0000000607327207 */ /* 0x000fe40000000000 */
[----:B------:R-:W-:Y:S02]  /*f3d0*/  SEL R47, R6, R7, P0 ;  /* 0x00000007062f7207 */ /* 0x000fe40000000000 */
[----:B------:R-:W-:Y:S02]  /*f3e0*/  F2FP.BF16.F32.PACK_AB R39, R94, R39 ;  /* 0x000000275e27723e */ /* 0x000fe400000010ff */
[----:B------:R-:W-:Y:S02]  /*f3f0*/  MOV R4, R3 ;  /* 0x0000000300047202 */ /* 0x000fe40000000f00 */
[----:B0-----:R-:W-:-:S02]  /*f400*/  MOV R5, R24 ;  /* 0x0000001800057202 */ /* 0x001fc40000000f00 */
[----:B------:R-:W-:Y:S02]  /*f410*/  F2FP.BF16.F32.PACK_AB R38, R93, R38 ;  /* 0x000000265d26723e */ /* 0x000fe400000010ff */
[----:B------:R-:W-:Y:S01]  /*f420*/  F2FP.BF16.F32.PACK_AB R36, R95, R36 ;  /* 0x000000245f24723e */ /* 0x000fe200000010ff */
[----:B------:R-:W-:Y:S01]  /*f430*/  IMAD.WIDE R12, R157, 0x2, R4 ;  /* 0x000000029d0c7825 */ /* 0x000fe200078e0204 */
[----:B------:R-:W-:Y:S02]  /*f440*/  F2FP.BF16.F32.PACK_AB R37, R100, R37 ;  /* 0x000000256425723e */ /* 0x000fe400000010ff */
[----:B------:R-:W-:Y:S02]  /*f450*/  F2FP.BF16.F32.PACK_AB R35, R102, R35 ;  /* 0x000000236623723e */ /* 0x000fe400000010ff */
[C---:B------:R-:W-:Y:S02]  /*f460*/  IADD3 R49, P5, R12.reuse, 0x20, RZ ;  /* 0x000000200c317810 */ /* 0x040fe40007fbe0ff */
[----:B------:R-:W-:-:S02]  /*f470*/  IADD3 R51, P4, R12, 0x3000, RZ ;  /* 0x000030000c337810 */ /* 0x000fc40007f9e0ff */
[----:B------:R-:W-:Y:S01]  /*f480*/  LOP3.LUT R6, R49, 0x180, RZ, 0xc0, !PT ;  /* 0x0000018031067812 */ /* 0x000fe200078ec0ff */
[----:B------:R-:W-:Y:S01]  /*f490*/  IMAD.X R25, RZ, RZ, R13, P5 ;  /* 0x000000ffff197224 */ /* 0x000fe200028e060d */
[----:B------:R-:W-:Y:S02]  /*f4a0*/  F2FP.BF16.F32.PACK_AB R34, R101, R34 ;  /* 0x000000226522723e */ /* 0x000fe400000010ff */
[----:B------:R-:W-:Y:S02]  /*f4b0*/  SHF.R.U64 R6, R6, 0x3, RZ ;  /* 0x0000000306067819 */ /* 0x000fe400000012ff */
[----:B------:R-:W-:Y:S02]  /*f4c0*/  F2FP.BF16.F32.PACK_AB R32, R103, R32 ;  /* 0x000000206720723e */ /* 0x000fe400000010ff */
[----:B------:R-:W-:Y:S02]  /*f4d0*/  SEL R42, R11, R8, P0 ;  /* 0x000000080b2a7207 */ /* 0x000fe40000000000 */
[----:B------:R-:W-:-:S02]  /*f4e0*/  SEL R43, R8, R11, P0 ;  /* 0x0000000b082b7207 */ /* 0x000fc40000000000 */
[----:B------:R-:W-:Y:S02]  /*f4f0*/  LOP3.LUT R24, R6, R49, RZ, 0x3c, !PT ;  /* 0x0000003106187212 */ /* 0x000fe400078e3cff */
[----:B------:R-:W-:Y:S02]  /*f500*/  F2FP.BF16.F32.PACK_AB R33, R108, R33 ;  /* 0x000000216c21723e */ /* 0x000fe400000010ff */
[----:B------:R-:W-:Y:S02]  /*f510*/  F2FP.BF16.F32.PACK_AB R31, R110, R31 ;  /* 0x0000001f6e1f723e */ /* 0x000fe400000010ff */
[----:B------:R-:W-:Y:S02]  /*f520*/  F2FP.BF16.F32.PACK_AB R30, R109, R30 ;  /* 0x0000001e6d1e723e */ /* 0x000fe400000010ff */
[----:B------:R-:W-:Y:S02]  /*f530*/  F2FP.BF16.F32.PACK_AB R28, R111, R28 ;  /* 0x0000001c6f1c723e */ /* 0x000fe400000010ff */
[----:B------:R-:W-:-:S02]  /*f540*/  SEL R26, R41, R38, P0 ;  /* 0x00000026291a7207 */ /* 0x000fc40000000000 */
[----:B------:R-:W-:Y:S02]  /*f550*/  SEL R8, R39, R36, P0 ;  /* 0x0000002427087207 */ /* 0x000fe40000000000 */
[----:B------:R-:W-:Y:S02]  /*f560*/  LOP3.LUT R6, R51, 0x180, RZ, 0xc0, !PT ;  /* 0x0000018033067812 */ /* 0x000fe400078ec0ff */
[----:B------:R-:W-:Y:S02]  /*f570*/  SEL R41, R38, R41, P0 ;  /* 0x0000002926297207 */ /* 0x000fe40000000000 */
[----:B------:R-:W-:Y:S02]  /*f580*/  SEL R39, R36, R39, P0 ;  /* 0x0000002724277207 */ /* 0x000fe40000000000 */
[----:B------:R-:W-:Y:S02]  /*f590*/  F2FP.BF16.F32.PACK_AB R29, R116, R29 ;  /* 0x0000001d741d723e */ /* 0x000fe400000010ff */
[----:B------:R-:W-:-:S02]  /*f5a0*/  F2FP.BF16.F32.PACK_AB R21, R118, R21 ;  /* 0x000000157615723e */ /* 0x000fc400000010ff */
[----:B------:R-:W-:Y:S02]  /*f5b0*/  F2FP.BF16.F32.PACK_AB R20, R117, R20 ;  /* 0x000000147514723e */ /* 0x000fe400000010ff */
[----:B------:R-:W-:Y:S02]  /*f5c0*/  F2FP.BF16.F32.PACK_AB R14, R119, R14 ;  /* 0x0000000e770e723e */ /* 0x000fe400000010ff */
[----:B------:R-:W-:Y:S02]  /*f5d0*/  SEL R38, R37, R34, P0 ;  /* 0x0000002225267207 */ /* 0x000fe40000000000 */
[----:B------:R-:W-:Y:S02]  /*f5e0*/  SEL R36, R35, R32, P0 ;  /* 0x0000002023247207 */ /* 0x000fe40000000000 */
[----:B------:R-:W-:Y:S02]  /*f5f0*/  SEL R37, R34, R37, P0 ;  /* 0x0000002522257207 */ /* 0x000fe40000000000 */
[----:B------:R-:W-:-:S02]  /*f600*/  SEL R35, R32, R35, P0 ;  /* 0x0000002320237207 */ /* 0x000fc40000000000 */
[----:B------:R-:W-:Y:S02]  /*f610*/  SEL R34, R33, R30, P0 ;  /* 0x0000001e21227207 */ /* 0x000fe40000000000 */
[----:B------:R-:W-:Y:S02]  /*f620*/  SEL R32, R31, R28, P0 ;  /* 0x0000001c1f207207 */ /* 0x000fe40000000000 */
[----:B------:R-:W-:Y:S02]  /*f630*/  IADD3 R53, P3, R12, 0x3020, RZ ;  /* 0x000030200c357810 */ /* 0x000fe40007f7e0ff */
[----:B------:R-:W-:Y:S02]  /*f640*/  SHF.R.U64 R6, R6, 0x3, RZ ;  /* 0x0000000306067819 */ /* 0x000fe400000012ff */
[----:B------:R-:W-:Y:S01]  /*f650*/  SEL R33, R30, R33, P0 ;  /* 0x000000211e217207 */ /* 0x000fe20000000000 */
[----:B------:R-:W-:Y:S01]  /*f660*/  IMAD.X R15, RZ, RZ, R13, P3 ;  /* 0x000000ffff0f7224 */ /* 0x000fe200018e060d */
[----:B------:R-:W-:-:S02]  /*f670*/  SEL R31, R28, R31, P0 ;  /* 0x0000001f1c1f7207 */ /* 0x000fc40000000000 */
[----:B------:R-:W-:Y:S02]  /*f680*/  LOP3.LUT R7, R12, 0x180, RZ, 0xc0, !PT ;  /* 0x000001800c077812 */ /* 0x000fe400078ec0ff */
[----:B------:R-:W-:Y:S02]  /*f690*/  SEL R30, R29, R20, P0 ;  /* 0x000000141d1e7207 */ /* 0x000fe40000000000 */
[----:B------:R-:W-:Y:S02]  /*f6a0*/  SEL R28, R21, R14, P0 ;  /* 0x0000000e151c7207 */ /* 0x000fe40000000000 */
[----:B------:R-:W-:Y:S01]  /*f6b0*/  SEL R45, R14, R21, P0 ;  /* 0x000000150e2d7207 */ /* 0x000fe20000000000 */
[----:B------:R-:W-:Y:S01]  /*f6c0*/  IMAD.X R21, RZ, RZ, R13, P4 ;  /* 0x000000ffff157224 */ /* 0x000fe200020e060d */
[----:B------:R-:W-:Y:S02]  /*f6d0*/  F2FP.BF16.F32.PACK_AB R127, R127, R10 ;  /* 0x0000000a7f7f723e */ /* 0x000fe400000010ff */
[----:B------:R-:W-:-:S02]  /*f6e0*/  SEL R29, R20, R29, P0 ;  /* 0x0000001d141d7207 */ /* 0x000fc40000000000 */
[C---:B------:R-:W-:Y:S02]  /*f6f0*/  IADD3 R55, P2, R12.reuse, 0x6000, RZ ;  /* 0x000060000c377810 */ /* 0x040fe40007f5e0ff */
[----:B------:R-:W-:Y:S02]  /*f700*/  IADD3 R57, P1, R12, 0x6020, RZ ;  /* 0x000060200c397810 */ /* 0x000fe40007f3e0ff */
[----:B------:R-:W-:Y:S01]  /*f710*/  LOP3.LUT R10, R53, 0x180, RZ, 0xc0, !PT ;  /* 0x00000180350a7812 */ /* 0x000fe200078ec0ff */
[----:B------:R-:W-:Y:S01]  /*f720*/  IMAD.X R11, RZ, RZ, R13, P2 ;  /* 0x000000ffff0b7224 */ /* 0x000fe200010e060d */
[----:B------:R-:W-:Y:S02]  /*f730*/  LOP3.LUT R20, R6, R51, RZ, 0x3c, !PT ;  /* 0x0000003306147212 */ /* 0x000fe400078e3cff */
[----:B------:R-:W-:Y:S02]  /*f740*/  SHF.R.U64 R7, R7, 0x3, RZ ;  /* 0x0000000307077819 */ /* 0x000fe400000012ff */
[----:B------:R-:W-:-:S02]  /*f750*/  LOP3.LUT R44, R55, 0x180, RZ, 0xc0, !PT ;  /* 0x00000180372c7812 */ /* 0x000fc400078ec0ff */
[----:B------:R-:W-:Y:S02]  /*f760*/  LOP3.LUT R46, R57, 0x180, RZ, 0xc0, !PT ;  /* 0x00000180392e7812 */ /* 0x000fe400078ec0ff */
[----:B------:R-:W-:Y:S02]  /*f770*/  SHF.R.U64 R10, R10, 0x3, RZ ;  /* 0x000000030a0a7819 */ /* 0x000fe400000012ff */
[----:B------:R-:W-:Y:S02]  /*f780*/  MOV R52, R20 ;  /* 0x0000001400347202 */ /* 0x000fe40000000f00 */
[----:B------:R-:W-:Y:S01]  /*f790*/  LOP3.LUT R12, R7, R12, RZ, 0x3c, !PT ;  /* 0x0000000c070c7212 */ /* 0x000fe200078e3cff */
[----:B------:R-:W-:Y:S01]  /*f7a0*/  IMAD.X R7, RZ, RZ, R13, P1 ;  /* 0x000000ffff077224 */ /* 0x000fe200008e060d */
[----:B------:R-:W-:Y:S02]  /*f7b0*/  SHF.R.U64 R44, R44, 0x3, RZ ;  /* 0x000000032c2c7819 */ /* 0x000fe400000012ff */
[----:B------:R-:W-:-:S02]  /*f7c0*/  SEL R48, R126, R127, P0 ;  /* 0x0000007f7e307207 */ /* 0x000fc40000000000 */
[----:B------:R-:W-:Y:S02]  /*f7d0*/  SHF.R.U64 R46, R46, 0x3, RZ ;  /* 0x000000032e2e7819 */ /* 0x000fe400000012ff */
[----:B------:R-:W-:Y:S02]  /*f7e0*/  LOP3.LUT R14, R10, R53, RZ, 0x3c, !PT ;  /* 0x000000350a0e7212 */ /* 0x000fe400078e3cff */
[----:B------:R-:W-:Y:S02]  /*f7f0*/  SEL R127, R127, R126, P0 ;  /* 0x0000007e7f7f7207 */ /* 0x000fe40000000000 */
[----:B------:R-:W-:Y:S02]  /*f800*/  MOV R54, R12 ;  /* 0x0000000c00367202 */ /* 0x000fe40000000f00 */
[----:B------:R-:W-:Y:S02]  /*f810*/  MOV R53, R24 ;  /* 0x0000001800357202 */ /* 0x000fe40000000f00 */
[----:B------:R-:W-:-:S02]  /*f820*/  LOP3.LUT R10, R44, R55, RZ, 0x3c, !PT ;  /* 0x000000372c0a7212 */ /* 0x000fc400078e3cff */
[----:B------:R-:W-:Y:S02]  /*f830*/  LOP3.LUT R6, R46, R57, RZ, 0x3c, !PT ;  /* 0x000000392e067212 */ /* 0x000fe400078e3cff */
[----:B------:R-:W-:Y:S02]  /*f840*/  MOV R49, R10 ;  /* 0x0000000a00317202 */ /* 0x000fe40000000f00 */
[----:B------:R-:W-:Y:S02]  /*f850*/  MOV R51, R14 ;  /* 0x0000000e00337202 */ /* 0x000fe40000000f00 */
[----:B------:R-:W-:Y:S02]  /*f860*/  PLOP3.LUT P2, PT, PT, PT, UP0, 0x80, 0x0 ;  /* 0x000000000000781c */ /* 0x000fe40003f4f008 */
[----:B--2---:R-:W-:Y:S01]  /*f870*/  LOP3.LUT R20, R9, 0x2, RZ, 0x3c, !PT ;  /* 0x0000000209147812 */ /* 0x004fe200078e3cff */
[----:B------:R-:W-:Y:S04]  /*f880*/  SHFL.IDX PT, R26, R26, R9, 0x1c1f ;  /* 0x001c1f091a1a7589 */ /* 0x000fe800000e0000 */
[----:B------:R-:W0:Y:S04]  /*f890*/  SHFL.IDX PT, R41, R41, R20, 0x1c1f ;  /* 0x001c1f1429297589 */ /* 0x000e2800000e0000 */
[----:B------:R0:W-:Y:S04]  /*f8a0*/  SHFL.IDX PT, R13, R8, R9, 0x1c1f ;  /* 0x001c1f09080d7589 */ /* 0x0001e800000e0000 */
[----:B------:R-:W1:Y:S04]  /*f8b0*/  SHFL.IDX PT, R24, R39, R20, 0x1c1f ;  /* 0x001c1f1427187589 */ /* 0x000e6800000e0000 */
[----:B------:R-:W-:Y:S04]  /*f8c0*/  SHFL.IDX PT, R34, R34, R9, 0x1c1f ;  /* 0x001c1f0922227589 */ /* 0x000fe800000e0000 */
[----:B------:R-:W2:Y:S04]  /*f8d0*/  SHFL.IDX PT, R33, R33, R20, 0x1c1f ;  /* 0x001c1f1421217589 */ /* 0x000ea800000e0000 */
[----:B------:R-:W-:Y:S04]  /*f8e0*/  SHFL.IDX PT, R38, R38, R9, 0x1c1f ;  /* 0x001c1f0926267589 */ /* 0x000fe800000e0000 */
[----:B------:R-:W3:Y:S01]  /*f8f0*/  SHFL.IDX PT, R37, R37, R20, 0x1c1f ;  /* 0x001c1f1425257589 */ /* 0x000ee200000e0000 */
[----:B0-----:R-:W-:-:S02]  /*f900*/  SEL R8, R26, R41, P0 ;  /* 0x000000291a087207 */ /* 0x001fc40000000000 */
[----:B------:R-:W-:Y:S01]  /*f910*/  SEL R10, R41, R26, P0 ;  /* 0x0000001a290a7207 */ /* 0x000fe20000000000 */
[----:B------:R-:W-:Y:S01]  /*f920*/  SHFL.IDX PT, R36, R36, R9, 0x1c1f ;  /* 0x001c1f0924247589 */ /* 0x000fe200000e0000 */
[----:B------:R-:W-:Y:S01]  /*f930*/  MOV R41, R6 ;  /* 0x0000000600297202 */ /* 0x000fe20000000f00 */
[----:B------:R-:W-:Y:S02]  /*f940*/  IMAD.U32 R6, RZ, RZ, UR6 ;  /* 0x00000006ff067e24 */ /* 0x000fe4000f8e00ff */
[----:B------:R-:W0:Y:S01]  /*f950*/  SHFL.IDX PT, R35, R35, R20, 0x1c1f ;  /* 0x001c1f1423237589 */ /* 0x000e2200000e0000 */
[----:B-1----:R-:W-:Y:S01]  /*f960*/  SEL R11, R24, R13, P0 ;  /* 0x0000000d180b7207 */ /* 0x002fe20000000000 */
[----:B------:R-:W-:Y:S01]  /*f970*/  IMAD.U32 R7, RZ, RZ, UR7 ;  /* 0x00000007ff077e24 */ /* 0x000fe2000f8e00ff */
[----:B------:R-:W-:Y:S01]  /*f980*/  ULDC.64 UR6, c[0x0][0xc08] ;  /* 0x0003020000067ab9 */ /* 0x000fe20000000a00 */
[----:B------:R-:W-:Y:S04]  /*f990*/  SHFL.IDX PT, R30, R30, R9, 0x1c1f ;  /* 0x001c1f091e1e7589 */ /* 0x000fe800000e0000 */
[----:B------:R-:W-:Y:S01]  /*f9a0*/  SHFL.IDX PT, R40, R40, R9, 0x1c1f ;  /* 0x001c1f0928287589 */ /* 0x000fe200000e0000 */
[----:B--2---:R-:W-:-:S03]  /*f9b0*/  SEL R26, R33, R34, P0 ;  /* 0x00000022211a7207 */ /* 0x004fc60000000000 */
[----:B------:R-:W1:Y:S04]  /*f9c0*/  SHFL.IDX PT, R29, R29, R20, 0x1c1f ;  /* 0x001c1f141d1d7589 */ /* 0x000e6800000e0000 */
[----:B------:R-:W2:Y:S01]  /*f9d0*/  SHFL.IDX PT, R27, R27, R20, 0x1c1f ;  /* 0x001c1f141b1b7589 */ /* 0x000ea200000e0000 */
[----:B---3--:R-:W-:Y:S02]  /*f9e0*/  SEL R12, R38, R37, P0 ;  /* 0x00000025260c7207 */ /* 0x008fe40000000000 */
[----:B------:R-:W-:Y:S01]  /*f9f0*/  SEL R14, R37, R38, P0 ;  /* 0x00000026250e7207 */ /* 0x000fe20000000000 */
[----:B------:R-:W-:Y:S04]  /*fa00*/  SHFL.IDX PT, R21, R32, R9, 0x1c1f ;  /* 0x001c1f0920157589 */ /* 0x000fe800000e0000 */
[----:B------:R-:W3:Y:S01]  /*fa10*/  SHFL.IDX PT, R44, R31, R20, 0x1c1f ;  /* 0x001c1f141f2c7589 */ /* 0x000ee200000e0000 */
[----:B0-----:R-:W-:-:S03]  /*fa20*/  SEL R15, R35, R36, P0 ;  /* 0x00000024230f7207 */ /* 0x001fc60000000000 */
[----:B------:R1:W-:Y:S04]  /*fa30*/  SHFL.IDX PT, R46, R28, R9, 0x1c1f ;  /* 0x001c1f091c2e7589 */ /* 0x0003e800000e0000 */
[----:B------:R-:W0:Y:S04]  /*fa40*/  SHFL.IDX PT, R45, R45, R20, 0x1c1f ;  /* 0x001c1f142d2d7589 */ /* 0x000e2800000e0000 */
[----:B------:R-:W-:Y:S01]  /*fa50*/  SHFL.IDX PT, R48, R48, R9, 0x1c1f ;  /* 0x001c1f0930307589 */ /* 0x000fe200000e0000 */
[----:B-1----:R-:W-:-:S03]  /*fa60*/  SEL R28, R30, R29, P0 ;  /* 0x0000001d1e1c7207 */ /* 0x002fc60000000000 */
[----:B------:R-:W1:Y:S01]  /*fa70*/  SHFL.IDX PT, R127, R127, R20, 0x1c1f ;  /* 0x001c1f147f7f7589 */ /* 0x000e6200000e0000 */
[----:B--2---:R-:W-:Y:S02]  /*fa80*/  SEL R32, R40, R27, P0 ;  /* 0x0000001b28207207 */ /* 0x004fe40000000000 */
[----:B------:R-:W-:Y:S01]  /*fa90*/  SEL R30, R29, R30, P0 ;  /* 0x0000001e1d1e7207 */ /* 0x000fe20000000000 */
[----:B------:R-:W-:Y:S04]  /*faa0*/  SHFL.IDX PT, R42, R42, R9, 0x1c1f ;  /* 0x001c1f092a2a7589 */ /* 0x000fe800000e0000 */
[----:B------:R2:W-:Y:S01]  /*fab0*/  SHFL.IDX PT, R50, R50, R9, 0x1c1f ;  /* 0x001c1f0932327589 */ /* 0x0005e200000e0000 */
[----:B---3--:R-:W-:-:S03]  /*fac0*/  SEL R25, R21, R44, P0 ;  /* 0x0000002c15197207 */ /* 0x008fc60000000000 */
[----:B------:R-:W3:Y:S04]  /*fad0*/  SHFL.IDX PT, R43, R43, R20, 0x1c1f ;  /* 0x001c1f142b2b7589 */ /* 0x000ee800000e0000 */
[----:B------:R-:W4:Y:S01]  /*fae0*/  SHFL.IDX PT, R47, R47, R20, 0x1c1f ;  /* 0x001c1f142f2f7589 */ /* 0x000f2200000e0000 */
[----:B0-----:R-:W-:Y:S02]  /*faf0*/  SEL R29, R46, R45, P0 ;  /* 0x0000002d2e1d7207 */ /* 0x001fe40000000000 */
[----:B--2---:R-:W-:Y:S01]  /*fb00*/  SEL R9, R13, R24, P0 ;  /* 0x000000180d097207 */ /* 0x004fe20000000000 */
[----:B------:R-:W-:Y:S01]  /*fb10*/  BAR.SYNC.DEFER_BLOCKING 0x1, 0x180 ;  /* 0x0046000000007b1d */ /* 0x000fe20000010000 */
[----:B------:R-:W-:Y:S02]  /*fb20*/  SEL R24, R34, R33, P0 ;  /* 0x0000002122187207 */ /* 0x000fe40000000000 */
[----:B------:R-:W-:-:S02]  /*fb30*/  SEL R13, R36, R35, P0 ;  /* 0x00000023240d7207 */ /* 0x000fc40000000000 */
[----:B------:R-:W-:Y:S02]  /*fb40*/  SEL R34, R27, R40, P0 ;  /* 0x000000281b227207 */ /* 0x000fe40000000000 */
[----:B------:R-:W-:Y:S02]  /*fb50*/  SEL R27, R44, R21, P0 ;  /* 0x000000152c1b7207 */ /* 0x000fe40000000000 */
[----:B------:R-:W-:Y:S02]  /*fb60*/  SEL R31, R45, R46, P0 ;  /* 0x0000002e2d1f7207 */ /* 0x000fe40000000000 */
[----:B-1----:R-:W-:Y:S02]  /*fb70*/  SEL R33, R48, R127, P0 ;  /* 0x0000007f30217207 */ /* 0x002fe40000000000 */
[----:B------:R-:W-:Y:S02]  /*fb80*/  SEL R35, R127, R48, P0 ;  /* 0x000000307f237207 */ /* 0x000fe40000000000 */
[----:B---3--:R-:W-:-:S02]  /*fb90*/  SEL R36, R42, R43, P0 ;  /* 0x0000002b2a247207 */ /* 0x008fc40000000000 */
[----:B------:R-:W-:Y:S02]  /*fba0*/  SEL R38, R43, R42, P0 ;  /* 0x0000002a2b267207 */ /* 0x000fe40000000000 */
[----:B----4-:R-:W-:Y:S01]  /*fbb0*/  SEL R37, R50, R47, P0 ;  /* 0x0000002f32257207 */ /* 0x010fe20000000000 */
[----:B------:R-:W-:Y:S01]  /*fbc0*/  UISETP.NE.U32.AND UP1, UPT, UR6, URZ, UPT ;  /* 0x0000003f0600728c */ /* 0x000fe2000bf25070 */
[----:B------:R-:W-:Y:S01]  /*fbd0*/  SEL R39, R47, R50, P0 ;  /* 0x000000322f277207 */ /* 0x000fe20000000000 */
[----:B------:R-:W-:Y:S01]  /*fbe0*/  UMOV UR4, URZ ;  /* 0x0000003f00047c82 */ /* 0x000fe20008000000 */
[----:B------:R0:W-:Y:S01]  /*fbf0*/  STSM.16.M88.4 [R54], R8 ;  /* 0x0000000836007844 */ /* 0x0001e20000000200 */
[----:B------:R-:W-:Y:S01]  /*fc00*/  ULDC UR8, c[0x0][0xa88] ;  /* 0x0002a20000087ab9 */ /* 0x000fe20000000800 */
[----:B------:R-:W1:Y:S02]  /*fc10*/  LDC R43, c[0x0][0xbe8] ;  /* 0x0002fa00ff2b7b82 */ /* 0x000e640000000800 */
[----:B------:R2:W-:Y:S04]  /*fc20*/  STSM.16.M88.4 [R53], R12 ;  /* 0x0000000c35007844 */ /* 0x0005e80000000200 */
[----:B------:R3:W-:Y:S04]  /*fc30*/  STSM.16.M88.4 [R52], R24 ;  /* 0x0000001834007844 */ /* 0x0007e80000000200 */
[----:B------:R3:W-:Y:S04]  /*fc40*/  STSM.16.M88.4 [R51], R28 ;  /* 0x0000001c33007844 */ /* 0x0007e80000000200 */
[----:B------:R3:W-:Y:S04]  /*fc50*/  STSM.16.M88.4 [R49], R32 ;  /* 0x0000002031007844 */ /* 0x0007e80000000200 */
[----:B------:R3:W-:Y:S01]  /*fc60*/  STSM.16.M88.4 [R41], R36 ;  /* 0x0000002429007844 */ /* 0x0007e20000000200 */
[----:B------:R-:W-:Y:S06]  /*fc70*/  BAR.SYNC.DEFER_BLOCKING 0x1, 0x180 ;  /* 0x0046000000007b1d */ /* 0x000fec0000010000 */
[----:B0-----:R-:W4:Y:S01]  /*fc80*/  @P2 LDG.E R8, desc[UR54][R6.64] ;  /* 0x0000003606082981 */ /* 0x001f22000c1e1900 */
[----:B------:R-:W-:Y:S01]  /*fc90*/  UISETP.NE.AND.EX UP1, UPT, UR7, URZ, UPT, UP1 ;  /* 0x0000003f0700728c */ /* 0x000fe2000bf25310 */
[----:B-1----:R-:W-:-:S05]  /*fca0*/  ISETP.NE.AND P1, PT, R43, 0x1, PT ;  /* 0x000000012b00780c */ /* 0x002fca0003f25270 */
[----:B------:R-:W-:-:S05]  /*fcb0*/  PLOP3.LUT P0, PT, PT, PT, UP1, 0x80, 0x0 ;  /* 0x000000000000781c */ /* 0x000fca0003f0f018 */
[----:B------:R-:W-:Y:S02]  /*fcc0*/  @UP1 ULDC.64 UR6, c[0x0][0xc08] ;  /* 0x0003020000061ab9 */ /* 0x000fe40000000a00 */
[----:B------:R-:W-:Y:S01]  /*fcd0*/  @UP1 UIMAD.WIDE UR6, UR41, 0x4, UR6 ;  /* 0x00000004290618a5 */ /* 0x000fe2000f8e0206 */
[----:B------:R-:W0:Y:S05]  /*fce0*/  @P1 LDC R9, c[0x0][0xbec] ;  /* 0x0002fb00ff091b82 */ /* 0x000e2a0000000800 */
[----:B--2---:R-:W-:Y:S02]  /*fcf0*/  IMAD.U32 R12, RZ, RZ, UR6 ;  /* 0x00000006ff0c7e24 */ /* 0x004fe4000f8e00ff */
[----:B------:R-:W-:Y:S01]  /*fd00*/  IMAD.U32 R13, RZ, RZ, UR7 ;  /* 0x00000007ff0d7e24 */ /* 0x000fe2000f8e00ff */
[----:B------:R-:W1:Y:S01]  /*fd10*/  @P1 LDC R10, c[0x0][0xbf0] ;  /* 0x0002fc00ff0a1b82 */ /* 0x000e620000000800 */
[----:B----4-:R-:W-:Y:S01]  /*fd20*/  @P2 R2UR UR4, R8 ;  /* 0x00000000080422ca */ /* 0x010fe200000e0000 */
[----:B------:R-:W-:-:S06]  /*fd30*/  IMAD.U32 R8, RZ, RZ, UR8 ;  /* 0x00000008ff087e24 */ /* 0x000fcc000f8e00ff */
[----:B------:R3:W5:Y:S01]  /*fd40*/  @P0 LDG.E R8, desc[UR54][R12.64] ;  /* 0x000000360c080981 */ /* 0x000762000c1e1900 */
[----:B01----:R-:W-:Y:S07]  /*fd50*/  @P0 BRA `(.L_x_1096) ;  /* 0x0000000000100947 */ /* 0x003fee0003800000 */
[----:B------:R-:W-:Y:S05]  /*fd60*/  @!P2 BRA `(.L_x_1096) ;  /* 0x00000000000ca947 */ /* 0x000fea0003800000 */
[----:B------:R-:W2:Y:S04]  /*fd70*/  LDG.E R11, desc[UR54][R6.64] ;  /* 0x00000036060b7981 */ /* 0x000ea8000c1e1900 */
[----:B-----5:R-:W2:Y:S02]  /*fd80*/  LDG.E R8, desc[UR54][R6.64+0x4] ;  /* 0x0000043606087981 */ /* 0x020ea4000c1e1900 */
[----:B--2---:R-:W-:-:S07]  /*fd90*/  IMAD.IADD R8, R8, 0x1, -R11 ;  /* 0x0000000108087824 */ /* 0x004fce00078e0a0b */
.L_x_1096:
[----:B---3--:R-:W-:Y:S01]  /*fda0*/  VIADD R12, R17, UR42 ;  /* 0x0000002a110c7c36 */ /* 0x008fe20008000000 */
[----:B------:R-:W-:Y:S01]  /*fdb0*/  USHF.R.S32.HI UR16, URZ, 0x1f, UR40 ;  /* 0x0000001f3f107899 */ /* 0x000fe20008011428 */
[----:B------:R-:W-:Y:S01]  /*fdc0*/  VIADD R14, R156, UR42 ;  /* 0x0000002a9c0e7c36 */ /* 0x000fe20008000000 */
[----:B------:R-:W-:Y:S01]  /*fdd0*/  ULDC.64 UR12, c[0x0][0xb90] ;  /* 0x0002e400000c7ab9 */ /* 0x000fe20000000a00 */
[----:B------:R-:W-:Y:S01]  /*fde0*/  @P1 IMAD.HI.U32 R7, R12, R9, RZ ;  /* 0x000000090c071227 */ /* 0x000fe200078e00ff */
[----:B------:R-:W-:Y:S01]  /*fdf0*/  USHF.R.S32.HI UR15, URZ, 0x1f, UR41 ;  /* 0x0000001f3f0f7899 */ /* 0x000fe20008011429 */
[----:B------:R-:W0:Y:S01]  /*fe00*/  @P1 LDC R41, c[0x0][0xbec] ;  /* 0x0002fb00ff291b82 */ /* 0x000e220000000800 */
[----:B------:R-:W-:Y:S01]  /*fe10*/  USHF.R.S32.HI UR7, URZ, 0x1f, UR4 ;  /* 0x0000001f3f077899 */ /* 0x000fe20008011404 */
[----:B------:R-:W-:Y:S01]  /*fe20*/  IMAD.MOV.U32 R6, RZ, RZ, R12 ;  /* 0x000000ffff067224 */ /* 0x000fe200078e000c */
[----:B------:R-:W-:Y:S01]  /*fe30*/  UIMAD UR10, UR16, UR12, URZ ;  /* 0x0000000c100a72a4 */ /* 0x000fe2000f8e023f */
[----:B------:R-:W-:Y:S01]  /*fe40*/  @P1 SHF.R.U32.HI R6, RZ, R10, R7 ;  /* 0x0000000aff061219 */ /* 0x000fe20000011607 */
[----:B------:R-:W-:Y:S01]  /*fe50*/  UMOV UR6, UR4 ;  /* 0x0000000400067c82 */ /* 0x000fe20008000000 */
[----:B------:R-:W-:Y:S01]  /*fe60*/  USEL UR15, UR15, URZ, !UP0 ;  /* 0x0000003f0f0f7287 */ /* 0x000fe2000c000000 */
[----:B------:R-:W-:Y:S01]  /*fe70*/  IMAD R7, R153, 0x20, R18 ;  /* 0x0000002099077824 */ /* 0x000fe200078e0212 */
[----:B------:R-:W-:Y:S01]  /*fe80*/  UIMAD.WIDE.U32 UR8, UR40, UR12, UR6 ;  /* 0x0000000c280872a5 */ /* 0x000fe2000f8e0006 */
[----:B------:R-:W-:Y:S01]  /*fe90*/  IMAD.MOV R10, RZ, RZ, -R6 ;  /* 0x000000ffff0a7224 */ /* 0x000fe200078e0a06 */
[----:B------:R-:W-:Y:S01]  /*fea0*/  UIMAD UR10, UR40, UR13, UR10 ;  /* 0x0000000d280a72a4 */ /* 0x000fe2000f8e020a */
[----:B------:R-:W-:Y:S01]  /*feb0*/  IMAD.WIDE R4, R7, 0x2, R4 ;  /* 0x0000000207047825 */ /* 0x000fe200078e0204 */
[----:B------:R-:W-:Y:S01]  /*fec0*/  USEL UR14, UR41, URZ, !UP0 ;  /* 0x0000003f290e7287 */ /* 0x000fe2000c000000 */
[----:B------:R-:W-:Y:S01]  /*fed0*/  ULDC.64 UR12, c[0x0][0xb98] ;  /* 0x0002e600000c7ab9 */ /* 0x000fe20000000a00 */
[----:B------:R-:W-:Y:S01]  /*fee0*/  UIADD3 UR9, UR9, UR10, URZ ;  /* 0x0000000a09097290 */ /* 0x000fe2000fffe03f */
[----:B------:R-:W-:Y:S01]  /*fef0*/  IMAD R9, R43, R10, R12 ;  /* 0x0000000a2b097224 */ /* 0x000fe200078e020c */
[----:B------:R-:W-:Y:S01]  /*ff00*/  UIMAD UR6, UR15, UR12, URZ ;  /* 0x0000000c0f0672a4 */ /* 0x000fe2000f8e023f */
[----:B------:R-:W-:Y:S01]  /*ff10*/  SHF.R.S32.HI R10, RZ, 0x1f, R6 ;  /* 0x0000001fff0a7819 */ /* 0x000fe20000011406 */
[----:B------:R-:W-:Y:S01]  /*ff20*/  UIMAD.WIDE.U32 UR8, UR14, UR12, UR8 ;  /* 0x0000000c0e0872a5 */ /* 0x000fe2000f8e0008 */
[----:B------:R-:W-:Y:S01]  /*ff30*/  IADD3 R21, P2, R4, 0x1800, RZ ;  /* 0x0000180004157810 */ /* 0x000fe20007f5e0ff */
[----:B------:R-:W-:Y:S01]  /*ff40*/  UIMAD UR6, UR14, UR13, UR6 ;  /* 0x0000000d0e0672a4 */ /* 0x000fe2000f8e0206 */
[----:B------:R-:W-:Y:S01]  /*ff50*/  SHF.R.S32.HI R7, RZ, 0x1f, R9 ;  /* 0x0000001fff077819 */ /* 0x000fe20000011409 */
[----:B------:R-:W-:Y:S01]  /*ff60*/  ULDC.64 UR10, c[0x0][0xb88] ;  /* 0x0002e200000a7ab9 */ /* 0x000fe20000000a00 */
[----:B------:R-:W-:Y:S01]  /*ff70*/  LOP3.LUT R20, R21, 0x180, RZ, 0xc0, !PT ;  /* 0x0000018015147812 */ /* 0x000fe200078ec0ff */
[----:B-----5:R-:W-:Y:S01]  /*ff80*/  IMAD R45, R8, R43, RZ ;  /* 0x0000002b082d7224 */ /* 0x020fe200078e02ff */
[----:B------:R-:W-:Y:S01]  /*ff90*/  IADD3 R6, P0, R6, UR8, RZ ;  /* 0x0000000806067c10 */ /* 0x000fe2000ff1e0ff */
[----:B------:R-:W-:Y:S01]  /*ffa0*/  IMAD.U32 R11, RZ, RZ, UR6 ;  /* 0x00000006ff0b7e24 */ /* 0x000fe2000f8e00ff */
[----:B------:R-:W-:Y:S01]  /*ffb0*/  SHF.R.U64 R20, R20, 0x3, RZ ;  /* 0x0000000314147819 */ /* 0x000fe200000012ff */
[----:B------:R-:W-:Y:S01]  /*ffc0*/  IMAD R12, R7, UR10, RZ ;  /* 0x0000000a070c7c24 */ /* 0x000fe2000f8e02ff */
[----:B------:R-:W-:-:S02]  /*ffd0*/  IADD3 R29, P6, R4, 0x3000, RZ ;  /* 0x00003000041d7810 */ /* 0x000fc40007fde0ff */
[----:B------:R-:W-:Y:S01]  /*ffe0*/  IADD3.X R7, R10, UR9, R11, P0, !PT ;  /* 0x000000090a077c10 */ /* 0x000fe200087fe40b */
[C---:B------:R-:W-:Y:S01]  /*fff0*/  IMAD R11, R9.reuse, UR11, R12 ;  /* 0x0000000b090b7c24 */ /* 0x040fe2000f8e020c */
[----:B------:R-:W-:Y:S01]  /*10000*/  ULDC.64 UR8, c[0x0][0xb50] ;  /* 0x0002d40000087ab9 */ /* 0x000fe20000000a00 */
[----:B------:R-:W-:Y:S01]  /*10010*/  LOP3.LUT R20, R20, R21, RZ, 0x3c, !PT ;  /* 0x0000001514147212 */ /* 0x000fe200078e3cff */
[----:B------:R-:W-:Y:S01]  /*10020*/  IMAD.X R21, RZ, RZ, R5, P2 ;  /* 0x000000ffff157224 */ /* 0x000fe200010e0605 */
[C---:B------:R-:W-:Y:S01]  /*10030*/  IADD3 R13, P5, R4.reuse, 0x4800, RZ ;  /* 0x00004800040d7810 */ /* 0x040fe20007fbe0ff */
[----:B------:R-:W-:Y:S01]  /*10040*/  IMAD.WIDE.U32 R6, R9, UR10, R6 ;  /* 0x0000000a09067c25 */ /* 0x000fe2000f8e0006 */
[----:B------:R-:W-:Y:S01]  /*10050*/  ULDC.64 UR10, c[0x0][0xaa0] ;  /* 0x0002a800000a7ab9 */ /* 0x000fe20000000a00 */
[----:B------:R-:W-:Y:S02]  /*10060*/  IADD3 R33, P4, R4, 0x6000, RZ ;  /* 0x0000600004217810 */ /* 0x000fe40007f9e0ff */
[----:B------:R-:W-:Y:S01]  /*10070*/  IMAD.IADD R7, R7, 0x1, R11 ;  /* 0x0000000107077824 */ /* 0x000fe200078e020b */
[----:B------:R-:W-:-:S02]  /*10080*/  LEA R10, P0, R6, UR8, 0x2 ;  /* 0x00000008060a7c11 */ /* 0x000fc4000f8010ff */
[----:B------:R-:W-:Y:S02]  /*10090*/  LOP3.LUT R9, R4, 0x180, RZ, 0xc0, !PT ;  /* 0x0000018004097812 */ /* 0x000fe400078ec0ff */
[----:B------:R-:W-:Y:S01]  /*100a0*/  LEA.HI.X R11, R6, UR9, R7, 0x2, P0 ;  /* 0x00000009060b7c11 */ /* 0x000fe200080f1407 */
[----:B------:R-:W-:Y:S01]  /*100b0*/  SHFL.IDX PT, R36, R10, RZ, 0x1c1f ;  /* 0x001c1fff0a247589 */ /* 0x000fe200000e0000 */
[----:B------:R-:W-:Y:S01]  /*100c0*/  LOP3.LUT P0, RZ, R154, 0x3, RZ, 0xc0, !PT ;  /* 0x000000039aff7812 */ /* 0x000fe2000780c0ff */
[C---:B------:R-:W-:Y:S01]  /*100d0*/  VIADD R6, R14.reuse, 0x8 ;  /* 0x000000080e067836 */ /* 0x040fe20000000000 */
[----:B------:R-:W-:Y:S01]  /*100e0*/  UIMAD UR8, UR7, UR10, URZ ;  /* 0x0000000a070872a4 */ /* 0x000fe2000f8e023f */
[----:B------:R-:W1:Y:S01]  /*100f0*/  SHFL.IDX PT, R37, R11, RZ, 0x1c1f ;  /* 0x001c1fff0b257589 */ /* 0x000e6200000e0000 */
[-C--:B------:R-:W-:Y:S02]  /*10100*/  ISETP.GE.OR P2, PT, R14, R45.reuse, P0 ;  /* 0x0000002d0e00720c */ /* 0x080fe40000746670 */
[----:B------:R-:W-:Y:S01]  /*10110*/  ISETP.GE.OR P0, PT, R6, R45, P0 ;  /* 0x0000002d0600720c */ /* 0x000fe20000706670 */
[----:B------:R-:W-:Y:S01]  /*10120*/  SHFL.IDX PT, R38, R10, 0x1, 0x1c1f ;  /* 0x003c1f000a267f89 */ /* 0x000fe200000e0000 */
[----:B------:R-:W-:-:S02]  /*10130*/  IADD3 R7, P3, R4, 0x7800, RZ ;  /* 0x0000780004077810 */ /* 0x000fc40007f7e0ff */
[----:B------:R-:W-:Y:S01]  /*10140*/  LOP3.LUT R28, R29, 0x180, RZ, 0xc0, !PT ;  /* 0x000001801d1c7812 */ /* 0x000fe200078ec0ff */
[----:B------:R-:W2:Y:S01]  /*10150*/  SHFL.IDX PT, R39, R11, 0x1, 0x1c1f ;  /* 0x003c1f000b277f89 */ /* 0x000ea200000e0000 */
[----:B------:R-:W-:Y:S01]  /*10160*/  UIMAD.WIDE.U32 UR6, UR4, UR10, URZ ;  /* 0x0000000a040672a5 */ /* 0x000fe2000f8e003f */
[----:B------:R-:W-:Y:S01]  /*10170*/  LOP3.LUT R12, R13, 0x180, RZ, 0xc0, !PT ;  /* 0x000001800d0c7812 */ /* 0x000fe200078ec0ff */
[----:B------:R-:W-:Y:S01]  /*10180*/  UIMAD UR8, UR4, UR11, UR8 ;  /* 0x0000000b040872a4 */ /* 0x000fe2000f8e0208 */
[----:B------:R-:W-:Y:S01]  /*10190*/  LOP3.LUT R32, R33, 0x180, RZ, 0xc0, !PT ;  /* 0x0000018021207812 */ /* 0x000fe200078ec0ff */
[----:B------:R-:W-:Y:S01]  /*101a0*/  IMAD.X R25, RZ, RZ, R5, P3 ;  /* 0x000000ffff197224 */ /* 0x000fe200018e0605 */
[----:B------:R-:W-:Y:S01]  /*101b0*/  ULDC.64 UR10, c[0x0][0xae8] ;  /* 0x0002ba00000a7ab9 */ /* 0x000fe20000000a00 */
[----:B------:R-:W-:Y:S01]  /*101c0*/  SHF.R.U64 R9, R9, 0x3, RZ ;  /* 0x0000000309097819 */ /* 0x000fe200000012ff */
[----:B-1----:R-:W-:Y:S01]  /*101d0*/  @!P2 ST.E desc[UR54][R36.64], R2 ;  /* 0x000000022400a985 */ /* 0x002fe2000c101936 */
[----:B------:R-:W-:Y:S01]  /*101e0*/  UIADD3 UR7, UR7, UR8, URZ ;  /* 0x0000000807077290 */ /* 0x000fe2000fffe03f */
[----:B------:R-:W-:Y:S01]  /*101f0*/  LOP3.LUT R6, R7, 0x180, RZ, 0xc0, !PT ;  /* 0x0000018007067812 */ /* 0x000fe200078ec0ff */
[----:B------:R-:W-:Y:S01]  /*10200*/  UIMAD UR4, UR16, UR10, URZ ;  /* 0x0000000a100472a4 */ /* 0x000fe2000f8e023f */
[----:B------:R-:W-:-:S02]  /*10210*/  SHF.R.U64 R28, R28, 0x3, RZ ;  /* 0x000000031c1c7819 */ /* 0x000fc400000012ff */
[----:B------:R-:W-:Y:S01]  /*10220*/  SHF.R.U64 R12, R12, 0x3, RZ ;  /* 0x000000030c0c7819 */ /* 0x000fe200000012ff */
[----:B--2---:R1:W-:Y:S01]  /*10230*/  @!P0 ST.E desc[UR54][R38.64], R0 ;  /* 0x0000000026008985 */ /* 0x0043e2000c101936 */
[----:B------:R-:W-:Y:S01]  /*10240*/  UIMAD UR4, UR40, UR11, UR4 ;  /* 0x0000000b280472a4 */ /* 0x000fe2000f8e0204 */
[----:B------:R-:W-:Y:S01]  /*10250*/  SHF.R.U64 R32, R32, 0x3, RZ ;  /* 0x0000000320207819 */ /* 0x000fe200000012ff */
[----:B------:R-:W-:Y:S01]  /*10260*/  UIMAD.WIDE.U32 UR6, UR40, UR10, UR6 ;  /* 0x0000000a280672a5 */ /* 0x000fe2000f8e0006 */
[----:B------:R-:W-:Y:S01]  /*10270*/  LOP3.LUT R8, R9, R4, RZ, 0x3c, !PT ;  /* 0x0000000409087212 */ /* 0x000fe200078e3cff */
[----:B------:R-:W-:Y:S01]  /*10280*/  ULDC.64 UR8, c[0x0][0xaf0] ;  /* 0x0002bc0000087ab9 */ /* 0x000fe20000000a00 */
[----:B------:R-:W-:Y:S02]  /*10290*/  SHF.R.U64 R4, R6, 0x3, RZ ;  /* 0x0000000306047819 */ /* 0x000fe400000012ff */
[----:B------:R-:W-:Y:S02]  /*102a0*/  LOP3.LUT R28, R28, R29, RZ, 0x3c, !PT ;  /* 0x0000001d1c1c7212 */ /* 0x000fe400078e3cff */
[----:B------:R-:W-:Y:S01]  /*102b0*/  LOP3.LUT R12, R12, R13, RZ, 0x3c, !PT ;  /* 0x0000000d0c0c7212 */ /* 0x000fe200078e3cff */
[----:B-1----:R-:W1:Y:S01]  /*102c0*/  @P1 LDC R39, c[0x0][0xbf0] ;  /* 0x0002fc00ff271b82 */ /* 0x002e620000000800 */
[----:B------:R-:W-:Y:S01]  /*102d0*/  IMAD R0, R152, 0x60, R153 ;  /* 0x0000006098007824 */ /* 0x000fe200078e0299 */
[----:B------:R-:W-:Y:S01]  /*102e0*/  UIADD3 UR7, UR7, UR4, URZ ;  /* 0x0000000407077290 */ /* 0x000fe2000fffe03f */
[----:B------:R-:W-:Y:S01]  /*102f0*/  LOP3.LUT R32, R32, R33, RZ, 0x3c, !PT ;  /* 0x0000002120207212 */ /* 0x000fe200078e3cff */
[--C-:B------:R-:W-:Y:S01]  /*10300*/  IMAD.X R29, RZ, RZ, R5.reuse, P6 ;  /* 0x000000ffff1d7224 */ /* 0x100fe200030e0605 */
[----:B------:R-:W-:Y:S01]  /*10310*/  LOP3.LUT R24, R4, R7, RZ, 0x3c, !PT ;  /* 0x0000000704187212 */ /* 0x000fe200078e3cff */
[----:B------:R-:W-:Y:S01]  /*10320*/  VIADD R36, R0, UR42 ;  /* 0x0000002a00247c36 */ /* 0x000fe20008000000 */
[----:B------:R-:W-:Y:S01]  /*10330*/  UIMAD UR4, UR15, UR8, URZ ;  /* 0x000000080f0472a4 */ /* 0x000fe2000f8e023f */
[----:B------:R-:W-:-:S02]  /*10340*/  IMAD.X R13, RZ, RZ, R5, P5 ;  /* 0x000000ffff0d7224 */ /* 0x000fc400028e0605 */
[----:B0-----:R-:W-:Y:S01]  /*10350*/  @P1 IMAD.HI.U32 R0, R36, R41, RZ ;  /* 0x0000002924001227 */ /* 0x001fe200078e00ff */
[----:B------:R-:W-:Y:S01]  /*10360*/  UIMAD.WIDE.U32 UR6, UR14, UR8, UR6 ;  /* 0x000000080e0672a5 */ /* 0x000fe2000f8e0006 */
[----:B------:R-:W5:Y:S02]  /*10370*/  LD.E.128 R28, desc[UR54][R28.64] ;  /* 0x000000361c1c7980 */ /* 0x000f64000c101d00 */
[----:B------:R-:W-:Y:S01]  /*10380*/  IMAD.MOV.U32 R37, RZ, RZ, R36 ;  /* 0x000000ffff257224 */ /* 0x000fe200078e0024 */
[----:B------:R-:W-:Y:S01]  /*10390*/  UIMAD UR4, UR14, UR9, UR4 ;  /* 0x000000090e0472a4 */ /* 0x000fe2000f8e0204 */
[--C-:B------:R-:W-:Y:S01]  /*103a0*/  IMAD.X R33, RZ, RZ, R5.reuse, P4 ;  /* 0x000000ffff217224 */ /* 0x100fe200020e0605 */
[----:B------:R-:W5:Y:S01]  /*103b0*/  LD.E.128 R12, desc[UR54][R12.64] ;  /* 0x000000360c0c7980 */ /* 0x000f62000c101d00 */
[----:B------:R-:W-:Y:S01]  /*103c0*/  ULDC.64 UR8, c[0x0][0xae0] ;  /* 0x0002b80000087ab9 */ /* 0x000fe20000000a00 */
[----:B------:R-:W-:Y:S02]  /*103d0*/  IMAD.MOV.U32 R9, RZ, RZ, R5 ;  /* 0x000000ffff097224 */ /* 0x000fe400078e0005 */
[----:B------:R-:W5:Y:S01]  /*103e0*/  LD.E.128 R24, desc[UR54][R24.64] ;  /* 0x0000003618187980 */ /* 0x000f62000c101d00 */
[----:B-1----:R-:W-:Y:S01]  /*103f0*/  @P1 SHF.R.U32.HI R37, RZ, R39, R0 ;  /* 0x00000027ff251219 */ /* 0x002fe20000011600 */
[----:B------:R-:W-:-:S02]  /*10400*/  UIADD3 UR4, UR7, UR4, URZ ;  /* 0x0000000407047290 */ /* 0x000fc4000fffe03f */
[----:B------:R0:W5:Y:S01]  /*10410*/  LD.E.128 R4, desc[UR54][R20.64] ;  /* 0x0000003614047980 */ /* 0x000162000c101d00 */
[--C-:B------:R-:W-:Y:S01]  /*10420*/  SHF.R.S32.HI R0, RZ, 0x1f, R37.reuse ;  /* 0x0000001fff007819 */ /* 0x100fe20000011425 */
[----:B------:R-:W-:Y:S02]  /*10430*/  IMAD.MOV R2, RZ, RZ, -R37 ;  /* 0x000000ffff027224 */ /* 0x000fe400078e0a25 */
[----:B------:R-:W5:Y:S02]  /*10440*/  LD.E.128 R8, desc[UR54][R8.64] ;  /* 0x0000003608087980 */ /* 0x000f64000c101d00 */
[----:B------:R-:W-:Y:S02]  /*10450*/  IMAD R0, R0, UR8, RZ ;  /* 0x0000000800007c24 */ /* 0x000fe4000f8e02ff */
[----:B------:R-:W5:Y:S01]  /*10460*/  LD.E.128 R32, desc[UR54][R32.64] ;  /* 0x0000003620207980 */ /* 0x000f62000c101d00 */
[----:B------:R-:W-:Y:S02]  /*10470*/  IMAD R39, R43, R2, R36 ;  /* 0x000000022b277224 */ /* 0x000fe400078e0224 */
[----:B------:R-:W-:Y:S01]  /*10480*/  IMAD R41, R37, UR9, R0 ;  /* 0x0000000925297c24 */ /* 0x000fe2000f8e0200 */
[----:B------:R-:W-:Y:S01]  /*10490*/  @!PT LDS RZ, [RZ] ;  /* 0x00000000fffff984 */ /* 0x000fe20000000800 */
[----:B------:R-:W-:Y:S01]  /*104a0*/  @!PT LDS RZ, [RZ] ;  /* 0x00000000fffff984 */ /* 0x000fe20000000800 */
[----:B------:R-:W-:Y:S01]  /*104b0*/  @!PT LDS RZ, [RZ] ;  /* 0x00000000fffff984 */ /* 0x000fe20000000800 */
[----:B------:R-:W-:Y:S01]  /*104c0*/  @!PT LDS RZ, [RZ] ;  /* 0x00000000fffff984 */ /* 0x000fe20000000800 */
[----:B------:R1:W-:Y:S06]  /*104d0*/  MEMBAR.ALL.CTA ;  /* 0x0000000000007992 */ /* 0x0003ec0000008000 */
[----:B-1----:R-:W1:Y:S01]  /*104e0*/  FENCE.VIEW.ASYNC.S ;  /* 0x00000000000073c6 */ /* 0x002e620000000000 */
        /* <DEDUP_REMOVED lines=29> */
[CC--:B-1----:R-:W-:Y:S02]  /*106c0*/  @!P1 LEA R36, P3, R19.reuse, R20.reuse, 0x1 ;  /* 0x0000001413249211 */ /* 0x0c2fe400078608ff */
[----:B------:R-:W-:Y:S02]  /*106d0*/  @!P2 LEA R38, P4, R22, R20, 0x1 ;  /* 0x000000141626a211 */ /* 0x000fe400078808ff */
[----:B0-2---:R-:W-:Y:S01]  /*106e0*/  @!P0 IMAD.WIDE R2, R18, 0x2, R20 ;  /* 0x0000000212028825 */ /* 0x005fe200078e0214 */
[-C--:B------:R-:W-:Y:S02]  /*106f0*/  @!P1 LEA.HI.X R37, R19, R21.reuse, R44, 0x1, P3 ;  /* 0x0000001513259211 */ /* 0x080fe400018f0c2c */
[----:B------:R-:W-:Y:S02]  /*10700*/  @!P2 LEA.HI.X R39, R22, R21, R42, 0x1, P4 ;  /* 0x000000151627a211 */ /* 0x000fe400020f0c2a */
[----:B-----5:R3:W-:Y:S04]  /*10710*/  @!P0 ST.E.128 desc[UR54][R2.64], R8 ;  /* 0x0000000802008985 */ /* 0x0207e8000c101d36 */
[----:B------:R3:W-:Y:S04]  /*10720*/  @!P1 ST.E.128 desc[UR54][R36.64], R28 ;  /* 0x0000001c24009985 */ /* 0x0007e8000c101d36 */
[----:B------:R3:W-:Y:S02]  /*10730*/  @!P2 ST.E.128 desc[UR54][R38.64], R32 ;  /* 0x000000202600a985 */ /* 0x0007e4000c101d36 */
.L_x_1098:
[----:B------:R-:W-:Y:S05]  /*10740*/  BSYNC B1 ;  /* 0x0000000000017941 */ /* 0x000fea0003800000 */
.L_x_1097:
        /* <DEDUP_REMOVED lines=9> */
[----:B----4-:R-:W-:Y:S02]  /*107e0*/  @!P1 IMAD.WIDE R2, R18, 0x2, R8 ;  /* 0x0000000212029825 */ /* 0x010fe400078e0208 */
        /* <DEDUP_REMOVED lines=9> */
.L_x_1095:
        /* <DEDUP_REMOVED lines=8> */
[----:B------:R-:W-:Y:S02]  /*10900*/  IMAD.U32 R2, RZ, RZ, UR6 ;  /* 0x00000006ff027e24 */ /* 0x000fe4000f8e00ff */
[----:B------:R-:W-:Y:S01]  /*10910*/  IMAD.U32 R3, RZ, RZ, UR7 ;  /* 0x00000007ff037e24 */ /* 0x000fe2000f8e00ff */
[----:B------:R-:W-:Y:S02]  /*10920*/  ULDC.64 UR6, c[0x0][0xc08] ;  /* 0x0003020000067ab9 */ /* 0x000fe40000000a00 */
[----:B------:R-:W-:Y:S01]  /*10930*/  UISETP.NE.U32.AND UP1, UPT, UR6, URZ, UPT ;  /* 0x0000003f0600728c */ /* 0x000fe2000bf25070 */
[----:B------:R-:W-:Y:S02]  /*10940*/  IMAD.U32 R0, RZ, RZ, UR4 ;  /* 0x00000004ff007e24 */ /* 0x000fe4000f8e00ff */
[----:B------:R-:W2:Y:S01]  /*10950*/  @P2 LDG.E R6, desc[UR54][R2.64] ;  /* 0x0000003602062981 */ /* 0x000ea2000c1e1900 */
[----:B------:R-:W-:Y:S01]  /*10960*/  UISETP.NE.AND.EX UP1, UPT, UR7, URZ, UPT, UP1 ;  /* 0x0000003f0700728c */ /* 0x000fe2000bf25310 */
[----:B------:R-:W1:Y:S05]  /*10970*/  S2R R7, SR_TID.X ;  /* 0x0000000000077919 */ /* 0x000e6a0000002100 */
        /* <DEDUP_REMOVED lines=9> */
[----:B-1----:R-:W-:-:S10]  /*10a10*/  VIADD R7, R7, 0xffffff80 ;  /* 0xffffff8007077836 */ /* 0x002fd40000000000 */
[----:B------:R-:W0:Y:S01]  /*10a20*/  @P0 LDC R9, c[0x0][0xbec] ;  /* 0x0002fb00ff090b82 */ /* 0x000e220000000800 */
[----:B------:R-:W-:Y:S02]  /*10a30*/  ISETP.GE.AND P1, PT, R7, 0xc0, PT ;  /* 0x000000c00700780c */ /* 0x000fe40003f26270 */
[----:B--2---:R-:W-:Y:S01]  /*10a40*/  @P2 R2UR UR4, R6 ;  /* 0x00000000060422ca */ /* 0x004fe200000e0000 */
[----:B0--3--:R-:W-:-:S14]  /*10a50*/  @P3 BRA `(.L_x_1100) ;  /* 0x0000000000103947 */ /* 0x009fdc0003800000 */
[----:B------:R-:W-:Y:S05]  /*10a60*/  @!P2 BRA `(.L_x_1100) ;  /* 0x00000000000ca947 */ /* 0x000fea0003800000 */
[----:B------:R-:W2:Y:S04]  /*10a70*/  LDG.E R5, desc[UR54][R2.64] ;  /* 0x0000003602057981 */ /* 0x000ea8000c1e1900 */
[----:B-----5:R-:W2:Y:S02]  /*10a80*/  LDG.E R0, desc[UR54][R2.64+0x4] ;  /* 0x0000043602007981 */ /* 0x020ea4000c1e1900 */
[----:B--2---:R-:W-:-:S07]  /*10a90*/  IMAD.IADD R0, R0, 0x1, -R5 ;  /* 0x0000000100007824 */ /* 0x004fce00078e0a05 */
.L_x_1100:
[----:B------:R-:W-:Y:S01]  /*10aa0*/  USHF.R.S32.HI UR6, URZ, 0x1f, UR41 ;  /* 0x0000001f3f067899 */ /* 0x000fe20008011429 */
[----:B------:R-:W-:Y:S01]  /*10ab0*/  BSSY B1, `(.L_x_1101) ;  /* 0x000002e000017945 */ /* 0x000fe20003800000 */
[----:B------:R-:W-:Y:S02]  /*10ac0*/  USHF.R.S32.HI UR9, URZ, 0x1f, UR4 ;  /* 0x0000001f3f097899 */ /* 0x000fe40008011404 */
[----:B------:R-:W-:Y:S02]  /*10ad0*/  USEL UR11, UR41, URZ, !UP0 ;  /* 0x0000003f290b7287 */ /* 0x000fe4000c000000 */
[----:B------:R-:W-:Y:S01]  /*10ae0*/  USEL UR12, UR6, URZ, !UP0 ;  /* 0x0000003f060c7287 */ /* 0x000fe2000c000000 */
[----:B------:R-:W-:Y:S11]  /*10af0*/  @P1 BRA `(.L_x_1102) ;  /* 0x0000000000a41947 */ /* 0x000ff60003800000 */
[----:B------:R-:W0:Y:S01]  /*10b00*/  S2R R3, SR_TID.X ;  /* 0x0000000000037919 */ /* 0x000e220000002100 */
[----:B------:R-:W1:Y:S01]  /*10b10*/  LDC R7, c[0x0][0xbe8] ;  /* 0x0002fa00ff077b82 */ /* 0x000e620000000800 */
[----:B------:R-:W-:Y:S02]  /*10b20*/  IMAD.U32 R4, RZ, RZ, UR42 ;  /* 0x0000002aff047e24 */ /* 0x000fe4000f8e00ff */
[----:B-1---5:R-:W-:-:S03]  /*10b30*/  IMAD R2, R0, R7, RZ ;  /* 0x0000000700027224 */ /* 0x022fc600078e02ff */
[----:B0-----:R-:W-:-:S04]  /*10b40*/  IADD3 R4, R4, -0x80, R3 ;  /* 0xffffff8004047810 */ /* 0x001fc80007ffe003 */
[----:B------:R-:W-:-:S13]  /*10b50*/  ISETP.GE.AND P1, PT, R4, R2, PT ;  /* 0x000000020400720c */ /* 0x000fda0003f26270 */
[----:B------:R-:W-:Y:S05]  /*10b60*/  @P1 BRA `(.L_x_1102) ;  /* 0x0000000000881947 */ /* 0x000fea0003800000 */
[----:B------:R-:W-:Y:S01]  /*10b70*/  ISETP.NE.AND P1, PT, R7, 0x1, PT ;  /* 0x000000010700780c */ /* 0x000fe20003f25270 */
[----:B------:R-:W-:Y:S01]  /*10b80*/  ULDC.64 UR14, c[0x0][0xb90] ;  /* 0x0002e400000e7ab9 */ /* 0x000fe20000000a00 */
[----:B------:R-:W-:Y:S01]  /*10b90*/  UMOV UR6, UR4 ;  /* 0x0000000400067c82 */ /* 0x000fe20008000000 */
[----:B------:R-:W-:Y:S01]  /*10ba0*/  UIMAD UR8, UR10, UR14, URZ ;  /* 0x0000000e0a0872a4 */ /* 0x000fe2000f8e023f */
[----:B------:R-:W-:Y:S01]  /*10bb0*/  IMAD.MOV.U32 R2, RZ, RZ, R4 ;  /* 0x000000ffff027224 */ /* 0x000fe200078e0004 */
[----:B------:R-:W-:Y:S02]  /*10bc0*/  UMOV UR7, UR9 ;  /* 0x0000000900077c82 */ /* 0x000fe40008000000 */
[----:B------:R-:W-:Y:S02]  /*10bd0*/  UIMAD.WIDE.U32 UR6, UR40, UR14, UR6 ;  /* 0x0000000e280672a5 */ /* 0x000fe4000f8e0006 */
[----:B------:R-:W-:-:S03]  /*10be0*/  UIMAD UR8, UR40, UR15, UR8 ;  /* 0x0000000f280872a4 */ /* 0x000fc6000f8e0208 */
[----:B------:R-:W-:Y:S01]  /*10bf0*/  ULDC.64 UR14, c[0x0][0xb98] ;  /* 0x0002e600000e7ab9 */ /* 0x000fe20000000a00 */
[----:B------:R-:W0:Y:S01]  /*10c00*/  @P1 LDC R3, c[0x0][0xbec] ;  /* 0x0002fb00ff031b82 */ /* 0x000e220000000800 */
[----:B------:R-:W-:Y:S02]  /*10c10*/  UIADD3 UR7, UR7, UR8, URZ ;  /* 0x0000000807077290 */ /* 0x000fe4000fffe03f */
[----:B------:R-:W-:Y:S02]  /*10c20*/  UIMAD UR8, UR12, UR14, URZ ;  /* 0x0000000e0c0872a4 */ /* 0x000fe4000f8e023f */
[----:B------:R-:W-:Y:S02]  /*10c30*/  UIMAD.WIDE.U32 UR6, UR11, UR14, UR6 ;  /* 0x0000000e0b0672a5 */ /* 0x000fe4000f8e0006 */
[----:B------:R-:W-:Y:S01]  /*10c40*/  UIMAD UR8, UR11, UR15, UR8 ;  /* 0x0000000f0b0872a4 */ /* 0x000fe2000f8e0208 */
[----:B------:R-:W1:Y:S02]  /*10c50*/  @P1 LDC R6, c[0x0][0xbf0] ;  /* 0x0002fc00ff061b82 */ /* 0x000e640000000800 */
[----:B------:R-:W-:Y:S01]  /*10c60*/  ULDC.64 UR14, c[0x0][0xb88] ;  /* 0x0002e200000e7ab9 */ /* 0x000fe20000000a00 */
[----:B0-----:R-:W-:-:S05]  /*10c70*/  @P1 IMAD.HI.U32 R3, R4, R3, RZ ;  /* 0x0000000304031227 */ /* 0x001fca00078e00ff */
[----:B-1----:R-:W-:Y:S01]  /*10c80*/  @P1 SHF.R.U32.HI R2, RZ, R6, R3 ;  /* 0x00000006ff021219 */ /* 0x002fe20000011603 */
[----:B------:R-:W-:-:S03]  /*10c90*/  IMAD.U32 R6, RZ, RZ, UR8 ;  /* 0x00000008ff067e24 */ /* 0x000fc6000f8e00ff */
[--C-:B------:R-:W-:Y:S01]  /*10ca0*/  SHF.R.S32.HI R3, RZ, 0x1f, R2.reuse ;  /* 0x0000001fff037819 */ /* 0x100fe20000011402 */
[----:B------:R-:W-:Y:S01]  /*10cb0*/  IMAD.MOV R5, RZ, RZ, -R2 ;  /* 0x000000ffff057224 */ /* 0x000fe200078e0a02 */
[----:B------:R-:W-:-:S03]  /*10cc0*/  IADD3 R2, P1, R2, UR6, RZ ;  /* 0x0000000602027c10 */ /* 0x000fc6000ff3e0ff */
[----:B------:R-:W-:Y:S01]  /*10cd0*/  IMAD R5, R7, R5, R4 ;  /* 0x0000000507057224 */ /* 0x000fe200078e0204 */
[----:B------:R-:W-:Y:S01]  /*10ce0*/  IADD3.X R3, R3, UR7, R6, P1, !PT ;  /* 0x0000000703037c10 */ /* 0x000fe20008ffe406 */
[----:B------:R-:W-:-:S03]  /*10cf0*/  ULDC.64 UR6, c[0x0][0xb50] ;  /* 0x0002d40000067ab9 */ /* 0x000fc60000000a00 */
[----:B------:R-:W-:Y:S01]  /*10d00*/  SHF.R.S32.HI R4, RZ, 0x1f, R5 ;  /* 0x0000001fff047819 */ /* 0x000fe20000011405 */
[----:B------:R-:W-:-:S04]  /*10d10*/  IMAD.WIDE.U32 R2, R5, UR14, R2 ;  /* 0x0000000e05027c25 */ /* 0x000fc8000f8e0002 */
[----:B------:R-:W-:-:S04]  /*10d20*/  IMAD R4, R4, UR14, RZ ;  /* 0x0000000e04047c24 */ /* 0x000fc8000f8e02ff */
[----:B------:R-:W-:Y:S01]  /*10d30*/  IMAD R7, R5, UR15, R4 ;  /* 0x0000000f05077c24 */ /* 0x000fe2000f8e0204 */
[----:B------:R-:W-:-:S03]  /*10d40*/  LEA R4, P1, R2, UR6, 0x2 ;  /* 0x0000000602047c11 */ /* 0x000fc6000f8210ff */
[----:B------:R-:W-:-:S05]  /*10d50*/  IMAD.IADD R3, R3, 0x1, R7 ;  /* 0x0000000103037824 */ /* 0x000fca00078e0207 */
[----:B------:R-:W-:Y:S01]  /*10d60*/  LEA.HI.X R5, R2, UR7, R3, 0x2, P1 ;  /* 0x0000000702057c11 */ /* 0x000fe200088f1403 */
[----:B------:R-:W-:-:S05]  /*10d70*/  IMAD.MOV.U32 R3, RZ, RZ, -0x800000 ;  /* 0xff800000ff037424 */ /* 0x000fca00078e00ff */
[----:B------:R0:W-:Y:S02]  /*10d80*/  STG.E desc[UR54][R4.64], R3 ;  /* 0x0000000304007986 */ /* 0x0001e4000c101936 */
.L_x_1102:
[----:B------:R-:W-:Y:S05]  /*10d90*/  BSYNC B1 ;  /* 0x0000000000017941 */ /* 0x000fea0003800000 */
.L_x_1101:
[----:B0-----:R-:W0:Y:S01]  /*10da0*/  @P0 LDC R3, c[0x0][0xbf0] ;  /* 0x0002fc00ff030b82 */ /* 0x001e220000000800 */
[----:B------:R-:W-:Y:S01]  /*10db0*/  ULDC.64 UR14, c[0x0][0xaa0] ;  /* 0x0002a800000e7ab9 */ /* 0x000fe20000000a00 */
[----:B------:R-:W-:Y:S01]  /*10dc0*/  IMAD R2, R152, 0x60, R153 ;  /* 0x0000006098027824 */ /* 0x000fe200078e0299 */
[----:B------:R-:W-:Y:S01]  /*10dd0*/  UIMAD UR8, UR9, UR14, URZ ;  /* 0x0000000e090872a4 */ /* 0x000fe2000f8e023f */
[----:B------:R-:W-:Y:S01]  /*10de0*/  BSSY B1, `(.L_x_1103) ;  /* 0x000003a000017945 */ /* 0x000fe20003800000 */
[----:B------:R-:W-:Y:S01]  /*10df0*/  UIMAD.WIDE.U32 UR6, UR4, UR14, URZ ;  /* 0x0000000e040672a5 */ /* 0x000fe2000f8e003f */
[----:B------:R-:W-:Y:S01]  /*10e00*/  VIADD R4, R2, UR42 ;  /* 0x0000002a02047c36 */ /* 0x000fe20008000000 */
[----:B------:R-:W-:Y:S01]  /*10e10*/  UIMAD UR8, UR4, UR15, UR8 ;  /* 0x0000000f040872a4 */ /* 0x000fe2000f8e0208 */
[----:B------:R-:W-:Y:S02]  /*10e20*/  SHF.R.S32.HI R10, RZ, 0x1f, R22 ;  /* 0x0000001fff0a7819 */ /* 0x000fe40000011416 */
[----:B------:R-:W-:Y:S01]  /*10e30*/  ULDC.64 UR14, c[0x0][0xae8] ;  /* 0x0002ba00000e7ab9 */ /* 0x000fe20000000a00 */
[----:B------:R-:W-:Y:S01]  /*10e40*/  UIADD3 UR7, UR7, UR8, URZ ;  /* 0x0000000807077290 */ /* 0x000fe2000fffe03f */
[----:B------:R-:W-:Y:S01]  /*10e50*/  @P0 IMAD.HI.U32 R2, R4, R9, RZ ;  /* 0x0000000904020227 */ /* 0x000fe200078e00ff */
[----:B------:R-:W-:Y:S01]  /*10e60*/  UIMAD UR4, UR10, UR14, URZ ;  /* 0x0000000e0a0472a4 */ /* 0x000fe2000f8e023f */
[----:B------:R-:W-:Y:S01]  /*10e70*/  SHF.R.S32.HI R14, RZ, 0x1f, R19 ;  /* 0x0000001fff0e7819 */ /* 0x000fe20000011413 */
[----:B------:R-:W-:Y:S01]  /*10e80*/  UIMAD.WIDE.U32 UR6, UR40, UR14, UR6 ;  /* 0x0000000e280672a5 */ /* 0x000fe2000f8e0006 */
[----:B------:R-:W-:Y:S01]  /*10e90*/  IMAD.MOV.U32 R5, RZ, RZ, R4 ;  /* 0x000000ffff057224 */ /* 0x000fe200078e0004 */
[----:B------:R-:W-:Y:S01]  /*10ea0*/  UIMAD UR4, UR40, UR15, UR4 ;  /* 0x0000000f280472a4 */ /* 0x000fe2000f8e0204 */
[----:B------:R-:W-:-:S03]  /*10eb0*/  ULDC.64 UR8, c[0x0][0xaf0] ;  /* 0x0002bc0000087ab9 */ /* 0x000fc60000000a00 */
[----:B------:R-:W-:Y:S02]  /*10ec0*/  UIADD3 UR7, UR7, UR4, URZ ;  /* 0x0000000407077290 */ /* 0x000fe4000fffe03f */
[----:B------:R-:W-:Y:S01]  /*10ed0*/  UIMAD UR4, UR12, UR8, URZ ;  /* 0x000000080c0472a4 */ /* 0x000fe2000f8e023f */
[----:B0-----:R-:W-:Y:S01]  /*10ee0*/  @P0 SHF.R.U32.HI R5, RZ, R3, R2 ;  /* 0x00000003ff050219 */ /* 0x001fe20000011602 */
[----:B------:R-:W-:Y:S02]  /*10ef0*/  UIMAD.WIDE.U32 UR6, UR11, UR8, UR6 ;  /* 0x000000080b0672a5 */ /* 0x000fe4000f8e0006 */
        /* <DEDUP_REMOVED lines=9> */
[----:B------:R-:W-:Y:S01]  /*10f90*/  SHF.R.S32.HI R4, RZ, 0x1f, R7 ;  /* 0x0000001fff047819 */ /* 0x000fe20000011407 */
[----:B------:R-:W-:Y:S01]  /*10fa0*/  IMAD.U32 R3, RZ, RZ, UR4 ;  /* 0x00000004ff037e24 */ /* 0x000fe2000f8e00ff */
[----:B------:R-:W-:Y:S01]  /*10fb0*/  ULDC.64 UR6, c[0x0][0xad8] ;  /* 0x0002b60000067ab9 */ /* 0x000fe20000000a00 */
[----:B------:R-:W-:-:S02]  /*10fc0*/  IMAD R9, R5, UR9, R6 ;  /* 0x0000000905097c24 */ /* 0x000fc4000f8e0206 */
[----:B------:R-:W-:-:S04]  /*10fd0*/  IMAD.WIDE.U32 R2, R5, UR8, R2 ;  /* 0x0000000805027c25 */ /* 0x000fc8000f8e0002 */
[----:B------:R-:W-:Y:S02]  /*10fe0*/  IMAD R4, R4, UR6, RZ ;  /* 0x0000000604047c24 */ /* 0x000fe4000f8e02ff */
[----:B------:R-:W-:Y:S02]  /*10ff0*/  IMAD.IADD R3, R3, 0x1, R9 ;  /* 0x0000000103037824 */ /* 0x000fe400078e0209 */
[----:B-----5:R-:W-:Y:S02]  /*11000*/  IMAD R11, R0, R11, RZ ;  /* 0x0000000b000b7224 */ /* 0x020fe400078e02ff */
[----:B------:R-:W-:Y:S02]  /*11010*/  VIADD R0, R153, UR42 ;  /* 0x0000002a99007c36 */ /* 0x000fe40008000000 */
        /* <DEDUP_REMOVED lines=22> */
.L_x_1104:
[----:B------:R-:W-:Y:S05]  /*11180*/  BSYNC B1 ;  /* 0x0000000000017941 */ /* 0x000fea0003800000 */
.L_x_1103:
        /* <DEDUP_REMOVED lines=9> */
[CC--:B-1-3--:R-:W-:Y:S02]  /*11220*/  @!P3 LEA R6, P0, R19.reuse, R2.reuse, 0x1 ;  /* 0x000000021306b211 */ /* 0x0cafe400078008ff */
[----:B------:R-:W-:Y:S02]  /*11230*/  @!P4 LEA R8, P1, R22, R2, 0x1 ;  /* 0x000000021608c211 */ /* 0x000fe400078208ff */
[----:B0---4-:R-:W-:Y:S01]  /*11240*/  @!P2 IMAD.WIDE R4, R18, 0x2, R2 ;  /* 0x000000021204a825 */ /* 0x011fe200078e0202 */
[-C--:B------:R-:W-:Y:S02]  /*11250*/  @!P3 LEA.HI.X R7, R19, R3.reuse, R14, 0x1, P0 ;  /* 0x000000031307b211 */ /* 0x080fe400000f0c0e */
[----:B------:R-:W-:Y:S02]  /*11260*/  @!P4 LEA.HI.X R9, R22, R3, R10, 0x1, P1 ;  /* 0x000000031609c211 */ /* 0x000fe400008f0c0a */
[----:B------:R0:W-:Y:S04]  /*11270*/  @!P2 ST.E.128 desc[UR54][R4.64], RZ ;  /* 0x000000ff0400a985 */ /* 0x0001e8000c101d36 */
[----:B------:R0:W-:Y:S04]  /*11280*/  @!P3 ST.E.128 desc[UR54][R6.64], RZ ;  /* 0x000000ff0600b985 */ /* 0x0001e8000c101d36 */
[----:B------:R0:W-:Y:S02]  /*11290*/  @!P4 ST.E.128 desc[UR54][R8.64], RZ ;  /* 0x000000ff0800c985 */ /* 0x0001e4000c101d36 */
.L_x_1099:
[----:B------:R-:W-:Y:S05]  /*112a0*/  BSYNC B0 ;  /* 0x0000000000007941 */ /* 0x000fea0003800000 */
.L_x_1094:
[----:B------:R-:W-:Y:S02]  /*112b0*/  ULDC UR4, c[0x0][0xc3c] ;  /* 0x00030f0000047ab9 */ /* 0x000fe40000000800 */
[----:B------:R-:W-:-:S06]  /*112c0*/  UISETP.GE.AND UP0, UPT, UR49, UR4, UPT ;  /* 0x000000043100728c */ /* 0x000fcc000bf06270 */
[----:B------:R-:W-:-:S13]  /*112d0*/  PLOP3.LUT P0, PT, PT, PT, UP0, 0x80, 0x0 ;  /* 0x000000000000781c */ /* 0x000fda0003f0f008 */
[----:B------:R-:W-:Y:S05]  /*112e0*/  @!P0 BRA `(.L_x_1105) ;  /* 0xfffffef800848947 */ /* 0x000fea000383ffff */
[----:B------:R-:W-:Y:S05]  /*112f0*/  EXIT ;  /* 0x000000000000794d */ /* 0x000fea0003800000 */
.L_x_1004:
        /* <DEDUP_REMOVED lines=25> */
[----:B------:R-:W-:Y:S01]  /*11490*/  IMAD.MOV.U32 R16, RZ, RZ, RZ ;  /* 0x000000ffff107224 */ /* 0x000fe200078e00ff */
[C---:B------:R-:W-:Y:S02]  /*114a0*/  ISETP.GE.U32.AND P2, PT, R5.reuse, 0x2, PT ;  /* 0x000000020500780c */ /* 0x040fe40003f46070 */
        /* <DEDUP_REMOVED lines=12> */
[----:B------:R-:W-:-:S03]  /*11570*/  IMAD.MOV.U32 R6, RZ, RZ, RZ ;  /* 0x000000ffff067224 */ /* 0x000fc600078e00ff */
        /* <DEDUP_REMOVED lines=13> */
[----:B------:R-:W-:Y:S01]  /*11650*/  ULDC UR4, c[0x0][0xc3c] ;  /* 0x00030f0000047ab9 */ /* 0x000fe20000000800 */
[----:B------:R-:W-:-:S07]  /*11660*/  IMAD.MOV.U32 R6, RZ, RZ, RZ ;  /* 0x000000ffff067224 */ /* 0x000fce00078e00ff */
.L_x_1111:
[----:B------:R-:W-:-:S05]  /*11670*/  VIADD R6, R6, 0x1f ;  /* 0x0000001f06067836 */ /* 0x000fca0000000000 */
[----:B------:R-:W-:-:S13]  /*11680*/  ISETP.GE.AND P6, PT, R6, UR4, PT ;  /* 0x0000000406007c0c */ /* 0x000fda000bfc6270 */
[----:B------:R-:W-:Y:S05]  /*11690*/  @P6 BRA `(.L_x_1108) ;  /* 0x0000000400e46947 */ /* 0x000fea0003800000 */
[----:B------:R-:W-:Y:S01]  /*116a0*/  IMAD.IADD R9, R5, 0x1, R6 ;  /* 0x0000000105097824 */ /* 0x000fe200078e0206 */
[----:B------:R-:W-:Y:S01]  /*116b0*/  BSSY B0, `(.L_x_1109) ;  /* 0x0000007000007945 */ /* 0x000fe20003800000 */
[----:B------:R-:W-:-:S03]  /*116c0*/  IMAD.MOV.U32 R4, RZ, RZ, RZ ;  /* 0x000000ffff047224 */ /* 0x000fc600078e00ff */
[----:B------:R-:W-:-:S13]  /*116d0*/  ISETP.GE.OR P6, PT, R9, UR4, !P0 ;  /* 0x0000000409007c0c */ /* 0x000fda000c7c6670 */
[----:B------:R-:W-:Y:S05]  /*116e0*/  @P6 BRA `(.L_x_1110) ;  /* 0x00000000000c6947 */ /* 0x000fea0003800000 */
[----:B------:R-:W0:Y:S02]  /*116f0*/  LDC.64 R2, c[0x0][0xc80] ;  /* 0x00032000ff027b82 */ /* 0x000e240000000a00 */
[----:B0-----:R-:W-:-:S05]  /*11700*/  IMAD.WIDE R2, R9, 0x4, R2 ;  /* 0x0000000409027825 */ /* 0x001fca00078e0202 */
[----:B------:R0:W5:Y:S02]  /*11710*/  LDG.E R4, desc[UR54][R2.64] ;  /* 0x0000003602047981 */ /* 0x000164000c1e1900 */
.L_x_1110:
[----:B------:R-:W-:Y:S05]  /*11720*/  BSYNC B0 ;  /* 0x0000000000007941 */ /* 0x000fea0003800000 */
.L_x_1109:
        /* <DEDUP_REMOVED lines=13> */
[----:B0-----:R-:W-:Y:S02]  /*11800*/  SEL R12, R9, RZ, P5 ;  /* 0x000000ff090c7207 */ /* 0x001fe40002800000 */
[----:B------:R-:W0:Y:S03]  /*11810*/  LDC R9, c[0x0][0xc38] ;  /* 0x00030e00ff097b82 */ /* 0x000e260000000800 */
[----:B------:R-:W-:-:S05]  /*11820*/  IMAD.IADD R12, R11, 0x1, R12 ;  /* 0x000000010b0c7824 */ /* 0x000fca00078e020c */
[----:B------:R-:W0:Y:S02]  /*11830*/  SHFL.IDX PT, R14, R12, 0x1f, 0x1f ;  /* 0x03e01f000c0e7f89 */ /* 0x000e2400000e0000 */
[----:B0-----:R-:W-:-:S04]  /*11840*/  IMAD R3, R14, R9, RZ ;  /* 0x000000090e037224 */ /* 0x001fc800078e02ff */
[----:B------:R-:W-:-:S05]  /*11850*/  IMAD.IADD R8, R3, 0x1, R8 ;  /* 0x0000000103087824 */ /* 0x000fca00078e0208 */
[----:B------:R-:W-:-:S13]  /*11860*/  ISETP.GT.AND P6, PT, R8, R7, PT ;  /* 0x000000070800720c */ /* 0x000fda0003fc4270 */
[----:B------:R-:W-:Y:S05]  /*11870*/  @!P6 BRA `(.L_x_1111) ;  /* 0xfffffffc007ce947 */ /* 0x000fea000383ffff */
[----:B------:R-:W-:-:S07]  /*11880*/  IMAD.MOV.U32 R10, RZ, RZ, R12 ;  /* 0x000000ffff0a7224 */ /* 0x000fce00078e000c */
.L_x_1107:
[----:B------:R-:W-:-:S04]  /*11890*/  IMAD.IADD R12, R8, 0x1, -R3 ;  /* 0x00000001080c7824 */ /* 0x000fc800078e0a03 */
[----:B------:R-:W-:-:S05]  /*118a0*/  IMAD R2, R10, R9, R12 ;  /* 0x000000090a027224 */ /* 0x000fca00078e020c */
[----:B------:R-:W-:Y:S02]  /*118b0*/  ISETP.GT.AND P0, PT, R2, R7, PT ;  /* 0x000000070200720c */ /* 0x000fe40003f04270 */
[----:B------:R-:W0:Y:S11]  /*118c0*/  LDC.64 R2, c[0x0][0xc90] ;  /* 0x00032400ff027b82 */ /* 0x000e360000000a00 */
[----:B------:R-:W-:-:S04]  /*118d0*/  VOTE.ANY R14, PT, !P0 ;  /* 0x00000000000e7806 */ /* 0x000fc800040e0100 */
[----:B------:R-:W1:Y:S02]  /*118e0*/  POPC R13, R14 ;  /* 0x0000000e000d7309 */ /* 0x000e640000000000 */
[----:B-1----:R-:W-:-:S04]  /*118f0*/  IMAD.IADD R19, R13, 0x1, R6 ;  /* 0x000000010d137824 */ /* 0x002fc800078e0206 */
[----:B0-----:R-:W-:-:S05]  /*11900*/  IMAD.WIDE R2, R19, 0x4, R2 ;  /* 0x0000000413027825 */ /* 0x001fca00078e0202 */
[----:B------:R-:W2:Y:S01]  /*11910*/  LDG.E R6, desc[UR54][R2.64] ;  /* 0x0000003602067981 */ /* 0x000ea2000c1e1900 */
[----:B------:R-:W-:-:S03]  /*11920*/  ISETP.NE.AND P0, PT, R14, RZ, PT ;  /* 0x000000ff0e00720c */ /* 0x000fc60003f05270 */
[----:B------:R-:W0:Y:S02]  /*11930*/  SHFL.IDX PT, R4, R4, R13, 0x1f ;  /* 0x00001f0d04047589 */ /* 0x000e2400000e0000 */
[----:B0-----:R-:W-:-:S13]  /*11940*/  R2UR UR7, R4 ;  /* 0x00000000040772ca */ /* 0x001fda00000e0000 */
[----:B--2---:R-:W-:-:S05]  /*11950*/  IMAD R8, R6, UR7, RZ ;  /* 0x0000000706087c24 */ /* 0x004fca000f8e02ff */
[----:B------:R-:W-:-:S04]  /*11960*/  IABS R11, R8 ;  /* 0x00000008000b7213 */ /* 0x000fc80000000000 */
[----:B------:R-:W0:Y:S08]  /*11970*/  I2F.RP R15, R11 ;  /* 0x0000000b000f7306 */ /* 0x000e300000209400 */
[----:B0-----:R-:W0:Y:S02]  /*11980*/  MUFU.RCP R15, R15 ;  /* 0x0000000f000f7308 */ /* 0x001e240000001000 */
[----:B0-----:R-:W-:-:S06]  /*11990*/  VIADD R17, R15, 0xffffffe ;  /* 0x0ffffffe0f117836 */ /* 0x001fcc0000000000 */
[----:B------:R-:W0:Y:S02]  /*119a0*/  F2I.FTZ.U32.TRUNC.NTZ R3, R17 ;  /* 0x0000001100037305 */ /* 0x000e24000021f000 */
[----:B0-----:R-:W-:Y:S01]  /*119b0*/  IMAD.MOV R14, RZ, RZ, -R3 ;  /* 0x000000ffff0e7224 */ /* 0x001fe200078e0a03 */
[----:B------:R-:W-:Y:S06]  /*119c0*/  @!P0 BRA `(.L_x_1112) ;  /* 0x0000000000088947 */ /* 0x000fec0003800000 */
[----:B------:R-:W-:-:S05]  /*119d0*/  VIADD R13, R13, 0xffffffff ;  /* 0xffffffff0d0d7836 */ /* 0x000fca0000000000 */
[----:B------:R0:W1:Y:S02]  /*119e0*/  SHFL.IDX PT, R16, R10, R13, 0x1f ;  /* 0x00001f0d0a107589 */ /* 0x00006400000e0000 */
.L_x_1112:
[----:B-1----:R-:W-:Y:S01]  /*119f0*/  IMAD R16, R16, R9, R12 ;  /* 0x0000000910107224 */ /* 0x002fe200078e020c */
[----:B0-----:R-:W-:Y:S01]  /*11a00*/  IABS R10, R8 ;  /* 0x00000008000a7213 */ /* 0x001fe20000000000 */
[----:B------:R-:W-:Y:S02]  /*11a10*/  IMAD.MOV.U32 R2, RZ, RZ, R14 ;  /* 0x000000ffff027224 */ /* 0x000fe400078e000e */
[----:B------:R-:W-:Y:S02]  /*11a20*/  IMAD.IADD R7, R7, 0x1, -R16 ;  /* 0x0000000107077824 */ /* 0x000fe400078e0a10 */
[----:B------:R-:W-:Y:S02]  /*11a30*/  IMAD R13, R2, R11, RZ ;  /* 0x0000000b020d7224 */ /* 0x000fe400078e02ff */
[----:B------:R-:W-:Y:S01]  /*11a40*/  IMAD.MOV.U32 R2, RZ, RZ, RZ ;  /* 0x000000ffff027224 */ /* 0x000fe200078e00ff */
[----:B------:R-:W-:Y:S01]  /*11a50*/  IABS R4, R7 ;  /* 0x0000000700047213 */ /* 0x000fe20000000000 */
[----:B------:R-:W-:-:S02]  /*11a60*/  IMAD.MOV R10, RZ, RZ, -R10 ;  /* 0x000000ffff0a7224 */ /* 0x000fc400078e0a0a */
[----:B------:R-:W-:-:S04]  /*11a70*/  IMAD.HI.U32 R2, R3, R13, R2 ;  /* 0x0000000d03027227 */ /* 0x000fc800078e0002 */
[----:B------:R-:W-:Y:S02]  /*11a80*/  IMAD.MOV.U32 R3, RZ, RZ, R4 ;  /* 0x000000ffff037224 */ /* 0x000fe400078e0004 */
[----:B------:R-:W-:Y:S02]  /*11a90*/  IMAD.MOV.U32 R4, RZ, RZ, R10 ;  /* 0x000000ffff047224 */ /* 0x000fe400078e000a */
[----:B------:R-:W-:-:S04]  /*11aa0*/  IMAD.HI.U32 R2, R2, R3, RZ ;  /* 0x0000000302027227 */ /* 0x000fc800078e00ff */
[----:B------:R-:W-:Y:S01]  /*11ab0*/  IMAD R4, R2, R4, R3 ;  /* 0x0000000402047224 */ /* 0x000fe200078e0203 */
[----:B------:R-:W-:-:S04]  /*11ac0*/  LOP3.LUT R3, R7, R8, RZ, 0x3c, !PT ;  /* 0x0000000807037212 */ /* 0x000fc800078e3cff */
[----:B------:R-:W-:Y:S02]  /*11ad0*/  ISETP.GT.U32.AND P1, PT, R11, R4, PT ;  /* 0x000000040b00720c */ /* 0x000fe40003f24070 */
[----:B------:R-:W-:-:S11]  /*11ae0*/  ISETP.GE.AND P2, PT, R3, RZ, PT ;  /* 0x000000ff0300720c */ /* 0x000fd60003f46270 */
[----:B------:R-:W-:Y:S02]  /*11af0*/  @!P1 IMAD.IADD R4, R4, 0x1, -R11 ;  /* 0x0000000104049824 */ /* 0x000fe400078e0a0b */
[----:B------:R-:W-:Y:S01]  /*11b00*/  @!P1 VIADD R2, R2, 0x1 ;  /* 0x0000000102029836 */ /* 0x000fe20000000000 */
[----:B------:R-:W-:Y:S02]  /*11b10*/  ISETP.NE.AND P1, PT, R8, RZ, PT ;  /* 0x000000ff0800720c */ /* 0x000fe40003f25270 */
[----:B------:R-:W-:-:S13]  /*11b20*/  ISETP.GE.U32.AND P0, PT, R4, R11, PT ;  /* 0x0000000b0400720c */ /* 0x000fda0003f06070 */
[----:B------:R-:W-:-:S04]  /*11b30*/  @P0 VIADD R2, R2, 0x1 ;  /* 0x0000000102020836 */ /* 0x000fc80000000000 */
[----:B------:R-:W-:-:S04]  /*11b40*/  IMAD.MOV.U32 R3, RZ, RZ, R2 ;  /* 0x000000ffff037224 */ /* 0x000fc800078e0002 */
[----:B------:R-:W-:Y:S01]  /*11b50*/  @!P2 IMAD.MOV R3, RZ, RZ, -R3 ;  /* 0x000000ffff03a224 */ /* 0x000fe200078e0a03 */
[----:B------:R-:W-:-:S05]  /*11b60*/  @!P1 LOP3.LUT R3, RZ, R8, RZ, 0x33, !PT ;  /* 0x00000008ff039212 */ /* 0x000fca00078e33ff */
[----:B------:R-:W-:Y:S02]  /*11b70*/  IMAD R2, R6, R3, RZ ;  /* 0x0000000306027224 */ /* 0x000fe400078e02ff */
[----:B------:R-:W-:Y:S02]  /*11b80*/  IMAD.MOV R3, RZ, RZ, -R3 ;  /* 0x000000ffff037224 */ /* 0x000fe400078e0a03 */
[----:B------:R-:W-:Y:S02]  /*11b90*/  IMAD.MOV R4, RZ, RZ, -R2 ;  /* 0x000000ffff047224 */ /* 0x000fe400078e0a02 */
[----:B------:R-:W-:-:S03]  /*11ba0*/  IMAD R7, R8, R3, R7 ;  /* 0x0000000308077224 */ /* 0x000fc600078e0207 */
[----:B------:R-:W-:Y:S01]  /*11bb0*/  VIADDMNMX R4, R4, R9, R6, PT ;  /* 0x0000000904047246 */ /* 0x000fe20003800106 */
[----:B------:R-:W-:Y:S01]  /*11bc0*/  IMAD.IADD R2, R7, 0x1, R2 ;  /* 0x0000000107027824 */ /* 0x000fe200078e0202 */
[----:B------:R-:W-:Y:S02]  /*11bd0*/  IABS R3, R7 ;  /* 0x0000000700037213 */ /* 0x000fe40000000000 */
[----:B------:R-:W-:Y:S02]  /*11be0*/  R2UR UR9, R4 ;  /* 0x00000000040972ca */ /* 0x000fe400000e0000 */
[----:B------:R-:W-:-:S11]  /*11bf0*/  R2UR UR8, R3 ;  /* 0x00000000030872ca */ /* 0x000fd600000e0000 */
[----:B------:R-:W-:Y:S02]  /*11c00*/  IABS R10, UR9 ;  /* 0x00000009000a7c13 */ /* 0x000fe40008000000 */
[----:B------:R-:W-:Y:S02]  /*11c10*/  IABS R3, UR9 ;  /* 0x0000000900037c13 */ /* 0x000fe40008000000 */
[----:B------:R-:W0:Y:S01]  /*11c20*/  I2F.RP R4, R10 ;  /* 0x0000000a00047306 */ /* 0x000e220000209400 */
[----:B------:R-:W-:Y:S02]  /*11c30*/  R2UR UR6, R10 ;  /* 0x000000000a0672ca */ /* 0x000fe400000e0000 */
[----:B------:R-:W-:-:S05]  /*11c40*/  IMAD.MOV R3, RZ, RZ, -R3 ;  /* 0x000000ffff037224 */ /* 0x000fca00078e0a03 */
[----:B0-----:R-:W0:Y:S02]  /*11c50*/  MUFU.RCP R4, R4 ;  /* 0x0000000400047308 */ /* 0x001e240000001000 */
[----:B0-----:R-:W-:-:S06]  /*11c60*/  VIADD R6, R4, 0xffffffe ;  /* 0x0ffffffe04067836 */ /* 0x001fcc0000000000 */
[----:B------:R-:W0:Y:S02]  /*11c70*/  F2I.FTZ.U32.TRUNC.NTZ R6, R6 ;  /* 0x0000000600067305 */ /* 0x000e24000021f000 */
[----:B0-----:R-:W-:-:S13]  /*11c80*/  R2UR UR5, R6 ;  /* 0x00000000060572ca */ /* 0x001fda00000e0000 */
[----:B------:R-:W-:-:S04]  /*11c90*/  UIADD3 UR4, URZ, -UR5, URZ ;  /* 0x800000053f047290 */ /* 0x000fc8000fffe03f */
[----:B------:R-:W-:-:S03]  /*11ca0*/  UIMAD UR6, UR4, UR6, URZ ;  /* 0x00000006040672a4 */ /* 0x000fc6000f8e023f */
[----:B------:R-:W-:Y:S02]  /*11cb0*/  UMOV UR4, URZ ;  /* 0x0000003f00047c82 */ /* 0x000fe40008000000 */
[----:B------:R-:W-:-:S04]  /*11cc0*/  UIMAD.WIDE.U32 UR4, UR5, UR6, UR4 ;  /* 0x00000006050472a5 */ /* 0x000fc8000f8e0004 */
[----:B------:R-:W-:-:S06]  /*11cd0*/  UIMAD.WIDE.U32 UR4, UR5, UR8, URZ ;  /* 0x00000008050472a5 */ /* 0x000fcc000f8e003f */
[----:B------:R-:W-:Y:S01]  /*11ce0*/  IMAD.U32 R4, RZ, RZ, UR5 ;  /* 0x00000005ff047e24 */ /* 0x000fe2000f8e00ff */
[----:B------:R-:W-:-:S03]  /*11cf0*/  R2UR UR4, R7 ;  /* 0x00000000070472ca */ /* 0x000fc600000e0000 */
[----:B------:R-:W-:-:S05]  /*11d00*/  IMAD R3, R3, R4, UR8 ;  /* 0x0000000803037e24 */ /* 0x000fca000f8e0204 */
[----:B------:R-:W-:-:S05]  /*11d10*/  ISETP.GT.U32.AND P0, PT, R10, R3, PT ;  /* 0x000000030a00720c */ /* 0x000fca0003f04070 */
[----:B------:R-:W-:-:S08]  /*11d20*/  ULOP3.LUT UR4, UR4, UR9, URZ, 0x3c, !UPT ;  /* 0x0000000904047292 */ /* 0x000fd0000f8e3c3f */
[----:B------:R-:W-:Y:S01]  /*11d30*/  VOTEU.ANY UP1, P0 ;  /* 0x00000000003f7886 */ /* 0x000fe20000020100 */
[----:B------:R-:W-:-:S04]  /*11d40*/  PLOP3.LUT P0, PT, PT, PT, UP1, 0x80, 0x0 ;  /* 0x000000000000781c */ /* 0x000fc80003f0f018 */
[----:B------:R-:W-:Y:S02]  /*11d50*/  @!UP1 UIADD3 UR5, UR5, 0x1, URZ ;  /* 0x0000000105059890 */ /* 0x000fe4000fffe03f */
[----:B------:R-:W-:-:S07]  /*11d60*/  UISETP.GE.AND UP1, UPT, UR4, URZ, UPT ;  /* 0x0000003f0400728c */ /* 0x000fce000bf26270 */
[----:B------:R-:W-:-:S05]  /*11d70*/  @!P0 IMAD.IADD R3, R3, 0x1, -R10 ;  /* 0x0000000103038824 */ /* 0x000fca00078e0a0a */
[----:B------:R-:W-:Y:S01]  /*11d80*/  ISETP.GE.U32.AND P0, PT, R3, R10, PT ;  /* 0x0000000a0300720c */ /* 0x000fe20003f06070 */
[----:B------:R-:W-:-:S12]  /*11d90*/  IMAD R3, RZ, RZ, -UR9 ;  /* 0x80000009ff037e24 */ /* 0x000fd8000f8e02ff */
[----:B------:R-:W-:-:S05]  /*11da0*/  VOTEU.ANY UP0, P0 ;  /* 0x00000000003f7886 */ /* 0x000fca0000000100 */
[----:B------:R-:W-:Y:S02]  /*11db0*/  @UP0 UIADD3 UR5, UR5, 0x1, URZ ;  /* 0x0000000105050890 */ /* 0x000fe4000fffe03f */
[----:B------:R-:W-:Y:S02]  /*11dc0*/  UISETP.NE.AND UP0, UPT, UR9, URZ, UPT ;  /* 0x0000003f0900728c */ /* 0x000fe4000bf05270 */
[----:B------:R-:W-:-:S09]  /*11dd0*/  @!UP1 UIADD3 UR5, -UR5, URZ, URZ ;  /* 0x0000003f05059290 */ /* 0x000fd2000fffe13f */
[----:B------:R-:W-:-:S04]  /*11de0*/  @!UP0 ULOP3.LUT UR5, URZ, UR9, URZ, 0x33, !UPT ;  /* 0x000000093f058292 */ /* 0x000fc8000f8e333f */
[----:B------:R-:W-:Y:S02]  /*11df0*/  ULOP3.LUT UR4, URZ, UR5, URZ, 0x33, !UPT ;  /* 0x000000053f047292 */ /* 0x000fe4000f8e333f */
[----:B------:R-:W-:Y:S02]  /*11e00*/  IMAD R18, R3, UR5, R2 ;  /* 0x0000000503127c24 */ /* 0x000fe4000f8e0202 */
[----:B------:R-:W-:Y:S01]  /*11e10*/  UIADD3 UR4, UR7, UR4, URZ ;  /* 0x0000000407047290 */ /* 0x000fe2000fffe03f */
[----:B------:R-:W-:Y:S11]  /*11e20*/  BRA `(.L_x_1113) ;  /* 0x0000000000107947 */ /* 0x000ff60003800000 */
.L_x_1108:
[----:B------:R-:W0:Y:S01]  /*11e30*/  LDC R19, c[0x0][0xc3c] ;  /* 0x00030f00ff137b82 */ /* 0x000e220000000800 */
[----:B------:R-:W-:Y:S01]  /*11e40*/  IMAD.MOV.U32 R16, RZ, RZ, R7 ;  /* 0x000000ffff107224 */ /* 0x000fe200078e0007 */
[----:B------:R-:W-:Y:S01]  /*11e50*/  UMOV UR4, URZ ;  /* 0x0000003f00047c82 */ /* 0x000fe20008000000 */
[----:B------:R-:W-:-:S07]  /*11e60*/  IMAD.MOV.U32 R18, RZ, RZ, RZ ;  /* 0x000000ffff127224 */ /* 0x000fce00078e00ff */
.L_x_1113:
[----:B------:R-:W-:Y:S01]  /*11e70*/  ISETP.NE.AND P0, PT, R5, RZ, PT ;  /* 0x000000ff0500720c */ /* 0x000fe20003f05270 */
[----:B------:R-:W-:-:S12]  /*11e80*/  IMAD.U32 R17, RZ, RZ, UR4 ;  /* 0x00000004ff117e24 */ /* 0x000fd8000f8e00ff */
[----:B------:R-:W1:Y:S01]  /*11e90*/  @!P0 S2R R3, SR_CgaCtaId ;  /* 0x0000000000038919 */ /* 0x000e620000008800 */
[----:B------:R-:W-:-:S04]  /*11ea0*/  @!P0 MOV R2, 0x400 ;  /* 0x0000040000028802 */ /* 0x000fc80000000f00 */
[----:B-1----:R-:W-:-:S05]  /*11eb0*/  @!P0 LEA R2, R3, R2, 0x18 ;  /* 0x0000000203028211 */ /* 0x002fca00078ec0ff */
[----:B0-----:R0:W-:Y:S01]  /*11ec0*/  @!P0 STS.128 [R2+0x19cd0], R16 ;  /* 0x019cd01002008388 */ /* 0x0011e20000000c00 */
[----:B------:R-:W-:Y:S06]  /*11ed0*/  BAR.ARV 0x5, 0x200 ;  /* 0x0148000000007b1d */ /* 0x000fec0000002000 */
.L_x_1106:
[----:B------:R1:W-:Y:S01]  /*11ee0*/  STL [R1+0x20], RZ ;  /* 0x000020ff01007387 */ /* 0x0003e20000100800 */
[----:B------:R-:W-:Y:S01]  /*11ef0*/  ULDC UR5, c[0x0][0xc3c] ;  /* 0x00030f0000057ab9 */ /* 0x000fe20000000800 */
[----:B------:R-:W-:Y:S01]  /*11f00*/  IMAD.MOV.U32 R25, RZ, RZ, 0x1 ;  /* 0x00000001ff197424 */ /* 0x000fe200078e00ff */
[----:B------:R-:W-:Y:S01]  /*11f10*/  ISETP.GE.AND P0, PT, R19, UR5, PT ;  /* 0x0000000513007c0c */ /* 0x000fe2000bf06270 */
[----:B------:R-:W-:-:S12]  /*11f20*/  IMAD.MOV.U32 R24, RZ, RZ, RZ ;  /* 0x000000ffff187224 */ /* 0x000fd800078e00ff */
        /* <DEDUP_REMOVED lines=20> */
[----:B------:R-:W-:Y:S02]  /*12070*/  LOP3.LUT R0, R5, 0x400, RZ, 0xc0, !PT ;  /* 0x0000040005007812 */ /* 0x000fe400078ec0ff */
[----:B------:R-:W-:Y:S02]  /*12080*/  LOP3.LUT R4, R4, 0x10, R8, 0xf8, !PT ;  /* 0x0000001004047812 */ /* 0x000fe400078ef808 */
[----:B------:R-:W-:Y:S02]  /*12090*/  LOP3.LUT R3, R3, 0x10, R6, 0x78, !PT ;  /* 0x0000001003037812 */ /* 0x000fe400078e7806 */
[----:B------:R-:W-:-:S02]  /*120a0*/  LOP3.LUT R4, R4, 0x380, R5, 0xf8, !PT ;  /* 0x0000038004047812 */ /* 0x000fc400078ef805 */
[----:B------:R-:W-:Y:S02]  /*120b0*/  LOP3.LUT R2, R2, 0x400, R29, 0xf8, !PT ;  /* 0x0000040002027812 */ /* 0x000fe400078ef81d */
[----:B------:R-:W-:Y:S01]  /*120c0*/  LOP3.LUT R0, R0, 0x800, R7, 0xf8, !PT ;  /* 0x0000080000007812 */ /* 0x000fe200078ef807 */
[----:B------:R-:W-:Y:S01]  /*120d0*/  IMAD.SHL.U32 R7, R8, 0x2, RZ ;  /* 0x0000000208077824 */ /* 0x000fe200078e00ff */
[----:B------:R-:W-:Y:S02]  /*120e0*/  LOP3.LUT R5, R4, 0x70, R29, 0x78, !PT ;  /* 0x0000007004057812 */ /* 0x000fe400078e781d */
[----:B------:R-:W-:Y:S02]  /*120f0*/  LOP3.LUT R2, R2, R3, RZ, 0xfc, !PT ;  /* 0x0000000302027212 */ /* 0x000fe400078efcff */
[----:B------:R-:W-:Y:S01]  /*12100*/  LOP3.LUT R0, R0, R5, RZ, 0xfc, !PT ;  /* 0x0000000500007212 */ /* 0x000fe200078efcff */
[----:B-1----:R-:W-:Y:S01]  /*12110*/  IMAD.U32 R5, RZ, RZ, UR5 ;  /* 0x00000005ff057e24 */ /* 0x002fe2000f8e00ff */
[----:B------:R-:W-:Y:S01]  /*12120*/  LOP3.LUT R6, R29, 0x90, RZ, 0xc0, !PT ;  /* 0x000000901d067812 */ /* 0x000fe200078ec0ff */
[----:B------:R0:W-:Y:S03]  /*12130*/  STL [R1+0x10], R2 ;  /* 0x0000100201007387 */ /* 0x0001e60000100800 */
[----:B------:R-:W-:Y:S01]  /*12140*/  LOP3.LUT R6, R6, 0x10, R7, 0x78, !PT ;  /* 0x0000001006067812 */ /* 0x000fe200078e7807 */
[----:B------:R1:W-:Y:S01]  /*12150*/  STL [R1+0xc], R0 ;  /* 0x00000c0001007387 */ /* 0x0003e20000100800 */
[----:B------:R-:W-:-:S02]  /*12160*/  LOP3.LUT R7, R8, 0x7f, RZ, 0xc0, !PT ;  /* 0x0000007f08077812 */ /* 0x000fc400078ec0ff */
[----:B------:R-:W-:Y:S02]  /*12170*/  LOP3.LUT R3, R6, 0x760, R29, 0xf8, !PT ;  /* 0x0000076006037812 */ /* 0x000fe400078ef81d */
[----:B------:R-:W-:Y:S01]  /*12180*/  LEA R22, R5, R22, 0x18 ;  /* 0x0000001605167211 */ /* 0x000fe200078ec0ff */
[----:B0-----:R-:W-:Y:S01]  /*12190*/  IMAD.MOV.U32 R2, RZ, RZ, 0x40 ;  /* 0x00000040ff027424 */ /* 0x001fe200078e00ff */
[----:B------:R-:W-:Y:S01]  /*121a0*/  LOP3.LUT R29, R29, 0x10, RZ, 0xc0, !PT ;  /* 0x000000101d1d7812 */ /* 0x000fe200078ec0ff */
[----:B------:R0:W-:Y:S01]  /*121b0*/  STL [R1+0x8], R3 ;  /* 0x0000080301007387 */ /* 0x0001e20000100800 */
[----:B-1----:R-:W-:Y:S02]  /*121c0*/  IMAD.SHL.U32 R0, R8, 0x40, RZ ;  /* 0x0000004008007824 */ /* 0x002fe400078e00ff */
[----:B------:R-:W-:Y:S01]  /*121d0*/  SEL R2, R2, 0xffffffc0, !P0 ;  /* 0xffffffc002027807 */ /* 0x000fe20004000000 */
[----:B------:R0:W-:Y:S01]  /*121e0*/  STL [R1+0x4], R5 ;  /* 0x0000040501007387 */ /* 0x0001e20000100800 */
[----:B------:R-:W-:-:S02]  /*121f0*/  LOP3.LUT R2, R29, 0x40, RZ, 0xfc, !PT ;  /* 0x000000401d027812 */ /* 0x000fc400078efcff */
[----:B------:R-:W-:Y:S01]  /*12200*/  LOP3.LUT R4, R0, 0x40, RZ, 0xc0, !PT ;  /* 0x0000004000047812 */ /* 0x000fe200078ec0ff */
[----:B------:R0:W-:Y:S01]  /*12210*/  STL [R1+0x20], RZ ;  /* 0x000020ff01007387 */ /* 0x0001e20000100800 */
[----:B------:R-:W-:-:S04]  /*12220*/  SHF.R.U32.HI R0, RZ, 0x1, R7 ;  /* 0x00000001ff007819 */ /* 0x000fc80000011607 */
[----:B------:R-:W-:Y:S01]  /*12230*/  LOP3.LUT R0, R0, R4, RZ, 0xfc, !PT ;  /* 0x0000000400007212 */ /* 0x000fe200078efcff */
[----:B------:R-:W-:Y:S01]  /*12240*/  IMAD.IADD R0, R22, 0x1, R3 ;  /* 0x0000000116007824 */ /* 0x000fe200078e0203 */
[----:B------:R-:W-:-:S04]  /*12250*/  LOP3.LUT R4, R29, 0x20, RZ, 0xfc, !PT ;  /* 0x000000201d047812 */ /* 0x000fc800078efcff */
[----:B------:R0:W-:Y:S03]  /*12260*/  STL [R1+0x14], R0 ;  /* 0x0000140001007387 */ /* 0x0001e60000100800 */
.L_x_1195:
[----:B012---:R-:W0:Y:S08]  /*12270*/  LDC.64 R2, c[0x0][0xa28] ;  /* 0x00028a00ff027b82 */ /* 0x007e300000000a00 */
[----:B------:R-:W1:Y:S01]  /*12280*/  LDC.64 R4, c[0x0][0xa18] ;  /* 0x00028600ff047b82 */ /* 0x000e620000000a00 */
[----:B0-----:R-:W-:-:S04]  /*12290*/  ISETP.NE.U32.AND P0, PT, R2, RZ, PT ;  /* 0x000000ff0200720c */ /* 0x001fc80003f05070 */
[----:B------:R-:W-:-:S13]  /*122a0*/  ISETP.NE.AND.EX P0, PT, R3, RZ, PT, P0 ;  /* 0x000000ff0300720c */ /* 0x000fda0003f05300 */
[----:B------:R-:W0:Y:S02]  /*122b0*/  @P0 LDC.64 R2, c[0x0][0xa28] ;  /* 0x00028a00ff020b82 */ /* 0x000e240000000a00 */
[----:B0-----:R-:W-:-:S05]  /*122c0*/  @P0 IMAD.WIDE R2, R19, 0x4, R2 ;  /* 0x0000000413020825 */ /* 0x001fca00078e0202 */
[----:B------:R0:W2:Y:S01]  /*122d0*/  @P0 LDG.E R0, desc[UR54][R2.64] ;  /* 0x0000003602000981 */ /* 0x0000a2000c1e1900 */
[----:B-1----:R-:W-:Y:S01]  /*122e0*/  ISETP.NE.U32.AND P2, PT, R4, RZ, PT ;  /* 0x000000ff0400720c */ /* 0x002fe20003f45070 */
[----:B------:R-:W-:Y:S01]  /*122f0*/  UMOV UR36, URZ ;  /* 0x0000003f00247c82 */ /* 0x000fe20008000000 */
[----:B------:R-:W-:Y:S02]  /*12300*/  LOP3.LUT R23, R23, 0xffffffdf, RZ, 0xc0, !PT ;  /* 0xffffffdf17177812 */ /* 0x000fe400078ec0ff */
[----:B------:R-:W-:Y:S02]  /*12310*/  ISETP.NE.AND.EX P2, PT, R5, RZ, PT, P2 ;  /* 0x000000ff0500720c */ /* 0x000fe40003f45320 */
[----:B------:R-:W1:Y:S08]  /*12320*/  LDC.64 R4, c[0x0][0xa00] ;  /* 0x00028000ff047b82 */ /* 0x000e700000000a00 */
[----:B0-----:R-:W0:Y:S02]  /*12330*/  LDC.64 R2, c[0x0][0xa00] ;  /* 0x00028000ff027b82 */ /* 0x001e240000000a00 */
[----:B0-----:R-:W-:-:S04]  /*12340*/  ISETP.NE.U32.AND P1, PT, R2, RZ, PT ;  /* 0x000000ff0200720c */ /* 0x001fc80003f25070 */
[----:B------:R-:W-:Y:S02]  /*12350*/  ISETP.NE.AND.EX P3, PT, R3, RZ, PT, P1 ;  /* 0x000000ff0300720c */ /* 0x000fe40003f65310 */
[----:B------:R-:W0:Y:S01]  /*12360*/  @P2 LDC.64 R2, c[0x0][0xa18] ;  /* 0x00028600ff022b82 */ /* 0x000e220000000a00 */
[----:B------:R-:W-:-:S10]  /*12370*/  IMAD.MOV.U32 R17, RZ, RZ, RZ ;  /* 0x000000ffff117224 */ /* 0x000fd400078e00ff */
[----:B------:R-:W-:Y:S01]  /*12380*/  @P3 LOP3.LUT R23, R23, 0x20, RZ, 0xfc, !PT ;  /* 0x0000002017173812 */ /* 0x000fe200078efcff */
[----:B0-----:R-:W-:Y:S01]  /*12390*/  @P2 IMAD.WIDE R2, R19, 0x4, R2 ;  /* 0x0000000413022825 */ /* 0x001fe200078e0202 */
[----:B--2---:R-:W-:-:S04]  /*123a0*/  @P0 R2UR UR36, R0 ;  /* 0x00000000002402ca */ /* 0x004fc800000e0000 */
[----:B------:R1:W2:Y:S02]  /*123b0*/  @P2 LDG.E R0, desc[UR54][R2.64] ;  /* 0x0000003602002981 */ /* 0x0002a4000c1e1900 */
[----:B-1----:R-:W-:-:S05]  /*123c0*/  IMAD.WIDE R2, R19, 0x4, R4 ;  /* 0x0000000413027825 */ /* 0x002fca00078e0204 */
[----:B------:R0:W5:Y:S01]  /*123d0*/  @P3 LDG.E R17, desc[UR54][R2.64] ;  /* 0x0000003602113981 */ /* 0x000162000c1e1900 */
[----:B--2---:R-:W-:Y:S01]  /*123e0*/  @P2 R2UR UR37, R0 ;  /* 0x00000000002522ca */ /* 0x004fe200000e0000 */
[----:B0-----:R-:W-:-:S14]  /*123f0*/  @P2 BRA `(.L_x_1115) ;  /* 0x00000000001c2947 */ /* 0x001fdc0003800000 */
[----:B------:R-:W-:Y:S01]  /*12400*/  ULDC UR37, c[0x0][0x288] ;  /* 0x0000a20000257ab9 */ /* 0x000fe20000000800 */
[----:B------:R-:W-:Y:S05]  /*12410*/  @!P3 BRA `(.L_x_1115) ;  /* 0x000000000014b947 */ /* 0x000fea0003800000 */
[----:B------:R-:W2:Y:S04]  /*12420*/  LDG.E R4, desc[UR54][R2.64] ;  /* 0x0000003602047981 */ /* 0x000ea8000c1e1900 */
[----:B------:R-:W3:Y:S01]  /*12430*/  LDG.E R0, desc[UR54][R2.64+0x4] ;  /* 0x0000043602007981 */ /* 0x000ee2000c1e1900 */
[----:B--2---:R-:W-:Y:S02]  /*12440*/  R2UR UR5, R4 ;  /* 0x00000000040572ca */ /* 0x004fe400000e0000 */
[----:B---3--:R-:W-:-:S13]  /*12450*/  R2UR UR37, R0 ;  /* 0x00000000002572ca */ /* 0x008fda00000e0000 */
[----:B------:R-:W-:-:S12]  /*12460*/  UIADD3 UR37, -UR5, UR37, URZ ;  /* 0x0000002505257290 */ /* 0x000fd8000fffe13f */
.L_x_1115:
[----:B------:R-:W-:Y:S01]  /*12470*/  ULDC.64 UR6, c[0x0][0x418] ;  /* 0x0001060000067ab9 */ /* 0x000fe20000000a00 */
[----:B------:R-:W-:Y:S01]  /*12480*/  ULDC UR5, c[0x0][0x424] ;  /* 0x0001090000057ab9 */ /* 0x000fe20000000800 */
[----:B------:R-:W-:Y:S01]  /*12490*/  UISETP.NE.U32.AND UP0, UPT, UR6, URZ, UPT ;  /* 0x0000003f0600728c */ /* 0x000fe2000bf05070 */
[----:B------:R-:W-:-:S03]  /*124a0*/  ULDC UR40, c[0x0][0x2f0] ;  /* 0x0000bc0000287ab9 */ /* 0x000fc60000000800 */
[----:B------:R-:W-:-:S03]  /*124b0*/  UISETP.NE.AND.EX UP0, UPT, UR7, URZ, UPT, UP0 ;  /* 0x0000003f0700728c */ /* 0x000fc6000bf05300 */
[----:B------:R-:W-:Y:S01]  /*124c0*/  ULDC.64 UR6, c[0x0][0xa20] ;  /* 0x0002880000067ab9 */ /* 0x000fe20000000a00 */
[----:B------:R-:W-:Y:S01]  /*124d0*/  USEL UR5, UR5, 0x1, UP0 ;  /* 0x0000000105057887 */ /* 0x000fe20008000000 */
[----:B------:R-:W-:-:S03]  /*124e0*/  ISETP.NE.U32.AND P0, PT, RZ, UR6, PT ;  /* 0x00000006ff007c0c */ /* 0x000fc6000bf05070 */
[----:B------:R-:W-:Y:S01]  /*124f0*/  UIMAD UR40, UR5, UR40, URZ ;  /* 0x00000028052872a4 */ /* 0x000fe2000f8e023f */
[----:B------:R-:W-:-:S13]  /*12500*/  ISETP.NE.AND.EX P0, PT, RZ, UR7, PT, P0 ;  /* 0x00000007ff007c0c */ /* 0x000fda000bf05300 */
[----:B------:R-:W-:Y:S05]  /*12510*/  @!P0 BRA `(.L_x_1116) ;  /* 0x0000000000148947 */ /* 0x000fea0003800000 */
[----:B------:R-:W0:Y:S02]  /*12520*/  LDC.64 R2, c[0x0][0xa20] ;  /* 0x00028800ff027b82 */ /* 0x000e240000000a00 */
[----:B0-----:R-:W-:-:S06]  /*12530*/  IMAD.WIDE R2, R19, 0x4, R2 ;  /* 0x0000000413027825 */ /* 0x001fcc00078e0202 */
[----:B------:R-:W2:Y:S02]  /*12540*/  LDG.E R2, desc[UR54][R2.64] ;  /* 0x0000003602027981 */ /* 0x000ea4000c1e1900 */
[----:B--2---:R-:W-:Y:S01]  /*12550*/  R2UR UR40, R2 ;  /* 0x00000000022872ca */ /* 0x004fe200000e0000 */
[----:B------:R-:W-:-:S14]  /*12560*/  BRA `(.L_x_1117) ;  /* 0x00000000002c7947 */ /* 0x000fdc0003800000 */
.L_x_1116:
        /* <DEDUP_REMOVED lines=11> */
.L_x_1117:
[----:B------:R-:W-:Y:S01]  /*12620*/  ULDC UR5, c[0x0][0x448] ;  /* 0x0001120000057ab9 */ /* 0x000fe20000000800 */
[----:B------:R-:W-:Y:S02]  /*12630*/  UIMAD UR39, UR4, 0xc0, URZ ;  /* 0x000000c0042778a4 */ /* 0x000fe4000f8e023f */
[----:B------:R-:W-:Y:S02]  /*12640*/  UISETP.NE.AND UP0, UPT, UR5, 0x1, UPT ;  /* 0x000000010500788c */ /* 0x000fe4000bf05270 */
[----:B------:R-:W-:Y:S01]  /*12650*/  UIADD3 UR8, UR39, 0xbf, URZ ;  /* 0x000000bf27087890 */ /* 0x000fe2000fffe03f */
[----:B------:R-:W-:Y:S01]  /*12660*/  ULDC.64 UR4, c[0x0][0x9e0] ;  /* 0x0002780000047ab9 */ /* 0x000fe20000000a00 */
[----:B------:R-:W-:Y:S02]  /*12670*/  UP2UR UR46, UPR, URZ, 0x1 ;  /* 0x000000013f2e7883 */ /* 0x000fe40008000000 */
[----:B------:R-:W-:-:S05]  /*12680*/  UIADD3 UR40, -UR36, UR40, URZ ;  /* 0x0000002824287290 */ /* 0x000fca000fffe13f */
[----:B------:R-:W-:Y:S01]  /*12690*/  @UP0 ULDC UR6, c[0x0][0x44c] ;  /* 0x0001130000060ab9 */ /* 0x000fe20000000800 */
[----:B------:R-:W-:Y:S01]  /*126a0*/  @UP0 ULDC UR10, c[0x0][0x450] ;  /* 0x00011400000a0ab9 */ /* 0x000fe20000000800 */
[----:B------:R-:W-:Y:S02]  /*126b0*/  UIMAD.WIDE.U32 UR6, UR8, UR6, URZ ;  /* 0x00000006080672a5 */ /* 0x000fe4000f8e003f */
[----:B------:R-:W-:Y:S02]  /*126c0*/  UIADD3 UR9, UR40, 0x1, -UR37 ;  /* 0x0000000128097890 */ /* 0x000fe4000fffe825 */
[----:B------:R-:W-:Y:S02]  /*126d0*/  @UP0 USHF.R.U32.HI UR8, URZ, UR10, UR7 ;  /* 0x0000000a3f080299 */ /* 0x000fe40008011607 */
[----:B------:R-:W-:Y:S02]  /*126e0*/  UISETP.GE.AND UP0, UPT, UR5, 0x1, UPT ;  /* 0x000000010500788c */ /* 0x000fe4000bf06270 */
[----:B------:R-:W-:-:S04]  /*126f0*/  UIADD3 UR9, UR9, UR8, URZ ;  /* 0x0000000809097290 */ /* 0x000fc8000fffe03f */
[----:B------:R-:W-:Y:S01]  /*12700*/  PLOP3.LUT P1, PT, PT, PT, UP0, 0x80, 0x0 ;  /* 0x000000000000781c */ /* 0x000fe20003f2f008 */
[----:B------:R-:W-:-:S12]  /*12710*/  UIADD3 UR4, UR9, UR4, URZ ;  /* 0x0000000409047290 */ /* 0x000fd8000fffe03f */
[----:B------:R-:W-:Y:S05]  /*12720*/  @!P1 BRA `(.L_x_1118) ;  /* 0x0000000000449947 */ /* 0x000fea0003800000 */
        /* <DEDUP_REMOVED lines=10> */
.L_x_1119:
[----:B------:R-:W-:-:S11]  /*127d0*/  UISETP.NE.AND UP0, UPT, UR5, 0x1, UPT ;  /* 0x000000010500788c */ /* 0x000fd6000bf05270 */
[----:B------:R-:W-:Y:S02]  /*127e0*/  @UP0 ULDC.64 UR10, c[0x0][0x9e8] ;  /* 0x00027a00000a0ab9 */ /* 0x000fe40000000a00 */
[----:B------:R-:W-:-:S04]  /*127f0*/  UIMAD.WIDE.U32 UR6, UR8, UR10, URZ ;  /* 0x0000000a080672a5 */ /* 0x000fc8000f8e003f */
[----:B------:R-:W-:-:S12]  /*12800*/  @UP0 USHF.R.U32.HI UR8, URZ, UR11, UR7 ;  /* 0x0000000b3f080299 */ /* 0x000fd80008011607 */
.L_x_1120:
[----:B------:R-:W-:-:S04]  /*12810*/  UIMAD UR8, UR8, UR5, UR5 ;  /* 0x00000005080872a4 */ /* 0x000fc8000f8e0205 */
[----:B------:R-:W-:-:S04]  /*12820*/  UISETP.LT.AND UP0, UPT, UR4, UR8, UPT ;  /* 0x000000080400728c */ /* 0x000fc8000bf01270 */
[----:B------:R-:W-:-:S12]  /*12830*/  USEL UR4, UR4, UR8, UP0 ;  /* 0x0000000804047287 */ /* 0x000fd80008000000 */
.L_x_1118:
[----:B------:R-:W-:Y:S02]  /*12840*/  UISETP.NE.AND UP0, UPT, UR46, URZ, UPT ;  /* 0x0000003f2e00728c */ /* 0x000fe4000bf05270 */
[----:B------:R-:W-:Y:S02]  /*12850*/  UIADD3 UR8, UR40, 0x7f, URZ ;  /* 0x0000007f28087890 */ /* 0x000fe4000fffe03f */
[----:B------:R-:W-:Y:S02]  /*12860*/  UIADD3 UR9, UR4, 0x7f, URZ ;  /* 0x0000007f04097890 */ /* 0x000fe4000fffe03f */
[----:B------:R-:W-:Y:S02]  /*12870*/  USHF.R.S32.HI UR4, URZ, 0x1f, UR8 ;  /* 0x0000001f3f047899 */ /* 0x000fe40008011408 */
[----:B------:R-:W-:Y:S02]  /*12880*/  USHF.R.S32.HI UR10, URZ, 0x1f, UR9 ;  /* 0x0000001f3f0a7899 */ /* 0x000fe40008011409 */
[----:B------:R-:W-:Y:S01]  /*12890*/  ULEA.HI UR4, UR4, UR8, URZ, 0x7 ;  /* 0x0000000804047291 */ /* 0x000fe2000f8f383f */
[----:B------:R-:W-:Y:S01]  /*128a0*/  @UP0 ULDC UR6, c[0x0][0x44c] ;  /* 0x0001130000060ab9 */ /* 0x000fe20000000800 */
[----:B------:R-:W-:-:S02]  /*128b0*/  ULEA.HI UR10, UR10, UR9, URZ, 0x7 ;  /* 0x000000090a0a7291 */ /* 0x000fc4000f8f383f */
[----:B------:R-:W-:Y:S01]  /*128c0*/  UIMAD.WIDE.U32 UR6, UR39, UR6, URZ ;  /* 0x00000006270672a5 */ /* 0x000fe2000f8e003f */
[----:B------:R-:W-:Y:S01]  /*128d0*/  @UP0 ULDC UR9, c[0x0][0x450] ;  /* 0x0001140000090ab9 */ /* 0x000fe20000000800 */
[----:B------:R-:W-:Y:S02]  /*128e0*/  UMOV UR8, UR39 ;  /* 0x0000002700087c82 */ /* 0x000fe40008000000 */
[----:B------:R-:W-:Y:S02]  /*128f0*/  @UP0 USHF.R.U32.HI UR8, URZ, UR9, UR7 ;  /* 0x000000093f080299 */ /* 0x000fe40008011607 */
[----:B------:R-:W-:Y:S02]  /*12900*/  USHF.R.S32.HI UR4, URZ, 0x7, UR4 ;  /* 0x000000073f047899 */ /* 0x000fe40008011404 */
[----:B------:R-:W-:Y:S02]  /*12910*/  USHF.R.S32.HI UR10, URZ, 0x7, UR10 ;  /* 0x000000073f0a7899 */ /* 0x000fe4000801140a */
[----:B------:R-:W-:-:S02]  /*12920*/  UIADD3 UR6, UR8, UR40, -UR37 ;  /* 0x0000002808067290 */ /* 0x000fc4000fffe825 */
[----:B------:R-:W-:Y:S01]  /*12930*/  UISETP.LT.AND UP0, UPT, UR4, UR10, UPT ;  /* 0x0000000a0400728c */ /* 0x000fe2000bf01270 */
[----:B------:R-:W-:-:S03]  /*12940*/  ULDC UR8, c[0x0][0x9dc] ;  /* 0x0002770000087ab9 */ /* 0x000fc60000000800 */
[----:B------:R-:W-:Y:S02]  /*12950*/  USEL UR41, UR4, UR10, UP0 ;  /* 0x0000000a04297287 */ /* 0x000fe40008000000 */
[----:B------:R-:W-:Y:S01]  /*12960*/  UIADD3 UR8, UR6, -UR8, URZ ;  /* 0x8000000806087290 */ /* 0x000fe2000fffe03f */
[----:B------:R-:W-:Y:S11]  /*12970*/  @!P1 BRA `(.L_x_1121) ;  /* 0x0000000000489947 */ /* 0x000ff60003800000 */
[----:B------:R-:W-:Y:S02]  /*12980*/  UMOV UR4, UR6 ;  /* 0x0000000600047c82 */ /* 0x000fe40008000000 */
        /* <DEDUP_REMOVED lines=10> */
.L_x_1122:
[----:B------:R-:W-:-:S11]  /*12a30*/  UISETP.NE.AND UP0, UPT, UR5, 0x1, UPT ;  /* 0x000000010500788c */ /* 0x000fd6000bf05270 */
[----:B------:R-:W-:Y:S02]  /*12a40*/  @UP0 ULDC.64 UR10, c[0x0][0x9e8] ;  /* 0x00027a00000a0ab9 */ /* 0x000fe40000000a00 */
[----:B------:R-:W-:-:S04]  /*12a50*/  UIMAD.WIDE.U32 UR6, UR4, UR10, URZ ;  /* 0x0000000a040672a5 */ /* 0x000fc8000f8e003f */
[----:B------:R-:W-:-:S12]  /*12a60*/  @UP0 USHF.R.U32.HI UR4, URZ, UR11, UR7 ;  /* 0x0000000b3f040299 */ /* 0x000fd80008011607 */
.L_x_1123:
[----:B------:R-:W-:-:S04]  /*12a70*/  UIMAD UR4, UR4, UR5, URZ ;  /* 0x00000005040472a4 */ /* 0x000fc8000f8e023f */
[----:B------:R-:W-:-:S04]  /*12a80*/  UISETP.LT.AND UP0, UPT, UR8, UR4, UPT ;  /* 0x000000040800728c */ /* 0x000fc8000bf01270 */
[----:B------:R-:W-:-:S12]  /*12a90*/  USEL UR8, UR8, UR4, !UP0 ;  /* 0x0000000408087287 */ /* 0x000fd8000c000000 */
.L_x_1121:
        /* <DEDUP_REMOVED lines=26> */
.L_x_1125:
        /* <DEDUP_REMOVED lines=20> */
.L_x_1128:
[----:B------:R-:W-:Y:S05]  /*12d80*/  BSYNC B6 ;  /* 0x0000000000067941 */ /* 0x000fea0003800000 */
.L_x_1127:
        /* <DEDUP_REMOVED lines=22> */
.L_x_1130:
[----:B------:R-:W-:Y:S05]  /*12ef0*/  BSYNC B6 ;  /* 0x0000000000067941 */ /* 0x000fea0003800000 */
.L_x_1129:
        /* <DEDUP_REMOVED lines=20> */
.L_x_1132:
[----:B------:R-:W-:Y:S05]  /*13040*/  BSYNC B6 ;  /* 0x0000000000067941 */ /* 0x000fea0003800000 */
.L_x_1131:
        /* <DEDUP_REMOVED lines=19> */
.L_x_1134:
[----:B------:R-:W-:Y:S05]  /*13180*/  BSYNC B6 ;  /* 0x0000000000067941 */ /* 0x000fea0003800000 */
.L_x_1133:
[----:B------:R-:W0:Y:S01]  /*13190*/  LDC.64 R2, c[0x0][0x9f8] ;  /* 0x00027e00ff027b82 */ /* 0x000e220000000a00 */
[----:B------:R-:W-:-:S07]  /*131a0*/  IMAD.MOV.U32 R27, RZ, RZ, R19 ;  /* 0x000000ffff1b7224 */ /* 0x000fce00078e0013 */
[----:B------:R-:W1:Y:S01]  /*131b0*/  LDC R4, c[0x0][0x430] ;  /* 0x00010c00ff047b82 */ /* 0x000e620000000800 */
[----:B------:R-:W2:Y:S01]  /*131c0*/  S2R R21, SR_TID.X ;  /* 0x0000000000157919 */ /* 0x000ea20000002100 */
[----:B------:R-:W3:Y:S01]  /*131d0*/  S2R R20, SR_TID.X ;  /* 0x0000000000147919 */ /* 0x000ee20000002100 */
[----:B------:R-:W-:-:S05]  /*131e0*/  IMAD.U32 R7, RZ, RZ, UR41 ;  /* 0x00000029ff077e24 */ /* 0x000fca000f8e00ff */
[----:B------:R-:W4:Y:S01]  /*131f0*/  LDC R11, c[0x0][0x2f4] ;  /* 0x0000bd00ff0b7b82 */ /* 0x000f220000000800 */
[----:B0-----:R-:W-:-:S04]  /*13200*/  ISETP.NE.U32.AND P0, PT, R2, RZ, PT ;  /* 0x000000ff0200720c */ /* 0x001fc80003f05070 */
[----:B------:R-:W-:-:S13]  /*13210*/  ISETP.NE.AND.EX P0, PT, R3, RZ, PT, P0 ;  /* 0x000000ff0300720c */ /* 0x000fda0003f05300 */
[----:B------:R-:W0:Y:S02]  /*13220*/  @P0 LDC.64 R2, c[0x0][0x9f8] ;  /* 0x00027e00ff020b82 */ /* 0x000e240000000a00 */
[----:B0-----:R-:W-:-:S05]  /*13230*/  @P0 IMAD.WIDE R2, R19, 0x4, R2 ;  /* 0x0000000413020825 */ /* 0x001fca00078e0202 */
[----:B------:R0:W4:Y:S01]  /*13240*/  @P0 LDG.E R27, desc[UR54][R2.64] ;  /* 0x00000036021b0981 */ /* 0x000122000c1e1900 */
[----:B-1----:R-:W-:Y:S01]  /*13250*/  ISETP.NE.AND P1, PT, R4, 0x1, PT ;  /* 0x000000010400780c */ /* 0x002fe20003f25270 */
[----:B--2---:R-:W-:Y:S01]  /*13260*/  IMAD.SHL.U32 R21, R21, 0x40, RZ ;  /* 0x0000004015157824 */ /* 0x004fe200078e00ff */
[----:B---3--:R-:W-:Y:S02]  /*13270*/  LOP3.LUT R20, R20, 0x7f, RZ, 0xc0, !PT ;  /* 0x0000007f14147812 */ /* 0x008fe400078ec0ff */
[----:B------:R-:W-:Y:S02]  /*13280*/  LEA R7, R7, 0xffffff80, 0x7 ;  /* 0xffffff8007077811 */ /* 0x000fe400078e38ff */
[----:B------:R-:W-:Y:S02]  /*13290*/  SHF.R.U32.HI R20, RZ, 0x1, R20 ;  /* 0x00000001ff147819 */ /* 0x000fe40000011614 */
[----:B------:R-:W-:Y:S02]  /*132a0*/  LOP3.LUT R21, R21, 0x40, RZ, 0xc0, !PT ;  /* 0x0000004015157812 */ /* 0x000fe400078ec0ff */
[----:B------:R-:W-:-:S02]  /*132b0*/  LOP3.LUT R23, R23, 0xffffffef, RZ, 0xc0, !PT ;  /* 0xffffffef17177812 */ /* 0x000fc400078ec0ff */
[----:B------:R-:W-:Y:S01]  /*132c0*/  LOP3.LUT R0, R7, R20, R21, 0xfe, !PT ;  /* 0x0000001407007212 */ /* 0x000fe200078efe15 */
[----:B0-----:R-:W0:Y:S01]  /*132d0*/  @P1 LDC R3, c[0x0][0x434] ;  /* 0x00010d00ff031b82 */ /* 0x001e220000000800 */
[----:B----4-:R-:W-:Y:S02]  /*132e0*/  ISETP.GE.AND P3, PT, R29, R11, PT ;  /* 0x0000000b1d00720c */ /* 0x010fe40003f66270 */
[C---:B------:R-:W-:Y:S01]  /*132f0*/  ISETP.GE.AND P0, PT, R0.reuse, UR40, PT ;  /* 0x0000002800007c0c */ /* 0x040fe2000bf06270 */
[----:B------:R-:W-:Y:S01]  /*13300*/  VIADD R0, R0, UR36 ;  /* 0x0000002400007c36 */ /* 0x000fe20008000000 */
[----:B------:R-:W-:-:S03]  /*13310*/  @P1 LOP3.LUT R23, R23, 0x10, RZ, 0xfc, !PT ;  /* 0x0000001017171812 */ /* 0x000fc600078efcff */
[----:B------:R-:W1:Y:S01]  /*13320*/  @P1 LDC R2, c[0x0][0x438] ;  /* 0x00010e00ff021b82 */ /* 0x000e620000000800 */
[----:B------:R-:W-:Y:S02]  /*13330*/  IMAD.MOV.U32 R8, RZ, RZ, R0 ;  /* 0x000000ffff087224 */ /* 0x000fe400078e0000 */
[----:B0-----:R-:W-:-:S05]  /*13340*/  @P1 IMAD.HI.U32 R3, R0, R3, RZ ;  /* 0x0000000300031227 */ /* 0x001fca00078e00ff */
[----:B-1----:R-:W-:Y:S02]  /*13350*/  @P1 SHF.R.U32.HI R8, RZ, R2, R3 ;  /* 0x00000002ff081219 */ /* 0x002fe40000011603 */
[----:B------:R-:W0:Y:S02]  /*13360*/  @!P0 LDC.64 R2, c[0x0][0x428] ;  /* 0x00010a00ff028b82 */ /* 0x000e240000000a00 */
[--C-:B------:R-:W-:Y:S01]  /*13370*/  @!P0 SHF.R.S32.HI R9, RZ, 0x1f, R8.reuse ;  /* 0x0000001fff098819 */ /* 0x100fe20000011408 */
[----:B------:R-:W-:-:S04]  /*13380*/  IMAD.MOV R6, RZ, RZ, -R8 ;  /* 0x000000ffff067224 */ /* 0x000fc800078e0a08 */
[----:B------:R-:W-:Y:S02]  /*13390*/  IMAD R6, R4, R6, R0 ;  /* 0x0000000604067224 */ /* 0x000fe400078e0200 */
[----:B------:R-:W1:Y:S01]  /*133a0*/  @!P0 LDC.64 R4, c[0x0][0x418] ;  /* 0x00010600ff048b82 */ /* 0x000e620000000a00 */
[----:B------:R-:W-:Y:S02]  /*133b0*/  LOP3.LUT R12, R29, 0x20, RZ, 0xfc, !PT ;  /* 0x000000201d0c7812 */ /* 0x000fe400078efcff */
[----:B------:R-:W-:Y:S01]  /*133c0*/  LOP3.LUT R23, R23, 0xfffffff7, RZ, 0xc0, !PT ;  /* 0xfffffff717177812 */ /* 0x000fe200078ec0ff */
[----:B------:R-:W-:-:S03]  /*133d0*/  IMAD.U32 R13, RZ, RZ, UR43 ;  /* 0x0000002bff0d7e24 */ /* 0x000fc6000f8e00ff */
[----:B------:R-:W-:Y:S02]  /*133e0*/  @P3 LOP3.LUT R23, R23, 0x8, RZ, 0xfc, !PT ;  /* 0x0000000817173812 */ /* 0x000fe400078efcff */
[----:B------:R-:W-:Y:S02]  /*133f0*/  ISETP.NE.AND P2, PT, R13, 0x3, PT ;  /* 0x000000030d00780c */ /* 0x000fe40003f45270 */
[----:B------:R-:W-:-:S04]  /*13400*/  LOP3.LUT R23, R23, 0xfffffffe, RZ, 0xc0, !PT ;  /* 0xfffffffe17177812 */ /* 0x000fc800078ec0ff */
[----:B------:R-:W-:Y:S01]  /*13410*/  LOP3.LUT R23, R23, 0xfffffffb, RZ, 0xc0, !PT ;  /* 0xfffffffb17177812 */ /* 0x000fe200078ec0ff */
[----:B------:R-:W-:Y:S01]  /*13420*/  UMOV UR4, 0xffffffff ;  /* 0xffffffff00047882 */ /* 0x000fe20000000000 */
[----:B------:R-:W-:Y:S01]  /*13430*/  SHF.R.S32.HI R10, RZ, 0x1f, R27 ;  /* 0x0000001fff0a7819 */ /* 0x000fe2000001141b */
[----:B0-----:R-:W-:-:S04]  /*13440*/  @!P0 IMAD.WIDE.U32 R8, R27, R2, R8 ;  /* 0x000000021b088225 */ /* 0x001fc800078e0008 */
[----:B------:R-:W-:Y:S01]  /*13450*/  @!P0 IMAD R2, R10, R2, RZ ;  /* 0x000000020a028224 */ /* 0x000fe200078e02ff */
[----:B------:R0:W-:Y:S03]  /*13460*/  STL [R1], R10 ;  /* 0x0000000a01007387 */ /* 0x0001e60000100800 */
[----:B------:R-:W-:Y:S01]  /*13470*/  @!P0 IMAD R0, R27, R3, R2 ;  /* 0x000000031b008224 */ /* 0x000fe200078e0202 */
[----:B-1----:R-:W-:-:S03]  /*13480*/  @!P0 LEA R2, P1, R8, R4, 0x2 ;  /* 0x0000000408028211 */ /* 0x002fc600078210ff */
[----:B------:R-:W-:-:S05]  /*13490*/  @!P0 IMAD.IADD R0, R9, 0x1, R0 ;  /* 0x0000000109008824 */ /* 0x000fca00078e0200 */
[----:B------:R-:W-:Y:S01]  /*134a0*/  @!P0 LEA.HI.X R3, R8, R5, R0, 0x2, P1 ;  /* 0x0000000508038211 */ /* 0x000fe200008f1400 */
[----:B------:R-:W-:Y:S01]  /*134b0*/  IMAD.MOV.U32 R5, RZ, RZ, RZ ;  /* 0x000000ffff057224 */ /* 0x000fe200078e00ff */
[----:B------:R-:W-:Y:S02]  /*134c0*/  ISETP.GE.AND P1, PT, R12, R11, PT ;  /* 0x0000000b0c00720c */ /* 0x000fe40003f26270 */
[----:B0-----:R-:W-:-:S03]  /*134d0*/  LOP3.LUT R10, R29, 0x40, RZ, 0xfc, !PT ;  /* 0x000000401d0a7812 */ /* 0x001fc600078efcff */
[----:B------:R0:W5:Y:S01]  /*134e0*/  @!P0 LDG.E R5, desc[UR54][R2.64] ;  /* 0x0000003602058981 */ /* 0x000162000c1e1900 */
[----:B------:R-:W-:-:S07]  /*134f0*/  ISETP.GE.AND P0, PT, R10, R11, PT ;  /* 0x0000000b0a00720c */ /* 0x000fce0003f06270 */
[----:B------:R-:W-:-:S04]  /*13500*/  @P1 LOP3.LUT R23, R23, 0x4, RZ, 0xfc, !PT ;  /* 0x0000000417171812 */ /* 0x000fc800078efcff */
[----:B------:R-:W-:-:S04]  /*13510*/  @P2 LOP3.LUT R23, R23, 0x1, RZ, 0xfc, !PT ;  /* 0x0000000117172812 */ /* 0x000fc800078efcff */
[----:B------:R-:W-:-:S04]  /*13520*/  LOP3.LUT R23, R23, 0xfffffffd, RZ, 0xc0, !PT ;  /* 0xfffffffd17177812 */ /* 0x000fc800078ec0ff */
[----:B------:R-:W-:Y:S01]  /*13530*/  @P0 LOP3.LUT R23, R23, 0x2, RZ, 0xfc, !PT ;  /* 0x0000000217170812 */ /* 0x000fe200078efcff */
[----:B0-----:R-:W-:Y:S06]  /*13540*/  BRA.DIV UR4, `(.L_x_1135) ;  /* 0x0000003e04b07947 */ /* 0x001fec000b800000 */
.L_x_1215:
[----:B------:R-:W-:Y:S01]  /*13550*/  SHF.R.S32.HI R28, RZ, 0x1f, R18 ;  /* 0x0000001fff1c7819 */ /* 0x000fe20000011412 */
[----:B------:R-:W-:Y:S06]  /*13560*/  @!P2 BRA `(.L_x_1136) ;  /* 0x000000000004a947 */ /* 0x000fec0003800000 */
[----:B------:R-:W-:Y:S01]  /*13570*/  BPT.TRAP 0x1 ;  /* 0x000000040000795c */ /* 0x000fe20000300000 */
.L_x_1136:
[----:B------:R-:W-:Y:S01]  /*13580*/  IMAD R4, R24, 0x8, R22 ;  /* 0x0000000818047824 */ /* 0x000fe200078e0216 */
[----:B------:R-:W-:Y:S01]  /*13590*/  SHF.L.U32 R26, R25, 0x1f, RZ ;  /* 0x0000001f191a7819 */ /* 0x000fe200000006ff */
[----:B------:R-:W-:Y:S01]  /*135a0*/  BSSY B0, `(.L_x_1137) ;  /* 0x0000004000007945 */ /* 0x000fe20003800000 */
[----:B------:R-:W-:Y:S02]  /*135b0*/  SHF.R.S32.HI R20, RZ, 0x1f, R6 ;  /* 0x0000001fff147819 */ /* 0x000fe40000011406 */
[----:B------:R-:W0:Y:S02]  /*135c0*/  SYNCS.PHASECHK.TRANS64.TRYWAIT P0, [R4+URZ+0x19c80], R26 ;  /* 0x019c801a040075a7 */ /* 0x000e24000800017f */
[----:B0-----:R-:W-:Y:S05]  /*135d0*/  @!P0 BRA `(.L_x_1138) ;  /* 0x0000003c00b88947 */ /* 0x001fea0003800000 */
.L_x_1216:
[----:B------:R-:W-:Y:S05]  /*135e0*/  BSYNC B0 ;  /* 0x0000000000007941 */ /* 0x000fea0003800000 */
.L_x_1137:
[----:B------:R-:W2:Y:S01]  /*135f0*/  LDL R10, [R1+0x8] ;  /* 0x00000800010a7983 */ /* 0x000ea20000100800 */
[----:B------:R-:W-:Y:S01]  /*13600*/  ULDC.64 UR4, c[0x0][0x328] ;  /* 0x0000ca0000047ab9 */ /* 0x000fe20000000a00 */
[----:B-----5:R-:W-:Y:S01]  /*13610*/  SHF.R.S32.HI R21, RZ, 0x1f, R5 ;  /* 0x0000001fff157819 */ /* 0x020fe20000011405 */
[----:B------:R-:W-:Y:S01]  /*13620*/  IMAD R0, R20, UR4, RZ ;  /* 0x0000000414007c24 */ /* 0x000fe2000f8e02ff */
[----:B------:R-:W1:Y:S01]  /*13630*/  S2R R8, SR_TID.X ;  /* 0x0000000000087919 */ /* 0x000e620000002100 */
        /* <DEDUP_REMOVED lines=18> */
[----:B------:R-:W-:Y:S02]  /*13760*/  IADD3.X R9, R3, UR7, R9, P0, !PT ;  /* 0x0000000703097c10 */ /* 0x000fe400087fe409 */
[----:B------:R-:W-:Y:S01]  /*13770*/  ISETP.GE.AND P0, PT, R7, 0x1, PT ;  /* 0x000000010700780c */ /* 0x000fe20003f06270 */
[----:B--2---:R-:W-:Y:S01]  /*13780*/  IMAD R10, R24, 0x3000, R10 ;  /* 0x00003000180a7824 */ /* 0x004fe200078e020a */
[----:B------:R-:W-:Y:S11]  /*13790*/  BRA.DIV UR4, `(.L_x_1139) ;  /* 0x0000003e045c7947 */ /* 0x000ff6000b800000 */
[----:B------:R-:W1:Y:S01]  /*137a0*/  SHFL.IDX PT, R2, R8, RZ, 0x1e1f ;  /* 0x001e1fff08027589 */ /* 0x000e6200000e0000 */
[----:B------:R-:W2:Y:S01]  /*137b0*/  LDC R12, c[0x0][0x2f4] ;  /* 0x0000bd00ff0c7b82 */ /* 0x000ea20000000800 */
[C---:B------:R-:W-:Y:S02]  /*137c0*/  LOP3.LUT R13, R29.reuse, 0x20, RZ, 0xfc, !PT ;  /* 0x000000201d0d7812 */ /* 0x040fe400078efcff */
[----:B------:R-:W3:Y:S01]  /*137d0*/  SHFL.IDX PT, R0, R9, RZ, 0x1e1f ;  /* 0x001e1fff09007589 */ /* 0x000ee200000e0000 */
[----:B------:R-:W-:-:S03]  /*137e0*/  LOP3.LUT R11, R29, 0x40, RZ, 0xfc, !PT ;  /* 0x000000401d0b7812 */ /* 0x000fc600078efcff */
[----:B------:R-:W4:Y:S01]  /*137f0*/  SHFL.IDX PT, R9, R9, 0x1, 0x1e1f ;  /* 0x003e1f0009097f89 */ /* 0x000f2200000e0000 */
[C---:B-1----:R-:W-:Y:S02]  /*13800*/  IADD3 R2, P1, R29.reuse, R2, RZ ;  /* 0x000000021d027210 */ /* 0x042fe40007f3e0ff */
[-C--:B--2---:R-:W-:Y:S02]  /*13810*/  ISETP.GE.AND P3, PT, R29, R12.reuse, PT ;  /* 0x0000000c1d00720c */ /* 0x084fe40003f66270 */
[----:B------:R-:W-:Y:S01]  /*13820*/  ISETP.GE.AND P2, PT, R13, R12, PT ;  /* 0x0000000c0d00720c */ /* 0x000fe20003f46270 */
[----:B---3--:R-:W-:Y:S01]  /*13830*/  IMAD.X R3, RZ, RZ, R0, P1 ;  /* 0x000000ffff037224 */ /* 0x008fe200008e0600 */
[----:B------:R-:W-:Y:S01]  /*13840*/  ISETP.LT.OR P1, PT, R7, 0x1, P3 ;  /* 0x000000010700780c */ /* 0x000fe20001f21670 */
[----:B------:R-:W-:-:S12]  /*13850*/  IMAD.IADD R0, R22, 0x1, R10 ;  /* 0x0000000116007824 */ /* 0x000fd800078e020a */
[----:B------:R-:W-:Y:S01]  /*13860*/  LDGSTS.E.BYPASS.LTC128B.128 [R0+0x9000], desc[UR54][R2.64], !P1 ;  /* 0x0900000002007fae */ /* 0x000fe2000c901d76 */
[----:B------:R-:W-:-:S13]  /*13870*/  ISETP.LT.OR P1, PT, R7, 0x1, P2 ;  /* 0x000000010700780c */ /* 0x000fda0001721670 */
[----:B------:R-:W-:Y:S01]  /*13880*/  LDGSTS.E.BYPASS.LTC128B.128 [R0+0xa000], desc[UR54][R2.64+0x20], !P1 ;  /* 0x0a00002002007fae */ /* 0x000fe2000c901d76 */
[----:B------:R-:W-:-:S04]  /*13890*/  ISETP.GE.AND P1, PT, R11, R12, PT ;  /* 0x0000000c0b00720c */ /* 0x000fc80003f26270 */
[----:B------:R-:W-:-:S13]  /*138a0*/  ISETP.LT.OR P4, PT, R7, 0x1, P1 ;  /* 0x000000010700780c */ /* 0x000fda0000f81670 */
[----:B------:R1:W-:Y:S01]  /*138b0*/  LDGSTS.E.BYPASS.LTC128B.128 [R0+0xb000], desc[UR54][R2.64+0x40], !P4 ;  /* 0x0b00004002007fae */ /* 0x0003e2000e101d76 */
[----:B------:R-:W-:-:S03]  /*138c0*/  ISETP.GE.AND P4, PT, R7, 0x41, PT ;  /* 0x000000410700780c */ /* 0x000fc60003f86270 */
[----:B-1--4-:R1:W2:Y:S10]  /*138d0*/  SHFL.IDX PT, R2, R8, 0x1, 0x1e1f ;  /* 0x003e1f0008027f89 */ /* 0x0122b400000e0000 */
.L_x_1222:
[C---:B------:R-:W-:Y:S02]  /*138e0*/  ISETP.LT.OR P3, PT, R7.reuse, 0x41, P3 ;  /* 0x000000410700780c */ /* 0x040fe40001f61670 */
[C---:B------:R-:W-:Y:S02]  /*138f0*/  ISETP.LT.OR P2, PT, R7.reuse, 0x41, P2 ;  /* 0x000000410700780c */ /* 0x040fe40001741670 */
[----:B------:R-:W-:Y:S02]  /*13900*/  ISETP.LT.OR P1, PT, R7, 0x41, P1 ;  /* 0x000000410700780c */ /* 0x000fe40000f21670 */
[----:B--2---:R-:W-:-:S05]  /*13910*/  IADD3 R2, P5, R29, R2, RZ ;  /* 0x000000021d027210 */ /* 0x004fca0007fbe0ff */
        /* <DEDUP_REMOVED lines=9> */
.L_x_1140:
        /* <DEDUP_REMOVED lines=11> */
.L_x_1141:
[----:B------:R2:W-:Y:S01]  /*13a60*/  SYNCS.ARRIVE.TRANS64.A1T0 RZ, [R4+URZ+0x19c70], RZ ;  /* 0x019c70ff04ff79a7 */ /* 0x0005e2000810003f */
[----:B------:R-:W-:Y:S05]  /*13a70*/  @!P3 BRA `(.L_x_1142) ;  /* 0x000000000004b947 */ /* 0x000fea0003800000 */
[----:B------:R-:W-:Y:S01]  /*13a80*/  BPT.TRAP 0x1 ;  /* 0x000000040000795c */ /* 0x000fe20000300000 */
.L_x_1142:
[----:B------:R-:W3:Y:S01]  /*13a90*/  SYNCS.PHASECHK.TRANS64.TRYWAIT P1, [R4+URZ+0x19c40], R26 ;  /* 0x019c401a040075a7 */ /* 0x000ee2000802017f */
[----:B------:R-:W-:Y:S04]  /*13aa0*/  BSSY B0, `(.L_x_1143) ;  /* 0x0000002000007945 */ /* 0x000fe80003800000 */
[----:B---3--:R-:W-:Y:S05]  /*13ab0*/  @!P1 BRA `(.L_x_1144) ;  /* 0x0000003c006c9947 */ /* 0x008fea0003800000 */
.L_x_1223:
[----:B------:R-:W-:Y:S05]  /*13ac0*/  BSYNC B0 ;  /* 0x0000000000007941 */ /* 0x000fea0003800000 */
.L_x_1143:
[----:B------:R-:W-:Y:S01]  /*13ad0*/  ULDC.64 UR4, c[0x0][0x300] ;  /* 0x0000c00000047ab9 */ /* 0x000fe20000000a00 */
[----:B-1----:R-:W1:Y:S01]  /*13ae0*/  LDC R8, c[0x0][0x2f4] ;  /* 0x0000bd00ff087b82 */ /* 0x002e620000000800 */
[----:B------:R-:W-:Y:S01]  /*13af0*/  IMAD R7, R20, UR4, RZ ;  /* 0x0000000414077c24 */ /* 0x000fe2000f8e02ff */
[----:B------:R-:W-:Y:S01]  /*13b00*/  ULDC.64 UR6, c[0x0][0x2e8] ;  /* 0x0000ba0000067ab9 */ /* 0x000fe20000000a00 */
[C---:B------:R-:W-:Y:S01]  /*13b10*/  IMAD.WIDE.U32 R2, R6.reuse, UR4, RZ ;  /* 0x0000000406027c25 */ /* 0x040fe2000f8e00ff */
        /* <DEDUP_REMOVED lines=13> */
[-C--:B-1----:R-:W-:Y:S02]  /*13bf0*/  ISETP.GE.AND P2, PT, R10, R8.reuse, PT ;  /* 0x000000080a00720c */ /* 0x082fe40003f46270 */
[----:B------:R-:W-:Y:S01]  /*13c00*/  IMAD R6, R18, UR5, R6 ;  /* 0x0000000512067c24 */ /* 0x000fe2000f8e0206 */
[----:B------:R-:W-:Y:S02]  /*13c10*/  IADD3 R5, P1, R2, UR6, RZ ;  /* 0x0000000602057c10 */ /* 0x000fe4000ff3e0ff */
[----:B------:R-:W-:-:S02]  /*13c20*/  ISETP.GE.AND P3, PT, R9, R8, PT ;  /* 0x000000080900720c */ /* 0x000fc40003f66270 */
[----:B------:R-:W-:Y:S02]  /*13c30*/  IADD3.X R6, R3, UR7, R6, P1, !PT ;  /* 0x0000000703067c10 */ /* 0x000fe40008ffe406 */
[----:B------:R-:W-:Y:S01]  /*13c40*/  ISETP.GE.AND P5, PT, R29, R8, PT ;  /* 0x000000081d00720c */ /* 0x000fe20003fa6270 */
[----:B------:R-:W-:-:S12]  /*13c50*/  BRA.DIV UR4, `(.L_x_1145) ;  /* 0x0000003e04187947 */ /* 0x000fd8000b800000 */
        /* <DEDUP_REMOVED lines=12> */
.L_x_1229:
        /* <DEDUP_REMOVED lines=10> */
.L_x_1146:
        /* <DEDUP_REMOVED lines=11> */
.L_x_1147:
[----:B------:R0:W-:Y:S02]  /*13e70*/  SYNCS.ARRIVE.TRANS64.A1T0 RZ, [R4+URZ+0x19c30], RZ ;  /* 0x019c30ff04ff79a7 */ /* 0x0001e4000810003f */
[----:B------:R-:W-:Y:S05]  /*13e80*/  WARPSYNC.ALL ;  /* 0x0000000000007948 */ /* 0x000fea0003800000 */
[----:B------:R-:W-:Y:S01]  /*13e90*/  ULDC.64 UR4, c[0x0][0x298] ;  /* 0x0000a60000047ab9 */ /* 0x000fe20000000a00 */
[----:B------:R-:W-:Y:S01]  /*13ea0*/  VIADD R2, R22, 0xf000 ;  /* 0x0000f00016027836 */ /* 0x000fe20000000000 */
[----:B------:R-:W-:Y:S01]  /*13eb0*/  SHF.R.S32.HI R0, RZ, 0x1f, R17 ;  /* 0x0000001fff007819 */ /* 0x000fe20000011411 */
[----:B0-23--:R-:W-:Y:S01]  /*13ec0*/  IMAD.WIDE.U32 R4, R17, UR4, RZ ;  /* 0x0000000411047c25 */ /* 0x00dfe2000f8e00ff */
[----:B------:R-:W-:Y:S01]  /*13ed0*/  BSSY B6, `(.L_x_1148) ;  /* 0x0000018000067945 */ /* 0x000fe20003800000 */
[----:B------:R-:W-:Y:S01]  /*13ee0*/  BAR.SYNC.DEFER_BLOCKING 0x8, 0x200 ;  /* 0x0208000000007b1d */ /* 0x000fe20000010000 */
[----:B------:R-:W-:Y:S01]  /*13ef0*/  LOP3.LUT P0, RZ, R2, 0x9f, RZ, 0xc0, !PT ;  /* 0x0000009f02ff7812 */ /* 0x000fe2000780c0ff */
[----:B------:R-:W-:-:S04]  /*13f00*/  IMAD R0, R0, UR4, RZ ;  /* 0x0000000400007c24 */ /* 0x000fc8000f8e02ff */
[----:B------:R-:W-:Y:S01]  /*13f10*/  IMAD R0, R17, UR5, R0 ;  /* 0x0000000511007c24 */ /* 0x000fe2000f8e0200 */
[----:B------:R0:W-:Y:S03]  /*13f20*/  STL.64 [R1+0x18], R4 ;  /* 0x0000180401007387 */ /* 0x0001e60000100a00 */
[----:B------:R-:W-:-:S04]  /*13f30*/  IMAD.IADD R17, R5, 0x1, R0 ;  /* 0x0000000105117824 */ /* 0x000fc800078e0200 */
[----:B------:R-:W-:Y:S05]  /*13f40*/  @!P0 BRA `(.L_x_1149) ;  /* 0x0000000000408947 */ /* 0x000fea0003800000 */
[----:B------:R-:W-:Y:S01]  /*13f50*/  MOV R2, 0x0 ;  /* 0x0000000000027802 */ /* 0x000fe20000000f00 */
[----:B------:R-:W-:Y:S01]  /*13f60*/  ULDC.64 UR6, c[0x4][0x98] ;  /* 0x0100260000067ab9 */ /* 0x000fe20000000a00 */
[----:B------:R-:W-:Y:S01]  /*13f70*/  ULDC.64 UR8, c[0x4][0xa0] ;  /* 0x0100280000087ab9 */ /* 0x000fe20000000a00 */
[----:B------:R-:W-:Y:S01]  /*13f80*/  ULDC.64 UR4, c[0x4][0x28] ;  /* 0x01000a0000047ab9 */ /* 0x000fe20000000a00 */
[----:B0-----:R-:W-:Y:S02]  /*13f90*/  IMAD.U32 R4, RZ, RZ, UR6 ;  /* 0x00000006ff047e24 */ /* 0x001fe4000f8e00ff */
        /* <DEDUP_REMOVED lines=11> */
.L_x_1149:
[----:B------:R-:W-:Y:S05]  /*14050*/  BSYNC B6 ;  /* 0x0000000000067941 */ /* 0x000fea0003800000 */
.L_x_1148:
[----:B------:R-:W2:Y:S01]  /*14060*/  LDL.LU.64 R20, [R1+0x18] ;  /* 0x0000180001147983 */ /* 0x000ea20000300a00 */
[----:B------:R-:W-:Y:S01]  /*14070*/  UISETP.NE.AND UP0, UPT, UR46, URZ, UPT ;  /* 0x0000003f2e00728c */ /* 0x000fe2000bf05270 */
[----:B------:R-:W-:Y:S01]  /*14080*/  LOP3.LUT P6, RZ, R23, 0x20, RZ, 0xc0, !PT ;  /* 0x0000002017ff7812 */ /* 0x000fe200078cc0ff */
[----:B------:R-:W-:Y:S01]  /*14090*/  ULDC.64 UR4, c[0x0][0x2d8] ;  /* 0x0000b60000047ab9 */ /* 0x000fe20000000a00 */
[----:B------:R1:W5:Y:S01]  /*140a0*/  LDL R10, [R1+0x14] ;  /* 0x00001400010a7983 */ /* 0x0003620000100800 */
[----:B0-----:R-:W-:Y:S01]  /*140b0*/  SHF.R.S32.HI R4, RZ, 0x1f, R19 ;  /* 0x0000001fff047819 */ /* 0x001fe20000011413 */
[----:B------:R-:W-:Y:S01]  /*140c0*/  IMAD.MOV.U32 R3, RZ, RZ, R17 ;  /* 0x000000ffff037224 */ /* 0x000fe200078e0011 */
[----:B------:R-:W-:Y:S01]  /*140d0*/  PLOP3.LUT P0, PT, PT, PT, UP0, 0x80, 0x0 ;  /* 0x000000000000781c */ /* 0x000fe20003f0f008 */
[----:B------:R-:W-:Y:S01]  /*140e0*/  IMAD R5, R28, UR4, RZ ;  /* 0x000000041c057c24 */ /* 0x000fe2000f8e02ff */
[----:B------:R-:W-:Y:S01]  /*140f0*/  SEL R4, R4, RZ, !P6 ;  /* 0x000000ff04047207 */ /* 0x000fe20007000000 */
[----:B------:R-:W0:Y:S01]  /*14100*/  LDC R9, c[0x0][0x448] ;  /* 0x00011200ff097b82 */ /* 0x000e220000000800 */
[----:B------:R-:W-:Y:S01]  /*14110*/  SEL R0, R19, RZ, !P6 ;  /* 0x000000ff13007207 */ /* 0x000fe20007000000 */
[----:B------:R-:W-:Y:S01]  /*14120*/  IMAD R5, R18, UR5, R5 ;  /* 0x0000000512057c24 */ /* 0x000fe2000f8e0205 */
[----:B------:R-:W-:Y:S01]  /*14130*/  ULDC.64 UR6, c[0x0][0x2c8] ;  /* 0x0000b20000067ab9 */ /* 0x000fe20000000a00 */
[----:B------:R-:W-:Y:S01]  /*14140*/  ULDC.64 UR8, c[0x0][0x280] ;  /* 0x0000a00000087ab9 */ /* 0x000fe20000000a00 */
[----:B------:R-:W-:Y:S01]  /*14150*/  @UP0 ULDC UR10, c[0x0][0x44c] ;  /* 0x00011300000a0ab9 */ /* 0x000fe20000000800 */
[----:B------:R-:W-:-:S02]  /*14160*/  LOP3.LUT R12, R29, 0x20, RZ, 0xfc, !PT ;  /* 0x000000201d0c7812 */ /* 0x000fc400078efcff */
[----:B------:R-:W-:Y:S01]  /*14170*/  LOP3.LUT R11, R29, 0x40, RZ, 0xfc, !PT ;  /* 0x000000401d0b7812 */ /* 0x000fe200078efcff */
[----:B--2---:R-:W-:Y:S01]  /*14180*/  IMAD.MOV.U32 R2, RZ, RZ, R20 ;  /* 0x000000ffff027224 */ /* 0x004fe200078e0014 */
[----:B------:R-:W2:Y:S03]  /*14190*/  S2R R21, SR_TID.X ;  /* 0x0000000000157919 */ /* 0x000ea60000002100 */
[----:B------:R-:W-:Y:S01]  /*141a0*/  IMAD.WIDE.U32 R2, R18, UR4, R2 ;  /* 0x0000000412027c25 */ /* 0x000fe2000f8e0002 */
[----:B------:R-:W3:Y:S01]  /*141b0*/  S2R R20, SR_TID.X ;  /* 0x0000000000147919 */ /* 0x000ee20000002100 */
[----:B------:R-:W-:Y:S02]  /*141c0*/  ULDC.64 UR4, c[0x0][0x2e0] ;  /* 0x0000b80000047ab9 */ /* 0x000fe40000000a00 */
[----:B------:R-:W-:Y:S02]  /*141d0*/  IMAD.IADD R3, R3, 0x1, R5 ;  /* 0x0000000103037824 */ /* 0x000fe400078e0205 */
[----:B------:R-:W-:-:S02]  /*141e0*/  IMAD R4, R4, UR4, RZ ;  /* 0x0000000404047c24 */ /* 0x000fc4000f8e02ff */
[----:B------:R-:W-:Y:S01]  /*141f0*/  IMAD.WIDE.U32 R2, R0, UR4, R2 ;  /* 0x0000000400027c25 */ /* 0x000fe2000f8e0002 */
[----:B------:R-:W-:-:S03]  /*14200*/  @UP0 ULDC UR4, c[0x0][0x44c] ;  /* 0x0001130000040ab9 */ /* 0x000fc60000000800 */
[----:B------:R-:W-:Y:S02]  /*14210*/  IMAD R5, R0, UR5, R4 ;  /* 0x0000000500057c24 */ /* 0x000fe4000f8e0204 */
[----:B--2---:R-:W-:Y:S01]  /*14220*/  IMAD.SHL.U32 R21, R21, 0x40, RZ ;  /* 0x0000004015157824 */ /* 0x004fe200078e00ff */
[----:B---3--:R-:W-:-:S04]  /*14230*/  LOP3.LUT R20, R20, 0x7f, RZ, 0xc0, !PT ;  /* 0x0000007f14147812 */ /* 0x008fc800078ec0ff */
[----:B------:R-:W-:Y:S02]  /*14240*/  LOP3.LUT R21, R21, 0x40, RZ, 0xc0, !PT ;  /* 0x0000004015157812 */ /* 0x000fe400078ec0ff */
[----:B------:R-:W-:-:S04]  /*14250*/  SHF.R.U32.HI R20, RZ, 0x1, R20 ;  /* 0x00000001ff147819 */ /* 0x000fc80000011614 */
[----:B------:R-:W-:-:S05]  /*14260*/  LOP3.LUT R20, R20, R21, RZ, 0xfc, !PT ;  /* 0x0000001514147212 */ /* 0x000fca00078efcff */
[----:B------:R-:W-:-:S04]  /*14270*/  VIADD R0, R20, UR39 ;  /* 0x0000002714007c36 */ /* 0x000fc80008000000 */
[----:B------:R-:W-:Y:S01]  /*14280*/  @P0 IMAD.HI.U32 R4, R0, UR4, RZ ;  /* 0x0000000400040c27 */ /* 0x000fe2000f8e00ff */
[----:B------:R-:W-:Y:S01]  /*14290*/  PLOP3.LUT P0, PT, PT, PT, UP0, 0x80, 0x0 ;  /* 0x000000000000781c */ /* 0x000fe20003f0f008 */
[----:B------:R-:W-:Y:S02]  /*142a0*/  @UP0 ULDC UR4, c[0x0][0x450] ;  /* 0x0001140000040ab9 */ /* 0x000fe40000000800 */
[----:B------:R-:W-:Y:S02]  /*142b0*/  IMAD.IADD R3, R3, 0x1, R5 ;  /* 0x0000000103037824 */ /* 0x000fe400078e0205 */
[----:B------:R-:W-:-:S08]  /*142c0*/  IMAD.MOV.U32 R5, RZ, RZ, R0 ;  /* 0x000000ffff057224 */ /* 0x000fd000078e0000 */
[----:B------:R-:W-:Y:S01]  /*142d0*/  @P0 SHF.R.U32.HI R5, RZ, UR4, R4 ;  /* 0x00000004ff050c19 */ /* 0x000fe20008011604 */
[----:B------:R-:W-:-:S03]  /*142e0*/  ULDC.64 UR4, c[0x0][0x2d0] ;  /* 0x0000b40000047ab9 */ /* 0x000fc60000000a00 */
[--C-:B------:R-:W-:Y:S01]  /*142f0*/  SHF.R.S32.HI R4, RZ, 0x1f, R5.reuse ;  /* 0x0000001fff047819 */ /* 0x100fe20000011405 */
[----:B------:R-:W-:-:S04]  /*14300*/  IMAD.MOV R6, RZ, RZ, -R5 ;  /* 0x000000ffff067224 */ /* 0x000fc800078e0a05 */
[----:B------:R-:W-:Y:S02]  /*14310*/  IMAD R4, R4, UR4, RZ ;  /* 0x0000000404047c24 */ /* 0x000fe4000f8e02ff */
[----:B0-----:R-:W-:Y:S02]  /*14320*/  IMAD R6, R9, R6, R0 ;  /* 0x0000000609067224 */ /* 0x001fe400078e0200 */
[C---:B------:R-:W-:Y:S02]  /*14330*/  IMAD R7, R5.reuse, UR5, R4 ;  /* 0x0000000505077c24 */ /* 0x040fe4000f8e0204 */
[----:B------:R-:W-:-:S04]  /*14340*/  IMAD.WIDE.U32 R4, R5, UR4, R2 ;  /* 0x0000000405047c25 */ /* 0x000fc8000f8e0002 */
[----:B------:R-:W-:Y:S01]  /*14350*/  IMAD.IADD R5, R5, 0x1, R7 ;  /* 0x0000000105057824 */ /* 0x000fe200078e0207 */
        /* <DEDUP_REMOVED lines=24> */
[----:B------:R-:W-:-:S04]  /*144e0*/  IMAD.WIDE.U32 R2, R0, UR6, R2 ;  /* 0x0000000600027c25 */ /* 0x000fc8000f8e0002 */
[----:B------:R-:W-:Y:S01]  /*144f0*/  IMAD R5, R0, UR7, R5 ;  /* 0x0000000700057c24 */ /* 0x000fe2000f8e0205 */
[----:B------:R-:W-:Y:S01]  /*14500*/  IADD3 R8, P0, R2, UR8, RZ ;  /* 0x0000000802087c10 */ /* 0x000fe2000ff1e0ff */
[----:B------:R-:W-:Y:S01]  /*14510*/  UMOV UR5, 0xffffffff ;  /* 0xffffffff00057882 */ /* 0x000fe20000000000 */
[----:B0-----:R-:W-:Y:S02]  /*14520*/  LOP3.LUT R20, R20, 0x7f, RZ, 0xc0, !PT ;  /* 0x0000007f14147812 */ /* 0x001fe400078ec0ff */
[----:B------:R-:W-:Y:S02]  /*14530*/  IADD3.X R7, R3, UR9, R5, P0, !PT ;  /* 0x0000000903077c10 */ /* 0x000fe400087fe405 */
[----:B------:R-:W-:Y:S02]  /*14540*/  ISETP.GE.AND P3, PT, R29, UR4, PT ;  /* 0x000000041d007c0c */ /* 0x000fe4000bf66270 */
[----:B------:R-:W-:Y:S02]  /*14550*/  ISETP.GE.AND P2, PT, R12, UR4, PT ;  /* 0x000000040c007c0c */ /* 0x000fe4000bf46270 */
[----:B------:R-:W-:-:S02]  /*14560*/  ISETP.GE.AND P0, PT, R11, UR4, PT ;  /* 0x000000040b007c0c */ /* 0x000fc4000bf06270 */
[----:B------:R-:W-:Y:S01]  /*14570*/  SHF.R.U32.HI R17, RZ, 0x1, R20 ;  /* 0x00000001ff117819 */ /* 0x000fe20000011614 */
[----:B-1----:R-:W-:Y:S10]  /*14580*/  BRA.DIV UR5, `(.L_x_1150) ;  /* 0x0000003605707947 */ /* 0x002ff4000b800000 */
[----:B------:R-:W0:Y:S01]  /*14590*/  SHFL.IDX PT, R3, R6, RZ, 0x1e1f ;  /* 0x001e1fff06037589 */ /* 0x000e2200000e0000 */
[----:B------:R-:W-:Y:S02]  /*145a0*/  IMAD R0, R9, UR37, RZ ;  /* 0x0000002509007c24 */ /* 0x000fe4000f8e02ff */
[----:B------:R-:W-:Y:S01]  /*145b0*/  VIADD R5, R17, UR39 ;  /* 0x0000002711057c36 */ /* 0x000fe20008000000 */
        /* <DEDUP_REMOVED lines=20> */
[----:B0---4-:R0:W1:Y:S02]  /*14700*/  SHFL.IDX PT, R2, R8, RZ, 0x1e1f ;  /* 0x001e1fff08027589 */ /* 0x01106400000e0000 */
.L_x_1236:
        /* <DEDUP_REMOVED lines=12> */
.L_x_1152:
[----:B------:R-:W-:Y:S05]  /*147d0*/  BSYNC B0 ;  /* 0x0000000000007941 */ /* 0x000fea0003800000 */
.L_x_1151:
[----:B------:R-:W-:Y:S01]  /*147e0*/  NOP ;  /* 0x0000000000007918 */ /* 0x000fe20000000000 */
[----:B------:R-:W-:-:S13]  /*147f0*/  PLOP3.LUT P0, PT, PT, PT, PT, 0x80, 0x0 ;  /* 0x000000000000781c */ /* 0x000fda0003f0f070 */
.L_x_1153:
        /* <DEDUP_REMOVED lines=18> */
.L_x_1237:
[----:B------:R-:W-:Y:S05]  /*14920*/  BSYNC B0 ;  /* 0x0000000000007941 */ /* 0x000fea0003800000 */
.L_x_1154:
[----:B------:R-:W-:-:S04]  /*14930*/  UIADD3 UR4, UR41, -0x2, URZ ;  /* 0xfffffffe29047890 */ /* 0x000fc8000fffe03f */
[----:B------:R-:W-:-:S06]  /*14940*/  UISETP.GE.AND UP0, UPT, UR4, UR42, UPT ;  /* 0x0000002a0400728c */ /* 0x000fcc000bf06270 */
[----:B------:R-:W-:-:S13]  /*14950*/  PLOP3.LUT P0, PT, PT, PT, UP0, 0x80, 0x0 ;  /* 0x000000000000781c */ /* 0x000fda0003f0f008 */
[----:B------:R-:W-:Y:S05]  /*14960*/  @!P0 BRA `(.L_x_1156) ;  /* 0x0000001000148947 */ /* 0x000fea0003800000 */
[----:B------:R-:W-:Y:S02]  /*14970*/  IMAD.MOV.U32 R4, RZ, RZ, R24 ;  /* 0x000000ffff047224 */ /* 0x000fe400078e0018 */
[----:B------:R-:W-:Y:S02]  /*14980*/  IMAD.MOV.U32 R5, RZ, RZ, R25 ;  /* 0x000000ffff057224 */ /* 0x000fe400078e0019 */
[----:B------:R-:W-:-:S07]  /*14990*/  IMAD.U32 R20, RZ, RZ, UR4 ;  /* 0x00000004ff147e24 */ /* 0x000fce000f8e00ff */
.L_x_1176:
[----:B0-2---:R-:W2:Y:S01]  /*149a0*/  LDL R8, [R1] ;  /* 0x0000000001087983 */ /* 0x005ea20000100800 */
[----:B------:R-:W0:Y:S01]  /*149b0*/  LDC R3, c[0x0][0x430] ;  /* 0x00010c00ff037b82 */ /* 0x000e220000000800 */
[----:B-1----:R-:W1:Y:S01]  /*149c0*/  S2R R2, SR_TID.X ;  /* 0x0000000000027919 */ /* 0x002e620000002100 */
[----:B0-----:R-:W-:Y:S02]  /*149d0*/  ISETP.NE.AND P0, PT, R3, 0x1, PT ;  /* 0x000000010300780c */ /* 0x001fe40003f05270 */
[----:B-1----:R-:W-:-:S11]  /*149e0*/  LOP3.LUT R0, R2, 0x7f, RZ, 0xc0, !PT ;  /* 0x0000007f02007812 */ /* 0x002fd600078ec0ff */
[----:B------:R-:W0:Y:S01]  /*149f0*/  @P0 LDC R6, c[0x0][0x434] ;  /* 0x00010d00ff060b82 */ /* 0x000e220000000800 */
[----:B------:R-:W-:Y:S01]  /*14a00*/  SHF.R.U32.HI R3, RZ, 0x1, R0 ;  /* 0x00000001ff037819 */ /* 0x000fe20000011600 */
[----:B------:R-:W-:-:S06]  /*14a10*/  IMAD.SHL.U32 R2, R2, 0x40, RZ ;  /* 0x0000004002027824 */ /* 0x000fcc00078e00ff */
[----:B------:R-:W1:Y:S01]  /*14a20*/  @P0 LDC R0, c[0x0][0x438] ;  /* 0x00010e00ff000b82 */ /* 0x000e620000000800 */
[----:B------:R-:W-:Y:S01]  /*14a30*/  IMAD R3, R20, 0x80, R3 ;  /* 0x0000008014037824 */ /* 0x000fe200078e0203 */
[----:B------:R-:W-:-:S04]  /*14a40*/  LOP3.LUT R2, R2, 0x40, RZ, 0xc0, !PT ;  /* 0x0000004002027812 */ /* 0x000fc800078ec0ff */
[----:B------:R-:W-:-:S05]  /*14a50*/  IADD3 R3, R2, UR36, R3 ;  /* 0x0000002402037c10 */ /* 0x000fca000fffe003 */
[----:B------:R-:W-:Y:S02]  /*14a60*/  IMAD.MOV.U32 R2, RZ, RZ, R3 ;  /* 0x000000ffff027224 */ /* 0x000fe400078e0003 */
[----:B0-----:R-:W-:Y:S01]  /*14a70*/  @P0 IMAD.HI.U32 R6, R3, R6, RZ ;  /* 0x0000000603060227 */ /* 0x001fe200078e00ff */
[----:B------:R-:W-:Y:S05]  /*14a80*/  YIELD ;  /* 0x0000000000007946 */ /* 0x000fea0003800000 */
[----:B------:R-:W-:Y:S01]  /*14a90*/  ULDC UR4, c[0x0][0x430] ;  /* 0x00010c0000047ab9 */ /* 0x000fe20000000800 */
[----:B-1----:R-:W-:-:S05]  /*14aa0*/  @P0 SHF.R.U32.HI R2, RZ, R0, R6 ;  /* 0x00000000ff020219 */ /* 0x002fca0000011606 */
[----:B------:R-:W-:-:S04]  /*14ab0*/  IMAD.MOV R7, RZ, RZ, -R2 ;  /* 0x000000ffff077224 */ /* 0x000fc800078e0a02 */
[----:B------:R-:W-:Y:S01]  /*14ac0*/  IMAD R7, R7, UR4, R3 ;  /* 0x0000000407077c24 */ /* 0x000fe2000f8e0203 */
[----:B------:R-:W-:Y:S01]  /*14ad0*/  ULDC.64 UR4, c[0x0][0x428] ;  /* 0x00010a0000047ab9 */ /* 0x000fe20000000a00 */
[----:B------:R-:W-:-:S03]  /*14ae0*/  SHF.R.S32.HI R3, RZ, 0x1f, R2 ;  /* 0x0000001fff037819 */ /* 0x000fc60000011402 */
[----:B------:R-:W-:-:S04]  /*14af0*/  IMAD.WIDE.U32 R2, R27, UR4, R2 ;  /* 0x000000041b027c25 */ /* 0x000fc8000f8e0002 */
[----:B--2---:R-:W-:-:S04]  /*14b00*/  IMAD R0, R8, UR4, RZ ;  /* 0x0000000408007c24 */ /* 0x004fc8000f8e02ff */
[----:B------:R-:W-:Y:S01]  /*14b10*/  IMAD R0, R27, UR5, R0 ;  /* 0x000000051b007c24 */ /* 0x000fe2000f8e0200 */
[----:B------:R-:W-:Y:S02]  /*14b20*/  ULDC.64 UR4, c[0x0][0x418] ;  /* 0x0001060000047ab9 */ /* 0x000fe40000000a00 */
[----:B------:R-:W-:Y:S01]  /*14b30*/  LEA R8, P0, R2, UR4, 0x2 ;  /* 0x0000000402087c11 */ /* 0x000fe2000f8010ff */
[----:B------:R-:W-:-:S05]  /*14b40*/  IMAD.IADD R0, R0, 0x1, R3 ;  /* 0x0000000100007824 */ /* 0x000fca00078e0203 */
[----:B------:R-:W-:-:S05]  /*14b50*/  LEA.HI.X R9, R2, UR5, R0, 0x2, P0 ;  /* 0x0000000502097c11 */ /* 0x000fca00080f1400 */
[----:B------:R-:W2:Y:S01]  /*14b60*/  LDG.E R8, desc[UR54][R8.64] ;  /* 0x0000003608087981 */ /* 0x000ea2000c1e1900 */
[----:B------:R-:W-:Y:S02]  /*14b70*/  IMAD.U32 R10, RZ, RZ, UR43 ;  /* 0x0000002bff0a7e24 */ /* 0x000fe4000f8e00ff */
[----:B------:R-:W-:-:S03]  /*14b80*/  VIADD R24, R4, 0x1 ;  /* 0x0000000104187836 */ /* 0x000fc60000000000 */
[----:B------:R-:W-:Y:S02]  /*14b90*/  ISETP.NE.AND P2, PT, R10, 0x3, PT ;  /* 0x000000030a00780c */ /* 0x000fe40003f45270 */
[----:B------:R-:W-:Y:S01]  /*14ba0*/  ISETP.NE.AND P0, PT, R24, 0x2, PT ;  /* 0x000000021800780c */ /* 0x000fe20003f05270 */
[----:B------:R-:W-:-:S03]  /*14bb0*/  IMAD.MOV.U32 R0, RZ, RZ, R20 ;  /* 0x000000ffff007224 */ /* 0x000fc600078e0014 */
[----:B------:R-:W-:Y:S01]  /*14bc0*/  SEL R25, RZ, 0x1, P0 ;  /* 0x00000001ff197807 */ /* 0x000fe20000000000 */
[----:B------:R-:W-:Y:S01]  /*14bd0*/  VIADD R20, R20, 0xffffffff ;  /* 0xffffffff14147836 */ /* 0x000fe20000000000 */
[----:B------:R-:W-:Y:S02]  /*14be0*/  ISETP.GT.AND P1, PT, R0, UR42, PT ;  /* 0x0000002a00007c0c */ /* 0x000fe4000bf24270 */
[----:B------:R-:W-:Y:S02]  /*14bf0*/  SEL R24, R24, RZ, P0 ;  /* 0x000000ff18187207 */ /* 0x000fe40000000000 */
[----:B------:R-:W-:Y:S02]  /*14c00*/  LOP3.LUT R25, R5, R25, RZ, 0x3c, !PT ;  /* 0x0000001905197212 */ /* 0x000fe400078e3cff */
[----:B--2---:R-:W-:Y:S01]  /*14c10*/  SHF.R.S32.HI R17, RZ, 0x1f, R8 ;  /* 0x0000001fff117819 */ /* 0x004fe20000011408 */
[----:B------:R-:W-:Y:S06]  /*14c20*/  @!P2 BRA `(.L_x_1157) ;  /* 0x000000000004a947 */ /* 0x000fec0003800000 */
[----:B------:R-:W-:Y:S01]  /*14c30*/  BPT.TRAP 0x1 ;  /* 0x000000040000795c */ /* 0x000fe20000300000 */
.L_x_1157:
[----:B------:R-:W-:Y:S01]  /*14c40*/  IMAD R0, R24, 0x8, R22 ;  /* 0x0000000818007824 */ /* 0x000fe200078e0216 */
[----:B------:R-:W-:Y:S01]  /*14c50*/  SHF.L.U32 R10, R25, 0x1f, RZ ;  /* 0x0000001f190a7819 */ /* 0x000fe200000006ff */
[----:B------:R-:W-:Y:S01]  /*14c60*/  BSSY B0, `(.L_x_1158) ;  /* 0x0000004000007945 */ /* 0x000fe20003800000 */
[----:B------:R-:W-:Y:S02]  /*14c70*/  SHF.R.S32.HI R9, RZ, 0x1f, R7 ;  /* 0x0000001fff097819 */ /* 0x000fe40000011407 */
[----:B------:R-:W0:Y:S02]  /*14c80*/  SYNCS.PHASECHK.TRANS64.TRYWAIT P0, [R0+URZ+0x19c80], R10 ;  /* 0x019c800a000075a7 */ /* 0x000e24000800017f */
[----:B0-----:R-:W-:Y:S05]  /*14c90*/  @!P0 BRA `(.L_x_1159) ;  /* 0x0000003000b08947 */ /* 0x001fea0003800000 */
.L_x_1238:
[----:B------:R-:W-:Y:S05]  /*14ca0*/  BSYNC B0 ;  /* 0x0000000000007941 */ /* 0x000fea0003800000 */
.L_x_1158:
        /* <DEDUP_REMOVED lines=16> */
[----:B------:R-:W-:Y:S01]  /*14db0*/  IMAD.IADD R3, R3, 0x1, R6 ;  /* 0x0000000103037824 */ /* 0x000fe200078e0206 */
[-C--:B-1----:R-:W-:Y:S01]  /*14dc0*/  ISETP.GE.AND P2, PT, R13, R11.reuse, PT ;  /* 0x0000000b0d00720c */ /* 0x082fe20003f46270 */
[----:B------:R-:W-:Y:S01]  /*14dd0*/  IMAD R26, R18, UR5, R26 ;  /* 0x00000005121a7c24 */ /* 0x000fe2000f8e021a */
[-C--:B------:R-:W-:Y:S01]  /*14de0*/  ISETP.GE.AND P3, PT, R12, R11.reuse, PT ;  /* 0x0000000b0c00720c */ /* 0x080fe20003f66270 */
[----:B------:R-:W-:Y:S01]  /*14df0*/  IMAD.WIDE.U32 R2, R18, UR4, R2 ;  /* 0x0000000412027c25 */ /* 0x000fe2000f8e0002 */
[----:B------:R-:W-:Y:S01]  /*14e00*/  UMOV UR4, 0xffffffff ;  /* 0xffffffff00047882 */ /* 0x000fe20000000000 */
[----:B------:R-:W-:-:S02]  /*14e10*/  ISETP.GE.AND P4, PT, R29, R11, PT ;  /* 0x0000000b1d00720c */ /* 0x000fc40003f86270 */
        /* <DEDUP_REMOVED lines=14> */
.L_x_1244:
        /* <DEDUP_REMOVED lines=10> */
.L_x_1161:
        /* <DEDUP_REMOVED lines=11> */
.L_x_1162:
[----:B------:R2:W-:Y:S01]  /*15050*/  SYNCS.ARRIVE.TRANS64.A1T0 RZ, [R0+URZ+0x19c70], RZ ;  /* 0x019c70ff00ff79a7 */ /* 0x0005e2000810003f */
[----:B------:R-:W-:Y:S05]  /*15060*/  @!P3 BRA `(.L_x_1163) ;  /* 0x000000000004b947 */ /* 0x000fea0003800000 */
[----:B------:R-:W-:Y:S01]  /*15070*/  BPT.TRAP 0x1 ;  /* 0x000000040000795c */ /* 0x000fe20000300000 */
.L_x_1163:
[----:B------:R-:W3:Y:S01]  /*15080*/  SYNCS.PHASECHK.TRANS64.TRYWAIT P0, [R0+URZ+0x19c40], R10 ;  /* 0x019c400a000075a7 */ /* 0x000ee2000800017f */
[----:B------:R-:W-:Y:S04]  /*15090*/  BSSY B0, `(.L_x_1164) ;  /* 0x0000002000007945 */ /* 0x000fe80003800000 */
[----:B---3--:R-:W-:Y:S05]  /*150a0*/  @!P0 BRA `(.L_x_1165) ;  /* 0x00000030005c8947 */ /* 0x008fea0003800000 */
.L_x_1245:
[----:B------:R-:W-:Y:S05]  /*150b0*/  BSYNC B0 ;  /* 0x0000000000007941 */ /* 0x000fea0003800000 */
.L_x_1164:
        /* <DEDUP_REMOVED lines=34> */
.L_x_1251:
        /* <DEDUP_REMOVED lines=10> */
.L_x_1167:
        /* <DEDUP_REMOVED lines=11> */
.L_x_1168:
[----:B------:R2:W-:Y:S02]  /*15430*/  SYNCS.ARRIVE.TRANS64.A1T0 RZ, [R0+URZ+0x19c30], RZ ;  /* 0x019c30ff00ff79a7 */ /* 0x0005e4000810003f */
[----:B--23--:R-:W-:-:S05]  /*15440*/  IMAD.U32 R0, RZ, RZ, UR44 ;  /* 0x0000002cff007e24 */ /* 0x00cfca000f8e00ff */
[----:B------:R-:W-:-:S13]  /*15450*/  ISETP.NE.AND P0, PT, R0, 0x3, PT ;  /* 0x000000030000780c */ /* 0x000fda0003f05270 */
[----:B------:R-:W-:Y:S05]  /*15460*/  @!P0 BRA `(.L_x_1169) ;  /* 0x0000000000048947 */ /* 0x000fea0003800000 */
[----:B------:R-:W-:Y:S01]  /*15470*/  BPT.TRAP 0x1 ;  /* 0x000000040000795c */ /* 0x000fe20000300000 */
.L_x_1169:
[----:B------:R-:W-:Y:S01]  /*15480*/  LOP3.LUT R0, R5, 0x1, RZ, 0x3c, !PT ;  /* 0x0000000105007812 */ /* 0x000fe200078e3cff */
[----:B------:R-:W-:Y:S01]  /*15490*/  IMAD R2, R4, 0x8, R22 ;  /* 0x0000000804027824 */ /* 0x000fe200078e0216 */
[----:B------:R-:W-:Y:S02]  /*154a0*/  BSSY B0, `(.L_x_1170) ;  /* 0x0000004000007945 */ /* 0x000fe40003800000 */
[----:B------:R-:W-:-:S04]  /*154b0*/  SHF.L.U32 R0, R0, 0x1f, RZ ;  /* 0x0000001f00007819 */ /* 0x000fc800000006ff */
[----:B------:R-:W0:Y:S02]  /*154c0*/  SYNCS.PHASECHK.TRANS64.TRYWAIT P2, [R2+URZ+0x19c70], R0 ;  /* 0x019c7000020075a7 */ /* 0x000e24000804017f */
[----:B0-----:R-:W-:Y:S05]  /*154d0*/  @!P2 BRA `(.L_x_1171) ;  /* 0x0000002c00fca947 */ /* 0x001fea0003800000 */
.L_x_1252:
[----:B------:R-:W-:Y:S05]  /*154e0*/  BSYNC B0 ;  /* 0x0000000000007941 */ /* 0x000fea0003800000 */
.L_x_1170:
[----:B------:R-:W-:-:S05]  /*154f0*/  IMAD.U32 R3, RZ, RZ, UR43 ;  /* 0x0000002bff037e24 */ /* 0x000fca000f8e00ff */
[----:B------:R-:W-:-:S13]  /*15500*/  ISETP.NE.AND P2, PT, R3, 0x3, PT ;  /* 0x000000030300780c */ /* 0x000fda0003f45270 */
[----:B------:R-:W-:Y:S05]  /*15510*/  @!P2 BRA `(.L_x_1172) ;  /* 0x000000000004a947 */ /* 0x000fea0003800000 */
[----:B------:R-:W-:Y:S01]  /*15520*/  BPT.TRAP 0x1 ;  /* 0x000000040000795c */ /* 0x000fe20000300000 */
.L_x_1172:
[----:B0-----:R-:W-:Y:S01]  /*15530*/  SHF.L.U32 R0, R5, 0x1f, RZ ;  /* 0x0000001f05007819 */ /* 0x001fe200000006ff */
[----:B------:R-:W-:-:S03]  /*15540*/  IMAD R3, R4, 0x3000, RZ ;  /* 0x0000300004037824 */ /* 0x000fc600078e02ff */
[----:B------:R-:W0:Y:S02]  /*15550*/  SYNCS.PHASECHK.TRANS64.TRYWAIT P2, [R2+URZ+0x19c60], R0 ;  /* 0x019c6000020075a7 */ /* 0x000e24000804017f */
[----:B0-----:R-:W-:Y:S05]  /*15560*/  @!P2 BRA `(.L_x_1173) ;  /* 0x0000002c00eca947 */ /* 0x001fea0003800000 */
.L_x_1253:
[----:B------:R-:W0:Y:S04]  /*15570*/  LDL R4, [R1+0x10] ;  /* 0x0000100001047983 */ /* 0x000e280000100800 */
[----:B------:R-:W2:Y:S01]  /*15580*/  LDL R10, [R1+0xc] ;  /* 0x00000c00010a7983 */ /* 0x000ea20000100800 */
[----:B------:R-:W-:Y:S05]  /*15590*/  WARPSYNC.ALL ;  /* 0x0000000000007948 */ /* 0x000fea0003800000 */
[----:B------:R-:W3:Y:S02]  /*155a0*/  S2R R12, SR_TID.X ;  /* 0x00000000000c7919 */ /* 0x000ee40000002100 */
[----:B---3--:R-:W-:Y:S01]  /*155b0*/  LOP3.LUT P2, RZ, R12, 0x4, RZ, 0xc0, !PT ;  /* 0x000000040cff7812 */ /* 0x008fe2000784c0ff */
[----:B------:R-:W-:-:S05]  /*155c0*/  IMAD.MOV.U32 R12, RZ, RZ, 0x40 ;  /* 0x00000040ff0c7424 */ /* 0x000fca00078e00ff */
[----:B------:R-:W-:Y:S02]  /*155d0*/  SEL R12, R12, 0xffffffc0, !P2 ;  /* 0xffffffc00c0c7807 */ /* 0x000fe40005000000 */
[C---:B0-----:R-:W-:Y:S02]  /*155e0*/  LOP3.LUT R0, R3.reuse, R4, RZ, 0xfc, !PT ;  /* 0x0000000403007212 */ /* 0x041fe400078efcff */
        /* <DEDUP_REMOVED lines=21> */
[----:B------:R-:W2:Y:S01]  /*15740*/  LDSM.16.MT88.4 R4, [R0+0x9800] ;  /* 0x009800000004783b */ /* 0x000ea20000004200 */
[----:B0-----:R-:W-:Y:S01]  /*15750*/  IADD3 R3, R12, 0x3000, R3 ;  /* 0x000030000c037810 */ /* 0x001fe20007ffe003 */
[----:B------:R-:W-:-:S05]  /*15760*/  IMAD.U32 R12, RZ, RZ, UR43 ;  /* 0x0000002bff0c7e24 */ /* 0x000fca000f8e00ff */
[----:B------:R-:W-:Y:S02]  /*15770*/  ISETP.NE.AND P2, PT, R12, 0x3, PT ;  /* 0x000000030c00780c */ /* 0x000fe40003f45270 */
[C-C-:B--2---:R-:W-:Y:S02]  /*15780*/  PRMT R8, R4.reuse, 0x6420, R5.reuse ;  /* 0x0000642004087816 */ /* 0x144fe40000000005 */
        /* <DEDUP_REMOVED lines=24> */
.L_x_1174:
[----:B--2---:R2:W-:Y:S01]  /*15910*/  SYNCS.ARRIVE.TRANS64.A1T0 RZ, [R2+URZ+0x19c50], RZ ;  /* 0x019c50ff02ff79a7 */ /* 0x0045e2000810003f */
[----:B------:R-:W-:Y:S06]  /*15920*/  BAR.SYNC.DEFER_BLOCKING 0x2, 0x80 ;  /* 0x0082000000007b1d */ /* 0x000fec0000010000 */
[----:B------:R-:W-:Y:S05]  /*15930*/  @!P0 BRA `(.L_x_1175) ;  /* 0x0000000000048947 */ /* 0x000fea0003800000 */
[----:B------:R-:W-:Y:S01]  /*15940*/  BPT.TRAP 0x1 ;  /* 0x000000040000795c */ /* 0x000fe20000300000 */
.L_x_1175:
[----:B------:R-:W3:Y:S01]  /*15950*/  LDL R0, [R1+0x4] ;  /* 0x0000040001007983 */ /* 0x000ee20000100800 */
[----:B--2---:R-:W-:Y:S02]  /*15960*/  VIADD R2, R2, 0x19c80 ;  /* 0x00019c8002027836 */ /* 0x004fe40000000000 */
[----:B------:R-:W-:Y:S02]  /*15970*/  IMAD.MOV.U32 R4, RZ, RZ, R24 ;  /* 0x000000ffff047224 */ /* 0x000fe400078e0018 */
[----:B------:R-:W-:Y:S01]  /*15980*/  IMAD.MOV.U32 R5, RZ, RZ, R25 ;  /* 0x000000ffff057224 */ /* 0x000fe200078e0019 */
[----:B---3--:R-:W-:-:S04]  /*15990*/  PRMT R2, R0, 0x654, R2 ;  /* 0x0000065400027816 */ /* 0x008fc80000000002 */
[----:B------:R2:W-:Y:S01]  /*159a0*/  SYNCS.ARRIVE.TRANS64.RED.A1T0 RZ, [R2+URZ], RZ ;  /* 0x000000ff02ff79a7 */ /* 0x0005e2000810043f */
[----:B------:R-:W-:Y:S05]  /*159b0*/  @P1 BRA `(.L_x_1176) ;  /* 0xffffffec00f81947 */ /* 0x000fea000383ffff */
.L_x_1156:
[----:B-1----:R-:W2:Y:S01]  /*159c0*/  S2R R0, SR_TID.X ;  /* 0x0000000000007919 */ /* 0x002ea20000002100 */
[----:B------:R-:W-:Y:S01]  /*159d0*/  BSSY B0, `(.L_x_1177) ;  /* 0x0000012000007945 */ /* 0x000fe20003800000 */
[----:B--2---:R-:W-:Y:S01]  /*159e0*/  LOP3.LUT R2, R0, 0x7f, RZ, 0xc0, !PT ;  /* 0x0000007f00027812 */ /* 0x004fe200078ec0ff */
[----:B------:R-:W-:-:S03]  /*159f0*/  IMAD.U32 R0, RZ, RZ, UR44 ;  /* 0x0000002cff007e24 */ /* 0x000fc6000f8e00ff */
[----:B------:R-:W-:Y:S02]  /*15a00*/  ISETP.NE.AND P1, PT, R2, RZ, PT ;  /* 0x000000ff0200720c */ /* 0x000fe40003f25270 */
[----:B------:R-:W-:-:S11]  /*15a10*/  ISETP.NE.AND P0, PT, R0, 0x3, PT ;  /* 0x000000030000780c */ /* 0x000fd60003f05270 */
[----:B------:R-:W-:Y:S05]  /*15a20*/  @P1 BRA `(.L_x_1178) ;  /* 0x0000000000301947 */ /* 0x000fea0003800000 */
[----:B------:R-:W1:Y:S01]  /*15a30*/  S2R R5, SR_LANEID ;  /* 0x0000000000057919 */ /* 0x000e620000000000 */
[----:B------:R-:W-:Y:S01]  /*15a40*/  VOTEU.ANY UR4, UPT, PT ;  /* 0x0000000000047886 */ /* 0x000fe200038e0100 */
[----:B0-----:R-:W0:Y:S01]  /*15a50*/  LDC.64 R2, c[0x0][0xc60] ;  /* 0x00031800ff027b82 */ /* 0x001e220000000a00 */
[----:B------:R-:W1:Y:S02]  /*15a60*/  FLO.U32 R0, UR4 ;  /* 0x0000000400007d00 */ /* 0x000e6400080e0000 */
[----:B-1----:R-:W-:-:S06]  /*15a70*/  ISETP.EQ.U32.AND P1, PT, R0, R5, PT ;  /* 0x000000050000720c */ /* 0x002fcc0003f22070 */
[----:B------:R-:W0:Y:S07]  /*15a80*/  POPC R5, UR4 ;  /* 0x0000000400057d09 */ /* 0x000e2e0008000000 */
[----:B0-----:R-:W2:Y:S01]  /*15a90*/  @P1 ATOMG.E.ADD.STRONG.GPU PT, R3, desc[UR54][R2.64], R5 ;  /* 0x00000005020319a8 */ /* 0x001ea200081ee1f6 */
[----:B------:R-:W0:Y:S02]  /*15aa0*/  S2R R4, SR_LTMASK ;  /* 0x0000000000047919 */ /* 0x000e240000003900 */
[----:B0-----:R-:W-:-:S04]  /*15ab0*/  LOP3.LUT R4, R4, UR4, RZ, 0xc0, !PT ;  /* 0x0000000404047c12 */ /* 0x001fc8000f8ec0ff */
[----:B------:R-:W0:Y:S01]  /*15ac0*/  POPC R7, R4 ;  /* 0x0000000400077309 */ /* 0x000e220000000000 */
[----:B--2---:R-:W0:Y:S02]  /*15ad0*/  SHFL.IDX PT, R0, R3, R0, 0x1f ;  /* 0x00001f0003007589 */ /* 0x004e2400000e0000 */
[----:B0-----:R-:W-:-:S07]  /*15ae0*/  IADD3 R16, R0, UR45, R7 ;  /* 0x0000002d00107c10 */ /* 0x001fce000fffe007 */
.L_x_1178:
[----:B------:R-:W-:Y:S05]  /*15af0*/  BSYNC B0 ;  /* 0x0000000000007941 */ /* 0x000fea0003800000 */
.L_x_1177:
[----:B------:R-:W-:Y:S05]  /*15b00*/  @!P0 BRA `(.L_x_1179) ;  /* 0x0000000000048947 */ /* 0x000fea0003800000 */
[----:B------:R-:W-:Y:S01]  /*15b10*/  BPT.TRAP 0x1 ;  /* 0x000000040000795c */ /* 0x000fe20000300000 */
.L_x_1179:
[----:B------:R-:W-:Y:S01]  /*15b20*/  LOP3.LUT R0, R25, 0x1, RZ, 0x3c, !PT ;  /* 0x0000000119007812 */ /* 0x000fe200078e3cff */
[----:B0-----:R-:W-:Y:S01]  /*15b30*/  IMAD R3, R24, 0x8, R22 ;  /* 0x0000000818037824 */ /* 0x001fe200078e0216 */
[----:B------:R-:W-:Y:S02]  /*15b40*/  BSSY B0, `(.L_x_1180) ;  /* 0x0000004000007945 */ /* 0x000fe40003800000 */
[----:B------:R-:W-:-:S04]  /*15b50*/  SHF.L.U32 R0, R0, 0x1f, RZ ;  /* 0x0000001f00007819 */ /* 0x000fc800000006ff */
[----:B------:R-:W0:Y:S02]  /*15b60*/  SYNCS.PHASECHK.TRANS64.TRYWAIT P1, [R3+URZ+0x19c70], R0 ;  /* 0x019c7000030075a7 */ /* 0x000e24000802017f */
[----:B0-----:R-:W-:Y:S05]  /*15b70*/  @!P1 BRA `(.L_x_1181) ;  /* 0x00000028007c9947 */ /* 0x001fea0003800000 */
.L_x_1254:
[----:B------:R-:W-:Y:S05]  /*15b80*/  BSYNC B0 ;  /* 0x0000000000007941 */ /* 0x000fea0003800000 */
.L_x_1180:
[----:B------:R-:W-:-:S05]  /*15b90*/  IMAD.U32 R2, RZ, RZ, UR43 ;  /* 0x0000002bff027e24 */ /* 0x000fca000f8e00ff */
[----:B------:R-:W-:-:S13]  /*15ba0*/  ISETP.NE.AND P1, PT, R2, 0x3, PT ;  /* 0x000000030200780c */ /* 0x000fda0003f25270 */
[----:B------:R-:W-:Y:S05]  /*15bb0*/  @!P1 BRA `(.L_x_1182) ;  /* 0x0000000000049947 */ /* 0x000fea0003800000 */
[----:B------:R-:W-:Y:S01]  /*15bc0*/  BPT.TRAP 0x1 ;  /* 0x000000040000795c */ /* 0x000fe20000300000 */
.L_x_1182:
[----:B0-----:R-:W-:-:S04]  /*15bd0*/  SHF.L.U32 R0, R25, 0x1f, RZ ;  /* 0x0000001f19007819 */ /* 0x001fc800000006ff */
[----:B------:R-:W0:Y:S02]  /*15be0*/  SYNCS.PHASECHK.TRANS64.TRYWAIT P1, [R3+URZ+0x19c60], R0 ;  /* 0x019c6000030075a7 */ /* 0x000e24000802017f */
[----:B0-----:R-:W-:Y:S05]  /*15bf0*/  @!P1 BRA `(.L_x_1183) ;  /* 0x0000002800709947 */ /* 0x001fea0003800000 */
.L_x_1255:
        /* <DEDUP_REMOVED lines=8> */
[C---:B--2---:R-:W-:Y:S02]  /*15c80*/  LOP3.LUT R5, R2.reuse, R4, RZ, 0xfc, !PT ;  /* 0x0000000402057212 */ /* 0x044fe400078efcff */
        /* <DEDUP_REMOVED lines=50> */
.L_x_1184:
[----:B-1----:R1:W-:Y:S01]  /*15fb0*/  SYNCS.ARRIVE.TRANS64.A1T0 RZ, [R3+URZ+0x19c50], RZ ;  /* 0x019c50ff03ff79a7 */ /* 0x0023e2000810003f */
[----:B------:R-:W-:Y:S06]  /*15fc0*/  BAR.SYNC.DEFER_BLOCKING 0x2, 0x80 ;  /* 0x0082000000007b1d */ /* 0x000fec0000010000 */
[----:B------:R-:W-:Y:S05]  /*15fd0*/  @!P0 BRA `(.L_x_1185) ;  /* 0x0000000000048947 */ /* 0x000fea0003800000 */
[----:B------:R-:W-:Y:S01]  /*15fe0*/  BPT.TRAP 0x1 ;  /* 0x000000040000795c */ /* 0x000fe20000300000 */
.L_x_1185:
        /* <DEDUP_REMOVED lines=9> */
.L_x_1126:
[----:B------:R-:W-:Y:S05]  /*16080*/  BSYNC B7 ;  /* 0x0000000000077941 */ /* 0x000fea0003800000 */
.L_x_1124:
[----:B------:R-:W-:-:S13]  /*16090*/  LOP3.LUT P0, RZ, R23, 0x40, RZ, 0xc0, !PT ;  /* 0x0000004017ff7812 */ /* 0x000fda000780c0ff */
[----:B------:R-:W-:Y:S05]  /*160a0*/  @!P0 BRA `(.L_x_1186) ;  /* 0x0000000000288947 */ /* 0x000fea0003800000 */
[----:B------:R-:W2:Y:S08]  /*160b0*/  S2UR UR4, SR_CgaCtaId ;  /* 0x00000000000479c3 */ /* 0x000eb00000008800 */
[----:B------:R-:W-:Y:S01]  /*160c0*/  BAR.SYNC.DEFER_BLOCKING 0x5, 0x200 ;  /* 0x0148000000007b1d */ /* 0x000fe20000010000 */
[----:B------:R-:W-:Y:S01]  /*160d0*/  MOV R22, 0x400 ;  /* 0x0000040000167802 */ /* 0x000fe20000000f00 */
[----:B--2---:R-:W-:-:S05]  /*160e0*/  IMAD.U32 R0, RZ, RZ, UR4 ;  /* 0x00000004ff007e24 */ /* 0x004fca000f8e00ff */
[----:B------:R-:W-:Y:S01]  /*160f0*/  LEA R22, R0, R22, 0x18 ;  /* 0x0000001600167211 */ /* 0x000fe200078ec0ff */
[----:B------:R-:W-:Y:S04]  /*16100*/  STL [R1+0x4], R0 ;  /* 0x0000040001007387 */ /* 0x000fe80000100800 */
[----:B-----5:R-:W2:Y:S02]  /*16110*/  LDS.128 R16, [R22+0x19cd0] ;  /* 0x019cd00016107984 */ /* 0x020ea40000000c00 */
[----:B--2---:R-:W-:Y:S01]  /*16120*/  R2UR UR4, R17 ;  /* 0x00000000110472ca */ /* 0x004fe200000e0000 */
[----:B------:R-:W-:Y:S06]  /*16130*/  BAR.ARV 0x4, 0x200 ;  /* 0x0108000000007b1d */ /* 0x000fec0000002000 */
[----:B------:R-:W-:Y:S08]  /*16140*/  BRA `(.L_x_1187) ;  /* 0x0000000800c87947 */ /* 0x000ff00003800000 */
.L_x_1186:
[----:B------:R-:W2:Y:S01]  /*16150*/  S2R R0, SR_TID.X ;  /* 0x0000000000007919 */ /* 0x000ea20000002100 */
[----:B------:R-:W-:Y:S01]  /*16160*/  ULDC UR4, c[0x0][0xc3c] ;  /* 0x00030f0000047ab9 */ /* 0x000fe20000000800 */
[----:B------:R-:W-:Y:S01]  /*16170*/  IMAD.MOV.U32 R4, RZ, RZ, RZ ;  /* 0x000000ffff047224 */ /* 0x000fe200078e00ff */
[----:B--2---:R-:W-:-:S04]  /*16180*/  LOP3.LUT R7, R0, 0x1f, RZ, 0xc0, !PT ;  /* 0x0000001f00077812 */ /* 0x004fc800078ec0ff */
[----:B------:R-:W-:Y:S01]  /*16190*/  ISETP.NE.AND P0, PT, R7, 0x1f, PT ;  /* 0x0000001f0700780c */ /* 0x000fe20003f05270 */
[----:B------:R-:W-:-:S05]  /*161a0*/  IMAD.IADD R5, R19, 0x1, R7 ;  /* 0x0000000113057824 */ /* 0x000fca00078e0207 */
[----:B------:R-:W-:Y:S01]  /*161b0*/  ISETP.GE.OR P1, PT, R5, UR4, !P0 ;  /* 0x0000000405007c0c */ /* 0x000fe2000c726670 */
[----:B0-----:R-:W-:Y:S01]  /*161c0*/  SHFL.IDX PT, R8, R16, 0x1, 0x1f ;  /* 0x00201f0010087f89 */ /* 0x001fe200000e0000 */
[----:B------:R-:W-:Y:S01]  /*161d0*/  ISETP.GE.U32.AND P2, PT, R7, 0x2, PT ;  /* 0x000000020700780c */ /* 0x000fe20003f46070 */
[----:B------:R-:W-:-:S10]  /*161e0*/  ULDC UR4, c[0x0][0xc3c] ;  /* 0x00030f0000047ab9 */ /* 0x000fd40000000800 */
[----:B-1----:R-:W0:Y:S02]  /*161f0*/  @!P1 LDC.64 R2, c[0x0][0xc80] ;  /* 0x00032000ff029b82 */ /* 0x002e240000000a00 */
[----:B0-----:R-:W-:-:S05]  /*16200*/  @!P1 IMAD.WIDE R2, R5, 0x4, R2 ;  /* 0x0000000405029825 */ /* 0x001fca00078e0202 */
[----:B------:R-:W2:Y:S01]  /*16210*/  @!P1 LDG.E R4, desc[UR54][R2.64] ;  /* 0x0000003602049981 */ /* 0x000ea2000c1e1900 */
[C---:B------:R-:W-:Y:S02]  /*16220*/  ISETP.NE.AND P1, PT, R7.reuse, RZ, PT ;  /* 0x000000ff0700720c */ /* 0x040fe40003f25270 */
        /* <DEDUP_REMOVED lines=25> */
.L_x_1192:
[----:B------:R-:W-:-:S05]  /*163c0*/  VIADD R19, R19, 0x1f ;  /* 0x0000001f13137836 */ /* 0x000fca0000000000 */
[----:B------:R-:W-:-:S13]  /*163d0*/  ISETP.GE.AND P6, PT, R19, UR4, PT ;  /* 0x0000000413007c0c */ /* 0x000fda000bfc6270 */
[----:B------:R-:W-:Y:S05]  /*163e0*/  @P6 BRA `(.L_x_1189) ;  /* 0x0000000400e06947 */ /* 0x000fea0003800000 */
[----:B------:R-:W0:Y:S01]  /*163f0*/  S2R R2, SR_TID.X ;  /* 0x0000000000027919 */ /* 0x000e220000002100 */
[----:B------:R-:W-:Y:S01]  /*16400*/  BSSY B0, `(.L_x_1190) ;  /* 0x0000009000007945 */ /* 0x000fe20003800000 */
[----:B------:R-:W-:Y:S01]  /*16410*/  IMAD.MOV.U32 R4, RZ, RZ, RZ ;  /* 0x000000ffff047224 */ /* 0x000fe200078e00ff */
[----:B0-----:R-:W-:-:S05]  /*16420*/  LOP3.LUT R2, R2, 0x1f, RZ, 0xc0, !PT ;  /* 0x0000001f02027812 */ /* 0x001fca00078ec0ff */
[----:B------:R-:W-:-:S05]  /*16430*/  IMAD.IADD R5, R19, 0x1, R2 ;  /* 0x0000000113057824 */ /* 0x000fca00078e0202 */
[----:B------:R-:W-:-:S13]  /*16440*/  ISETP.GE.OR P6, PT, R5, UR4, !P0 ;  /* 0x0000000405007c0c */ /* 0x000fda000c7c6670 */
[----:B------:R-:W-:Y:S05]  /*16450*/  @P6 BRA `(.L_x_1191) ;  /* 0x00000000000c6947 */ /* 0x000fea0003800000 */
[----:B------:R-:W0:Y:S02]  /*16460*/  LDC.64 R2, c[0x0][0xc80] ;  /* 0x00032000ff027b82 */ /* 0x000e240000000a00 */
[----:B0-----:R-:W-:-:S05]  /*16470*/  IMAD.WIDE R2, R5, 0x4, R2 ;  /* 0x0000000405027825 */ /* 0x001fca00078e0202 */
[----:B------:R0:W5:Y:S02]  /*16480*/  LDG.E R4, desc[UR54][R2.64] ;  /* 0x0000003602047981 */ /* 0x000164000c1e1900 */
.L_x_1191:
[----:B------:R-:W-:Y:S05]  /*16490*/  BSYNC B0 ;  /* 0x0000000000007941 */ /* 0x000fea0003800000 */
.L_x_1190:
        /* <DEDUP_REMOVED lines=21> */
.L_x_1188:
[----:B------:R-:W-:-:S04]  /*165f0*/  IMAD.IADD R16, R16, 0x1, -R3 ;  /* 0x0000000110107824 */ /* 0x000fc800078e0a03 */
[----:B------:R-:W-:-:S05]  /*16600*/  IMAD R3, R7, R5, R16 ;  /* 0x0000000507037224 */ /* 0x000fca00078e0210 */
[----:B------:R-:W-:Y:S02]  /*16610*/  ISETP.GT.AND P0, PT, R3, R0, PT ;  /* 0x000000000300720c */ /* 0x000fe40003f04270 */
[----:B------:R-:W0:Y:S11]  /*16620*/  LDC.64 R2, c[0x0][0xc90] ;  /* 0x00032400ff027b82 */ /* 0x000e360000000a00 */
[----:B------:R-:W-:-:S04]  /*16630*/  VOTE.ANY R9, PT, !P0 ;  /* 0x0000000000097806 */ /* 0x000fc800040e0100 */
[----:B------:R-:W1:Y:S01]  /*16640*/  POPC R8, R9 ;  /* 0x0000000900087309 */ /* 0x000e620000000000 */
[----:B------:R-:W-:Y:S01]  /*16650*/  ISETP.NE.AND P0, PT, R9, RZ, PT ;  /* 0x000000ff0900720c */ /* 0x000fe20003f05270 */
[----:B-1----:R-:W1:Y:S01]  /*16660*/  SHFL.IDX PT, R4, R4, R8, 0x1f ;  /* 0x00001f0804047589 */ /* 0x002e6200000e0000 */
[----:B------:R-:W-:-:S04]  /*16670*/  IMAD.IADD R19, R8, 0x1, R19 ;  /* 0x0000000108137824 */ /* 0x000fc800078e0213 */
[----:B0-----:R-:W-:-:S05]  /*16680*/  IMAD.WIDE R2, R19, 0x4, R2 ;  /* 0x0000000413027825 */ /* 0x001fca00078e0202 */
[----:B------:R0:W5:Y:S02]  /*16690*/  LDG.E R6, desc[UR54][R2.64] ;  /* 0x0000003602067981 */ /* 0x000164000c1e1900 */
[----:B0-----:R-:W-:Y:S01]  /*166a0*/  IMAD.MOV.U32 R2, RZ, RZ, RZ ;  /* 0x000000ffff027224 */ /* 0x001fe200078e00ff */
[----:B-1----:R-:W-:Y:S01]  /*166b0*/  R2UR UR7, R4 ;  /* 0x00000000040772ca */ /* 0x002fe200000e0000 */
[----:B------:R-:W-:-:S14]  /*166c0*/  @!P0 BRA `(.L_x_1193) ;  /* 0x0000000000088947 */ /* 0x000fdc0003800000 */
[----:B------:R-:W-:-:S06]  /*166d0*/  VIADD R2, R8, 0xffffffff ;  /* 0xffffffff08027836 */ /* 0x000fcc0000000000 */
[----:B------:R0:W1:Y:S02]  /*166e0*/  SHFL.IDX PT, R2, R7, R2, 0x1f ;  /* 0x00001f0207027589 */ /* 0x00006400000e0000 */
.L_x_1193:
[----:B-----5:R-:W-:Y:S02]  /*166f0*/  IMAD R4, R6, UR7, RZ ;  /* 0x0000000706047c24 */ /* 0x020fe4000f8e02ff */
[----:B-1----:R-:W-:-:S03]  /*16700*/  IMAD R16, R2, R5, R16 ;  /* 0x0000000502107224 */ /* 0x002fc600078e0210 */
[----:B0-----:R-:W-:Y:S01]  /*16710*/  IABS R7, R4 ;  /* 0x0000000400077213 */ /* 0x001fe20000000000 */
[----:B------:R-:W-:-:S03]  /*16720*/  IMAD.IADD R0, R0, 0x1, -R16 ;  /* 0x0000000100007824 */ /* 0x000fc600078e0a10 */
[----:B------:R-:W0:Y:S08]  /*16730*/  I2F.RP R9, R7 ;  /* 0x0000000700097306 */ /* 0x000e300000209400 */
[----:B0-----:R-:W0:Y:S02]  /*16740*/  MUFU.RCP R9, R9 ;  /* 0x0000000900097308 */ /* 0x001e240000001000 */
[----:B0-----:R-:W-:-:S06]  /*16750*/  VIADD R10, R9, 0xffffffe ;  /* 0x0ffffffe090a7836 */ /* 0x001fcc0000000000 */
[----:B------:R-:W0:Y:S02]  /*16760*/  F2I.FTZ.U32.TRUNC.NTZ R3, R10 ;  /* 0x0000000a00037305 */ /* 0x000e24000021f000 */
        /* <DEDUP_REMOVED lines=44> */
[----:B------:R-:W-:Y:S01]  /*16a30*/  R2UR UR4, R3 ;  /* 0x00000000030472ca */ /* 0x000fe200000e0000 */
[----:B------:R-:W-:Y:S02]  /*16a40*/  IMAD R3, RZ, RZ, -UR9 ;  /* 0x80000009ff037e24 */ /* 0x000fe4000f8e02ff */
        /* <DEDUP_REMOVED lines=8> */
[----:B------:R-:W-:-:S13]  /*16ad0*/  ISETP.GE.U32.AND P0, PT, R0, R5, PT ;  /* 0x000000050000720c */ /* 0x000fda0003f06070 */
        /* <DEDUP_REMOVED lines=9> */
.L_x_1189:
[----:B------:R-:W0:Y:S01]  /*16b70*/  LDC R19, c[0x0][0xc3c] ;  /* 0x00030f00ff137b82 */ /* 0x000e220000000800 */
[----:B------:R-:W-:Y:S01]  /*16b80*/  IMAD.MOV.U32 R16, RZ, RZ, R0 ;  /* 0x000000ffff107224 */ /* 0x000fe200078e0000 */
[----:B------:R-:W-:Y:S01]  /*16b90*/  UMOV UR4, URZ ;  /* 0x0000003f00047c82 */ /* 0x000fe20008000000 */
[----:B------:R-:W-:-:S07]  /*16ba0*/  IMAD.MOV.U32 R18, RZ, RZ, RZ ;  /* 0x000000ffff127224 */ /* 0x000fce00078e00ff */
.L_x_1194:
[----:B------:R2:W3:Y:S01]  /*16bb0*/  LDL R2, [R1+0x4] ;  /* 0x0000040001027983 */ /* 0x0004e20000100800 */
[----:B------:R-:W1:Y:S02]  /*16bc0*/  S2R R0, SR_TID.X ;  /* 0x0000000000007919 */ /* 0x000e640000002100 */
[----:B-1----:R-:W-:Y:S01]  /*16bd0*/  LOP3.LUT R0, R0, 0x1f, RZ, 0xc0, !PT ;  /* 0x0000001f00007812 */ /* 0x002fe200078ec0ff */
[----:B------:R-:W-:Y:S03]  /*16be0*/  BAR.SYNC.DEFER_BLOCKING 0x4, 0x200 ;  /* 0x0108000000007b1d */ /* 0x000fe60000010000 */
[----:B------:R-:W-:Y:S01]  /*16bf0*/  ISETP.NE.AND P0, PT, R0, RZ, PT ;  /* 0x000000ff0000720c */ /* 0x000fe20003f05270 */
[----:B-----5:R-:W-:-:S12]  /*16c00*/  IMAD.U32 R17, RZ, RZ, UR4 ;  /* 0x00000004ff117e24 */ /* 0x020fd8000f8e00ff */
[----:B------:R-:W-:Y:S01]  /*16c10*/  @!P0 MOV R0, 0x400 ;  /* 0x0000040000008802 */ /* 0x000fe20000000f00 */
[----:B---3--:R-:W1:Y:S03]  /*16c20*/  @!P0 S2R R2, SR_CgaCtaId ;  /* 0x0000000000028919 */ /* 0x008e660000008800 */
[----:B-1----:R-:W-:Y:S01]  /*16c30*/  @!P0 LEA R22, R2, R0, 0x18 ;  /* 0x0000000002168211 */ /* 0x002fe200078ec0ff */
[----:B------:R2:W-:Y:S04]  /*16c40*/  @!P0 STL [R1+0x4], R2 ;  /* 0x0000040201008387 */ /* 0x0005e80000100800 */
[----:B0-----:R2:W-:Y:S01]  /*16c50*/  @!P0 STS.128 [R22+0x19cd0], R16 ;  /* 0x019cd01016008388 */ /* 0x0015e20000000c00 */
[----:B------:R-:W-:Y:S06]  /*16c60*/  BAR.ARV 0x5, 0x200 ;  /* 0x0148000000007b1d */ /* 0x000fec0000002000 */
.L_x_1187:
[----:B------:R-:W-:Y:S02]  /*16c70*/  ULDC UR5, c[0x0][0xc3c] ;  /* 0x00030f0000057ab9 */ /* 0x000fe40000000800 */
[----:B------:R-:W-:-:S13]  /*16c80*/  ISETP.GE.AND P0, PT, R19, UR5, PT ;  /* 0x0000000513007c0c */ /* 0x000fda000bf06270 */
[----:B------:R-:W-:Y:S05]  /*16c90*/  @!P0 BRA `(.L_x_1195) ;  /* 0xffffffb400748947 */ /* 0x000fea000383ffff */
.L_x_1114:
[----:B------:R-:W3:Y:S01]  /*16ca0*/  LDL.LU R0, [R1+0x20] ;  /* 0x0000200001007983 */ /* 0x000ee20000300800 */
[----:B------:R-:W-:Y:S01]  /*16cb0*/  BSSY B0, `(.L_x_1196) ;  /* 0x000000b000007945 */ /* 0x000fe20003800000 */
[----:B------:R-:W4:Y:S01]  /*16cc0*/  S2R R5, SR_CgaCtaId ;  /* 0x0000000000057919 */ /* 0x000f220000008800 */
[----:B---3--:R-:W-:-:S05]  /*16cd0*/  VIADD R0, R0, 0x1 ;  /* 0x0000000100007836 */ /* 0x008fca0000000000 */
[----:B0-2---:R-:W-:-:S04]  /*16ce0*/  LEA.HI R2, R0, R0, RZ, 0x1 ;  /* 0x0000000000027211 */ /* 0x005fc800078f08ff */
[----:B-1----:R-:W-:Y:S02]  /*16cf0*/  LOP3.LUT R3, R2, 0xfffffffe, RZ, 0xc0, !PT ;  /* 0xfffffffe02037812 */ /* 0x002fe400078ec0ff */
[----:B------:R-:W-:-:S03]  /*16d00*/  MOV R2, 0x400 ;  /* 0x0000040000027802 */ /* 0x000fc60000000f00 */
[----:B------:R-:W-:Y:S01]  /*16d10*/  IMAD.IADD R0, R0, 0x1, -R3 ;  /* 0x0000000100007824 */ /* 0x000fe200078e0a03 */
[----:B----4-:R-:W-:-:S04]  /*16d20*/  LEA R5, R5, R2, 0x18 ;  /* 0x0000000205057211 */ /* 0x010fc800078ec0ff */
[----:B------:R-:W-:-:S04]  /*16d30*/  SHF.L.U32 R0, R0, 0x1f, RZ ;  /* 0x0000001f00007819 */ /* 0x000fc800000006ff */
[----:B------:R-:W0:Y:S02]  /*16d40*/  SYNCS.PHASECHK.TRANS64.TRYWAIT P0, [R5+URZ+0x19c20], R0 ;  /* 0x019c2000050075a7 */ /* 0x000e24000800017f */
[----:B0-----:R-:W-:Y:S05]  /*16d50*/  @!P0 BRA `(.L_x_1197) ;  /* 0x00000018002c8947 */ /* 0x001fea0003800000 */
.L_x_1256:
[----:B------:R-:W-:Y:S05]  /*16d60*/  BSYNC B0 ;  /* 0x0000000000007941 */ /* 0x000fea0003800000 */
.L_x_1196:
[----:B------:R-:W-:-:S03]  /*16d70*/  UMOV UR4, 0xffffffff ;  /* 0xffffffff00047882 */ /* 0x000fc60000000000 */
[----:B------:R-:W-:Y:S05]  /*16d80*/  BRA.DIV UR4, `(.L_x_1198) ;  /* 0x0000001a04347947 */ /* 0x000fea000b800000 */
[----:B0-----:R-:W0:Y:S02]  /*16d90*/  S2R R0, SR_TID.X ;  /* 0x0000000000007919 */ /* 0x001e240000002100 */
[----:B0-----:R-:W-:-:S04]  /*16da0*/  SHF.R.U32.HI R0, RZ, 0x5, R0 ;  /* 0x00000005ff007819 */ /* 0x001fc80000011600 */
[----:B------:R-:W-:-:S05]  /*16db0*/  LOP3.LUT R0, R0, 0x3, RZ, 0xc0, !PT ;  /* 0x0000000300007812 */ /* 0x000fca00078ec0ff */
[----:B------:R0:W1:Y:S02]  /*16dc0*/  SHFL.IDX PT, R14, R0, RZ, 0x1f ;  /* 0x00001fff000e7589 */ /* 0x00006400000e0000 */
.L_x_1259:
[----:B-1----:R-:W-:Y:S01]  /*16dd0*/  ISETP.NE.AND P0, PT, R14, RZ, PT ;  /* 0x000000ff0e00720c */ /* 0x002fe20003f05270 */
[----:B------:R-:W-:-:S12]  /*16de0*/  BSSY B0, `(.L_x_1199) ;  /* 0x000002c000007945 */ /* 0x000fd80003800000 */
[----:B------:R-:W-:Y:S05]  /*16df0*/  @P0 BRA `(.L_x_1200) ;  /* 0x0000000000a80947 */ /* 0x000fea0003800000 */
[----:B------:R-:W-:-:S03]  /*16e00*/  UMOV UR4, 0xffffffff ;  /* 0xffffffff00047882 */ /* 0x000fc60000000000 */
[----:B------:R-:W-:Y:S05]  /*16e10*/  BRA.DIV UR4, `(.L_x_1201) ;  /* 0x0000001a04447947 */ /* 0x000fea000b800000 */
[----:B------:R-:W-:-:S13]  /*16e20*/  ELECT P6, URZ, PT ;  /* 0x00000000003f782f */ /* 0x000fda00038c0000 */
.L_x_1262:
[----:B------:R-:W-:Y:S05]  /*16e30*/  @!P6 BRA `(.L_x_1200) ;  /* 0x000000000098e947 */ /* 0x000fea0003800000 */
[----:B------:R-:W-:-:S06]  /*16e40*/  ULOP3.LUT UR4, UR38, 0x2, URZ, 0xfc, !UPT ;  /* 0x0000000226047892 */ /* 0x000fcc000f8efc3f */
[----:B0-----:R-:W-:-:S05]  /*16e50*/  IMAD.U32 R0, RZ, RZ, UR4 ;  /* 0x00000004ff007e24 */ /* 0x001fca000f8e00ff */
[----:B------:R-:W-:-:S13]  /*16e60*/  ISETP.NE.AND P0, PT, R0, 0x3, PT ;  /* 0x000000030000780c */ /* 0x000fda0003f05270 */
[----:B------:R-:W-:Y:S05]  /*16e70*/  @!P0 BRA `(.L_x_1202) ;  /* 0x0000000000048947 */ /* 0x000fea0003800000 */
[----:B------:R-:W-:Y:S01]  /*16e80*/  BPT.TRAP 0x1 ;  /* 0x000000040000795c */ /* 0x000fe20000300000 */
.L_x_1202:
[C---:B------:R-:W-:Y:S01]  /*16e90*/  IMAD R3, R24.reuse, 0x8, R5 ;  /* 0x0000000818037824 */ /* 0x040fe200078e0205 */
[----:B------:R-:W-:Y:S01]  /*16ea0*/  SHF.L.U32 R2, R25, 0x1f, RZ ;  /* 0x0000001f19027819 */ /* 0x000fe200000006ff */
[----:B------:R-:W-:-:S03]  /*16eb0*/  VIADD R24, R24, 0x1 ;  /* 0x0000000118187836 */ /* 0x000fc60000000000 */
[----:B------:R-:W0:Y:S02]  /*16ec0*/  SYNCS.PHASECHK.TRANS64.TRYWAIT P1, [R3+URZ+0x19c40], R2 ;  /* 0x019c4002030075a7 */ /* 0x000e24000802017f */
[----:B------:R-:W-:-:S04]  /*16ed0*/  ISETP.NE.AND P2, PT, R24, 0x2, PT ;  /* 0x000000021800780c */ /* 0x000fc80003f45270 */
[----:B------:R-:W-:Y:S01]  /*16ee0*/  SEL R0, RZ, 0x1, P2 ;  /* 0x00000001ff007807 */ /* 0x000fe20001000000 */
[----:B0-----:R-:W-:Y:S08]  /*16ef0*/  @!P1 BRA `(.L_x_1203) ;  /* 0x00000018002c9947 */ /* 0x001ff00003800000 */
.L_x_1263:
[----:B------:R-:W-:Y:S02]  /*16f00*/  SEL R24, R24, RZ, P2 ;  /* 0x000000ff18187207 */ /* 0x000fe40001000000 */
[----:B------:R-:W-:Y:S01]  /*16f10*/  LOP3.LUT R0, R25, R0, RZ, 0x3c, !PT ;  /* 0x0000000019007212 */ /* 0x000fe200078e3cff */
[----:B------:R-:W-:Y:S06]  /*16f20*/  @!P0 BRA `(.L_x_1204) ;  /* 0x0000000000048947 */ /* 0x000fec0003800000 */
[----:B------:R-:W-:Y:S01]  /*16f30*/  BPT.TRAP 0x1 ;  /* 0x000000040000795c */ /* 0x000fe20000300000 */
.L_x_1204:
[----:B------:R-:W-:Y:S01]  /*16f40*/  IMAD R5, R24, 0x8, R5 ;  /* 0x0000000818057824 */ /* 0x000fe200078e0205 */
[----:B------:R-:W-:-:S04]  /*16f50*/  SHF.L.U32 R0, R0, 0x1f, RZ ;  /* 0x0000001f00007819 */ /* 0x000fc800000006ff */
[----:B------:R-:W1:Y:S02]  /*16f60*/  SYNCS.PHASECHK.TRANS64.TRYWAIT P1, [R5+URZ+0x19c40], R0 ;  /* 0x019c4000050075a7 */ /* 0x000e64000802017f */
[----:B-1----:R-:W-:Y:S05]  /*16f70*/  @!P1 BRA `(.L_x_1205) ;  /* 0x0000001800209947 */ /* 0x002fea0003800000 */
.L_x_1264:
[----:B------:R-:W-:Y:S05]  /*16f80*/  @!P0 BRA `(.L_x_1206) ;  /* 0x0000000000048947 */ /* 0x000fea0003800000 */
[----:B------:R-:W-:Y:S01]  /*16f90*/  BPT.TRAP 0x1 ;  /* 0x000000040000795c */ /* 0x000fe20000300000 */
.L_x_1206:
[----:B------:R-:W2:Y:S02]  /*16fa0*/  SYNCS.PHASECHK.TRANS64.TRYWAIT P1, [R3+URZ+0x19c60], R2 ;  /* 0x019c6002030075a7 */ /* 0x000ea4000802017f */
[----:B--2---:R-:W-:Y:S05]  /*16fb0*/  @!P1 BRA `(.L_x_1207) ;  /* 0x0000001800249947 */ /* 0x004fea0003800000 */
.L_x_1265:
[----:B------:R-:W-:Y:S05]  /*16fc0*/  @!P0 BRA `(.L_x_1208) ;  /* 0x0000000000048947 */ /* 0x000fea0003800000 */
[----:B------:R-:W-:Y:S01]  /*16fd0*/  BPT.TRAP 0x1 ;  /* 0x000000040000795c */ /* 0x000fe20000300000 */
.L_x_1208:
[----:B------:R-:W3:Y:S02]  /*16fe0*/  SYNCS.PHASECHK.TRANS64.TRYWAIT P1, [R5+URZ+0x19c60], R0 ;  /* 0x019c6000050075a7 */ /* 0x000ee4000802017f */
[----:B---3--:R-:W-:Y:S05]  /*16ff0*/  @!P1 BRA `(.L_x_1209) ;  /* 0x0000001800289947 */ /* 0x008fea0003800000 */
.L_x_1266:
[----:B------:R-:W-:Y:S05]  /*17000*/  @!P0 BRA `(.L_x_1210) ;  /* 0x0000000000048947 */ /* 0x000fea0003800000 */
[----:B------:R-:W-:Y:S01]  /*17010*/  BPT.TRAP 0x1 ;  /* 0x000000040000795c */ /* 0x000fe20000300000 */
.L_x_1210:
[----:B------:R-:W4:Y:S02]  /*17020*/  SYNCS.PHASECHK.TRANS64.TRYWAIT P1, [R3+URZ+0x19c80], R2 ;  /* 0x019c8002030075a7 */ /* 0x000f24000802017f */
[----:B----4-:R-:W-:Y:S05]  /*17030*/  @!P1 BRA `(.L_x_1211) ;  /* 0x00000018002c9947 */ /* 0x010fea0003800000 */
.L_x_1267:
[----:B------:R-:W-:Y:S05]  /*17040*/  @!P0 BRA `(.L_x_1212) ;  /* 0x0000000000048947 */ /* 0x000fea0003800000 */
[----:B------:R-:W-:Y:S01]  /*17050*/  BPT.TRAP 0x1 ;  /* 0x000000040000795c */ /* 0x000fe20000300000 */
.L_x_1212:
[----:B------:R0:W0:Y:S02]  /*17060*/  SYNCS.PHASECHK.TRANS64.TRYWAIT P0, [R5+URZ+0x19c80], R0 ;  /* 0x019c8000050075a7 */ /* 0x000024000800017f */
[----:B0-----:R-:W-:Y:S05]  /*17070*/  @!P0 NANOSLEEP.SYNCS 0x989680 ;  /* 0x009896800000895d */ /* 0x001fea0003900000 */
[----:B------:R-:W0:Y:S02]  /*17080*/  @!P0 SYNCS.PHASECHK.TRANS64 P0, [R5+URZ+0x19c80], R0 ;  /* 0x019c8000050085a7 */ /* 0x000e24000800007f */
[----:B0-----:R-:W-:Y:S05]  /*17090*/  @!P0 BRA `(.L_x_1212) ;  /* 0xfffffffc00f08947 */ /* 0x001fea000383ffff */
.L_x_1200:
[----:B------:R-:W-:Y:S05]  /*170a0*/  BSYNC B0 ;  /* 0x0000000000007941 */ /* 0x000fea0003800000 */
.L_x_1199:
[----:B------:R-:W-:Y:S05]  /*170b0*/  EXIT ;  /* 0x000000000000794d */ /* 0x000fea0003800000 */
.L_x_1017:
[----:B0-----:R-:W-:-:S04]  /*170c0*/  IMAD.U32 R3, RZ, RZ, UR46 ;  /* 0x0000002eff037e24 */ /* 0x001fc8000f8e00ff */
[----:B------:R0:W1:Y:S03]  /*170d0*/  SYNCS.PHASECHK.TRANS64.TRYWAIT P1, [R3+URZ+0x19c00], R6 ;  /* 0x019c0006030075a7 */ /* 0x000066000802017f */
[----:B-1----:R-:W-:Y:S05]  /*170e0*/  @!P1 NANOSLEEP.SYNCS 0x989680 ;  /* 0x009896800000995d */ /* 0x002fea0003900000 */
[----:B------:R-:W1:Y:S02]  /*170f0*/  @!P1 SYNCS.PHASECHK.TRANS64 P1, [R3+URZ+0x19c00], R6 ;  /* 0x019c0006030095a7 */ /* 0x000e64000802007f */
[----:B-1----:R-:W-:Y:S05]  /*17100*/  @!P1 BRA `(.L_x_1017) ;  /* 0xfffffffc00ec9947 */ /* 0x002fea000383ffff */
[----:B------:R-:W-:Y:S05]  /*17110*/  BRA `(.L_x_1213) ;  /* 0xfffffeac001c7947 */ /* 0x000fea000383ffff */
.L_x_1021:
[----:B--2---:R2:W3:Y:S02]  /*17120*/  SYNCS.PHASECHK.TRANS64.TRYWAIT P1, [R21+URZ+0x19c30], R2 ;  /* 0x019c3002150075a7 */ /* 0x0044e4000802017f */
[----:B---3--:R-:W-:Y:S05]  /*17130*/  @!P1 NANOSLEEP.SYNCS 0x989680 ;  /* 0x009896800000995d */ /* 0x008fea0003900000 */
[----:B------:R-:W3:Y:S02]  /*17140*/  @!P1 SYNCS.PHASECHK.TRANS64 P1, [R21+URZ+0x19c30], R2 ;  /* 0x019c3002150095a7 */ /* 0x000ee4000802007f */
[----:B---3--:R-:W-:Y:S05]  /*17150*/  @!P1 BRA `(.L_x_1021) ;  /* 0xfffffffc00f09947 */ /* 0x008fea000383ffff */
[----:B------:R-:W-:Y:S05]  /*17160*/  BRA `(.L_x_1020) ;  /* 0xfffffeac00387947 */ /* 0x000fea000383ffff */
.L_x_1038:
[----:B-1----:R-:W-:-:S04]  /*17170*/  IMAD.U32 R8, RZ, RZ, UR20 ;  /* 0x00000014ff087e24 */ /* 0x002fc8000f8e00ff */
[----:B------:R1:W2:Y:S03]  /*17180*/  SYNCS.PHASECHK.TRANS64.TRYWAIT P1, [R8+URZ+0x19c30], R7 ;  /* 0x019c3007080075a7 */ /* 0x0002a6000802017f */
[----:B--2---:R-:W-:Y:S05]  /*17190*/  @!P1 NANOSLEEP.SYNCS 0x989680 ;  /* 0x009896800000995d */ /* 0x004fea0003900000 */
[----:B------:R-:W2:Y:S02]  /*171a0*/  @!P1 SYNCS.PHASECHK.TRANS64 P1, [R8+URZ+0x19c30], R7 ;  /* 0x019c3007080095a7 */ /* 0x000ea4000802007f */
[----:B--2---:R-:W-:Y:S05]  /*171b0*/  @!P1 BRA `(.L_x_1038) ;  /* 0xfffffffc00ec9947 */ /* 0x004fea000383ffff */
[----:B------:R-:W-:Y:S05]  /*171c0*/  BRA `(.L_x_1037) ;  /* 0xfffffee400c87947 */ /* 0x000fea000383ffff */
.L_x_1042:
[----:B-1----:R-:W-:-:S04]  /*171d0*/  IMAD.U32 R8, RZ, RZ, UR11 ;  /* 0x0000000bff087e24 */ /* 0x002fc8000f8e00ff */
[----:B------:R1:W2:Y:S03]  /*171e0*/  SYNCS.PHASECHK.TRANS64.TRYWAIT P1, [R8+URZ+0x19c50], R7 ;  /* 0x019c5007080075a7 */ /* 0x0002a6000802017f */
[----:B--2---:R-:W-:Y:S05]  /*171f0*/  @!P1 NANOSLEEP.SYNCS 0x989680 ;  /* 0x009896800000995d */ /* 0x004fea0003900000 */
[----:B------:R-:W2:Y:S02]  /*17200*/  @!P1 SYNCS.PHASECHK.TRANS64 P1, [R8+URZ+0x19c50], R7 ;  /* 0x019c5007080095a7 */ /* 0x000ea4000802007f */
[----:B--2---:R-:W-:Y:S05]  /*17210*/  @!P1 BRA `(.L_x_1042) ;  /* 0xfffffffc00ec9947 */ /* 0x004fea000383ffff */
[----:B------:R-:W-:Y:S05]  /*17220*/  BRA `(.L_x_1041) ;  /* 0xfffffee800187947 */ /* 0x000fea000383ffff */
.L_x_1061:
[----:B-1----:R-:W-:-:S04]  /*17230*/  IMAD.U32 R8, RZ, RZ, UR6 ;  /* 0x00000006ff087e24 */ /* 0x002fc8000f8e00ff */
[----:B------:R1:W2:Y:S03]  /*17240*/  SYNCS.PHASECHK.TRANS64.TRYWAIT P1, [R8+URZ+0x19c30], R7 ;  /* 0x019c3007080075a7 */ /* 0x0002a6000802017f */
[----:B--2---:R-:W-:Y:S05]  /*17250*/  @!P1 NANOSLEEP.SYNCS 0x989680 ;  /* 0x009896800000995d */ /* 0x004fea0003900000 */
[----:B------:R-:W2:Y:S02]  /*17260*/  @!P1 SYNCS.PHASECHK.TRANS64 P1, [R8+URZ+0x19c30], R7 ;  /* 0x019c3007080095a7 */ /* 0x000ea4000802007f */
[----:B--2---:R-:W-:Y:S05]  /*17270*/  @!P1 BRA `(.L_x_1061) ;  /* 0xfffffffc00ec9947 */ /* 0x004fea000383ffff */
[----:B------:R-:W-:Y:S05]  /*17280*/  BRA `(.L_x_1060) ;  /* 0xffffff1c00707947 */ /* 0x000fea000383ffff */
.L_x_1065:
[----:B-1----:R-:W-:-:S04]  /*17290*/  IMAD.U32 R8, RZ, RZ, UR11 ;  /* 0x0000000bff087e24 */ /* 0x002fc8000f8e00ff */
[----:B------:R1:W2:Y:S03]  /*172a0*/  SYNCS.PHASECHK.TRANS64.TRYWAIT P1, [R8+URZ+0x19c50], R7 ;  /* 0x019c5007080075a7 */ /* 0x0002a6000802017f */
[----:B--2---:R-:W-:Y:S05]  /*172b0*/  @!P1 NANOSLEEP.SYNCS 0x989680 ;  /* 0x009896800000995d */ /* 0x004fea0003900000 */
[----:B------:R-:W2:Y:S02]  /*172c0*/  @!P1 SYNCS.PHASECHK.TRANS64 P1, [R8+URZ+0x19c50], R7 ;  /* 0x019c5007080095a7 */ /* 0x000ea4000802007f */
[----:B--2---:R-:W-:Y:S05]  /*172d0*/  @!P1 BRA `(.L_x_1065) ;  /* 0xfffffffc00ec9947 */ /* 0x004fea000383ffff */
[----:B------:R-:W-:Y:S05]  /*172e0*/  BRA `(.L_x_1064) ;  /* 0xffffff1c00c07947 */ /* 0x000fea000383ffff */
.L_x_1073:
[----:B-1----:R-:W-:-:S04]  /*172f0*/  IMAD.U32 R8, RZ, RZ, UR6 ;  /* 0x00000006ff087e24 */ /* 0x002fc8000f8e00ff */
[----:B------:R1:W2:Y:S03]  /*17300*/  SYNCS.PHASECHK.TRANS64.TRYWAIT P1, [R8+URZ+0x19c30], R7 ;  /* 0x019c3007080075a7 */ /* 0x0002a6000802017f */
[----:B--2---:R-:W-:Y:S05]  /*17310*/  @!P1 NANOSLEEP.SYNCS 0x989680 ;  /* 0x009896800000995d */ /* 0x004fea0003900000 */
[----:B------:R-:W2:Y:S02]  /*17320*/  @!P1 SYNCS.PHASECHK.TRANS64 P1, [R8+URZ+0x19c30], R7 ;  /* 0x019c3007080095a7 */ /* 0x000ea4000802007f */
[----:B--2---:R-:W-:Y:S05]  /*17330*/  @!P1 BRA `(.L_x_1073) ;  /* 0xfffffffc00ec9947 */ /* 0x004fea000383ffff */
[----:B------:R-:W-:Y:S05]  /*17340*/  BRA `(.L_x_1072) ;  /* 0xffffff4000487947 */ /* 0x000fea000383ffff */
.L_x_1077:
[----:B-1----:R-:W-:-:S04]  /*17350*/  IMAD.U32 R8, RZ, RZ, UR11 ;  /* 0x0000000bff087e24 */ /* 0x002fc8000f8e00ff */
[----:B------:R1:W2:Y:S03]  /*17360*/  SYNCS.PHASECHK.TRANS64.TRYWAIT P1, [R8+URZ+0x19c50], R7 ;  /* 0x019c5007080075a7 */ /* 0x0002a6000802017f */
[----:B--2---:R-:W-:Y:S05]  /*17370*/  @!P1 NANOSLEEP.SYNCS 0x989680 ;  /* 0x009896800000995d */ /* 0x004fea0003900000 */
[----:B------:R-:W2:Y:S02]  /*17380*/  @!P1 SYNCS.PHASECHK.TRANS64 P1, [R8+URZ+0x19c50], R7 ;  /* 0x019c5007080095a7 */ /* 0x000ea4000802007f */
[----:B--2---:R-:W-:Y:S05]  /*17390*/  @!P1 BRA `(.L_x_1077) ;  /* 0xfffffffc00ec9947 */ /* 0x004fea000383ffff */
[----:B------:R-:W-:Y:S05]  /*173a0*/  BRA `(.L_x_1076) ;  /* 0xffffff4000987947 */ /* 0x000fea000383ffff */
.L_x_1092:
[----:B-1----:R-:W-:-:S04]  /*173b0*/  IMAD.U32 R5, RZ, RZ, UR14 ;  /* 0x0000000eff057e24 */ /* 0x002fc8000f8e00ff */
[----:B------:R1:W2:Y:S03]  /*173c0*/  SYNCS.PHASECHK.TRANS64.TRYWAIT P1, [R5+URZ+0x19c50], R0 ;  /* 0x019c5000050075a7 */ /* 0x0002a6000802017f */
[----:B--2---:R-:W-:Y:S05]  /*173d0*/  @!P1 NANOSLEEP.SYNCS 0x989680 ;  /* 0x009896800000995d */ /* 0x004fea0003900000 */
[----:B------:R-:W2:Y:S02]  /*173e0*/  @!P1 SYNCS.PHASECHK.TRANS64 P1, [R5+URZ+0x19c50], R0 ;  /* 0x019c5000050095a7 */ /* 0x000ea4000802007f */
[----:B--2---:R-:W-:Y:S05]  /*173f0*/  @!P1 BRA `(.L_x_1092) ;  /* 0xfffffffc00ec9947 */ /* 0x004fea000383ffff */
[----:B------:R-:W-:Y:S05]  /*17400*/  BRA `(.L_x_1091) ;  /* 0xffffff74002c7947 */ /* 0x000fea000383ffff */
.L_x_1135:
        /* <DEDUP_REMOVED lines=10> */
.L_x_1214:
[----:B------:R-:W-:Y:S05]  /*174b0*/  BRA `(.L_x_1215) ;  /* 0xffffffc000247947 */ /* 0x000fea000383ffff */
.L_x_1138:
[----:B0-----:R0:W1:Y:S02]  /*174c0*/  SYNCS.PHASECHK.TRANS64.TRYWAIT P0, [R4+URZ+0x19c80], R26 ;  /* 0x019c801a040075a7 */ /* 0x001064000800017f */
[----:B-1----:R-:W-:Y:S05]  /*174d0*/  @!P0 NANOSLEEP.SYNCS 0x989680 ;  /* 0x009896800000895d */ /* 0x002fea0003900000 */
[----:B------:R-:W1:Y:S02]  /*174e0*/  @!P0 SYNCS.PHASECHK.TRANS64 P0, [R4+URZ+0x19c80], R26 ;  /* 0x019c801a040085a7 */ /* 0x000e64000800007f */
[----:B-1----:R-:W-:Y:S05]  /*174f0*/  @!P0 BRA `(.L_x_1138) ;  /* 0xfffffffc00f08947 */ /* 0x002fea000383ffff */
[----:B------:R-:W-:Y:S05]  /*17500*/  BRA `(.L_x_1216) ;  /* 0xffffffc000347947 */ /* 0x000fea000383ffff */
.L_x_1139:
        /* <DEDUP_REMOVED lines=8> */
.L_x_1218:
[----:B------:R-:W-:Y:S05]  /*17590*/  BSYNC B0 ;  /* 0x0000000000007941 */ /* 0x000fea0003800000 */
.L_x_1217:
        /* <DEDUP_REMOVED lines=8> */
.L_x_1219:
[----:B------:R-:W0:Y:S01]  /*17620*/  LDC R11, c[0x0][0x2f4] ;  /* 0x0000bd00ff0b7b82 */ /* 0x000e220000000800 */
[C---:B------:R-:W-:Y:S01]  /*17630*/  LOP3.LUT R12, R29.reuse, 0x20, RZ, 0xfc, !PT ;  /* 0x000000201d0c7812 */ /* 0x040fe200078efcff */
[----:B------:R-:W-:Y:S01]  /*17640*/  IMAD.MOV.U32 R13, RZ, RZ, R9 ;  /* 0x000000ffff0d7224 */ /* 0x000fe200078e0009 */
[----:B------:R-:W-:Y:S01]  /*17650*/  LOP3.LUT R15, R29, 0x40, RZ, 0xfc, !PT ;  /* 0x000000401d0f7812 */ /* 0x000fe200078efcff */
[----:B------:R-:W-:-:S05]  /*17660*/  IMAD.MOV.U32 R2, RZ, RZ, R14 ;  /* 0x000000ffff027224 */ /* 0x000fca00078e000e */
[----:B------:R-:W-:-:S05]  /*17670*/  IADD3 R2, P1, R29, R2, RZ ;  /* 0x000000021d027210 */ /* 0x000fca0007f3e0ff */
[----:B------:R-:W-:Y:S02]  /*17680*/  IMAD.X R3, RZ, RZ, R0, P1 ;  /* 0x000000ffff037224 */ /* 0x000fe400008e0600 */
[----:B------:R-:W-:Y:S01]  /*17690*/  IMAD.IADD R0, R22, 0x1, R10 ;  /* 0x0000000116007824 */ /* 0x000fe200078e020a */
        /* <DEDUP_REMOVED lines=17> */
.L_x_1220:
        /* <DEDUP_REMOVED lines=10> */
.L_x_1221:
[----:B------:R-:W-:Y:S01]  /*17850*/  IMAD.MOV.U32 R2, RZ, RZ, R14 ;  /* 0x000000ffff027224 */ /* 0x000fe200078e000e */
[----:B------:R-:W-:Y:S06]  /*17860*/  BRA `(.L_x_1222) ;  /* 0xffffffc0001c7947 */ /* 0x000fec000383ffff */
.L_x_1144:
[----:B---3--:R3:W4:Y:S02]  /*17870*/  SYNCS.PHASECHK.TRANS64.TRYWAIT P1, [R4+URZ+0x19c40], R26 ;  /* 0x019c401a040075a7 */ /* 0x008724000802017f */
[----:B----4-:R-:W-:Y:S05]  /*17880*/  @!P1 NANOSLEEP.SYNCS 0x989680 ;  /* 0x009896800000995d */ /* 0x010fea0003900000 */
[----:B------:R-:W4:Y:S02]  /*17890*/  @!P1 SYNCS.PHASECHK.TRANS64 P1, [R4+URZ+0x19c40], R26 ;  /* 0x019c401a040095a7 */ /* 0x000f24000802007f */
[----:B----4-:R-:W-:Y:S05]  /*178a0*/  @!P1 BRA `(.L_x_1144) ;  /* 0xfffffffc00f09947 */ /* 0x010fea000383ffff */
[----:B------:R-:W-:Y:S05]  /*178b0*/  BRA `(.L_x_1223) ;  /* 0xffffffc000807947 */ /* 0x000fea000383ffff */
.L_x_1145:
        /* <DEDUP_REMOVED lines=8> */
.L_x_1225:
[----:B------:R-:W-:Y:S05]  /*17940*/  BSYNC B0 ;  /* 0x0000000000007941 */ /* 0x000fea0003800000 */
.L_x_1224:
        /* <DEDUP_REMOVED lines=8> */
.L_x_1226:
[----:B------:R-:W-:Y:S02]  /*179d0*/  IMAD.MOV.U32 R13, RZ, RZ, R6 ;  /* 0x000000ffff0d7224 */ /* 0x000fe400078e0006 */
[----:B------:R-:W-:Y:S02]  /*179e0*/  IMAD.MOV.U32 R12, RZ, RZ, 0x1 ;  /* 0x00000001ff0c7424 */ /* 0x000fe400078e00ff */
[----:B------:R-:W-:-:S07]  /*179f0*/  IMAD.MOV.U32 R3, RZ, RZ, R14 ;  /* 0x000000ffff037224 */ /* 0x000fce00078e000e */
[----:B------:R-:W-:Y:S05]  /*17a00*/  WARPSYNC.COLLECTIVE R15, `(.L_x_1227) ;  /* 0x000000000f087348 */ /* 0x000fea0003c00000 */
[----:B------:R0:W1:Y:S02]  /*17a10*/  SHFL.IDX P6, R14, R13, R12, R11 ;  /* 0x0000000c0d0e7389 */ /* 0x00006400000c000b */
[----:B01----:R-:W-:Y:S01]  /*17a20*/  ENDCOLLECTIVE ;  /* 0x000000000000791b */ /* 0x003fe20003800000 */
.L_x_1227:
        /* <DEDUP_REMOVED lines=10> */
.L_x_1228:
        /* <DEDUP_REMOVED lines=8> */
.L_x_1150:
[----:B------:R-:W-:Y:S02]  /*17b50*/  IMAD.MOV.U32 R13, RZ, RZ, R4 ;  /* 0x000000ffff0d7224 */ /* 0x000fe400078e0004 */
[----:B------:R-:W-:Y:S02]  /*17b60*/  IMAD.MOV.U32 R12, RZ, RZ, RZ ;  /* 0x000000ffff0c7224 */ /* 0x000fe400078e00ff */
[----:B------:R-:W-:Y:S02]  /*17b70*/  IMAD.MOV.U32 R11, RZ, RZ, 0x1e1f ;  /* 0x00001e1fff0b7424 */ /* 0x000fe400078e00ff */
[----:B------:R-:W-:Y:S02]  /*17b80*/  IMAD.MOV.U32 R15, RZ, RZ, -0x1 ;  /* 0xffffffffff0f7424 */ /* 0x000fe400078e00ff */
[----:B------:R-:W-:Y:S02]  /*17b90*/  IMAD R0, R9, UR37, RZ ;  /* 0x0000002509007c24 */ /* 0x000fe4000f8e02ff */
[----:B------:R-:W-:-:S07]  /*17ba0*/  VIADD R5, R17, UR39 ;  /* 0x0000002711057c36 */ /* 0x000fce0008000000 */
[----:B-----5:R-:W-:Y:S05]  /*17bb0*/  WARPSYNC.COLLECTIVE R15, `(.L_x_1230) ;  /* 0x000000000f087348 */ /* 0x020fea0003c00000 */
[----:B------:R0:W1:Y:S02]  /*17bc0*/  SHFL.IDX P6, R14, R13, R12, R11 ;  /* 0x0000000c0d0e7389 */ /* 0x00006400000c000b */
[----:B01---5:R-:W-:Y:S01]  /*17bd0*/  ENDCOLLECTIVE ;  /* 0x000000000000791b */ /* 0x023fe20003800000 */
.L_x_1230:
[----:B------:R-:W-:Y:S01]  /*17be0*/  ISETP.GE.AND P1, PT, R5, R0, PT ;  /* 0x000000000500720c */ /* 0x000fe20003f26270 */
[----:B------:R-:W-:Y:S02]  /*17bf0*/  IMAD.MOV.U32 R13, RZ, RZ, R6 ;  /* 0x000000ffff0d7224 */ /* 0x000fe400078e0006 */
[----:B------:R-:W-:-:S10]  /*17c00*/  IMAD.MOV.U32 R2, RZ, RZ, R14 ;  /* 0x000000ffff027224 */ /* 0x000fd400078e000e */
[----:B------:R-:W-:Y:S05]  /*17c10*/  WARPSYNC.COLLECTIVE R15, `(.L_x_1231) ;  /* 0x000000000f087348 */ /* 0x000fea0003c00000 */
[----:B------:R0:W1:Y:S02]  /*17c20*/  SHFL.IDX P6, R14, R13, R12, R11 ;  /* 0x0000000c0d0e7389 */ /* 0x00006400000c000b */
[----:B01----:R-:W-:Y:S01]  /*17c30*/  ENDCOLLECTIVE ;  /* 0x000000000000791b */ /* 0x003fe20003800000 */
.L_x_1231:
[----:B------:R-:W-:Y:S02]  /*17c40*/  IMAD.MOV.U32 R13, RZ, RZ, R4 ;  /* 0x000000ffff0d7224 */ /* 0x000fe400078e0004 */
[----:B------:R-:W-:Y:S02]  /*17c50*/  IMAD.MOV.U32 R12, RZ, RZ, 0x1 ;  /* 0x00000001ff0c7424 */ /* 0x000fe400078e00ff */
[----:B------:R-:W-:-:S07]  /*17c60*/  IMAD.MOV.U32 R3, RZ, RZ, R14 ;  /* 0x000000ffff037224 */ /* 0x000fce00078e000e */
[----:B------:R-:W-:Y:S05]  /*17c70*/  WARPSYNC.COLLECTIVE R15, `(.L_x_1232) ;  /* 0x000000000f087348 */ /* 0x000fea0003c00000 */
[----:B------:R0:W1:Y:S02]  /*17c80*/  SHFL.IDX P6, R14, R13, R12, R11 ;  /* 0x0000000c0d0e7389 */ /* 0x00006400000c000b */
[----:B01----:R-:W-:Y:S01]  /*17c90*/  ENDCOLLECTIVE ;  /* 0x000000000000791b */ /* 0x003fe20003800000 */
.L_x_1232:
        /* <DEDUP_REMOVED lines=10> */
.L_x_1233:
[----:B------:R-:W-:Y:S01]  /*17d40*/  @!PT LDS RZ, [RZ] ;  /* 0x00000000fffff984 */ /* 0x000fe20000000800 */
[----:B------:R-:W-:Y:S01]  /*17d50*/  @!PT LDS RZ, [RZ] ;  /* 0x00000000fffff984 */ /* 0x000fe20000000800 */
[----:B------:R-:W-:Y:S01]  /*17d60*/  @!PT LDS RZ, [RZ] ;  /* 0x00000000fffff984 */ /* 0x000fe20000000800 */
[----:B------:R0:W-:Y:S04]  /*17d70*/  @!P1 LDGSTS.E.BYPASS.LTC128B.128 [R10+0xf000], desc[UR54][R2.64], !P3 ;  /* 0x0f000000020a9fae */ /* 0x0001e8000d901d76 */
[----:B------:R0:W-:Y:S04]  /*17d80*/  @!P1 LDGSTS.E.BYPASS.LTC128B.128 [R10+0x10800], desc[UR54][R2.64+0x20], !P2 ;  /* 0x10800020020a9fae */ /* 0x0001e8000d101d76 */
[----:B------:R0:W-:Y:S01]  /*17d90*/  @!P1 LDGSTS.E.BYPASS.LTC128B.128 [R10+0x12000], desc[UR54][R2.64+0x40], !P0 ;  /* 0x12000040020a9fae */ /* 0x0001e2000c101d76 */
[----:B------:R-:W-:Y:S02]  /*17da0*/  IMAD.MOV.U32 R13, RZ, RZ, R7 ;  /* 0x000000ffff0d7224 */ /* 0x000fe400078e0007 */
[----:B------:R-:W-:-:S02]  /*17db0*/  IMAD.MOV.U32 R12, RZ, RZ, RZ ;  /* 0x000000ffff0c7224 */ /* 0x000fc400078e00ff */
[----:B------:R-:W-:-:S07]  /*17dc0*/  IMAD.MOV.U32 R6, RZ, RZ, R14 ;  /* 0x000000ffff067224 */ /* 0x000fce00078e000e */
[----:B0-----:R-:W-:Y:S05]  /*17dd0*/  WARPSYNC.COLLECTIVE R15, `(.L_x_1234) ;  /* 0x000000000f087348 */ /* 0x001fea0003c00000 */
[----:B------:R1:W2:Y:S02]  /*17de0*/  SHFL.IDX P6, R14, R13, R12, R11 ;  /* 0x0000000c0d0e7389 */ /* 0x0002a400000c000b */
[----:B012---:R-:W-:Y:S01]  /*17df0*/  ENDCOLLECTIVE ;  /* 0x000000000000791b */ /* 0x007fe20003800000 */
.L_x_1234:
[----:B------:R-:W-:-:S05]  /*17e00*/  VIADD R3, R5, 0x40 ;  /* 0x0000004005037836 */ /* 0x000fca0000000000 */
[----:B------:R-:W-:Y:S01]  /*17e10*/  ISETP.GE.AND P1, PT, R3, R0, PT ;  /* 0x000000000300720c */ /* 0x000fe20003f26270 */
[----:B------:R-:W-:-:S12]  /*17e20*/  IMAD.MOV.U32 R13, RZ, RZ, R8 ;  /* 0x000000ffff0d7224 */ /* 0x000fd800078e0008 */
[----:B------:R-:W-:Y:S01]  /*17e30*/  @!P1 IADD3 R2, P4, R29, R6, RZ ;  /* 0x000000061d029210 */ /* 0x000fe20007f9e0ff */
[----:B------:R-:W-:-:S12]  /*17e40*/  IMAD.MOV.U32 R7, RZ, RZ, R14 ;  /* 0x000000ffff077224 */ /* 0x000fd800078e000e */
[----:B------:R-:W-:Y:S05]  /*17e50*/  WARPSYNC.COLLECTIVE R15, `(.L_x_1235) ;  /* 0x000000000f087348 */ /* 0x000fea0003c00000 */
[----:B------:R0:W1:Y:S02]  /*17e60*/  SHFL.IDX P6, R14, R13, R12, R11 ;  /* 0x0000000c0d0e7389 */ /* 0x00006400000c000b */
[----:B01----:R-:W-:Y:S01]  /*17e70*/  ENDCOLLECTIVE ;  /* 0x000000000000791b */ /* 0x003fe20003800000 */
.L_x_1235:
[----:B------:R-:W-:-:S05]  /*17e80*/  @!P1 IMAD.X R3, RZ, RZ, R4, P4 ;  /* 0x000000ffff039224 */ /* 0x000fca00020e0604 */
        /* <DEDUP_REMOVED lines=8> */
.L_x_1155:
[----:B-1----:R1:W2:Y:S02]  /*17f10*/  SYNCS.PHASECHK.TRANS64.TRYWAIT P0, [R22+URZ+0x19c20], R0 ;  /* 0x019c2000160075a7 */ /* 0x0022a4000800017f */
[----:B--2---:R-:W-:Y:S05]  /*17f20*/  @!P0 NANOSLEEP.SYNCS 0x989680 ;  /* 0x009896800000895d */ /* 0x004fea0003900000 */
[----:B------:R-:W2:Y:S02]  /*17f30*/  @!P0 SYNCS.PHASECHK.TRANS64 P0, [R22+URZ+0x19c20], R0 ;  /* 0x019c2000160085a7 */ /* 0x000ea4000800007f */
[----:B--2---:R-:W-:Y:S05]  /*17f40*/  @!P0 BRA `(.L_x_1155) ;  /* 0xfffffffc00f08947 */ /* 0x004fea000383ffff */
[----:B------:R-:W-:Y:S05]  /*17f50*/  BRA `(.L_x_1237) ;  /* 0xffffffc800707947 */ /* 0x000fea000383ffff */
.L_x_1159:
[----:B0-----:R0:W1:Y:S02]  /*17f60*/  SYNCS.PHASECHK.TRANS64.TRYWAIT P0, [R0+URZ+0x19c80], R10 ;  /* 0x019c800a000075a7 */ /* 0x001064000800017f */
[----:B-1----:R-:W-:Y:S05]  /*17f70*/  @!P0 NANOSLEEP.SYNCS 0x989680 ;  /* 0x009896800000895d */ /* 0x002fea0003900000 */
[----:B------:R-:W1:Y:S02]  /*17f80*/  @!P0 SYNCS.PHASECHK.TRANS64 P0, [R0+URZ+0x19c80], R10 ;  /* 0x019c800a000085a7 */ /* 0x000e64000800007f */
[----:B-1----:R-:W-:Y:S05]  /*17f90*/  @!P0 BRA `(.L_x_1159) ;  /* 0xfffffffc00f08947 */ /* 0x002fea000383ffff */
[----:B------:R-:W-:Y:S05]  /*17fa0*/  BRA `(.L_x_1238) ;  /* 0xffffffcc003c7947 */ /* 0x000fea000383ffff */
.L_x_1160:
        /* <DEDUP_REMOVED lines=8> */
.L_x_1240:
[----:B------:R-:W-:Y:S05]  /*18030*/  BSYNC B0 ;  /* 0x0000000000007941 */ /* 0x000fea0003800000 */
.L_x_1239:
        /* <DEDUP_REMOVED lines=9> */
.L_x_1241:
[----:B------:R-:W-:Y:S02]  /*180d0*/  IMAD.MOV.U32 R13, RZ, RZ, R26 ;  /* 0x000000ffff0d7224 */ /* 0x000fe400078e001a */
[----:B------:R-:W-:Y:S02]  /*180e0*/  IMAD.MOV.U32 R12, RZ, RZ, 0x1 ;  /* 0x00000001ff0c7424 */ /* 0x000fe400078e00ff */
[----:B------:R-:W-:-:S07]  /*180f0*/  IMAD.MOV.U32 R2, RZ, RZ, R14 ;  /* 0x000000ffff027224 */ /* 0x000fce00078e000e */
[----:B------:R-:W-:Y:S05]  /*18100*/  WARPSYNC.COLLECTIVE R15, `(.L_x_1242) ;  /* 0x000000000f087348 */ /* 0x000fea0003c00000 */
[----:B------:R0:W1:Y:S02]  /*18110*/  SHFL.IDX P6, R14, R13, R12, R11 ;  /* 0x0000000c0d0e7389 */ /* 0x00006400000c000b */
[----:B01----:R-:W-:Y:S01]  /*18120*/  ENDCOLLECTIVE ;  /* 0x000000000000791b */ /* 0x003fe20003800000 */
.L_x_1242:
        /* <DEDUP_REMOVED lines=13> */
.L_x_1243:
[----:B------:R-:W-:Y:S01]  /*18200*/  IMAD.MOV.U32 R2, RZ, RZ, R14 ;  /* 0x000000ffff027224 */ /* 0x000fe200078e000e */
[----:B------:R-:W-:Y:S06]  /*18210*/  BRA `(.L_x_1244) ;  /* 0xffffffcc00387947 */ /* 0x000fec000383ffff */
.L_x_1165:
[----:B---3--:R3:W4:Y:S02]  /*18220*/  SYNCS.PHASECHK.TRANS64.TRYWAIT P0, [R0+URZ+0x19c40], R10 ;  /* 0x019c400a000075a7 */ /* 0x008724000800017f */
[----:B----4-:R-:W-:Y:S05]  /*18230*/  @!P0 NANOSLEEP.SYNCS 0x989680 ;  /* 0x009896800000895d */ /* 0x010fea0003900000 */
[----:B------:R-:W4:Y:S02]  /*18240*/  @!P0 SYNCS.PHASECHK.TRANS64 P0, [R0+URZ+0x19c40], R10 ;  /* 0x019c400a000085a7 */ /* 0x000f24000800007f */
[----:B----4-:R-:W-:Y:S05]  /*18250*/  @!P0 BRA `(.L_x_1165) ;  /* 0xfffffffc00f08947 */ /* 0x010fea000383ffff */
[----:B------:R-:W-:Y:S05]  /*18260*/  BRA `(.L_x_1245) ;  /* 0xffffffcc00907947 */ /* 0x000fea000383ffff */
.L_x_1166:
        /* <DEDUP_REMOVED lines=8> */
.L_x_1247:
[----:B------:R-:W-:Y:S05]  /*182f0*/  BSYNC B0 ;  /* 0x0000000000007941 */ /* 0x000fea0003800000 */
.L_x_1246:
        /* <DEDUP_REMOVED lines=8> */
.L_x_1248:
[----:B------:R-:W-:Y:S02]  /*18380*/  IMAD.MOV.U32 R13, RZ, RZ, R8 ;  /* 0x000000ffff0d7224 */ /* 0x000fe400078e0008 */
[----:B------:R-:W-:Y:S02]  /*18390*/  IMAD.MOV.U32 R12, RZ, RZ, 0x1 ;  /* 0x00000001ff0c7424 */ /* 0x000fe400078e00ff */
[----:B------:R-:W-:-:S07]  /*183a0*/  IMAD.MOV.U32 R2, RZ, RZ, R14 ;  /* 0x000000ffff027224 */ /* 0x000fce00078e000e */
[----:B------:R-:W-:Y:S05]  /*183b0*/  WARPSYNC.COLLECTIVE R15, `(.L_x_1249) ;  /* 0x000000000f087348 */ /* 0x000fea0003c00000 */
[----:B------:R0:W1:Y:S02]  /*183c0*/  SHFL.IDX P6, R14, R13, R12, R11 ;  /* 0x0000000c0d0e7389 */ /* 0x00006400000c000b */
[----:B01----:R-:W-:Y:S01]  /*183d0*/  ENDCOLLECTIVE ;  /* 0x000000000000791b */ /* 0x003fe20003800000 */
.L_x_1249:
        /* <DEDUP_REMOVED lines=13> */
.L_x_1250:
[----:B------:R-:W-:Y:S01]  /*184b0*/  IMAD.MOV.U32 R2, RZ, RZ, R14 ;  /* 0x000000ffff027224 */ /* 0x000fe200078e000e */
[----:B------:R-:W-:Y:S06]  /*184c0*/  BRA `(.L_x_1251) ;  /* 0xffffffcc00847947 */ /* 0x000fec000383ffff */
.L_x_1171:
[----:B0-----:R0:W2:Y:S02]  /*184d0*/  SYNCS.PHASECHK.TRANS64.TRYWAIT P2, [R2+URZ+0x19c70], R0 ;  /* 0x019c7000020075a7 */ /* 0x0010a4000804017f */
[----:B--2---:R-:W-:Y:S05]  /*184e0*/  @!P2 NANOSLEEP.SYNCS 0x989680 ;  /* 0x009896800000a95d */ /* 0x004fea0003900000 */
[----:B------:R-:W2:Y:S02]  /*184f0*/  @!P2 SYNCS.PHASECHK.TRANS64 P2, [R2+URZ+0x19c70], R0 ;  /* 0x019c70000200a5a7 */ /* 0x000ea4000804007f */
[----:B--2---:R-:W-:Y:S05]  /*18500*/  @!P2 BRA `(.L_x_1171) ;  /* 0xfffffffc00f0a947 */ /* 0x004fea000383ffff */
[----:B------:R-:W-:Y:S05]  /*18510*/  BRA `(.L_x_1252) ;  /* 0xffffffcc00f07947 */ /* 0x000fea000383ffff */
.L_x_1173:
[----:B0-----:R0:W2:Y:S02]  /*18520*/  SYNCS.PHASECHK.TRANS64.TRYWAIT P2, [R2+URZ+0x19c60], R0 ;  /* 0x019c6000020075a7 */ /* 0x0010a4000804017f */
[----:B--2---:R-:W-:Y:S05]  /*18530*/  @!P2 NANOSLEEP.SYNCS 0x989680 ;  /* 0x009896800000a95d */ /* 0x004fea0003900000 */
[----:B------:R-:W2:Y:S02]  /*18540*/  @!P2 SYNCS.PHASECHK.TRANS64 P2, [R2+URZ+0x19c60], R0 ;  /* 0x019c60000200a5a7 */ /* 0x000ea4000804007f */
[----:B--2---:R-:W-:Y:S05]  /*18550*/  @!P2 BRA `(.L_x_1173) ;  /* 0xfffffffc00f0a947 */ /* 0x004fea000383ffff */
[----:B------:R-:W-:Y:S05]  /*18560*/  BRA `(.L_x_1253) ;  /* 0xffffffd000007947 */ /* 0x000fea000383ffff */
.L_x_1181:
[----:B0-----:R0:W1:Y:S02]  /*18570*/  SYNCS.PHASECHK.TRANS64.TRYWAIT P1, [R3+URZ+0x19c70], R0 ;  /* 0x019c7000030075a7 */ /* 0x001064000802017f */
[----:B-1----:R-:W-:Y:S05]  /*18580*/  @!P1 NANOSLEEP.SYNCS 0x989680 ;  /* 0x009896800000995d */ /* 0x002fea0003900000 */
[----:B------:R-:W1:Y:S02]  /*18590*/  @!P1 SYNCS.PHASECHK.TRANS64 P1, [R3+URZ+0x19c70], R0 ;  /* 0x019c7000030095a7 */ /* 0x000e64000802007f */
[----:B-1----:R-:W-:Y:S05]  /*185a0*/  @!P1 BRA `(.L_x_1181) ;  /* 0xfffffffc00f09947 */ /* 0x002fea000383ffff */
[----:B------:R-:W-:Y:S05]  /*185b0*/  BRA `(.L_x_1254) ;  /* 0xffffffd400707947 */ /* 0x000fea000383ffff */
.L_x_1183:
[----:B0-----:R0:W1:Y:S02]  /*185c0*/  SYNCS.PHASECHK.TRANS64.TRYWAIT P1, [R3+URZ+0x19c60], R0 ;  /* 0x019c6000030075a7 */ /* 0x001064000802017f */
[----:B-1----:R-:W-:Y:S05]  /*185d0*/  @!P1 NANOSLEEP.SYNCS 0x989680 ;  /* 0x009896800000995d */ /* 0x002fea0003900000 */
[----:B------:R-:W1:Y:S02]  /*185e0*/  @!P1 SYNCS.PHASECHK.TRANS64 P1, [R3+URZ+0x19c60], R0 ;  /* 0x019c6000030095a7 */ /* 0x000e64000802007f */
[----:B-1----:R-:W-:Y:S05]  /*185f0*/  @!P1 BRA `(.L_x_1183) ;  /* 0xfffffffc00f09947 */ /* 0x002fea000383ffff */
[----:B------:R-:W-:Y:S05]  /*18600*/  BRA `(.L_x_1255) ;  /* 0xffffffd4007c7947 */ /* 0x000fea000383ffff */
.L_x_1197:
[----:B0-----:R0:W1:Y:S02]  /*18610*/  SYNCS.PHASECHK.TRANS64.TRYWAIT P0, [R5+URZ+0x19c20], R0 ;  /* 0x019c2000050075a7 */ /* 0x001064000800017f */
[----:B-1----:R-:W-:Y:S05]  /*18620*/  @!P0 NANOSLEEP.SYNCS 0x989680 ;  /* 0x009896800000895d */ /* 0x002fea0003900000 */
[----:B------:R-:W1:Y:S02]  /*18630*/  @!P0 SYNCS.PHASECHK.TRANS64 P0, [R5+URZ+0x19c20], R0 ;  /* 0x019c2000050085a7 */ /* 0x000e64000800007f */
[----:B-1----:R-:W-:Y:S05]  /*18640*/  @!P0 BRA `(.L_x_1197) ;  /* 0xfffffffc00f08947 */ /* 0x002fea000383ffff */
[----:B------:R-:W-:Y:S05]  /*18650*/  BRA `(.L_x_1256) ;  /* 0xffffffe400c07947 */ /* 0x000fea000383ffff */
.L_x_1198:
        /* <DEDUP_REMOVED lines=11> */
.L_x_1258:
[----:B------:R-:W-:Y:S05]  /*18710*/  BSYNC B0 ;  /* 0x0000000000007941 */ /* 0x000fea0003800000 */
.L_x_1257:
[----:B------:R-:W-:Y:S05]  /*18720*/  BRA `(.L_x_1259) ;  /* 0xffffffe400a87947 */ /* 0x000fea000383ffff */
.L_x_1201:
[----:B------:R-:W-:Y:S01]  /*18730*/  BSSY B1, `(.L_x_1260) ;  /* 0x0000006000017945 */ /* 0x000fe20003800000 */
[----:B------:R-:W-:-:S07]  /*18740*/  IMAD.MOV.U32 R15, RZ, RZ, -0x1 ;  /* 0xffffffffff0f7424 */ /* 0x000fce00078e00ff */
[----:B0-----:R-:W-:Y:S05]  /*18750*/  WARPSYNC.COLLECTIVE R15, `(.L_x_1261) ;  /* 0x000000000f0c7348 */ /* 0x001fea0003c00000 */
[----:B------:R-:W-:Y:S02]  /*18760*/  ELECT P6, UR62, PT ;  /* 0x00000000003e782f */ /* 0x000fe400038c0000 */
[----:B------:R-:W-:Y:S01]  /*18770*/  MOV R14, UR62 ;  /* 0x0000003e000e7c02 */ /* 0x000fe20008000f00 */
[----:B0-----:R-:W-:Y:S10]  /*18780*/  ENDCOLLECTIVE ;  /* 0x000000000000791b */ /* 0x001ff40003800000 */
.L_x_1261:
[----:B------:R-:W-:Y:S05]  /*18790*/  BSYNC B1 ;  /* 0x0000000000017941 */ /* 0x000fea0003800000 */
.L_x_1260:
[----:B------:R-:W-:Y:S05]  /*187a0*/  BRA `(.L_x_1262) ;  /* 0xffffffe400a07947 */ /* 0x000fea000383ffff */
.L_x_1203:
[----:B0-----:R0:W1:Y:S02]  /*187b0*/  SYNCS.PHASECHK.TRANS64.TRYWAIT P1, [R3+URZ+0x19c40], R2 ;  /* 0x019c4002030075a7 */ /* 0x001064000802017f */
[----:B-1----:R-:W-:Y:S05]  /*187c0*/  @!P1 NANOSLEEP.SYNCS 0x989680 ;  /* 0x009896800000995d */ /* 0x002fea0003900000 */
[----:B------:R-:W1:Y:S02]  /*187d0*/  @!P1 SYNCS.PHASECHK.TRANS64 P1, [R3+URZ+0x19c40], R2 ;  /* 0x019c4002030095a7 */ /* 0x000e64000802007f */
[----:B-1----:R-:W-:Y:S05]  /*187e0*/  @!P1 BRA `(.L_x_1203) ;  /* 0xfffffffc00f09947 */ /* 0x002fea000383ffff */
[----:B------:R-:W-:Y:S05]  /*187f0*/  BRA `(.L_x_1263) ;  /* 0xffffffe400c07947 */ /* 0x000fea000383ffff */
.L_x_1205:
[----:B-1----:R1:W2:Y:S02]  /*18800*/  SYNCS.PHASECHK.TRANS64.TRYWAIT P1, [R5+URZ+0x19c40], R0 ;  /* 0x019c4000050075a7 */ /* 0x0022a4000802017f */
[----:B--2---:R-:W-:Y:S05]  /*18810*/  @!P1 NANOSLEEP.SYNCS 0x989680 ;  /* 0x009896800000995d */ /* 0x004fea0003900000 */
[----:B------:R-:W2:Y:S02]  /*18820*/  @!P1 SYNCS.PHASECHK.TRANS64 P1, [R5+URZ+0x19c40], R0 ;  /* 0x019c4000050095a7 */ /* 0x000ea4000802007f */
[----:B--2---:R-:W-:Y:S05]  /*18830*/  @!P1 BRA `(.L_x_1205) ;  /* 0xfffffffc00f09947 */ /* 0x004fea000383ffff */
[----:B------:R-:W-:Y:S05]  /*18840*/  BRA `(.L_x_1264) ;  /* 0xffffffe400cc7947 */ /* 0x000fea000383ffff */
.L_x_1207:
[----:B--2---:R2:W3:Y:S02]  /*18850*/  SYNCS.PHASECHK.TRANS64.TRYWAIT P1, [R3+URZ+0x19c60], R2 ;  /* 0x019c6002030075a7 */ /* 0x0044e4000802017f */
[----:B---3--:R-:W-:Y:S05]  /*18860*/  @!P1 NANOSLEEP.SYNCS 0x989680 ;  /* 0x009896800000995d */ /* 0x008fea0003900000 */
[----:B------:R-:W3:Y:S02]  /*18870*/  @!P1 SYNCS.PHASECHK.TRANS64 P1, [R3+URZ+0x19c60], R2 ;  /* 0x019c6002030095a7 */ /* 0x000ee4000802007f */
[----:B---3--:R-:W-:Y:S05]  /*18880*/  @!P1 BRA `(.L_x_1207) ;  /* 0xfffffffc00f09947 */ /* 0x008fea000383ffff */
[----:B------:R-:W-:Y:S05]  /*18890*/  BRA `(.L_x_1265) ;  /* 0xffffffe400c87947 */ /* 0x000fea000383ffff */
.L_x_1209:
[----:B---3--:R3:W4:Y:S02]  /*188a0*/  SYNCS.PHASECHK.TRANS64.TRYWAIT P1, [R5+URZ+0x19c60], R0 ;  /* 0x019c6000050075a7 */ /* 0x008724000802017f */
[----:B----4-:R-:W-:Y:S05]  /*188b0*/  @!P1 NANOSLEEP.SYNCS 0x989680 ;  /* 0x009896800000995d */ /* 0x010fea0003900000 */
[----:B------:R-:W4:Y:S02]  /*188c0*/  @!P1 SYNCS.PHASECHK.TRANS64 P1, [R5+URZ+0x19c60], R0 ;  /* 0x019c6000050095a7 */ /* 0x000f24000802007f */
[----:B----4-:R-:W-:Y:S05]  /*188d0*/  @!P1 BRA `(.L_x_1209) ;  /* 0xfffffffc00f09947 */ /* 0x010fea000383ffff */
[----:B------:R-:W-:Y:S05]  /*188e0*/  BRA `(.L_x_1266) ;  /* 0xffffffe400c47947 */ /* 0x000fea000383ffff */
.L_x_1211:
[----:B----4-:R4:W0:Y:S02]  /*188f0*/  SYNCS.PHASECHK.TRANS64.TRYWAIT P1, [R3+URZ+0x19c80], R2 ;  /* 0x019c8002030075a7 */ /* 0x010824000802017f */
[----:B0-----:R-:W-:Y:S05]  /*18900*/  @!P1 NANOSLEEP.SYNCS 0x989680 ;  /* 0x009896800000995d */ /* 0x001fea0003900000 */
[----:B------:R-:W0:Y:S02]  /*18910*/  @!P1 SYNCS.PHASECHK.TRANS64 P1, [R3+URZ+0x19c80], R2 ;  /* 0x019c8002030095a7 */ /* 0x000e24000802007f */
[----:B0-----:R-:W-:Y:S05]  /*18920*/  @!P1 BRA `(.L_x_1211) ;  /* 0xfffffffc00f09947 */ /* 0x001fea000383ffff */
[----:B------:R-:W-:Y:S05]  /*18930*/  BRA `(.L_x_1267) ;  /* 0xffffffe400c07947 */ /* 0x000fea000383ffff */
.L_x_1268:
        /* <DEDUP_REMOVED lines=12> */
.L_x_2582:


//--------------------- .text._ZN7cutlass13device_kernelIN5flash11enable_sm90INS1_16FlashAttnFwdSm90INS1_25CollectiveMainloopFwdSm90ILi2EN4cute5tupleIJNS5_1CILi1EEES8_S8_EEENS6_IJNS7_ILi192EEENS7_ILi128EEENS7_ILi96EEEEEELi96ENS_12float_e4m3_tEfNS_4arch4Sm90ELb0ELb1ELb1ELb1ELb1ELb1ELb0ELb1ELb1ELb1ELb0ELb0EEENS1_21CollectiveEpilogueFwdINS6_IJSA_SC_SB_EEES9_NS_10bfloat16_tESG_Li384ELb1ELb1ELb0ELb1EEENS1_36VarlenDynamicPersistentTileSchedulerILi192ELi128ELi384ELi128ELb0ELb1ELb1ELb1ELb0ELb1EEEEEEEEEvNT_6ParamsE --------------------------
	.section	.text._ZN7cutlass13device_kernelIN5flash11enable_sm90INS1_16FlashAttnFwdSm90INS1_25CollectiveMainloopFwdSm90ILi2EN4cute5tupleIJNS5_1CILi1EEES8_S8_EEENS6_IJNS7_ILi192EEENS7_ILi128EEENS7_ILi96EEEEEELi96ENS_12float_e4m3_tEfNS_4arch4Sm90ELb0ELb1ELb1ELb1ELb1ELb1ELb0ELb1ELb1ELb1ELb0ELb0EEENS1_21CollectiveEpilogueFwdINS6_IJSA_SC_SB_EEES9_NS_10bfloat16_tESG_Li384ELb1ELb1ELb0ELb1EEENS1_36VarlenDynamicPersistentTileSchedulerILi192ELi128ELi384ELi128ELb0ELb1ELb1ELb1ELb0ELb1EEEEEEEEEvNT_6ParamsE,"ax",@progbits
	.align	128
.text._ZN7cutlass13device_kernelIN5flash11enable_sm90INS1_16FlashAttnFwdSm90INS1_25CollectiveMainloopFwdSm90ILi2EN4cute5tupleIJNS5_1CILi1EEES8_S8_EEENS6_IJNS7_ILi192EEENS7_ILi128EEENS7_ILi96EEEEEELi96ENS_12float_e4m3_tEfNS_4arch4Sm90ELb0ELb1ELb1ELb1ELb1ELb1ELb0ELb1ELb1ELb1ELb0ELb0EEENS1_21CollectiveEpilogueFwdINS6_IJSA_SC_SB_EEES9_NS_10bfloat16_tESG_Li384ELb1ELb1ELb0ELb1EEENS1_36VarlenDynamicPersistentTileSchedulerILi192ELi128ELi384ELi128ELb0ELb1ELb1ELb1ELb0ELb1EEEEEEEEEvNT_6ParamsE:
        .type           _ZN7cutlass13device_kernelIN5flash11enable_sm90INS1_16FlashAttnFwdSm90INS1_25CollectiveMainloopFwdSm90ILi2EN4cute5tupleIJNS5_1CILi1EEES8_S8_EEENS6_IJNS7_ILi192EEENS7_ILi128EEENS7_ILi96EEEEEELi96ENS_12float_e4m3_tEfNS_4arch4Sm90ELb0ELb1ELb1ELb1ELb1ELb1ELb0ELb1ELb1ELb1ELb0ELb0EEENS1_21CollectiveEpilogueFwdINS6_IJSA_SC_SB_EEES9_NS_10bfloat16_tESG_Li384ELb1ELb1ELb0ELb1EEENS1_36VarlenDynamicPersistentTileSchedulerILi192ELi128ELi384ELi128ELb0ELb1ELb1ELb1ELb0ELb1EEEEEEEEEvNT_6ParamsE,@function
        .size           _ZN7cutlass13device_kernelIN5flash11enable_sm90INS1_16FlashAttnFwdSm90INS1_25CollectiveMainloopFwdSm90ILi2EN4cute5tupleIJNS5_1CILi1EEES8_S8_EEENS6_IJNS7_ILi192EEENS7_ILi128EEENS7_ILi96EEEEEELi96ENS_12float_e4m3_tEfNS_4arch4Sm90ELb0ELb1ELb1ELb1ELb1ELb1ELb0ELb1ELb1ELb1ELb0ELb0EEENS1_21CollectiveEpilogueFwdINS6_IJSA_SC_SB_EEES9_NS_10bfloat16_tESG_Li384ELb1ELb1ELb0ELb1EEENS1_36VarlenDynamicPersistentTileSchedulerILi192ELi128ELi384ELi128ELb0ELb1ELb1ELb1ELb0ELb1EEEEEEEEEvNT_6ParamsE,(.L_x_2583 - _ZN7cutlass13device_kernelIN5flash11enable_sm90INS1_16FlashAttnFwdSm90INS1_25CollectiveMainloopFwdSm90ILi2EN4cute5tupleIJNS5_1CILi1EEES8_S8_EEENS6_IJNS7_ILi192EEENS7_ILi128EEENS7_ILi96EEEEEELi96ENS_12float_e4m3_tEfNS_4arch4Sm90ELb0ELb1ELb1ELb1ELb1ELb1ELb0ELb1ELb1ELb1ELb0ELb0EEENS1_21CollectiveEpilogueFwdINS6_IJSA_SC_SB_EEES9_NS_10bfloat16_tESG_Li384ELb1ELb1ELb0ELb1EEENS1_36VarlenDynamicPersistentTileSchedulerILi192ELi128ELi384ELi128ELb0ELb1ELb1ELb1ELb0ELb1EEEEEEEEEvNT_6ParamsE)
        .other          _ZN7cutlass13device_kernelIN5flash11enable_sm90INS1_16FlashAttnFwdSm90INS1_25CollectiveMainloopFwdSm90ILi2EN4cute5tupleIJNS5_1CILi1EEES8_S8_EEENS6_IJNS7_ILi192EEENS7_ILi128EEENS7_ILi96EEEEEELi96ENS_12float_e4m3_tEfNS_4arch4Sm90ELb0ELb1ELb1ELb1ELb1ELb1ELb0ELb1ELb1ELb1ELb0ELb0EEENS1_21CollectiveEpilogueFwdINS6_IJSA_SC_SB_EEES9_NS_10bfloat16_tESG_Li384ELb1ELb1ELb0ELb1EEENS1_36VarlenDynamicPersistentTileSchedulerILi192ELi128ELi384ELi128ELb0ELb1ELb1ELb1ELb0ELb1EEEEEEEEEvNT_6ParamsE,@"STO_CUDA_ENTRY STV_DEFAULT"
_ZN7cutlass13device_kernelIN5flash11enable_sm90INS1_16FlashAttnFwdSm90INS1_25CollectiveMainloopFwdSm90ILi2EN4cute5tupleIJNS5_1CILi1EEES8_S8_EEENS6_IJNS7_ILi192EEENS7_ILi128EEENS7_ILi96EEEEEELi96ENS_12float_e4m3_tEfNS_4arch4Sm90ELb0ELb1ELb1ELb1ELb1ELb1ELb0ELb1ELb1ELb1ELb0ELb0EEENS1_21CollectiveEpilogueFwdINS6_IJSA_SC_SB_EEES9_NS_10bfloat16_tESG_Li384ELb1ELb1ELb0ELb1EEENS1_36VarlenDynamicPersistentTileSchedulerILi192ELi128ELi384ELi128ELb0ELb1ELb1ELb1ELb0ELb1EEEEEEEEEvNT_6ParamsE:
        /* <DEDUP_REMOVED lines=18> */
.L_x_1270:
[----:B------:R-:W-:Y:S05]  /*0120*/  BSYNC B0 ;  /* 0x0000000000007941 */ /* 0x000fea0003800000 */
.L_x_1269:
        /* <DEDUP_REMOVED lines=41> */
.L_x_1271:
        /* <DEDUP_REMOVED lines=22> */
.L_x_1272:
        /* <DEDUP_REMOVED lines=18> */
.L_x_1273:
        /* <DEDUP_REMOVED lines=22> */
.L_x_1274:
        /* <DEDUP_REMOVED lines=23> */
.L_x_1275:
        /* <DEDUP_REMOVED lines=8> */
.L_x_1278:
        /* <DEDUP_REMOVED lines=20> */
[----:B------:R-:W-:-:S04]  /*0ad0*/  SHF.R.S32.HI R0, RZ, 0x1f, R19 ;  /* 0x0000001fff007819 */ /* 0x000fc80000011413 */
[CC--:B------:R-:W-:Y:S02]  /*0ae0*/  LEA.HI R2, R0.reuse, R19.reuse, RZ, 0x5 ;  /* 0x0000001300027211 */ /* 0x0c0fe400078f28ff */
[----:B------:R-:W-:-:S03]  /*0af0*/  LEA.HI R6, R0, R19, RZ, 0x4 ;  /* 0x0000001300067211 */ /* 0x000fc600078f20ff */
[----:B------:R-:W-:Y:S01]  /*0b00*/  IMAD.SHL.U32 R3, R2, 0x10, RZ ;  /* 0x0000001002037824 */ /* 0x000fe200078e00ff */
[----:B------:R-:W-:-:S04]  /*0b10*/  LOP3.LUT R2, R6, 0x7fffff0, RZ, 0xc0, !PT ;  /* 0x07fffff006027812 */ /* 0x000fc800078ec0ff */
[----:B------:R-:W-:Y:S01]  /*0b20*/  LOP3.LUT R5, R3, 0xfffffe00, RZ, 0xc0, !PT ;  /* 0xfffffe0003057812 */ /* 0x000fe200078ec0ff */
[C---:B------:R-:W-:Y:S01]  /*0b30*/  IMAD.IADD R4, R19.reuse, 0x1, -R2 ;  /* 0x0000000113047824 */ /* 0x040fe200078e0a02 */
[-C--:B------:R-:W-:Y:S02]  /*0b40*/  LEA.HI R2, R0, R19.reuse, RZ, 0x7 ;  /* 0x0000001300027211 */ /* 0x080fe400078f38ff */
[C---:B------:R-:W-:Y:S01]  /*0b50*/  LEA.HI R3, R19.reuse, R19, RZ, 0x1 ;  /* 0x0000001313037211 */ /* 0x040fe200078f08ff */
[----:B------:R-:W-:Y:S01]  /*0b60*/  IMAD R8, R4, 0x20, R5 ;  /* 0x0000002004087824 */ /* 0x000fe200078e0205 */
[----:B------:R-:W-:Y:S02]  /*0b70*/  LOP3.LUT R7, R2, 0xffffff80, RZ, 0xc0, !PT ;  /* 0xffffff8002077812 */ /* 0x000fe400078ec0ff */
[--C-:B------:R-:W-:Y:S02]  /*0b80*/  SHF.R.S32.HI R10, RZ, 0x1, R3.reuse ;  /* 0x00000001ff0a7819 */ /* 0x100fe40000011403 */
[----:B------:R-:W-:Y:S01]  /*0b90*/  SHF.R.S32.HI R5, RZ, 0x1f, R3 ;  /* 0x0000001fff057819 */ /* 0x000fe20000011403 */
[----:B------:R-:W-:Y:S01]  /*0ba0*/  IMAD.IADD R15, R19, 0x1, -R7 ;  /* 0x00000001130f7824 */ /* 0x000fe200078e0a07 */
[----:B------:R-:W-:-:S02]  /*0bb0*/  LOP3.LUT R3, R3, 0xfffffffe, RZ, 0xc0, !PT ;  /* 0xfffffffe03037812 */ /* 0x000fc400078ec0ff */
[----:B------:R-:W-:Y:S02]  /*0bc0*/  LEA.HI R5, R5, R10, RZ, 0x2 ;  /* 0x0000000a05057211 */ /* 0x000fe400078f10ff */
[----:B------:R-:W-:Y:S01]  /*0bd0*/  SHF.R.S32.HI R23, RZ, 0x7, R2 ;  /* 0x00000007ff177819 */ /* 0x000fe20000011402 */
[----:B------:R-:W-:Y:S01]  /*0be0*/  IMAD.IADD R16, R19, 0x1, -R3 ;  /* 0x0000000113107824 */ /* 0x000fe200078e0a03 */
[----:B------:R-:W-:Y:S02]  /*0bf0*/  SHF.R.S32.HI R7, RZ, 0x1f, R15 ;  /* 0x0000001fff077819 */ /* 0x000fe4000001140f */
[----:B------:R-:W-:Y:S01]  /*0c00*/  SHF.R.S32.HI R2, RZ, 0x4, R6 ;  /* 0x00000004ff027819 */ /* 0x000fe20000011406 */
[C---:B------:R-:W-:Y:S01]  /*0c10*/  IMAD.SHL.U32 R24, R16.reuse, 0x8, RZ ;  /* 0x0000000810187824 */ /* 0x040fe200078e00ff */
[----:B------:R-:W-:Y:S01]  /*0c20*/  LOP3.LUT R5, R5, 0x7fffffc, RZ, 0xc0, !PT ;  /* 0x07fffffc05057812 */ /* 0x000fe200078ec0ff */
[----:B------:R-:W-:Y:S01]  /*0c30*/  IMAD.SHL.U32 R16, R16, 0x10, RZ ;  /* 0x0000001010107824 */ /* 0x000fe200078e00ff */
[----:B------:R-:W-:Y:S01]  /*0c40*/  LEA.HI R9, R7, R15, RZ, 0x2 ;  /* 0x0000000f07097211 */ /* 0x000fe200078f10ff */
[----:B------:R-:W-:Y:S01]  /*0c50*/  VIADD R21, R24, 0x20 ;  /* 0x0000002018157836 */ /* 0x000fe20000000000 */
[----:B------:R-:W-:Y:S01]  /*0c60*/  LEA.HI R6, R6, R2, RZ, 0x1 ;  /* 0x0000000206067211 */ /* 0x000fe200078f08ff */
[----:B------:R-:W-:Y:S01]  /*0c70*/  IMAD.IADD R5, R10, 0x1, -R5 ;  /* 0x000000010a057824 */ /* 0x000fe200078e0a05 */
[----:B------:R-:W-:Y:S01]  /*0c80*/  LEA.HI R4, R0, R19, RZ, 0x3 ;  /* 0x0000001300047211 */ /* 0x000fe200078f18ff */
[----:B------:R-:W-:Y:S01]  /*0c90*/  STL [R1+0x20], R24 ;  /* 0x0000201801007387 */ /* 0x000fe20000100800 */
[----:B------:R-:W-:Y:S01]  /*0ca0*/  SHF.R.S32.HI R10, RZ, 0x2, R9 ;  /* 0x00000002ff0a7819 */ /* 0x000fe20000011409 */
[----:B------:R-:W-:Y:S01]  /*0cb0*/  IMAD R13, R2, 0x8, R5 ;  /* 0x00000008020d7824 */ /* 0x000fe200078e0205 */
[----:B------:R-:W-:Y:S01]  /*0cc0*/  SHF.R.S32.HI R11, RZ, 0x1f, R9 ;  /* 0x0000001fff0b7819 */ /* 0x000fe20000011409 */
[----:B------:R-:W-:Y:S01]  /*0cd0*/  STL [R1+0x40], R21 ;  /* 0x0000401501007387 */ /* 0x000fe20000100800 */
[----:B------:R-:W-:Y:S01]  /*0ce0*/  LOP3.LUT R3, R6, 0x1ffffffe, RZ, 0xc0, !PT ;  /* 0x1ffffffe06037812 */ /* 0x000fe200078ec0ff */
[----:B------:R-:W-:Y:S01]  /*0cf0*/  IMAD.IADD R6, R24, 0x1, R21 ;  /* 0x0000000118067824 */ /* 0x000fe200078e0215 */
[----:B------:R-:W-:Y:S01]  /*0d00*/  SHF.R.S32.HI R4, RZ, 0x3, R4 ;  /* 0x00000003ff047819 */ /* 0x000fe20000011404 */
[----:B------:R-:W-:Y:S01]  /*0d10*/  IMAD.SHL.U32 R14, R13, 0x20, RZ ;  /* 0x000000200d0e7824 */ /* 0x000fe200078e00ff */
[----:B------:R-:W-:Y:S01]  /*0d20*/  LEA.HI R11, R11, R10, RZ, 0x3 ;  /* 0x0000000a0b0b7211 */ /* 0x000fe200078f18ff */
[----:B------:R-:W-:Y:S01]  /*0d30*/  IMAD.IADD R3, R2, 0x1, -R3 ;  /* 0x0000000102037824 */ /* 0x000fe200078e0a03 */
[----:B------:R-:W-:Y:S01]  /*0d40*/  SHF.R.S32.HI R5, RZ, 0x1f, R6 ;  /* 0x0000001fff057819 */ /* 0x000fe20000011406 */
[----:B------:R-:W-:Y:S01]  /*0d50*/  IMAD.HI R2, R23, 0x55555556, RZ ;  /* 0x5555555617027827 */ /* 0x000fe200078e02ff */
[----:B------:R-:W-:-:S02]  /*0d60*/  LOP3.LUT R11, R11, 0xfffffff8, RZ, 0xc0, !PT ;  /* 0xfffffff80b0b7812 */ /* 0x000fc400078ec0ff */
[----:B------:R-:W-:Y:S01]  /*0d70*/  LEA.HI R7, R7, R15, RZ, 0x5 ;  /* 0x0000000f07077211 */ /* 0x000fe200078f28ff */
[----:B------:R-:W-:Y:S01]  /*0d80*/  IMAD.SHL.U32 R4, R4, 0x80, RZ ;  /* 0x0000008004047824 */ /* 0x000fe200078e00ff */
[CC--:B------:R-:W-:Y:S01]  /*0d90*/  LEA.HI R12, R5.reuse, R6.reuse, RZ, 0x4 ;  /* 0x00000006050c7211 */ /* 0x0c0fe200078f20ff */
[----:B------:R-:W-:Y:S01]  /*0da0*/  IMAD.IADD R10, R10, 0x1, -R11 ;  /* 0x000000010a0a7824 */ /* 0x000fe200078e0a0b */
[----:B------:R-:W-:Y:S01]  /*0db0*/  LEA.HI R5, R5, R6, RZ, 0x5 ;  /* 0x0000000605057211 */ /* 0x000fe200078f28ff */
[----:B------:R-:W-:Y:S01]  /*0dc0*/  IMAD R6, R3, 0x8, R8 ;  /* 0x0000000803067824 */ /* 0x000fe200078e0208 */
[----:B------:R-:W-:Y:S02]  /*0dd0*/  LEA.HI R2, R2, R2, RZ, 0x1 ;  /* 0x0000000202027211 */ /* 0x000fe400078f08ff */
[----:B------:R-:W-:Y:S02]  /*0de0*/  SHF.R.S32.HI R7, RZ, 0x5, R7 ;  /* 0x00000005ff077819 */ /* 0x000fe40000011407 */
[----:B------:R-:W-:Y:S01]  /*0df0*/  LOP3.LUT R22, R4, 0x80, RZ, 0xc0, !PT ;  /* 0x0000008004167812 */ /* 0x000fe200078ec0ff */
[----:B------:R-:W-:Y:S01]  /*0e00*/  IMAD R2, R2, -0x3, R23 ;  /* 0xfffffffd02027824 */ /* 0x000fe200078e0217 */
[----:B------:R-:W-:Y:S01]  /*0e10*/  SHF.R.S32.HI R5, RZ, 0x5, R5 ;  /* 0x00000005ff057819 */ /* 0x000fe20000011405 */
[----:B------:R-:W-:Y:S01]  /*0e20*/  IMAD R7, R7, 0x10, R10 ;  /* 0x0000001007077824 */ /* 0x000fe200078e020a */
[----:B------:R-:W-:Y:S01]  /*0e30*/  SHF.R.U32.HI R20, RZ, 0x3, R22 ;  /* 0x00000003ff147819 */ /* 0x000fe20000011616 */
[----:B------:R-:W-:Y:S01]  /*0e40*/  STL [R1+0x30], R22 ;  /* 0x0000301601007387 */ /* 0x000fe20000100800 */
[----:B------:R-:W-:Y:S01]  /*0e50*/  LOP3.LUT R4, R22, 0x10, R12, 0xf8, !PT ;  /* 0x0000001016047812 */ /* 0x000fe200078ef80c */
[----:B------:R-:W-:Y:S01]  /*0e60*/  IMAD R5, R5, 0x1800, R14 ;  /* 0x0000180005057824 */ /* 0x000fe200078e020e */
[----:B------:R-:W-:Y:S01]  /*0e70*/  LEA.HI R0, R0, R19, RZ, 0x2 ;  /* 0x0000001300007211 */ /* 0x000fe200078f10ff */
[----:B------:R-:W-:Y:S01]  /*0e80*/  IMAD R3, R2, 0x40, R7 ;  /* 0x0000004002037824 */ /* 0x000fe200078e0207 */
[----:B------:R-:W-:Y:S01]  /*0e90*/  LOP3.LUT R4, R4, R20, RZ, 0x3c, !PT ;  /* 0x0000001404047212 */ /* 0x000fe200078e3cff */
[----:B------:R-:W-:Y:S01]  /*0ea0*/  STL [R1+0x44], R14 ;  /* 0x0000440e01007387 */ /* 0x000fe20000100800 */
[----:B------:R-:W-:Y:S01]  /*0eb0*/  LOP3.LUT R2, R0, 0xfffffffc, RZ, 0xc0, !PT ;  /* 0xfffffffc00027812 */ /* 0x000fe200078ec0ff */
[----:B------:R-:W-:Y:S01]  /*0ec0*/  VIADD R7, R24, 0x10 ;  /* 0x0000001018077836 */ /* 0x000fe20000000000 */
[----:B------:R-:W-:Y:S01]  /*0ed0*/  IADD3 R4, R18, R5, R4 ;  /* 0x0000000512047210 */ /* 0x000fe20007ffe004 */
[----:B------:R-:W-:Y:S01]  /*0ee0*/  STL [R1+0x78], R20 ;  /* 0x0000781401007387 */ /* 0x000fe20000100800 */
[----:B------:R-:W-:Y:S01]  /*0ef0*/  VIADD R5, R16, 0x40 ;  /* 0x0000004010057836 */ /* 0x000fe20000000000 */
[----:B------:R-:W-:Y:S01]  /*0f00*/  LOP3.LUT R9, R9, 0x7ffffffc, RZ, 0xc0, !PT ;  /* 0x7ffffffc09097812 */ /* 0x000fe200078ec0ff */
[----:B------:R-:W-:Y:S01]  /*0f10*/  IMAD.MOV.U32 R23, RZ, RZ, RZ ;  /* 0x000000ffff177224 */ /* 0x000fe200078e00ff */
[----:B------:R0:W-:Y:S02]  /*0f20*/  STL [R1+0x80], R6 ;  /* 0x0000800601007387 */ /* 0x0001e40000100800 */
[----:B------:R-:W-:-:S02]  /*0f30*/  SHF.R.S32.HI R8, RZ, 0x1f, R5 ;  /* 0x0000001fff087819 */ /* 0x000fc40000011405 */
[----:B------:R1:W-:Y:S04]  /*0f40*/  STL [R1+0x74], R4 ;  /* 0x0000740401007387 */ /* 0x0003e80000100800 */
[----:B------:R-:W-:Y:S01]  /*0f50*/  STL [R1+0x7c], R3 ;  /* 0x00007c0301007387 */ /* 0x000fe20000100800 */
[----:B0-----:R-:W-:Y:S01]  /*0f60*/  IMAD.IADD R6, R19, 0x1, -R2 ;  /* 0x0000000113067824 */ /* 0x001fe200078e0a02 */
[----:B------:R-:W-:Y:S02]  /*0f70*/  SHF.R.S32.HI R2, RZ, 0x2, R0 ;  /* 0x00000002ff027819 */ /* 0x000fe40000011400 */
[----:B------:R-:W-:Y:S01]  /*0f80*/  STL [R1+0x60], RZ ;  /* 0x000060ff01007387 */ /* 0x000fe20000100800 */
[----:B------:R-:W-:Y:S02]  /*0f90*/  IMAD.MOV.U32 R19, RZ, RZ, RZ ;  /* 0x000000ffff137224 */ /* 0x000fe400078e00ff */
[C---:B-1----:R-:W-:Y:S01]  /*0fa0*/  IMAD.SHL.U32 R4, R6.reuse, 0x8, RZ ;  /* 0x0000000806047824 */ /* 0x042fe200078e00ff */
[----:B------:R-:W-:Y:S01]  /*0fb0*/  STL [R1+0x18], RZ ;  /* 0x000018ff01007387 */ /* 0x000fe20000100800 */
[----:B------:R-:W-:-:S03]  /*0fc0*/  LEA.HI R0, R6, R6, RZ, 0x1 ;  /* 0x0000000606007211 */ /* 0x000fc600078f08ff */
[----:B------:R-:W-:Y:S01]  /*0fd0*/  STL [R1+0x54], R4 ;  /* 0x0000540401007387 */ /* 0x000fe20000100800 */
[----:B------:R-:W-:Y:S02]  /*0fe0*/  LOP3.LUT R2, R0, 0x1ffffffe, RZ, 0xc0, !PT ;  /* 0x1ffffffe00027812 */ /* 0x000fe400078ec0ff */
[----:B------:R-:W-:Y:S01]  /*0ff0*/  LOP3.LUT R0, R22, 0x10, R16, 0xf8, !PT ;  /* 0x0000001016007812 */ /* 0x000fe200078ef810 */
[----:B------:R0:W-:Y:S02]  /*1000*/  STL [R1+0x14], R5 ;  /* 0x0000140501007387 */ /* 0x0001e40000100800 */
[----:B------:R-:W-:Y:S01]  /*1010*/  IMAD.IADD R2, R6, 0x1, -R2 ;  /* 0x0000000106027824 */ /* 0x000fe200078e0a02 */
[----:B------:R-:W-:Y:S01]  /*1020*/  LOP3.LUT R0, R0, R20, RZ, 0x3c, !PT ;  /* 0x0000001400007212 */ /* 0x000fe200078e3cff */
[----:B------:R-:W-:Y:S01]  /*1030*/  STL [R1+0x3c], R7 ;  /* 0x00003c0701007387 */ /* 0x000fe20000100800 */
[----:B------:R-:W-:-:S03]  /*1040*/  IMAD.IADD R6, R15, 0x1, -R9 ;  /* 0x000000010f067824 */ /* 0x000fc600078e0a09 */
[----:B------:R1:W-:Y:S01]  /*1050*/  STL [R1+0x34], R8 ;  /* 0x0000340801007387 */ /* 0x0003e20000100800 */
[C---:B0-----:R-:W-:Y:S02]  /*1060*/  VIADD R5, R4.reuse, 0x20 ;  /* 0x0000002004057836 */ /* 0x041fe40000000000 */
[----:B------:R-:W-:-:S03]  /*1070*/  VIADD R4, R4, 0x40 ;  /* 0x0000004004047836 */ /* 0x000fc60000000000 */
[----:B------:R0:W-:Y:S01]  /*1080*/  STL [R1+0x64], R5 ;  /* 0x0000640501007387 */ /* 0x0001e20000100800 */
[----:B-1----:R-:W-:Y:S02]  /*1090*/  SHF.R.S32.HI R8, RZ, 0x1f, R7 ;  /* 0x0000001fff087819 */ /* 0x002fe40000011407 */
[----:B------:R-:W-:-:S03]  /*10a0*/  SHF.R.S32.HI R7, RZ, 0x1f, R21 ;  /* 0x0000001fff077819 */ /* 0x000fc60000011415 */
[----:B------:R-:W-:Y:S01]  /*10b0*/  STL [R1+0x70], R8 ;  /* 0x0000700801007387 */ /* 0x000fe20000100800 */
[----:B0-----:R-:W-:-:S03]  /*10c0*/  SHF.R.S32.HI R5, RZ, 0x1f, R5 ;  /* 0x0000001fff057819 */ /* 0x001fc60000011405 */
[----:B------:R-:W-:Y:S04]  /*10d0*/  STL [R1+0x6c], R7 ;  /* 0x00006c0701007387 */ /* 0x000fe80000100800 */
[----:B------:R0:W-:Y:S04]  /*10e0*/  STL [R1+0x68], R4 ;  /* 0x0000680401007387 */ /* 0x0001e80000100800 */
[----:B------:R1:W-:Y:S01]  /*10f0*/  STL [R1+0x88], R5 ;  /* 0x0000880501007387 */ /* 0x0003e20000100800 */
[----:B0-----:R-:W-:Y:S01]  /*1100*/  SHF.R.S32.HI R4, RZ, 0x1f, R4 ;  /* 0x0000001fff047819 */ /* 0x001fe20000011404 */
[----:B-1----:R-:W-:-:S04]  /*1110*/  IMAD.IADD R5, R14, 0x1, R0 ;  /* 0x000000010e057824 */ /* 0x002fc800078e0200 */
[----:B------:R0:W-:Y:S01]  /*1120*/  STL [R1+0x84], R4 ;  /* 0x0000840401007387 */ /* 0x0001e20000100800 */
[----:B------:R-:W-:-:S03]  /*1130*/  IMAD R0, R2, 0x8, R3 ;  /* 0x0000000802007824 */ /* 0x000fc600078e0203 */
[----:B------:R1:W-:Y:S04]  /*1140*/  STL [R1+0x10], R6 ;  /* 0x0000100601007387 */ /* 0x0003e80000100800 */
[----:B------:R1:W-:Y:S01]  /*1150*/  STL [R1+0x50], R5 ;  /* 0x0000500501007387 */ /* 0x0003e20000100800 */
[----:B0-----:R-:W-:-:S03]  /*1160*/  SHF.R.S32.HI R4, RZ, 0x4, R12 ;  /* 0x00000004ff047819 */ /* 0x001fc6000001140c */
[----:B------:R1:W-:Y:S04]  /*1170*/  STL [R1+0x48], R0 ;  /* 0x0000480001007387 */ /* 0x0003e80000100800 */
[----:B------:R1:W-:Y:S02]  /*1180*/  STL [R1+0x28], R4 ;  /* 0x0000280401007387 */ /* 0x0003e40000100800 */
.L_x_1478:
[----:B------:R-:W-:Y:S01]  /*1190*/  ULDC.64 UR4, c[0x0][0xa28] ;  /* 0x00028a0000047ab9 */ /* 0x000fe20000000a00 */
[----:B01234-:R-:W0:Y:S01]  /*11a0*/  LDC.64 R4, c[0x0][0xa08] ;  /* 0x00028200ff047b82 */ /* 0x01fe220000000a00 */
[----:B------:R-:W-:Y:S01]  /*11b0*/  ISETP.NE.U32.AND P0, PT, RZ, UR4, PT ;  /* 0x00000004ff007c0c */ /* 0x000fe2000bf05070 */
[----:B------:R-:W-:Y:S01]  /*11c0*/  IMAD.MOV.U32 R11, RZ, RZ, RZ ;  /* 0x000000ffff0b7224 */ /* 0x000fe200078e00ff */
[----:B------:R-:W-:Y:S01]  /*11d0*/  ULDC.64 UR6, c[0x0][0xa20] ;  /* 0x0002880000067ab9 */ /* 0x000fe20000000a00 */
[----:B------:R-:W-:Y:S01]  /*11e0*/  IMAD.MOV.U32 R65, RZ, RZ, RZ ;  /* 0x000000ffff417224 */ /* 0x000fe200078e00ff */
[----:B------:R-:W-:Y:S01]  /*11f0*/  ISETP.NE.AND.EX P0, PT, RZ, UR5, PT, P0 ;  /* 0x00000005ff007c0c */ /* 0x000fe2000bf05300 */
[----:B------:R-:W-:Y:S02]  /*1200*/  ULDC.64 UR4, c[0x0][0xa18] ;  /* 0x0002860000047ab9 */ /* 0x000fe40000000a00 */
[----:B------:R-:W-:-:S04]  /*1210*/  ISETP.NE.U32.AND P1, PT, RZ, UR4, PT ;  /* 0x00000004ff007c0c */ /* 0x000fc8000bf25070 */
[----:B------:R-:W-:Y:S01]  /*1220*/  ISETP.NE.AND.EX P1, PT, RZ, UR5, PT, P1 ;  /* 0x00000005ff007c0c */ /* 0x000fe2000bf25310 */
[----:B------:R-:W-:Y:S02]  /*1230*/  ULDC.64 UR4, c[0x0][0xa08] ;  /* 0x0002820000047ab9 */ /* 0x000fe40000000a00 */
[----:B------:R-:W-:-:S03]  /*1240*/  ISETP.NE.U32.AND P3, PT, RZ, UR4, PT ;  /* 0x00000004ff007c0c */ /* 0x000fc6000bf65070 */
[----:B------:R-:W1:Y:S01]  /*1250*/  @P0 LDC.64 R2, c[0x0][0xa28] ;  /* 0x00028a00ff020b82 */ /* 0x000e620000000a00 */
[----:B------:R-:W-:Y:S01]  /*1260*/  ISETP.NE.AND.EX P3, PT, RZ, UR5, PT, P3 ;  /* 0x00000005ff007c0c */ /* 0x000fe2000bf65330 */
[----:B0-----:R-:W-:-:S06]  /*1270*/  IMAD.WIDE R8, R155, 0x4, R4 ;  /* 0x000000049b087825 */ /* 0x001fcc00078e0204 */
[----:B------:R-:W0:Y:S01]  /*1280*/  @P1 LDC.64 R6, c[0x0][0xa18] ;  /* 0x00028600ff061b82 */ /* 0x000e220000000a00 */
[----:B------:R-:W-:Y:S02]  /*1290*/  ULDC UR4, c[0x0][0x288] ;  /* 0x0000a20000047ab9 */ /* 0x000fe40000000800 */
[----:B------:R-:W-:Y:S01]  /*12a0*/  IMAD.U32 R157, RZ, RZ, UR4 ;  /* 0x00000004ff9d7e24 */ /* 0x000fe2000f8e00ff */
[----:B------:R2:W-:Y:S01]  /*12b0*/  STL [R1+0x58], R154 ;  /* 0x0000589a01007387 */ /* 0x0005e20000100800 */
[----:B------:R-:W-:-:S03]  /*12c0*/  ULDC.64 UR4, c[0x0][0x418] ;  /* 0x0001060000047ab9 */ /* 0x000fc60000000a00 */
[----:B-----5:R2:W5:Y:S01]  /*12d0*/  @P3 LDG.E R65, desc[UR42][R8.64] ;  /* 0x0000002a08413981 */ /* 0x020562000c1e1900 */
[----:B-1----:R-:W-:-:S05]  /*12e0*/  @P0 IMAD.WIDE R2, R155, 0x4, R2 ;  /* 0x000000049b020825 */ /* 0x002fca00078e0202 */
[----:B------:R2:W5:Y:S01]  /*12f0*/  @P0 LDG.E R11, desc[UR42][R2.64] ;  /* 0x0000002a020b0981 */ /* 0x000562000c1e1900 */
[----:B0-----:R-:W-:-:S05]  /*1300*/  @P1 IMAD.WIDE R4, R155, 0x4, R6 ;  /* 0x000000049b041825 */ /* 0x001fca00078e0206 */
[----:B------:R2:W5:Y:S04]  /*1310*/  @P1 LDG.E R157, desc[UR42][R4.64] ;  /* 0x0000002a049d1981 */ /* 0x000568000c1e1900 */
[----:B------:R2:W-:Y:S01]  /*1320*/  STL [R1+0x5c], R155 ;  /* 0x00005c9b01007387 */ /* 0x0005e20000100800 */
[----:B------:R-:W-:-:S03]  /*1330*/  UISETP.NE.U32.AND UP0, UPT, UR4, URZ, UPT ;  /* 0x0000003f0400728c */ /* 0x000fc6000bf05070 */
[----:B------:R-:W-:Y:S01]  /*1340*/  ULDC UR4, c[0x0][0x424] ;  /* 0x0001090000047ab9 */ /* 0x000fe20000000800 */
[----:B------:R-:W-:Y:S01]  /*1350*/  UISETP.NE.AND.EX UP0, UPT, UR5, URZ, UPT, UP0 ;  /* 0x0000003f0500728c */ /* 0x000fe2000bf05300 */
[----:B------:R-:W-:Y:S02]  /*1360*/  ISETP.NE.U32.AND P2, PT, RZ, UR6, PT ;  /* 0x00000006ff007c0c */ /* 0x000fe4000bf45070 */
[----:B------:R-:W-:Y:S01]  /*1370*/  ULDC UR5, c[0x0][0x2f0] ;  /* 0x0000bc0000057ab9 */ /* 0x000fe20000000800 */
[----:B------:R-:W-:Y:S01]  /*1380*/  USEL UR4, UR4, 0x1, UP0 ;  /* 0x0000000104047887 */ /* 0x000fe20008000000 */
[----:B------:R-:W-:-:S03]  /*1390*/  ISETP.NE.AND.EX P2, PT, RZ, UR7, PT, P2 ;  /* 0x00000007ff007c0c */ /* 0x000fc6000bf45320 */
[----:B------:R-:W-:-:S03]  /*13a0*/  UIMAD UR4, UR4, UR5, URZ ;  /* 0x00000005040472a4 */ /* 0x000fc6000f8e023f */
[----:B------:R-:W-:Y:S01]  /*13b0*/  ULDC UR5, c[0x0][0x348] ;  /* 0x0000d20000057ab9 */ /* 0x000fe20000000800 */
[----:B--2---:R-:W-:Y:S08]  /*13c0*/  @P1 BRA `(.L_x_1280) ;  /* 0x0000000000241947 */ /* 0x004ff00003800000 */
        /* <DEDUP_REMOVED lines=9> */
.L_x_1280:
[----:B------:R-:W-:Y:S02]  /*1460*/  IMAD.U32 R27, RZ, RZ, UR5 ;  /* 0x00000005ff1b7e24 */ /* 0x000fe4000f8e00ff */
[----:B------:R-:W-:Y:S01]  /*1470*/  IMAD.U32 R28, RZ, RZ, UR4 ;  /* 0x00000004ff1c7e24 */ /* 0x000fe2000f8e00ff */
[----:B------:R-:W-:Y:S06]  /*1480*/  @!P2 BRA `(.L_x_1281) ;  /* 0x000000000010a947 */ /* 0x000fec0003800000 */
[----:B------:R-:W0:Y:S02]  /*1490*/  LDC.64 R28, c[0x0][0xa20] ;  /* 0x00028800ff1c7b82 */ /* 0x000e240000000a00 */
[----:B0-----:R-:W-:-:S06]  /*14a0*/  IMAD.WIDE R28, R155, 0x4, R28 ;  /* 0x000000049b1c7825 */ /* 0x001fcc00078e021c */
[----:B------:R0:W5:Y:S01]  /*14b0*/  LDG.E R28, desc[UR42][R28.64] ;  /* 0x0000002a1c1c7981 */ /* 0x000162000c1e1900 */
[----:B------:R-:W-:Y:S05]  /*14c0*/  BRA `(.L_x_1282) ;  /* 0x0000000000107947 */ /* 0x000fea0003800000 */
.L_x_1281:
[----:B------:R-:W-:Y:S05]  /*14d0*/  @!P3 BRA `(.L_x_1282) ;  /* 0x00000000000cb947 */ /* 0x000fea0003800000 */
[----:B------:R-:W2:Y:S04]  /*14e0*/  LDG.E R3, desc[UR42][R8.64] ;  /* 0x0000002a08037981 */ /* 0x000ea8000c1e1900 */
[----:B------:R-:W2:Y:S02]  /*14f0*/  LDG.E R28, desc[UR42][R8.64+0x4] ;  /* 0x0000042a081c7981 */ /* 0x000ea4000c1e1900 */
[----:B--2---:R-:W-:-:S07]  /*1500*/  IMAD.IADD R28, R28, 0x1, -R3 ;  /* 0x000000011c1c7824 */ /* 0x004fce00078e0a03 */
.L_x_1282:
[----:B------:R-:W-:Y:S01]  /*1510*/  ULDC.64 UR4, c[0x0][0xa10] ;  /* 0x0002840000047ab9 */ /* 0x000fe20000000a00 */
[----:B------:R-:W1:Y:S01]  /*1520*/  LDC R2, c[0x0][0x448] ;  /* 0x00011200ff027b82 */ /* 0x000e620000000800 */
[----:B------:R-:W-:-:S04]  /*1530*/  ISETP.NE.U32.AND P0, PT, RZ, UR4, PT ;  /* 0x00000004ff007c0c */ /* 0x000fc8000bf05070 */
[----:B------:R-:W-:Y:S01]  /*1540*/  ISETP.NE.AND.EX P0, PT, RZ, UR5, PT, P0 ;  /* 0x00000005ff007c0c */ /* 0x000fe2000bf05300 */
[----:B------:R-:W-:Y:S02]  /*1550*/  ULDC.64 UR4, c[0x0][0xa30] ;  /* 0x00028c0000047ab9 */ /* 0x000fe40000000a00 */
[----:B------:R-:W-:-:S04]  /*1560*/  ISETP.NE.U32.AND P1, PT, RZ, UR4, PT ;  /* 0x00000004ff007c0c */ /* 0x000fc8000bf25070 */
[----:B------:R-:W-:-:S06]  /*1570*/  ISETP.NE.AND.EX P1, PT, RZ, UR5, PT, P1 ;  /* 0x00000005ff007c0c */ /* 0x000fcc000bf25310 */
[----:B------:R-:W2:Y:S08]  /*1580*/  @P0 LDC.64 R4, c[0x0][0xa10] ;  /* 0x00028400ff040b82 */ /* 0x000eb00000000a00 */
[----:B------:R-:W3:Y:S01]  /*1590*/  @P1 LDC.64 R6, c[0x0][0xa30] ;  /* 0x00028c00ff061b82 */ /* 0x000ee20000000a00 */
[----:B--2---:R-:W-:-:S05]  /*15a0*/  @P0 IMAD.WIDE R4, R155, 0x4, R4 ;  /* 0x000000049b040825 */ /* 0x004fca00078e0204 */
[----:B------:R-:W2:Y:S04]  /*15b0*/  @P0 LDG.E R0, desc[UR42][R4.64] ;  /* 0x0000002a04000981 */ /* 0x000ea8000c1e1900 */
[----:B------:R-:W2:Y:S01]  /*15c0*/  @P0 LDG.E R9, desc[UR42][R4.64+0x4] ;  /* 0x0000042a04090981 */ /* 0x000ea2000c1e1900 */
[----:B-----5:R-:W-:Y:S02]  /*15d0*/  IMAD.MOV.U32 R24, RZ, RZ, R28 ;  /* 0x000000ffff187224 */ /* 0x020fe400078e001c */
[----:B---3--:R-:W-:-:S05]  /*15e0*/  @P1 IMAD.WIDE R6, R155, 0x4, R6 ;  /* 0x000000049b061825 */ /* 0x008fca00078e0206 */
[----:B------:R3:W5:Y:S01]  /*15f0*/  @P1 LDG.E R24, desc[UR42][R6.64] ;  /* 0x0000002a06181981 */ /* 0x000762000c1e1900 */
[----:B-1----:R-:W-:Y:S01]  /*1600*/  ISETP.NE.AND P1, PT, R2, 0x1, PT ;  /* 0x000000010200780c */ /* 0x002fe20003f25270 */
[----:B------:R-:W-:Y:S01]  /*1610*/  IMAD.IADD R10, R28, 0x1, -R11 ;  /* 0x000000011c0a7824 */ /* 0x000fe200078e0a0b */
[----:B------:R-:W1:Y:S01]  /*1620*/  LDC.64 R2, c[0x0][0x9e0] ;  /* 0x00027800ff027b82 */ /* 0x000e620000000a00 */
[----:B------:R-:W-:-:S05]  /*1630*/  IMAD R14, R153, 0xc0, RZ ;  /* 0x000000c0990e7824 */ /* 0x000fca00078e02ff */
[----:B------:R4:W-:Y:S05]  /*1640*/  STL [R1+0x2c], R14 ;  /* 0x00002c0e01007387 */ /* 0x0009ea0000100800 */
[----:B------:R-:W0:Y:S08]  /*1650*/  @P1 LDC R13, c[0x0][0x44c] ;  /* 0x00011300ff0d1b82 */ /* 0x000e300000000800 */
[----:B------:R-:W3:Y:S01]  /*1660*/  @P1 LDC R8, c[0x0][0x450] ;  /* 0x00011400ff081b82 */ /* 0x000ee20000000800 */
[----:B-1----:R-:W-:Y:S01]  /*1670*/  ISETP.GE.AND P2, PT, R3, 0x1, PT ;  /* 0x000000010300780c */ /* 0x002fe20003f46270 */
[----:B--2---:R-:W-:-:S02]  /*1680*/  @P0 IMAD.IADD R27, R9, 0x1, -R0 ;  /* 0x00000001091b0824 */ /* 0x004fc400078e0a00 */
[----:B------:R-:W-:Y:S02]  /*1690*/  VIADD R0, R14, 0xbf ;  /* 0x000000bf0e007836 */ /* 0x000fe40000000000 */
[----:B------:R-:W-:Y:S02]  /*16a0*/  IMAD.IADD R12, R10, 0x1, R27 ;  /* 0x000000010a0c7824 */ /* 0x000fe400078e021b */
[----:B0-----:R-:W-:-:S03]  /*16b0*/  @P1 IMAD.HI.U32 R5, R0, R13, RZ ;  /* 0x0000000d00051227 */ /* 0x001fc600078e00ff */
[----:B------:R4:W-:Y:S01]  /*16c0*/  STL [R1+0x8], R12 ;  /* 0x0000080c01007387 */ /* 0x0009e20000100800 */
[----:B------:R-:W-:Y:S01]  /*16d0*/  IMAD.MOV.U32 R4, RZ, RZ, R0 ;  /* 0x000000ffff047224 */ /* 0x000fe200078e0000 */
[----:B---3--:R-:W-:Y:S01]  /*16e0*/  @P1 SHF.R.U32.HI R4, RZ, R8, R5 ;  /* 0x00000008ff041219 */ /* 0x008fe20000011605 */
[C---:B------:R-:W-:Y:S01]  /*16f0*/  VIADD R0, R12.reuse, 0x7f ;  /* 0x0000007f0c007836 */ /* 0x040fe20000000000 */
[----:B------:R-:W-:-:S04]  /*1700*/  IADD3 R7, R12, 0x1, -R157 ;  /* 0x000000010c077810 */ /* 0x000fc80007ffe89d */
[----:B------:R-:W-:Y:S01]  /*1710*/  SHF.R.S32.HI R5, RZ, 0x1f, R0 ;  /* 0x0000001fff057819 */ /* 0x000fe20000011400 */
[----:B------:R-:W-:-:S03]  /*1720*/  IMAD.IADD R9, R7, 0x1, R4 ;  /* 0x0000000107097824 */ /* 0x000fc600078e0204 */
[----:B------:R-:W-:Y:S01]  /*1730*/  LEA.HI R5, R5, R0, RZ, 0x7 ;  /* 0x0000000005057211 */ /* 0x000fe200078f38ff */
[----:B------:R-:W-:-:S03]  /*1740*/  IMAD.IADD R2, R9, 0x1, R2 ;  /* 0x0000000109027824 */ /* 0x000fc600078e0202 */
[----:B------:R-:W-:Y:S01]  /*1750*/  SHF.R.S32.HI R26, RZ, 0x7, R5 ;  /* 0x00000007ff1a7819 */ /* 0x000fe20000011405 */
[----:B----4-:R-:W-:Y:S06]  /*1760*/  @!P2 BRA `(.L_x_1283) ;  /* 0x000000000048a947 */ /* 0x010fec0003800000 */
[C---:B------:R-:W-:Y:S01]  /*1770*/  ISETP.GT.AND P0, PT, R9.reuse, RZ, PT ;  /* 0x000000ff0900720c */ /* 0x040fe20003f04270 */
[----:B------:R-:W-:Y:S01]  /*1780*/  BSSY B0, `(.L_x_1284) ;  /* 0x000000e000007945 */ /* 0x000fe20003800000 */
[----:B------:R-:W-:-:S11]  /*1790*/  VIADD R0, R9, 0xffffffff ;  /* 0xffffffff09007836 */ /* 0x000fd60000000000 */
[----:B------:R-:W-:Y:S05]  /*17a0*/  @P0 BRA `(.L_x_1285) ;  /* 0x00000000001c0947 */ /* 0x000fea0003800000 */
[----:B------:R-:W-:Y:S01]  /*17b0*/  ISETP.NE.AND P0, PT, R3, 0x1, PT ;  /* 0x000000010300780c */ /* 0x000fe20003f05270 */
[----:B------:R-:W-:-:S12]  /*17c0*/  IMAD.MOV R5, RZ, RZ, -R9 ;  /* 0x000000ffff057224 */ /* 0x000fd800078e0a09 */
[----:B------:R-:W0:Y:S02]  /*17d0*/  @P0 LDC.64 R6, c[0x0][0x9e8] ;  /* 0x00027a00ff060b82 */ /* 0x000e240000000a00 */
[----:B0-----:R-:W-:-:S05]  /*17e0*/  @P0 IMAD.HI.U32 R0, R5, R6, RZ ;  /* 0x0000000605000227 */ /* 0x001fca00078e00ff */
[----:B------:R-:W-:-:S04]  /*17f0*/  @P0 SHF.R.U32.HI R5, RZ, R7, R0 ;  /* 0x00000007ff050219 */ /* 0x000fc80000011600 */
[----:B------:R-:W-:Y:S01]  /*1800*/  LOP3.LUT R0, RZ, R5, RZ, 0x33, !PT ;  /* 0x00000005ff007212 */ /* 0x000fe200078e33ff */
[----:B------:R-:W-:Y:S06]  /*1810*/  BRA `(.L_x_1286) ;  /* 0x0000000000107947 */ /* 0x000fec0003800000 */
.L_x_1285:
[----:B------:R-:W-:-:S13]  /*1820*/  ISETP.NE.AND P0, PT, R3, 0x1, PT ;  /* 0x000000010300780c */ /* 0x000fda0003f05270 */
[----:B------:R-:W0:Y:S02]  /*1830*/  @P0 LDC.64 R4, c[0x0][0x9e8] ;  /* 0x00027a00ff040b82 */ /* 0x000e240000000a00 */
[----:B0-----:R-:W-:-:S05]  /*1840*/  @P0 IMAD.HI.U32 R4, R0, R4, RZ ;  /* 0x0000000400040227 */ /* 0x001fca00078e00ff */
[----:B------:R-:W-:-:S07]  /*1850*/  @P0 SHF.R.U32.HI R0, RZ, R5, R4 ;  /* 0x00000005ff000219 */ /* 0x000fce0000011604 */
.L_x_1286:
[----:B------:R-:W-:Y:S05]  /*1860*/  BSYNC B0 ;  /* 0x0000000000007941 */ /* 0x000fea0003800000 */
.L_x_1284:
[----:B------:R-:W-:-:S05]  /*1870*/  IMAD R5, R0, R3, R3 ;  /* 0x0000000300057224 */ /* 0x000fca00078e0203 */
[----:B------:R-:W-:-:S07]  /*1880*/  VIMNMX R2, R2, R5, PT ;  /* 0x0000000502027248 */ /* 0x000fce0003fe0100 */
.L_x_1283:
[----:B------:R-:W0:Y:S01]  /*1890*/  @P1 LDC R0, c[0x0][0x44c] ;  /* 0x00011300ff001b82 */ /* 0x000e220000000800 */
[----:B------:R-:W-:Y:S01]  /*18a0*/  IMAD.MOV.U32 R5, RZ, RZ, R14 ;  /* 0x000000ffff057224 */ /* 0x000fe200078e000e */
[----:B------:R-:W-:Y:S01]  /*18b0*/  ULDC UR4, c[0x0][0x9dc] ;  /* 0x0002770000047ab9 */ /* 0x000fe20000000800 */
[----:B------:R-:W-:-:S05]  /*18c0*/  IMAD.IADD R88, R12, 0x1, -R157 ;  /* 0x000000010c587824 */ /* 0x000fca00078e0a9d */
[----:B------:R-:W1:Y:S01]  /*18d0*/  @P1 LDC R7, c[0x0][0x450] ;  /* 0x00011400ff071b82 */ /* 0x000e620000000800 */
[----:B0-----:R-:W-:-:S05]  /*18e0*/  @P1 IMAD.HI.U32 R0, R14, R0, RZ ;  /* 0x000000000e001227 */ /* 0x001fca00078e00ff */
[----:B-1----:R-:W-:-:S05]  /*18f0*/  @P1 SHF.R.U32.HI R5, RZ, R7, R0 ;  /* 0x00000007ff051219 */ /* 0x002fca0000011600 */
[----:B------:R-:W-:-:S04]  /*1900*/  IMAD.IADD R0, R88, 0x1, R5 ;  /* 0x0000000158007824 */ /* 0x000fc800078e0205 */
[----:B------:R-:W-:Y:S01]  /*1910*/  VIADD R4, R0, -UR4 ;  /* 0x8000000400047c36 */ /* 0x000fe20008000000 */
[----:B------:R-:W-:Y:S06]  /*1920*/  @!P2 BRA `(.L_x_1287) ;  /* 0x000000000044a947 */ /* 0x000fec0003800000 */
[----:B------:R-:W-:Y:S01]  /*1930*/  ISETP.GT.AND P0, PT, R0, -0x1, PT ;  /* 0xffffffff0000780c */ /* 0x000fe20003f04270 */
[----:B------:R-:W-:-:S12]  /*1940*/  BSSY B0, `(.L_x_1288) ;  /* 0x000000d000007945 */ /* 0x000fd80003800000 */
[----:B------:R-:W-:Y:S05]  /*1950*/  @P0 BRA `(.L_x_1289) ;  /* 0x00000000001c0947 */ /* 0x000fea0003800000 */
[----:B------:R-:W-:Y:S02]  /*1960*/  ISETP.NE.AND P0, PT, R3, 0x1, PT ;  /* 0x000000010300780c */ /* 0x000fe40003f05270 */
[----:B------:R-:W-:-:S11]  /*1970*/  LOP3.LUT R5, RZ, R0, RZ, 0x33, !PT ;  /* 0x00000000ff057212 */ /* 0x000fd600078e33ff */
[----:B------:R-:W0:Y:S02]  /*1980*/  @P0 LDC.64 R6, c[0x0][0x9e8] ;  /* 0x00027a00ff060b82 */ /* 0x000e240000000a00 */
[----:B0-----:R-:W-:-:S05]  /*1990*/  @P0 IMAD.HI.U32 R0, R5, R6, RZ ;  /* 0x0000000605000227 */ /* 0x001fca00078e00ff */
[----:B------:R-:W-:-:S04]  /*19a0*/  @P0 SHF.R.U32.HI R5, RZ, R7, R0 ;  /* 0x00000007ff050219 */ /* 0x000fc80000011600 */
[----:B------:R-:W-:Y:S01]  /*19b0*/  LOP3.LUT R0, RZ, R5, RZ, 0x33, !PT ;  /* 0x00000005ff007212 */ /* 0x000fe200078e33ff */
[----:B------:R-:W-:Y:S06]  /*19c0*/  BRA `(.L_x_1290) ;  /* 0x0000000000107947 */ /* 0x000fec0003800000 */
.L_x_1289:
[----:B------:R-:W-:-:S13]  /*19d0*/  ISETP.NE.AND P0, PT, R3, 0x1, PT ;  /* 0x000000010300780c */ /* 0x000fda0003f05270 */
[----:B------:R-:W0:Y:S02]  /*19e0*/  @P0 LDC.64 R6, c[0x0][0x9e8] ;  /* 0x00027a00ff060b82 */ /* 0x000e240000000a00 */
[----:B0-----:R-:W-:-:S05]  /*19f0*/  @P0 IMAD.HI.U32 R6, R0, R6, RZ ;  /* 0x0000000600060227 */ /* 0x001fca00078e00ff */
[----:B------:R-:W-:-:S07]  /*1a00*/  @P0 SHF.R.U32.HI R0, RZ, R7, R6 ;  /* 0x00000007ff000219 */ /* 0x000fce0000011606 */
.L_x_1290:
[----:B------:R-:W-:Y:S05]  /*1a10*/  BSYNC B0 ;  /* 0x0000000000007941 */ /* 0x000fea0003800000 */
.L_x_1288:
[----:B------:R-:W-:-:S05]  /*1a20*/  IMAD R3, R0, R3, RZ ;  /* 0x0000000300037224 */ /* 0x000fca00078e02ff */
[----:B------:R-:W-:-:S07]  /*1a30*/  VIMNMX R4, R4, R3, !PT ;  /* 0x0000000304047248 */ /* 0x000fce0007fe0100 */
.L_x_1287:
[----:B------:R-:W-:Y:S01]  /*1a40*/  VIADD R2, R2, 0x7f ;  /* 0x0000007f02027836 */ /* 0x000fe20000000000 */
[----:B------:R-:W-:-:S04]  /*1a50*/  SHF.R.S32.HI R5, RZ, 0x1f, R4 ;  /* 0x0000001fff057819 */ /* 0x000fc80000011404 */
[----:B------:R-:W-:Y:S02]  /*1a60*/  SHF.R.S32.HI R3, RZ, 0x1f, R2 ;  /* 0x0000001fff037819 */ /* 0x000fe40000011402 */
[----:B------:R-:W-:Y:S02]  /*1a70*/  LEA.HI R5, R5, R4, RZ, 0x7 ;  /* 0x0000000405057211 */ /* 0x000fe400078f38ff */
[----:B------:R-:W-:Y:S02]  /*1a80*/  LEA.HI R3, R3, R2, RZ, 0x7 ;  /* 0x0000000203037211 */ /* 0x000fe400078f38ff */
[----:B------:R-:W-:Y:S02]  /*1a90*/  SHF.R.S32.HI R5, RZ, 0x7, R5 ;  /* 0x00000007ff057819 */ /* 0x000fe40000011405 */
[----:B------:R-:W-:Y:S02]  /*1aa0*/  SHF.R.S32.HI R3, RZ, 0x7, R3 ;  /* 0x00000007ff037819 */ /* 0x000fe40000011403 */
[----:B------:R-:W-:-:S02]  /*1ab0*/  VIMNMX R5, RZ, R5, !PT ;  /* 0x00000005ff057248 */ /* 0x000fc40007fe0100 */
[----:B------:R-:W-:-:S03]  /*1ac0*/  VIMNMX R3, R26, R3, PT ;  /* 0x000000031a037248 */ /* 0x000fc60003fe0100 */
[--C-:B------:R-:W-:Y:S02]  /*1ad0*/  IMAD R5, R5, 0x80, -R10.reuse ;  /* 0x0000008005057824 */ /* 0x100fe400078e0a0a */
[----:B------:R-:W-:-:S03]  /*1ae0*/  IMAD R0, R3, 0x80, -R10 ;  /* 0x0000008003007824 */ /* 0x000fc600078e0a0a */
[----:B------:R-:W-:Y:S02]  /*1af0*/  VIMNMX R5, RZ, R5, !PT ;  /* 0x00000005ff057248 */ /* 0x000fe40007fe0100 */
[----:B------:R-:W-:Y:S02]  /*1b00*/  VIMNMX R0, R0, R27, PT ;  /* 0x0000001b00007248 */ /* 0x000fe40003fe0100 */
[----:B------:R-:W-:Y:S02]  /*1b10*/  SHF.R.U32.HI R25, RZ, 0x7, R5 ;  /* 0x00000007ff197819 */ /* 0x000fe40000011605 */
[----:B------:R-:W-:-:S03]  /*1b20*/  ISETP.GT.AND P0, PT, R0, R5, PT ;  /* 0x000000050000720c */ /* 0x000fc60003f04270 */
[----:B------:R-:W-:-:S10]  /*1b30*/  IMAD.MOV.U32 R2, RZ, RZ, R25 ;  /* 0x000000ffff027224 */ /* 0x000fd400078e0019 */
[----:B------:R-:W-:-:S05]  /*1b40*/  @P0 VIADD R0, R0, 0x7f ;  /* 0x0000007f00000836 */ /* 0x000fca0000000000 */
[----:B------:R-:W-:-:S04]  /*1b50*/  @P0 SHF.R.S32.HI R3, RZ, 0x1f, R0 ;  /* 0x0000001fff030819 */ /* 0x000fc80000011400 */
        /* <DEDUP_REMOVED lines=24> */
[----:B-1---5:R-:W-:Y:S05]  /*1ce0*/  CALL.ABS.NOINC R14 ;  /* 0x000000000e007343 */ /* 0x022fea0003c00000 */
.L_x_1293:
[----:B------:R-:W-:Y:S05]  /*1cf0*/  BSYNC B6 ;  /* 0x0000000000067941 */ /* 0x000fea0003800000 */
.L_x_1292:
        /* <DEDUP_REMOVED lines=20> */
.L_x_1295:
[----:B------:R-:W-:Y:S05]  /*1e40*/  BSYNC B6 ;  /* 0x0000000000067941 */ /* 0x000fea0003800000 */
.L_x_1294:
[----:B------:R-:W2:Y:S01]  /*1e50*/  LDL.64 R32, [R1+0x20] ;  /* 0x0000200001207983 */ /* 0x000ea20000100a00 */
[----:B------:R-:W-:-:S03]  /*1e60*/  ULDC.64 UR4, c[0x0][0x9f8] ;  /* 0x00027e0000047ab9 */ /* 0x000fc60000000a00 */
[----:B------:R-:W2:Y:S01]  /*1e70*/  LDL.64 R20, [R1+0x20] ;  /* 0x0000200001147983 */ /* 0x000ea20000100a00 */
[----:B------:R-:W-:Y:S01]  /*1e80*/  ISETP.NE.U32.AND P0, PT, RZ, UR4, PT ;  /* 0x00000004ff007c0c */ /* 0x000fe2000bf05070 */
[----:B------:R-:W-:Y:S01]  /*1e90*/  IMAD.MOV.U32 R67, RZ, RZ, R155 ;  /* 0x000000ffff437224 */ /* 0x000fe200078e009b */
[----:B------:R-:W0:Y:S01]  /*1ea0*/  LDC R53, c[0x0][0x3f4] ;  /* 0x0000fd00ff357b82 */ /* 0x000e220000000800 */
[----:B------:R-:W3:Y:S01]  /*1eb0*/  LDL R30, [R1+0x30] ;  /* 0x00003000011e7983 */ /* 0x000ee20000100800 */
[----:B------:R-:W-:Y:S01]  /*1ec0*/  ISETP.NE.AND.EX P0, PT, RZ, UR5, PT, P0 ;  /* 0x00000005ff007c0c */ /* 0x000fe2000bf05300 */
[----:B------:R-:W1:Y:S05]  /*1ed0*/  S2R R29, SR_TID.X ;  /* 0x00000000001d7919 */ /* 0x000e6a0000002100 */
[----:B------:R-:W4:Y:S01]  /*1ee0*/  LDC.64 R6, c[0x0][0x3f8] ;  /* 0x0000fe00ff067b82 */ /* 0x000f220000000a00 */
[----:B------:R-:W3:Y:S01]  /*1ef0*/  LDL R12, [R1+0x78] ;  /* 0x00007800010c7983 */ /* 0x000ee20000100800 */
[----:B------:R-:W-:Y:S01]  /*1f00*/  VIADD R66, R16, 0x20 ;  /* 0x0000002010427836 */ /* 0x000fe20000000000 */
[----:B------:R-:W-:-:S05]  /*1f10*/  ULDC UR4, c[0x0][0x2f4] ;  /* 0x0000bd0000047ab9 */ /* 0x000fca0000000800 */
[----:B------:R-:W1:Y:S08]  /*1f20*/  @P0 LDC.64 R8, c[0x0][0x9f8] ;  /* 0x00027e00ff080b82 */ /* 0x000e700000000a00 */
[----:B------:R-:W4:Y:S01]  /*1f30*/  LDC.64 R4, c[0x0][0x408] ;  /* 0x00010200ff047b82 */ /* 0x000f220000000a00 */
[----:B-1----:R-:W-:-:S05]  /*1f40*/  @P0 IMAD.WIDE R8, R155, 0x4, R8 ;  /* 0x000000049b080825 */ /* 0x002fca00078e0208 */
[----:B------:R1:W3:Y:S01]  /*1f50*/  @P0 LDG.E R67, desc[UR42][R8.64] ;  /* 0x0000002a08430981 */ /* 0x0002e2000c1e1900 */
[----:B------:R-:W-:Y:S01]  /*1f60*/  VIADD R31, R29, 0xffffff80 ;  /* 0xffffff801d1f7836 */ /* 0x000fe20000000000 */
[----:B------:R-:W-:-:S04]  /*1f70*/  ISETP.GE.AND P1, PT, R66, UR4, PT ;  /* 0x0000000442007c0c */ /* 0x000fc8000bf26270 */
[----:B------:R-:W-:Y:S01]  /*1f80*/  LEA.HI R29, R31, R31, RZ, 0x1 ;  /* 0x0000001f1f1d7211 */ /* 0x000fe200078f08ff */
[----:B--2---:R-:W-:-:S05]  /*1f90*/  IMAD.MOV.U32 R20, RZ, RZ, R32 ;  /* 0x000000ffff147224 */ /* 0x004fca00078e0020 */
[----:B------:R-:W-:-:S05]  /*1fa0*/  SHF.R.S32.HI R21, RZ, 0x1f, R20 ;  /* 0x0000001fff157819 */ /* 0x000fca0000011414 */
[----:B------:R2:W-:Y:S04]  /*1fb0*/  STL [R1+0x24], R21 ;  /* 0x0000241501007387 */ /* 0x0005e80000100800 */
[----:B------:R-:W2:Y:S04]  /*1fc0*/  LDL R15, [R1+0x44] ;  /* 0x00004400010f7983 */ /* 0x000ea80000100800 */
[----:B------:R-:W2:Y:S01]  /*1fd0*/  LDL R14, [R1+0x14] ;  /* 0x00001400010e7983 */ /* 0x000ea20000100800 */
[----:B------:R-:W-:Y:S02]  /*1fe0*/  SEL R3, RZ, 0xffffffff, P1 ;  /* 0xffffffffff037807 */ /* 0x000fe40000800000 */
[----:B------:R-:W-:-:S02]  /*1ff0*/  SHF.R.S32.HI R29, RZ, 0x1, R29 ;  /* 0x00000001ff1d7819 */ /* 0x000fc4000001141d */
[C---:B------:R-:W-:Y:S01]  /*2000*/  ISETP.GE.AND P0, PT, R16.reuse, UR4, PT ;  /* 0x0000000410007c0c */ /* 0x040fe2000bf06270 */
[----:B-1----:R-:W-:Y:S01]  /*2010*/  IMAD.SHL.U32 R9, R3, 0x2, RZ ;  /* 0x0000000203097824 */ /* 0x002fe200078e00ff */
[----:B------:R-:W-:Y:S02]  /*2020*/  SHF.R.S32.HI R3, RZ, 0x1f, R29 ;  /* 0x0000001fff037819 */ /* 0x000fe4000001141d */
[----:B------:R-:W-:Y:S02]  /*2030*/  SEL R0, RZ, 0x1, P0 ;  /* 0x00000001ff007807 */ /* 0x000fe40000000000 */
[-C--:B0-----:R-:W-:Y:S02]  /*2040*/  ISETP.GE.AND P3, PT, R16, R53.reuse, PT ;  /* 0x000000351000720c */ /* 0x081fe40003f66270 */
[----:B------:R-:W-:Y:S01]  /*2050*/  ISETP.GE.AND P2, PT, R66, R53, PT ;  /* 0x000000354200720c */ /* 0x000fe20003f46270 */
[----:B----4-:R-:W-:Y:S01]  /*2060*/  IMAD R8, R3, R6, RZ ;  /* 0x0000000603087224 */ /* 0x010fe200078e02ff */
[----:B------:R-:W-:Y:S01]  /*2070*/  LOP3.LUT R0, R9, 0x2, R0, 0xe2, !PT ;  /* 0x0000000209007812 */ /* 0x000fe200078ee200 */
[----:B------:R-:W-:Y:S01]  /*2080*/  IMAD R10, R3, R4, RZ ;  /* 0x00000004030a7224 */ /* 0x000fe200078e02ff */
[----:B------:R-:W-:-:S02]  /*2090*/  SEL R3, R53, RZ, P3 ;  /* 0x000000ff35037207 */ /* 0x000fc40001800000 */
[----:B------:R-:W-:-:S03]  /*20a0*/  SEL R9, R53, RZ, P2 ;  /* 0x000000ff35097207 */ /* 0x000fc60001000000 */
[----:B------:R-:W-:Y:S02]  /*20b0*/  IMAD.IADD R3, R16, 0x1, R3 ;  /* 0x0000000110037824 */ /* 0x000fe400078e0203 */
[----:B------:R-:W-:Y:S02]  /*20c0*/  IMAD.IADD R9, R66, 0x1, R9 ;  /* 0x0000000142097824 */ /* 0x000fe400078e0209 */
[C---:B------:R-:W-:Y:S01]  /*20d0*/  IMAD R11, R29.reuse, R7, R8 ;  /* 0x000000071d0b7224 */ /* 0x040fe200078e0208 */
[----:B------:R-:W-:Y:S01]  /*20e0*/  SHF.R.S32.HI R8, RZ, 0x1f, R3 ;  /* 0x0000001fff087819 */ /* 0x000fe20000011403 */
[----:B------:R-:W-:Y:S01]  /*20f0*/  IMAD R13, R29, R5, R10 ;  /* 0x000000051d0d7224 */ /* 0x000fe200078e020a */
[----:B------:R-:W-:Y:S02]  /*2100*/  SHF.R.S32.HI R10, RZ, 0x1f, R9 ;  /* 0x0000001fff0a7819 */ /* 0x000fe40000011409 */
[----:B------:R-:W-:Y:S02]  /*2110*/  LEA.HI R64, R8, R3, RZ, 0x4 ;  /* 0x0000000308407211 */ /* 0x000fe400078f20ff */
[----:B------:R-:W-:-:S02]  /*2120*/  LEA.HI R63, R10, R9, RZ, 0x4 ;  /* 0x000000090a3f7211 */ /* 0x000fc400078f20ff */
[----:B------:R-:W-:Y:S02]  /*2130*/  LEA.HI R3, R8, R3, RZ, 0x5 ;  /* 0x0000000308037211 */ /* 0x000fe400078f28ff */
[----:B------:R-:W-:-:S03]  /*2140*/  LEA.HI R9, R10, R9, RZ, 0x5 ;  /* 0x000000090a097211 */ /* 0x000fc600078f28ff */
[----:B------:R-:W-:Y:S01]  /*2150*/  IMAD.SHL.U32 R8, R3, 0x80, RZ ;  /* 0x0000008003087824 */ /* 0x000fe200078e00ff */
[C---:B---3--:R-:W-:Y:S01]  /*2160*/  LOP3.LUT R3, R30.reuse, 0x10, R64, 0xf8, !PT ;  /* 0x000000101e037812 */ /* 0x048fe200078ef840 */
[----:B------:R-:W-:Y:S01]  /*2170*/  IMAD.SHL.U32 R10, R9, 0x80, RZ ;  /* 0x00000080090a7824 */ /* 0x000fe200078e00ff */
[----:B------:R-:W-:Y:S02]  /*2180*/  LOP3.LUT R9, R30, 0x10, R63, 0xf8, !PT ;  /* 0x000000101e097812 */ /* 0x000fe400078ef83f */
[----:B------:R-:W0:Y:S01]  /*2190*/  S2R R30, SR_TID.X ;  /* 0x00000000001e7919 */ /* 0x000e220000002100 */
[----:B------:R-:W-:Y:S01]  /*21a0*/  SHF.R.S32.HI R17, RZ, 0x1f, R16 ;  /* 0x0000001fff117819 */ /* 0x000fe20000011410 */
[----:B------:R-:W-:-:S04]  /*21b0*/  IMAD.WIDE.U32 R44, R29, R6, R20 ;  /* 0x000000061d2c7225 */ /* 0x000fc800078e0014 */
[----:B------:R-:W-:-:S04]  /*21c0*/  IMAD.WIDE.U32 R42, R29, R6, R16 ;  /* 0x000000061d2a7225 */ /* 0x000fc800078e0010 */
[----:B------:R-:W-:Y:S02]  /*21d0*/  IMAD.IADD R45, R45, 0x1, R11 ;  /* 0x000000012d2d7824 */ /* 0x000fe400078e020b */
[----:B------:R-:W-:Y:S01]  /*21e0*/  IMAD.IADD R43, R11, 0x1, R43 ;  /* 0x000000010b2b7824 */ /* 0x000fe200078e022b */
[----:B-----5:R-:W-:Y:S01]  /*21f0*/  SHF.R.S32.HI R11, RZ, 0x1f, R24 ;  /* 0x0000001fff0b7819 */ /* 0x020fe20000011418 */
[----:B------:R-:W-:Y:S01]  /*2200*/  IMAD.IADD R65, R65, 0x1, R28 ;  /* 0x0000000141417824 */ /* 0x000fe200078e021c */
[----:B------:R-:W-:Y:S01]  /*2210*/  LEA.HI R28, R31, R31, RZ, 0x1 ;  /* 0x0000001f1f1c7211 */ /* 0x000fe200078f08ff */
[----:B------:R-:W-:Y:S01]  /*2220*/  IMAD.WIDE.U32 R40, R29, R4, R20 ;  /* 0x000000041d287225 */ /* 0x000fe200078e0014 */
[----:B------:R-:W-:-:S03]  /*2230*/  LOP3.LUT R8, R8, 0xfffff000, RZ, 0xc0, !PT ;  /* 0xfffff00008087812 */ /* 0x000fc600078ec0ff */
[----:B--2---:R-:W-:Y:S01]  /*2240*/  IMAD.WIDE.U32 R20, R29, R4, R16 ;  /* 0x000000041d147225 */ /* 0x004fe200078e0010 */
[-C--:B------:R-:W-:Y:S02]  /*2250*/  LOP3.LUT R3, R3, R12.reuse, RZ, 0x3c, !PT ;  /* 0x0000000c03037212 */ /* 0x080fe400078e3cff */
[----:B------:R-:W-:Y:S02]  /*2260*/  LOP3.LUT R10, R10, 0xfffff000, RZ, 0xc0, !PT ;  /* 0xfffff0000a0a7812 */ /* 0x000fe400078ec0ff */
[----:B------:R-:W-:Y:S01]  /*2270*/  LOP3.LUT R9, R9, R12, RZ, 0x3c, !PT ;  /* 0x0000000c09097212 */ /* 0x000fe200078e3cff */
[----:B------:R-:W-:Y:S01]  /*2280*/  IMAD R12, R11, R6, RZ ;  /* 0x000000060b0c7224 */ /* 0x000fe200078e02ff */
[----:B------:R-:W-:Y:S01]  /*2290*/  LOP3.LUT R28, R28, 0xfffffffe, RZ, 0xc0, !PT ;  /* 0xfffffffe1c1c7812 */ /* 0x000fe200078ec0ff */
[----:B------:R-:W-:Y:S02]  /*22a0*/  IMAD.IADD R41, R41, 0x1, R13 ;  /* 0x0000000129297824 */ /* 0x000fe400078e020d */
[----:B------:R-:W-:-:S02]  /*22b0*/  IMAD.IADD R21, R13, 0x1, R21 ;  /* 0x000000010d157824 */ /* 0x000fc400078e0215 */
[----:B------:R-:W-:Y:S02]  /*22c0*/  IMAD R11, R11, R4, RZ ;  /* 0x000000040b0b7224 */ /* 0x000fe400078e02ff */
[----:B------:R-:W-:-:S04]  /*22d0*/  IMAD.WIDE.U32 R44, R24, R6, R44 ;  /* 0x00000006182c7225 */ /* 0x000fc800078e002c */
[----:B------:R-:W-:Y:S01]  /*22e0*/  IMAD.WIDE.U32 R42, R24, R6, R42 ;  /* 0x00000006182a7225 */ /* 0x000fe200078e002a */
[----:B------:R-:W-:-:S03]  /*22f0*/  LOP3.LUT R52, R0, 0x1, RZ, 0xc0, !PT ;  /* 0x0000000100347812 */ /* 0x000fc600078ec0ff */
[C---:B------:R-:W-:Y:S02]  /*2300*/  IMAD R11, R24.reuse, R5, R11 ;  /* 0x00000005180b7224 */ /* 0x040fe400078e020b */
[----:B------:R-:W-:Y:S01]  /*2310*/  IMAD.WIDE.U32 R40, R24, R4, R40 ;  /* 0x0000000418287225 */ /* 0x000fe200078e0028 */
[----:B------:R-:W-:-:S03]  /*2320*/  LOP3.LUT R51, R0, 0x2, RZ, 0xc0, !PT ;  /* 0x0000000200337812 */ /* 0x000fc600078ec0ff */
[----:B------:R-:W-:-:S04]  /*2330*/  IMAD.WIDE.U32 R20, R24, R4, R20 ;  /* 0x0000000418147225 */ /* 0x000fc800078e0014 */
[----:B------:R-:W-:Y:S01]  /*2340*/  IMAD.IADD R28, R31, 0x1, -R28 ;  /* 0x000000011f1c7824 */ /* 0x000fe200078e0a1c */
[C---:B------:R-:W-:Y:S01]  /*2350*/  SHF.L.U64.HI R60, R6.reuse, 0x7, R7 ;  /* 0x00000007063c7819 */ /* 0x040fe20000010207 */
[----:B------:R-:W-:Y:S01]  /*2360*/  IMAD.SHL.U32 R59, R6, 0x80, RZ ;  /* 0x00000080063b7824 */ /* 0x000fe200078e00ff */
[C---:B------:R-:W-:Y:S01]  /*2370*/  SHF.L.U64.HI R58, R4.reuse, 0x7, R5 ;  /* 0x00000007043a7819 */ /* 0x040fe20000010205 */
[----:B------:R-:W-:Y:S01]  /*2380*/  IMAD.SHL.U32 R57, R4, 0x80, RZ ;  /* 0x0000008004397824 */ /* 0x000fe200078e00ff */
[----:B------:R-:W-:Y:S01]  /*2390*/  SHF.R.S32.HI R56, RZ, 0x1f, R154 ;  /* 0x0000001fff387819 */ /* 0x000fe2000001149a */
[----:B------:R-:W-:Y:S01]  /*23a0*/  IMAD R55, R28, 0xc0, R29 ;  /* 0x000000c01c377824 */ /* 0x000fe200078e021d */
[----:B------:R-:W-:Y:S01]  /*23b0*/  SHF.R.S32.HI R50, RZ, 0x1f, R67 ;  /* 0x0000001fff327819 */ /* 0x000fe20000011443 */
[----:B------:R-:W-:Y:S01]  /*23c0*/  IMAD.SHL.U32 R53, R53, 0x2, RZ ;  /* 0x0000000235357824 */ /* 0x000fe200078e00ff */
[----:B------:R-:W-:Y:S01]  /*23d0*/  LOP3.LUT R0, R63, 0xfffffff0, RZ, 0xc0, !PT ;  /* 0xfffffff03f007812 */ /* 0x000fe200078ec0ff */
[----:B------:R-:W-:-:S02]  /*23e0*/  IMAD.IADD R47, R41, 0x1, R11 ;  /* 0x00000001292f7824 */ /* 0x000fc400078e020b */
[----:B------:R-:W-:Y:S01]  /*23f0*/  IMAD.IADD R46, R11, 0x1, R21 ;  /* 0x000000010b2e7824 */ /* 0x000fe200078e0215 */
[--C-:B------:R-:W-:Y:S01]  /*2400*/  IADD3 R62, R3, R8, R15.reuse ;  /* 0x00000008033e7210 */ /* 0x100fe20007ffe00f */
[----:B------:R-:W-:Y:S01]  /*2410*/  IMAD R3, R24, R7, R12 ;  /* 0x0000000718037224 */ /* 0x000fe200078e020c */
[----:B------:R-:W-:Y:S02]  /*2420*/  IADD3 R61, R9, R10, R15 ;  /* 0x0000000a093d7210 */ /* 0x000fe40007ffe00f */
[----:B0-----:R-:W-:Y:S01]  /*2430*/  SHF.R.U32.HI R15, RZ, 0x7, R30 ;  /* 0x00000007ff0f7819 */ /* 0x001fe2000001161e */
[----:B------:R-:W-:Y:S01]  /*2440*/  IMAD.IADD R49, R45, 0x1, R3 ;  /* 0x000000012d317824 */ /* 0x000fe200078e0203 */
[----:B------:R-:W-:Y:S01]  /*2450*/  ISETP.GE.AND P1, PT, R14, UR4, PT ;  /* 0x000000040e007c0c */ /* 0x000fe2000bf26270 */
[----:B------:R-:W-:Y:S01]  /*2460*/  IMAD.IADD R48, R3, 0x1, R43 ;  /* 0x0000000103307824 */ /* 0x000fe200078e022b */
[----:B------:R-:W-:Y:S01]  /*2470*/  LOP3.LUT R3, R64, 0xfffffff0, RZ, 0xc0, !PT ;  /* 0xfffffff040037812 */ /* 0x000fe200078ec0ff */
[----:B------:R-:W-:-:S10]  /*2480*/  VIADD R54, R15, 0x8 ;  /* 0x000000080f367836 */ /* 0x000fd40000000000 */
.L_x_1338:
[----:B--2---:R-:W2:Y:S01]  /*2490*/  LDL R10, [R1+0x50] ;  /* 0x00005000010a7983 */ /* 0x004ea20000100800 */
[----:B0-----:R-:W0:Y:S01]  /*24a0*/  LDC R77, c[0x0][0x430] ;  /* 0x00010c00ff4d7b82 */ /* 0x001e220000000800 */
[----:B------:R-:W-:Y:S02]  /*24b0*/  VIADD R12, R2, 0xffffffff ;  /* 0xffffffff020c7836 */ /* 0x000fe40000000000 */
[----:B------:R-:W-:Y:S02]  /*24c0*/  IMAD.MOV.U32 R78, RZ, RZ, RZ ;  /* 0x000000ffff4e7224 */ /* 0x000fe400078e00ff */
        /* <DEDUP_REMOVED lines=34> */
[C---:B------:R-:W-:Y:S01]  /*26f0*/  IMAD.WIDE.U32 R4, R77.reuse, UR4, RZ ;  /* 0x000000044d047c25 */ /* 0x040fe2000f8e00ff */
[----:B------:R-:W-:Y:S02]  /*2700*/  ULDC.U8 UR6, c[0x0][0x410] ;  /* 0x0001040000067ab9 */ /* 0x000fe40000000000 */
[----:B------:R-:W-:Y:S01]  /*2710*/  ISETP.NE.AND P0, PT, RZ, UR6, PT ;  /* 0x00000006ff007c0c */ /* 0x000fe2000bf05270 */
[----:B------:R-:W-:Y:S02]  /*2720*/  IMAD R6, R76, UR4, RZ ;  /* 0x000000044c067c24 */ /* 0x000fe4000f8e02ff */
[----:B------:R-:W-:Y:S02]  /*2730*/  IMAD R10, R58, R2, RZ ;  /* 0x000000023a0a7224 */ /* 0x000fe400078e02ff */
[----:B------:R-:W-:Y:S01]  /*2740*/  IMAD R7, R77, UR5, R6 ;  /* 0x000000054d077c24 */ /* 0x000fe2000f8e0206 */
[----:B------:R-:W-:Y:S01]  /*2750*/  ULDC.64 UR4, c[0x0][0x310] ;  /* 0x0000c40000047ab9 */ /* 0x000fe20000000a00 */
[----:B------:R-:W-:Y:S01]  /*2760*/  SHF.R.S32.HI R6, RZ, 0x1f, R2 ;  /* 0x0000001fff067819 */ /* 0x000fe20000011402 */
[----:B------:R-:W-:-:S02]  /*2770*/  IMAD R9, R71, UR4, RZ ;  /* 0x0000000447097c24 */ /* 0x000fc4000f8e02ff */
        /* <DEDUP_REMOVED lines=9> */
[-C--:B------:R-:W-:Y:S01]  /*2810*/  IMAD R8, R60, R2.reuse, RZ ;  /* 0x000000023c087224 */ /* 0x080fe200078e02ff */
[----:B------:R-:W-:Y:S01]  /*2820*/  IADD3 R72, P5, R4, UR4, RZ ;  /* 0x0000000404487c10 */ /* 0x000fe2000ffbe0ff */
[----:B------:R-:W-:Y:S02]  /*2830*/  IMAD R15, R6, R57, R10 ;  /* 0x00000039060f7224 */ /* 0x000fe400078e020a */
[----:B------:R-:W-:Y:S01]  /*2840*/  IMAD R70, R12, -0x80, R27 ;  /* 0xffffff800c467824 */ /* 0x000fe200078e021b */
[----:B------:R-:W-:Y:S01]  /*2850*/  IADD3.X R81, R5, UR5, R7, P5, !PT ;  /* 0x0000000505517c10 */ /* 0x000fe2000affe407 */
[----:B------:R-:W-:Y:S02]  /*2860*/  IMAD R9, R6, R59, R8 ;  /* 0x0000003b06097224 */ /* 0x000fe400078e0208 */
[----:B------:R-:W-:Y:S01]  /*2870*/  IMAD.WIDE.U32 R12, R59, R2, RZ ;  /* 0x000000023b0c7225 */ /* 0x000fe200078e00ff */
[----:B------:R-:W-:-:S03]  /*2880*/  VIMNMX R70, R70, 0x80, PT ;  /* 0x0000008046467848 */ /* 0x000fc60003fe0100 */
[----:B------:R-:W-:-:S04]  /*2890*/  IMAD.WIDE.U32 R10, R57, R2, RZ ;  /* 0x00000002390a7225 */ /* 0x000fc800078e00ff */
[----:B------:R-:W-:Y:S02]  /*28a0*/  IMAD.IADD R14, R13, 0x1, R9 ;  /* 0x000000010d0e7824 */ /* 0x000fe400078e0209 */
        /* <DEDUP_REMOVED lines=15> */
[----:B------:R-:W2:Y:S01]  /*29a0*/  LDL.64 R74, [R1+0x20] ;  /* 0x00002000014a7983 */ /* 0x000ea20000100a00 */
[----:B------:R-:W-:Y:S01]  /*29b0*/  ULDC.64 UR4, c[0x0][0x3e8] ;  /* 0x0000fa0000047ab9 */ /* 0x000fe20000000a00 */
[----:B------:R-:W-:Y:S02]  /*29c0*/  ULDC.64 UR6, c[0x0][0x400] ;  /* 0x0001000000067ab9 */ /* 0x000fe40000000a00 */
[----:B------:R-:W3:Y:S04]  /*29d0*/  LDL R39, [R1+0x3c] ;  /* 0x00003c0001277983 */ /* 0x000ee80000100800 */
[----:B------:R-:W4:Y:S01]  /*29e0*/  LDL R38, [R1+0x40] ;  /* 0x0000400001267983 */ /* 0x000f220000100800 */
[----:B------:R-:W-:Y:S02]  /*29f0*/  IADD3 R12, P0, P6, R44, UR4, R12 ;  /* 0x000000042c0c7c10 */ /* 0x000fe4000fe1e00c */
[----:B------:R-:W-:-:S02]  /*2a00*/  CS2R R34, SRZ ;  /* 0x0000000000227805 */ /* 0x000fc4000001ff00 */
[----:B------:R-:W-:Y:S02]  /*2a10*/  CS2R R36, SRZ ;  /* 0x0000000000247805 */ /* 0x000fe4000001ff00 */
[----:B------:R-:W-:Y:S02]  /*2a20*/  IADD3.X R13, R49, UR5, R14, P0, P6 ;  /* 0x00000005310d7c10 */ /* 0x000fe400087ec40e */
[----:B------:R-:W-:-:S04]  /*2a30*/  IADD3 R10, P0, P6, R40, UR6, R10 ;  /* 0x00000006280a7c10 */ /* 0x000fc8000fe1e00a */
[----:B------:R-:W-:Y:S02]  /*2a40*/  IADD3.X R11, R47, UR7, R15, P0, P6 ;  /* 0x000000072f0b7c10 */ /* 0x000fe400087ec40f */
[----:B------:R-:W-:Y:S02]  /*2a50*/  CS2R R30, SRZ ;  /* 0x00000000001e7805 */ /* 0x000fe4000001ff00 */
[----:B------:R-:W-:Y:S02]  /*2a60*/  CS2R R8, SRZ ;  /* 0x0000000000087805 */ /* 0x000fe4000001ff00 */
[----:B------:R-:W-:Y:S02]  /*2a70*/  CS2R R32, SRZ ;  /* 0x0000000000207805 */ /* 0x000fe4000001ff00 */
[----:B------:R-:W-:Y:S02]  /*2a80*/  CS2R R28, SRZ ;  /* 0x00000000001c7805 */ /* 0x000fe4000001ff00 */
[----:B--2---:R-:W-:-:S02]  /*2a90*/  ISETP.GE.AND P6, PT, R74, R80, PT ;  /* 0x000000504a00720c */ /* 0x004fc40003fc6270 */
[----:B---3--:R-:W-:-:S11]  /*2aa0*/  ISETP.GE.AND P0, PT, R39, R80, PT ;  /* 0x000000502700720c */ /* 0x008fd60003f06270 */
[----:B------:R0:W5:Y:S04]  /*2ab0*/  @!P6 LDG.E.64 R34, desc[UR42][R12.64] ;  /* 0x0000002a0c22e981 */ /* 0x000168000c1e1b00 */
[----:B------:R0:W5:Y:S01]  /*2ac0*/  @!P6 LDG.E.64 R36, desc[UR42][R10.64] ;  /* 0x0000002a0a24e981 */ /* 0x000162000c1e1b00 */
[----:B----4-:R-:W-:-:S03]  /*2ad0*/  ISETP.GE.AND P6, PT, R38, R80, PT ;  /* 0x000000502600720c */ /* 0x010fc60003fc6270 */
[----:B------:R0:W5:Y:S04]  /*2ae0*/  @!P0 LDG.E.64 R30, desc[UR42][R12.64+0x10] ;  /* 0x0000102a0c1e8981 */ /* 0x000168000c1e1b00 */
[----:B------:R0:W5:Y:S06]  /*2af0*/  @!P0 LDG.E.64 R32, desc[UR42][R10.64+0x10] ;  /* 0x0000102a0a208981 */ /* 0x00016c000c1e1b00 */
[----:B------:R0:W5:Y:S04]  /*2b00*/  @!P6 LDG.E.64 R8, desc[UR42][R12.64+0x20] ;  /* 0x0000202a0c08e981 */ /* 0x000168000c1e1b00 */
[----:B------:R0:W5:Y:S02]  /*2b10*/  @!P6 LDG.E.64 R28, desc[UR42][R10.64+0x20] ;  /* 0x0000202a0a1ce981 */ /* 0x000164000c1e1b00 */
.L_x_1300:
[----:B------:R-:W-:Y:S05]  /*2b20*/  BSYNC B1 ;  /* 0x0000000000017941 */ /* 0x000fea0003800000 */
.L_x_1299:
[----:B------:R-:W-:Y:S01]  /*2b30*/  UISETP.NE.AND UP0, UPT, UR38, 0x3, UPT ;  /* 0x000000032600788c */ /* 0x000fe2000bf05270 */
[----:B-----5:R-:W-:Y:S02]  /*2b40*/  IMAD.MOV.U32 R38, RZ, RZ, R8 ;  /* 0x000000ffff267224 */ /* 0x020fe400078e0008 */
[----:B------:R-:W-:Y:S02]  /*2b50*/  IMAD.MOV.U32 R74, RZ, RZ, R30 ;  /* 0x000000ffff4a7224 */ /* 0x000fe400078e001e */
[----:B------:R-:W-:Y:S01]  /*2b60*/  IMAD.MOV.U32 R82, RZ, RZ, R34 ;  /* 0x000000ffff527224 */ /* 0x000fe200078e0022 */
[----:B------:R-:W-:Y:S01]  /*2b70*/  PLOP3.LUT P0, PT, PT, PT, UP0, 0x80, 0x0 ;  /* 0x000000000000781c */ /* 0x000fe20003f0f008 */
[----:B------:R-:W-:Y:S02]  /*2b80*/  IMAD.MOV.U32 R73, RZ, RZ, R28 ;  /* 0x000000ffff497224 */ /* 0x000fe400078e001c */
[----:B------:R-:W-:Y:S02]  /*2b90*/  IMAD.MOV.U32 R75, RZ, RZ, R32 ;  /* 0x000000ffff4b7224 */ /* 0x000fe400078e0020 */
[----:B------:R-:W-:-:S08]  /*2ba0*/  IMAD.MOV.U32 R83, RZ, RZ, R36 ;  /* 0x000000ffff537224 */ /* 0x000fd000078e0024 */
[----:B------:R-:W-:Y:S05]  /*2bb0*/  @!P0 BRA `(.L_x_1301) ;  /* 0x0000000000048947 */ /* 0x000fea0003800000 */
[----:B------:R-:W-:Y:S01]  /*2bc0*/  BPT.TRAP 0x1 ;  /* 0x000000040000795c */ /* 0x000fe20000300000 */
.L_x_1301:
[----:B------:R-:W2:Y:S01]  /*2bd0*/  LDL R4, [R1+0x18] ;  /* 0x0000180001047983 */ /* 0x000ea20000100800 */
[----:B------:R-:W-:Y:S01]  /*2be0*/  IMAD R68, R23, 0x8, R18 ;  /* 0x0000000817447824 */ /* 0x000fe200078e0212 */
[----:B------:R-:W-:Y:S01]  /*2bf0*/  BSSY B1, `(.L_x_1302) ;  /* 0x0000004000017945 */ /* 0x000fe20003800000 */
[----:B--2---:R-:W-:-:S04]  /*2c00*/  SHF.L.U32 R79, R4, 0x1f, RZ ;  /* 0x0000001f044f7819 */ /* 0x004fc800000006ff */
[----:B------:R-:W1:Y:S02]  /*2c10*/  SYNCS.PHASECHK.TRANS64.TRYWAIT P6, [R68+URZ+0x19c90], R79 ;  /* 0x019c904f440075a7 */ /* 0x000e6400080c017f */
[----:B-1----:R-:W-:Y:S05]  /*2c20*/  @!P6 BRA `(.L_x_1303) ;  /* 0x0000020c0048e947 */ /* 0x002fea0003800000 */
.L_x_1637:
[----:B------:R-:W-:Y:S05]  /*2c30*/  BSYNC B1 ;  /* 0x0000000000017941 */ /* 0x000fea0003800000 */
.L_x_1302:
[----:B------:R-:W-:-:S03]  /*2c40*/  UMOV UR4, 0xffffffff ;  /* 0xffffffff00047882 */ /* 0x000fc60000000000 */
[----:B------:R-:W-:Y:S05]  /*2c50*/  BRA.DIV UR4, `(.L_x_1304) ;  /* 0x0000020e04507947 */ /* 0x000fea000b800000 */
[----:B------:R2:W3:Y:S04]  /*2c60*/  SHFL.IDX PT, R39, R81, RZ, 0x1e1f ;  /* 0x001e1fff51277589 */ /* 0x0004e800000e0000 */
[----:B------:R2:W4:Y:S02]  /*2c70*/  SHFL.IDX PT, R14, R72, RZ, 0x1e1f ;  /* 0x001e1fff480e7589 */ /* 0x00052400000e0000 */
.L_x_1641:
[----:B------:R-:W-:Y:S05]  /*2c80*/  @P5 BRA `(.L_x_1305) ;  /* 0x0000003c00005947 */ /* 0x000fea0003800000 */
[----:B------:R-:W-:Y:S01]  /*2c90*/  ISETP.NE.AND P5, PT, R52, RZ, PT ;  /* 0x000000ff3400720c */ /* 0x000fe20003fa5270 */
[----:B------:R-:W-:-:S12]  /*2ca0*/  BSSY B1, `(.L_x_1306) ;  /* 0x0000072000017945 */ /* 0x000fd80003800000 */
[----:B------:R-:W-:Y:S05]  /*2cb0*/  @!P5 BRA `(.L_x_1307) ;  /* 0x0000000400c0d947 */ /* 0x000fea0003800000 */
[----:B0-----:R-:W5:Y:S01]  /*2cc0*/  LDL.64 R12, [R1+0x20] ;  /* 0x00002000010c7983 */ /* 0x001f620000100a00 */
[----:B----4-:R-:W-:Y:S01]  /*2cd0*/  IADD3 R10, P5, R16, R14, RZ ;  /* 0x0000000e100a7210 */ /* 0x010fe20007fbe0ff */
[----:B------:R-:W-:Y:S02]  /*2ce0*/  BSSY B2, `(.L_x_1308) ;  /* 0x000006c000027945 */ /* 0x000fe40003800000 */
[----:B------:R0:W4:Y:S02]  /*2cf0*/  LDS.128 R4, [R69+0x13800] ;  /* 0x0138000045047984 */ /* 0x0001240000000c00 */
[----:B---3--:R-:W-:Y:S01]  /*2d00*/  IMAD.X R11, R39, 0x1, R17, P5 ;  /* 0x00000001270b7824 */ /* 0x008fe200028e0611 */
[----:B-----5:R-:W-:-:S13]  /*2d10*/  ISETP.GE.AND P6, PT, R12, R80, PT ;  /* 0x000000500c00720c */ /* 0x020fda0003fc6270 */
[----:B0---4-:R-:W-:Y:S05]  /*2d20*/  @P6 BRA `(.L_x_1309) ;  /* 0x00000004009c6947 */ /* 0x011fea0003800000 */
[----:B------:R-:W-:Y:S01]  /*2d30*/  SHF.R.U32.HI R12, RZ, 0x8, R35 ;  /* 0x00000008ff0c7819 */ /* 0x000fe20000011623 */
[----:B------:R-:W-:Y:S01]  /*2d40*/  IMAD.MOV.U32 R15, RZ, RZ, R4 ;  /* 0x000000ffff0f7224 */ /* 0x000fe200078e0004 */
[----:B------:R-:W-:Y:S02]  /*2d50*/  SHF.R.U32.HI R34, RZ, 0x8, R37 ;  /* 0x00000008ff227819 */ /* 0x000fe40000011625 */
[----:B--2---:R-:W-:Y:S01]  /*2d60*/  SHF.R.U32.HI R72, RZ, 0x10, R35 ;  /* 0x00000010ff487819 */ /* 0x004fe20000011623 */
[----:B------:R-:W-:Y:S01]  /*2d70*/  IMAD.SHL.U32 R12, R12, 0x100, RZ ;  /* 0x000001000c0c7824 */ /* 0x000fe200078e00ff */
[----:B------:R-:W-:Y:S01]  /*2d80*/  LOP3.LUT R13, R35, 0xff0000ff, RZ, 0xc0, !PT ;  /* 0xff0000ff230d7812 */ /* 0x000fe200078ec0ff */
[----:B------:R-:W-:Y:S01]  /*2d90*/  IMAD.SHL.U32 R34, R34, 0x100, RZ ;  /* 0x0000010022227824 */ /* 0x000fe200078e00ff */
[----:B------:R-:W-:Y:S02]  /*2da0*/  SHF.R.U32.HI R36, RZ, 0x10, R37 ;  /* 0x00000010ff247819 */ /* 0x000fe40000011625 */
[----:B------:R-:W-:-:S02]  /*2db0*/  LOP3.LUT R35, R37, 0xff0000ff, RZ, 0xc0, !PT ;  /* 0xff0000ff25237812 */ /* 0x000fc400078ec0ff */
[----:B------:R-:W-:Y:S01]  /*2dc0*/  LOP3.LUT R13, R13, 0xff00, R12, 0xf8, !PT ;  /* 0x0000ff000d0d7812 */ /* 0x000fe200078ef80c */
[----:B------:R-:W-:Y:S01]  /*2dd0*/  IMAD.U32 R12, R72, 0x10000, RZ ;  /* 0x00010000480c7824 */ /* 0x000fe200078e00ff */
[----:B------:R-:W-:Y:S01]  /*2de0*/  LOP3.LUT R37, R35, 0xff00, R34, 0xf8, !PT ;  /* 0x0000ff0023257812 */ /* 0x000fe200078ef822 */
[----:B------:R-:W-:Y:S01]  /*2df0*/  IMAD.U32 R34, R36, 0x10000, RZ ;  /* 0x0001000024227824 */ /* 0x000fe200078e00ff */
[----:B------:R-:W-:Y:S02]  /*2e00*/  F2FP.F16.E4M3.UNPACK_B R4, R5 ;  /* 0x00000005ff04723e */ /* 0x000fe400020006ff */
[----:B------:R-:W-:Y:S02]  /*2e10*/  F2FP.F16.E4M3.UNPACK_B R35, R83.H1 ;  /* 0x00000053ff23723e */ /* 0x000fe400030006ff */
        /* <DEDUP_REMOVED lines=9> */
[-C--:B------:R-:W-:Y:S01]  /*2eb0*/  FMUL.FTZ R87, R34, R85.reuse ;  /* 0x0000005522577220 */ /* 0x080fe20000410000 */
        /* <DEDUP_REMOVED lines=26> */
[----:B------:R-:W-:Y:S01]  /*3060*/  F2FP.F16.E4M3.UNPACK_B R83, R12.H1 ;  /* 0x0000000cff53723e */ /* 0x000fe200030006ff */
[-C--:B------:R-:W-:Y:S01]  /*3070*/  FFMA.FTZ R36, R36, R15.reuse, -R85 ;  /* 0x0000000f24247223 */ /* 0x080fe20000010855 */
[----:B------:R-:W-:Y:S01]  /*3080*/  FFMA.FTZ R37, R37, R15, R84 ;  /* 0x0000000f25257223 */ /* 0x000fe20000010054 */
[-C--:B------:R-:W-:Y:S01]  /*3090*/  FFMA.FTZ R15, R34, R82.reuse, -R81 ;  /* 0x00000052220f7223 */ /* 0x080fe20000010851 */
[----:B------:R-:W-:Y:S01]  /*30a0*/  FFMA.FTZ R34, R35, R82, R72 ;  /* 0x0000005223227223 */ /* 0x000fe20000010048 */
[----:B------:R-:W-:Y:S01]  /*30b0*/  F2FP.F16.E4M3.UNPACK_B R72, R7.H1 ;  /* 0x00000007ff48723e */ /* 0x000fe200030006ff */
[--C-:B------:R-:W-:Y:S01]  /*30c0*/  HADD2.F32 R84, -RZ, R83.reuse.H1_H1 ;  /* 0x30000053ff547230 */ /* 0x100fe20000004100 */
[----:B------:R-:W-:Y:S01]  /*30d0*/  F2FP.SATFINITE.E4M3.F32.PACK_AB_MERGE_C R35, R87, R86, RZ ;  /* 0x000000565723723e */ /* 0x000fe200048070ff */
[----:B------:R-:W-:Y:S01]  /*30e0*/  HADD2.F32 R83, -RZ, R83.H0_H0 ;  /* 0x20000053ff537230 */ /* 0x000fe20000004100 */
[-C--:B------:R-:W-:Y:S01]  /*30f0*/  F2FP.F16.E4M3.UNPACK_B R86, R13.reuse.H1 ;  /* 0x0000000dff56723e */ /* 0x080fe200030006ff */
[--C-:B------:R-:W-:Y:S01]  /*3100*/  HADD2.F32 R81, -RZ, R72.reuse.H0_H0 ;  /* 0x20000048ff517230 */ /* 0x100fe20000004100 */
[----:B------:R-:W-:Y:S01]  /*3110*/  F2FP.SATFINITE.E4M3.F32.PACK_AB_MERGE_C R36, R37, R36, RZ ;  /* 0x000000242524723e */ /* 0x000fe200048070ff */
[----:B------:R-:W-:Y:S01]  /*3120*/  HADD2.F32 R72, -RZ, R72.H1_H1 ;  /* 0x30000048ff487230 */ /* 0x000fe20000004100 */
[----:B------:R-:W-:Y:S01]  /*3130*/  F2FP.F16.E4M3.UNPACK_B R37, R6.H1 ;  /* 0x00000006ff25723e */ /* 0x000fe200030006ff */
[--C-:B------:R-:W-:Y:S01]  /*3140*/  HADD2.F32 R87, -RZ, R86.reuse.H1_H1 ;  /* 0x30000056ff577230 */ /* 0x100fe20000004100 */
[----:B------:R-:W-:Y:S01]  /*3150*/  F2FP.F16.E4M3.UNPACK_B R85, R13 ;  /* 0x0000000dff55723e */ /* 0x000fe200020006ff */
[----:B------:R-:W-:Y:S01]  /*3160*/  HADD2.F32 R86, -RZ, R86.H0_H0 ;  /* 0x20000056ff567230 */ /* 0x000fe20000004100 */
        /* <DEDUP_REMOVED lines=19> */
[--C-:B------:R-:W-:Y:S01]  /*32a0*/  HADD2.F32 R7, -RZ, R6.reuse.H0_H0 ;  /* 0x20000006ff077230 */ /* 0x100fe20000004100 */
[----:B------:R-:W-:Y:S01]  /*32b0*/  F2FP.SATFINITE.E4M3.F32.PACK_AB_MERGE_C R37, R37, R92, RZ ;  /* 0x0000005c2525723e */ /* 0x000fe200048070ff */
[----:B------:R-:W-:Y:S02]  /*32c0*/  HADD2.F32 R6, -RZ, R6.H1_H1 ;  /* 0x30000006ff067230 */ /* 0x000fe40000004100 */
[----:B------:R-:W-:Y:S01]  /*32d0*/  FMUL.FTZ R81, R13, R86 ;  /* 0x000000560d517220 */ /* 0x000fe20000410000 */
[----:B------:R-:W-:-:S02]  /*32e0*/  HADD2.F32 R82, -RZ, R82.H0_H0 ;  /* 0x20000052ff527230 */ /* 0x000fc40000004100 */
[----:B------:R-:W-:Y:S01]  /*32f0*/  FMUL.FTZ R86, R12, R86 ;  /* 0x000000560c567220 */ /* 0x000fe20000410000 */
[----:B------:R-:W-:Y:S01]  /*3300*/  F2FP.SATFINITE.E4M3.F32.PACK_AB_MERGE_C R84, R84, R87, RZ ;  /* 0x000000575454723e */ /* 0x000fe200048070ff */
        /* <DEDUP_REMOVED lines=9> */
.L_x_1309:
[----:B------:R-:W-:Y:S05]  /*33a0*/  BSYNC B2 ;  /* 0x0000000000027941 */ /* 0x000fea0003800000 */
.L_x_1308:
[----:B------:R0:W-:Y:S02]  /*33b0*/  ST.E.128 desc[UR42][R10.64], R4 ;  /* 0x000000040a007985 */ /* 0x0001e4000c101d2a */
.L_x_1307:
[----:B------:R-:W-:Y:S05]  /*33c0*/  BSYNC B1 ;  /* 0x0000000000017941 */ /* 0x000fea0003800000 */
.L_x_1306:
        /* <DEDUP_REMOVED lines=68> */
[----:B------:R-:W-:-:S02]  /*3810*/  F2FP.F16.E4M3.UNPACK_B R34, R7.H1 ;  /* 0x00000007ff22723e */ /* 0x000fc400030006ff */
[----:B------:R-:W-:Y:S01]  /*3820*/  F2FP.SATFINITE.E4M3.F32.PACK_AB_MERGE_C R31, R81, R72, RZ ;  /* 0x00000048511f723e */ /* 0x000fe200048070ff */
[--C-:B------:R-:W-:Y:S01]  /*3830*/  HADD2.F32 R81, -RZ, R75.reuse.H1_H1 ;  /* 0x3000004bff517230 */ /* 0x100fe20000004100 */
[----:B------:R-:W-:Y:S01]  /*3840*/  F2FP.SATFINITE.E4M3.F32.PACK_AB_MERGE_C R32, R33, R32, RZ ;  /* 0x000000202120723e */ /* 0x000fe200048070ff */
[--C-:B------:R-:W-:Y:S01]  /*3850*/  HADD2.F32 R35, -RZ, R34.reuse.H0_H0 ;  /* 0x20000022ff237230 */ /* 0x100fe20000004100 */
        /* <DEDUP_REMOVED lines=8> */
[----:B------:R-:W-:Y:S01]  /*38e0*/  FMUL.FTZ R12, R34, R81 ;  /* 0x00000051220c7220 */ /* 0x000fe20000410000 */
[----:B------:R-:W-:Y:S01]  /*38f0*/  HADD2.F32 R82, -RZ, R74.H1_H1 ;  /* 0x3000004aff527230 */ /* 0x000fe20000004100 */
[----:B------:R-:W-:Y:S01]  /*3900*/  F2FP.F16.E4M3.UNPACK_B R7, R7 ;  /* 0x00000007ff07723e */ /* 0x000fe200020006ff */
[----:B------:R-:W-:Y:S02]  /*3910*/  HADD2.F32 R33, -RZ, R33.H0_H0 ;  /* 0x20000021ff217230 */ /* 0x000fe40000004100 */
[----:B------:R-:W-:Y:S01]  /*3920*/  FFMA.FTZ R83, R35, R72, -R12 ;  /* 0x0000004823537223 */ /* 0x000fe2000001080c */
[----:B------:R-:W-:Y:S02]  /*3930*/  HADD2.F32 R12, -RZ, R36.H1_H1 ;  /* 0x30000024ff0c7230 */ /* 0x000fe40000004100 */
[----:B------:R-:W-:Y:S01]  /*3940*/  FMUL.FTZ R84, R13, R82 ;  /* 0x000000520d547220 */ /* 0x000fe20000410000 */
[----:B------:R-:W-:Y:S01]  /*3950*/  F2FP.F16.E4M3.UNPACK_B R6, R6 ;  /* 0x00000006ff06723e */ /* 0x000fe200020006ff */
[----:B------:R-:W-:Y:S01]  /*3960*/  FMUL.FTZ R82, R33, R82 ;  /* 0x0000005221527220 */ /* 0x000fe20000410000 */
[----:B------:R-:W-:Y:S01]  /*3970*/  FMUL.FTZ R81, R35, R81 ;  /* 0x0000005123517220 */ /* 0x000fe20000410000 */
        /* <DEDUP_REMOVED lines=24> */
.L_x_1313:
[----:B------:R-:W-:Y:S05]  /*3b00*/  BSYNC B2 ;  /* 0x0000000000027941 */ /* 0x000fea0003800000 */
.L_x_1312:
[----:B--2---:R0:W-:Y:S02]  /*3b10*/  ST.E.128 desc[UR42][R10.64], R4 ;  /* 0x000000040a007985 */ /* 0x0041e4000c101d2a */
.L_x_1311:
[----:B------:R-:W-:Y:S05]  /*3b20*/  BSYNC B1 ;  /* 0x0000000000017941 */ /* 0x000fea0003800000 */
.L_x_1310:
[----:B------:R-:W-:Y:S05]  /*3b30*/  @P1 BRA `(.L_x_1305) ;  /* 0x0000002c00541947 */ /* 0x000fea0003800000 */
[----:B0-----:R-:W4:Y:S04]  /*3b40*/  LDL R4, [R1+0x14] ;  /* 0x0000140001047983 */ /* 0x001f280000100800 */
[----:B------:R-:W5:Y:S04]  /*3b50*/  LDL R13, [R1+0x40] ;  /* 0x00004000010d7983 */ /* 0x000f680000100800 */
[----:B------:R-:W3:Y:S01]  /*3b60*/  LDL R12, [R1+0x34] ;  /* 0x00003400010c7983 */ /* 0x000ee20000100800 */
[----:B------:R-:W-:Y:S01]  /*3b70*/  BSSY B1, `(.L_x_1314) ;  /* 0x000006d000017945 */ /* 0x000fe20003800000 */
[----:B----4-:R-:W-:-:S02]  /*3b80*/  IADD3 R10, P5, R4, R14, RZ ;  /* 0x0000000e040a7210 */ /* 0x010fc40007fbe0ff */
[----:B------:R0:W4:Y:S01]  /*3b90*/  LDS.128 R4, [R69+0x15800] ;  /* 0x0158000045047984 */ /* 0x0001220000000c00 */
[----:B-----5:R-:W-:Y:S02]  /*3ba0*/  ISETP.GE.AND P6, PT, R13, R80, PT ;  /* 0x000000500d00720c */ /* 0x020fe40003fc6270 */
[----:B---3--:R-:W-:-:S11]  /*3bb0*/  IMAD.X R11, R39, 0x1, R12, P5 ;  /* 0x00000001270b7824 */ /* 0x008fd600028e060c */
[----:B0-----:R-:W-:Y:S05]  /*3bc0*/  @P6 BRA `(.L_x_1315) ;  /* 0x00000004009c6947 */ /* 0x001fea0003800000 */
        /* <DEDUP_REMOVED lines=8> */
[----:B----4-:R-:W-:Y:S01]  /*3c50*/  IMAD.MOV.U32 R9, RZ, RZ, R4 ;  /* 0x000000ffff097224 */ /* 0x010fe200078e0004 */
        /* <DEDUP_REMOVED lines=14> */
[----:B------:R-:W-:Y:S01]  /*3d40*/  FMUL.FTZ R33, R12, R31 ;  /* 0x0000001f0c217220 */ /* 0x000fe20000410000 */
        /* <DEDUP_REMOVED lines=17> */
[----:B------:R-:W-:Y:S01]  /*3e60*/  HADD2.F32 R15, -RZ, R12.H1_H1 ;  /* 0x3000000cff0f7230 */ /* 0x000fe20000004100 */
[----:B------:R-:W-:Y:S01]  /*3e70*/  F2FP.SATFINITE.E4M3.F32.PACK_AB_MERGE_C R39, R34, R33, RZ ;  /* 0x000000212227723e */ /* 0x000fe200048070ff */
[--C-:B------:R-:W-:Y:S02]  /*3e80*/  HADD2.F32 R12, -RZ, R9.reuse.H0_H0 ;  /* 0x20000009ff0c7230 */ /* 0x100fe40000004100 */
[-C--:B------:R-:W-:Y:S01]  /*3e90*/  FMUL.FTZ R32, R14, R28.reuse ;  /* 0x0000001c0e207220 */ /* 0x080fe20000410000 */
[----:B------:R-:W-:Y:S02]  /*3ea0*/  HADD2.F32 R13, -RZ, R9.H1_H1 ;  /* 0x30000009ff0d7230 */ /* 0x000fe40000004100 */
[----:B------:R-:W-:Y:S01]  /*3eb0*/  FMUL.FTZ R31, R15, R28 ;  /* 0x0000001c0f1f7220 */ /* 0x000fe20000410000 */
[----:B------:R-:W-:Y:S01]  /*3ec0*/  HADD2.F32 R73, -RZ, R73.H0_H0 ;  /* 0x20000049ff497230 */ /* 0x000fe20000004100 */
[----:B------:R-:W-:Y:S01]  /*3ed0*/  F2FP.SATFINITE.E4M3.F32.PACK_AB_MERGE_C R5, R5, R4, R39 ;  /* 0x000000040505723e */ /* 0x000fe20004807027 */
[----:B------:R-:W-:-:S02]  /*3ee0*/  HADD2.F32 R9, -RZ, R38.H1_H1 ;  /* 0x30000026ff097230 */ /* 0x000fc40000004100 */
[----:B------:R-:W-:Y:S02]  /*3ef0*/  HADD2.F32 R38, -RZ, R38.H0_H0 ;  /* 0x20000026ff267230 */ /* 0x000fe40000004100 */
[-C--:B------:R-:W-:Y:S01]  /*3f00*/  FMUL.FTZ R29, R13, R73.reuse ;  /* 0x000000490d1d7220 */ /* 0x080fe20000410000 */
[----:B------:R-:W-:Y:S01]  /*3f10*/  FMUL.FTZ R28, R12, R73 ;  /* 0x000000490c1c7220 */ /* 0x000fe20000410000 */
[-C--:B------:R-:W-:Y:S01]  /*3f20*/  FFMA.FTZ R31, R14, R9.reuse, -R31 ;  /* 0x000000090e1f7223 */ /* 0x080fe2000001081f */
[----:B------:R-:W-:Y:S01]  /*3f30*/  FFMA.FTZ R32, R15, R9, R32 ;  /* 0x000000090f207223 */ /* 0x000fe20000010020 */
[-C--:B------:R-:W-:Y:S01]  /*3f40*/  FFMA.FTZ R9, R12, R38.reuse, -R29 ;  /* 0x000000260c097223 */ /* 0x080fe2000001081d */
[----:B------:R-:W-:Y:S01]  /*3f50*/  FFMA.FTZ R38, R13, R38, R28 ;  /* 0x000000260d267223 */ /* 0x000fe2000001001c */
[----:B------:R-:W-:Y:S02]  /*3f60*/  F2FP.F16.E4M3.UNPACK_B R13, R7.H1 ;  /* 0x00000007ff0d723e */ /* 0x000fe400030006ff */
[----:B------:R-:W-:-:S02]  /*3f70*/  F2FP.SATFINITE.E4M3.F32.PACK_AB_MERGE_C R37, R32, R31, RZ ;  /* 0x0000001f2025723e */ /* 0x000fc400048070ff */
[----:B------:R-:W-:Y:S01]  /*3f80*/  F2FP.F16.E4M3.UNPACK_B R32, R30.H1 ;  /* 0x0000001eff20723e */ /* 0x000fe200030006ff */
[--C-:B------:R-:W-:Y:S01]  /*3f90*/  HADD2.F32 R15, -RZ, R13.reuse.H1_H1 ;  /* 0x3000000dff0f7230 */ /* 0x100fe20000004100 */
[----:B------:R-:W-:Y:S01]  /*3fa0*/  F2FP.F16.E4M3.UNPACK_B R12, R6.H1 ;  /* 0x00000006ff0c723e */ /* 0x000fe200030006ff */
[----:B------:R-:W-:Y:S01]  /*3fb0*/  HADD2.F32 R14, -RZ, R13.H0_H0 ;  /* 0x2000000dff0e7230 */ /* 0x000fe20000004100 */
[----:B------:R-:W-:Y:S01]  /*3fc0*/  F2FP.F16.E4M3.UNPACK_B R29, R8.H1 ;  /* 0x00000008ff1d723e */ /* 0x000fe200030006ff */
[----:B------:R-:W-:Y:S01]  /*3fd0*/  HADD2.F32 R34, -RZ, R32.H1_H1 ;  /* 0x30000020ff227230 */ /* 0x000fe20000004100 */
[----:B------:R-:W-:Y:S01]  /*3fe0*/  F2FP.F16.E4M3.UNPACK_B R31, R30 ;  /* 0x0000001eff1f723e */ /* 0x000fe200020006ff */
[----:B------:R-:W-:Y:S01]  /*3ff0*/  HADD2.F32 R13, -RZ, R12.H1_H1 ;  /* 0x3000000cff0d7230 */ /* 0x000fe20000004100 */
[----:B------:R-:W-:Y:S01]  /*4000*/  F2FP.F16.E4M3.UNPACK_B R28, R8 ;  /* 0x00000008ff1c723e */ /* 0x000fe200020006ff */
[----:B------:R-:W-:Y:S02]  /*4010*/  HADD2.F32 R30, -RZ, R29.H1_H1 ;  /* 0x3000001dff1e7230 */ /* 0x000fe40000004100 */
[----:B------:R-:W-:Y:S01]  /*4020*/  FMUL.FTZ R35, R15, R34 ;  /* 0x000000220f237220 */ /* 0x000fe20000410000 */
[----:B------:R-:W-:-:S02]  /*4030*/  HADD2.F32 R33, -RZ, R31.H1_H1 ;  /* 0x3000001fff217230 */ /* 0x000fc40000004100 */
        /* <DEDUP_REMOVED lines=17> */
[----:B------:R-:W-:-:S02]  /*4150*/  HADD2.F32 R13, -RZ, R32.H0_H0 ;  /* 0x20000020ff0d7230 */ /* 0x000fc40000004100 */
[----:B------:R-:W-:Y:S02]  /*4160*/  HADD2.F32 R6, -RZ, R6.H1_H1 ;  /* 0x30000006ff067230 */ /* 0x000fe40000004100 */
        /* <DEDUP_REMOVED lines=13> */
.L_x_1315:
[----:B------:R-:W-:Y:S05]  /*4240*/  BSYNC B1 ;  /* 0x0000000000017941 */ /* 0x000fea0003800000 */
.L_x_1314:
[----:B----4-:R0:W-:Y:S01]  /*4250*/  ST.E.128 desc[UR42][R10.64], R4 ;  /* 0x000000040a007985 */ /* 0x0101e2000c101d2a */
[----:B------:R-:W-:Y:S05]  /*4260*/  BRA `(.L_x_1305) ;  /* 0x0000002400887947 */ /* 0x000fea0003800000 */
.L_x_1298:
        /* <DEDUP_REMOVED lines=31> */
.L_x_1317:
[----:B------:R-:W-:Y:S05]  /*4460*/  BSYNC B1 ;  /* 0x0000000000017941 */ /* 0x000fea0003800000 */
.L_x_1316:
[----:B------:R-:W-:Y:S01]  /*4470*/  UISETP.NE.AND UP0, UPT, UR38, 0x3, UPT ;  /* 0x000000032600788c */ /* 0x000fe2000bf05270 */
[----:B-----5:R-:W-:Y:S02]  /*4480*/  IMAD.MOV.U32 R83, RZ, RZ, R6 ;  /* 0x000000ffff537224 */ /* 0x020fe400078e0006 */
[----:B------:R-:W-:Y:S02]  /*4490*/  IMAD.MOV.U32 R84, RZ, RZ, R4 ;  /* 0x000000ffff547224 */ /* 0x000fe400078e0004 */
[----:B------:R-:W-:Y:S01]  /*44a0*/  IMAD.MOV.U32 R89, RZ, RZ, R30 ;  /* 0x000000ffff597224 */ /* 0x000fe200078e001e */
[----:B------:R-:W-:Y:S01]  /*44b0*/  PLOP3.LUT P0, PT, PT, PT, UP0, 0x80, 0x0 ;  /* 0x000000000000781c */ /* 0x000fe20003f0f008 */
[----:B------:R-:W-:Y:S02]  /*44c0*/  IMAD.MOV.U32 R93, RZ, RZ, R28 ;  /* 0x000000ffff5d7224 */ /* 0x000fe400078e001c */
[----:B------:R-:W-:Y:S02]  /*44d0*/  IMAD.MOV.U32 R85, RZ, RZ, R34 ;  /* 0x000000ffff557224 */ /* 0x000fe400078e0022 */
[----:B------:R-:W-:-:S02]  /*44e0*/  IMAD.MOV.U32 R86, RZ, RZ, R32 ;  /* 0x000000ffff567224 */ /* 0x000fc400078e0020 */
[----:B------:R-:W-:Y:S02]  /*44f0*/  IMAD.MOV.U32 R87, RZ, RZ, R38 ;  /* 0x000000ffff577224 */ /* 0x000fe400078e0026 */
[----:B------:R-:W-:-:S04]  /*4500*/  IMAD.MOV.U32 R91, RZ, RZ, R36 ;  /* 0x000000ffff5b7224 */ /* 0x000fc800078e0024 */
[----:B------:R-:W-:Y:S05]  /*4510*/  @!P0 BRA `(.L_x_1318) ;  /* 0x0000000000048947 */ /* 0x000fea0003800000 */
[----:B------:R-:W-:Y:S01]  /*4520*/  BPT.TRAP 0x1 ;  /* 0x000000040000795c */ /* 0x000fe20000300000 */
.L_x_1318:
[----:B------:R-:W2:Y:S01]  /*4530*/  LDL R8, [R1+0x18] ;  /* 0x0000180001087983 */ /* 0x000ea20000100800 */
[----:B------:R-:W-:Y:S01]  /*4540*/  IMAD R68, R23, 0x8, R18 ;  /* 0x0000000817447824 */ /* 0x000fe200078e0212 */
[----:B------:R-:W-:Y:S01]  /*4550*/  BSSY B1, `(.L_x_1319) ;  /* 0x0000004000017945 */ /* 0x000fe20003800000 */
[----:B--2---:R-:W-:-:S04]  /*4560*/  SHF.L.U32 R79, R8, 0x1f, RZ ;  /* 0x0000001f084f7819 */ /* 0x004fc800000006ff */
[----:B------:R-:W1:Y:S02]  /*4570*/  SYNCS.PHASECHK.TRANS64.TRYWAIT P6, [R68+URZ+0x19c90], R79 ;  /* 0x019c904f440075a7 */ /* 0x000e6400080c017f */
[----:B-1----:R-:W-:Y:S05]  /*4580*/  @!P6 BRA `(.L_x_1320) ;  /* 0x000001f4004ce947 */ /* 0x002fea0003800000 */
.L_x_1642:
[----:B------:R-:W-:Y:S05]  /*4590*/  BSYNC B1 ;  /* 0x0000000000017941 */ /* 0x000fea0003800000 */
.L_x_1319:
[----:B------:R-:W-:-:S03]  /*45a0*/  UMOV UR4, 0xffffffff ;  /* 0xffffffff00047882 */ /* 0x000fc60000000000 */
[----:B------:R-:W-:Y:S05]  /*45b0*/  BRA.DIV UR4, `(.L_x_1321) ;  /* 0x000001f604547947 */ /* 0x000fea000b800000 */
[----:B------:R-:W2:Y:S04]  /*45c0*/  SHFL.IDX PT, R81, R81, RZ, 0x1e1f ;  /* 0x001e1fff51517589 */ /* 0x000ea800000e0000 */
[----:B------:R3:W4:Y:S02]  /*45d0*/  SHFL.IDX PT, R82, R72, RZ, 0x1e1f ;  /* 0x001e1fff48527589 */ /* 0x00072400000e0000 */
.L_x_1646:
[----:B------:R-:W-:Y:S05]  /*45e0*/  @P5 BRA `(.L_x_1305) ;  /* 0x0000002000a85947 */ /* 0x000fea0003800000 */
[----:B------:R-:W5:Y:S01]  /*45f0*/  LDC R90, c[0x0][0x2f4] ;  /* 0x0000bd00ff5a7b82 */ /* 0x000f620000000800 */
[----:B------:R-:W-:Y:S01]  /*4600*/  ISETP.NE.AND P5, PT, R52, RZ, PT ;  /* 0x000000ff3400720c */ /* 0x000fe20003fa5270 */
[----:B------:R-:W-:Y:S01]  /*4610*/  BSSY B1, `(.L_x_1322) ;  /* 0x00000f7000017945 */ /* 0x000fe20003800000 */
[----:B-----5:R-:W-:-:S11]  /*4620*/  IMAD.IADD R92, R90, 0x1, -R53 ;  /* 0x000000015a5c7824 */ /* 0x020fd600078e0a35 */
[----:B------:R-:W-:Y:S05]  /*4630*/  @!P5 BRA `(.L_x_1323) ;  /* 0x0000000c00d0d947 */ /* 0x000fea0003800000 */
[----:B0-----:R-:W5:Y:S04]  /*4640*/  LDL R13, [R1+0x30] ;  /* 0x00003000010d7983 */ /* 0x001f680000100800 */
[----:B------:R-:W5:Y:S04]  /*4650*/  LDL R12, [R1+0x78] ;  /* 0x00007800010c7983 */ /* 0x000f680000100800 */
[----:B------:R-:W5:Y:S01]  /*4660*/  LDL R10, [R1+0x44] ;  /* 0x00004400010a7983 */ /* 0x000f620000100800 */
[----:B------:R-:W-:Y:S01]  /*4670*/  SEL R8, R53, R92, !P3 ;  /* 0x0000005c35087207 */ /* 0x000fe20005800000 */
[----:B------:R-:W-:Y:S01]  /*4680*/  BSSY B2, `(.L_x_1324) ;  /* 0x00000ed000027945 */ /* 0x000fe20003800000 */
[----:B---34-:R-:W-:-:S02]  /*4690*/  IADD3 R72, P6, R3, R82, RZ ;  /* 0x0000005203487210 */ /* 0x018fc40007fde0ff */
        /* <DEDUP_REMOVED lines=13> */
[----:B-----5:R-:W-:-:S04]  /*4770*/  LOP3.LUT R8, R13, 0x10, R11, 0xf8, !PT ;  /* 0x000000100d087812 */ /* 0x020fc800078ef80b */
[----:B------:R-:W-:-:S04]  /*4780*/  LOP3.LUT R8, R8, R12, RZ, 0x3c, !PT ;  /* 0x0000000c08087212 */ /* 0x000fc800078e3cff */
        /* <DEDUP_REMOVED lines=8> */
[----:B------:R-:W-:Y:S01]  /*4810*/  SHF.R.U32.HI R28, RZ, 0x8, R29 ;  /* 0x00000008ff1c7819 */ /* 0x000fe2000001161d */
[----:B0-----:R-:W-:Y:S01]  /*4820*/  IMAD.MOV.U32 R36, RZ, RZ, R8 ;  /* 0x000000ffff247224 */ /* 0x001fe200078e0008 */
[----:B------:R-:W-:Y:S02]  /*4830*/  LOP3.LUT R97, R29, 0xff0000ff, RZ, 0xc0, !PT ;  /* 0xff0000ff1d617812 */ /* 0x000fe400078ec0ff */
[----:B------:R-:W-:Y:S01]  /*4840*/  SHF.R.U32.HI R100, RZ, 0x8, R31 ;  /* 0x00000008ff647819 */ /* 0x000fe2000001161f */
[----:B------:R-:W-:Y:S01]  /*4850*/  IMAD.SHL.U32 R8, R28, 0x100, RZ ;  /* 0x000001001c087824 */ /* 0x000fe200078e00ff */
[----:B------:R-:W-:Y:S01]  /*4860*/  SHF.R.U32.HI R94, RZ, 0x10, R29 ;  /* 0x00000010ff5e7819 */ /* 0x000fe2000001161d */
[----:B------:R-:W-:Y:S01]  /*4870*/  IMAD.MOV.U32 R28, RZ, RZ, R10 ;  /* 0x000000ffff1c7224 */ /* 0x000fe200078e000a */
[--C-:B------:R-:W-:Y:S01]  /*4880*/  SHF.R.U32.HI R99, RZ, 0x8, R37.reuse ;  /* 0x00000008ff637819 */ /* 0x100fe20000011625 */
[----:B--2---:R-:W-:Y:S01]  /*4890*/  IMAD.MOV.U32 R29, RZ, RZ, R14 ;  /* 0x000000ffff1d7224 */ /* 0x004fe200078e000e */
[----:B------:R-:W-:-:S02]  /*48a0*/  SHF.R.U32.HI R30, RZ, 0x10, R37 ;  /* 0x00000010ff1e7819 */ /* 0x000fc40000011625 */
[----:B------:R-:W-:Y:S01]  /*48b0*/  LOP3.LUT R96, R37, 0xff0000ff, RZ, 0xc0, !PT ;  /* 0xff0000ff25607812 */ /* 0x000fe200078ec0ff */
[----:B------:R-:W-:Y:S01]  /*48c0*/  IMAD.MOV.U32 R37, RZ, RZ, R12 ;  /* 0x000000ffff257224 */ /* 0x000fe200078e000c */
[----:B------:R-:W-:Y:S01]  /*48d0*/  LOP3.LUT R97, R97, 0xff00, R8, 0xf8, !PT ;  /* 0x0000ff0061617812 */ /* 0x000fe200078ef808 */
[----:B------:R-:W-:Y:S01]  /*48e0*/  IMAD.SHL.U32 R8, R100, 0x100, RZ ;  /* 0x0000010064087824 */ /* 0x000fe200078e00ff */
[----:B------:R-:W-:Y:S01]  /*48f0*/  SHF.R.U32.HI R38, RZ, 0x10, R31 ;  /* 0x00000010ff267819 */ /* 0x000fe2000001161f */
[----:B------:R-:W-:Y:S01]  /*4900*/  IMAD.U32 R12, R94, 0x10000, RZ ;  /* 0x000100005e0c7824 */ /* 0x000fe200078e00ff */
[----:B------:R-:W-:Y:S01]  /*4910*/  LOP3.LUT R95, R31, 0xff0000ff, RZ, 0xc0, !PT ;  /* 0xff0000ff1f5f7812 */ /* 0x000fe200078ec0ff */
[----:B------:R-:W-:Y:S01]  /*4920*/  IMAD.U32 R14, R30, 0x10000, RZ ;  /* 0x000100001e0e7824 */ /* 0x000fe200078e00ff */
[--C-:B------:R-:W-:Y:S02]  /*4930*/  SHF.R.U32.HI R31, RZ, 0x10, R39.reuse ;  /* 0x00000010ff1f7819 */ /* 0x100fe40000011627 */
[----:B------:R-:W-:-:S02]  /*4940*/  SHF.R.U32.HI R98, RZ, 0x8, R39 ;  /* 0x00000008ff627819 */ /* 0x000fc40000011627 */
[----:B------:R-:W-:Y:S01]  /*4950*/  LOP3.LUT R101, R39, 0xff0000ff, RZ, 0xc0, !PT ;  /* 0xff0000ff27657812 */ /* 0x000fe200078ec0ff */
[----:B------:R-:W-:Y:S01]  /*4960*/  IMAD.SHL.U32 R39, R99, 0x100, RZ ;  /* 0x0000010063277824 */ /* 0x000fe200078e00ff */
[----:B------:R-:W-:Y:S01]  /*4970*/  LOP3.LUT R95, R95, 0xff00, R8, 0xf8, !PT ;  /* 0x0000ff005f5f7812 */ /* 0x000fe200078ef808 */
[----:B------:R-:W-:Y:S01]  /*4980*/  IMAD.SHL.U32 R10, R98, 0x100, RZ ;  /* 0x00000100620a7824 */ /* 0x000fe200078e00ff */
[----:B------:R-:W-:Y:S01]  /*4990*/  LOP3.LUT R12, R97, 0xff0000, R12, 0xf8, !PT ;  /* 0x00ff0000610c7812 */ /* 0x000fe200078ef80c */
[----:B------:R-:W-:Y:S01]  /*49a0*/  IMAD.U32 R8, R38, 0x10000, RZ ;  /* 0x0001000026087824 */ /* 0x000fe200078e00ff */
[----:B------:R-:W-:Y:S01]  /*49b0*/  LOP3.LUT R99, R96, 0xff00, R39, 0xf8, !PT ;  /* 0x0000ff0060637812 */ /* 0x000fe200078ef827 */
[----:B------:R-:W-:Y:S01]  /*49c0*/  IMAD.U32 R31, R31, 0x10000, RZ ;  /* 0x000100001f1f7824 */ /* 0x000fe200078e00ff */
[----:B------:R-:W-:Y:S02]  /*49d0*/  F2FP.F16.E4M3.UNPACK_B R97, R91.H1 ;  /* 0x0000005bff61723e */ /* 0x000fe400030006ff */
[----:B------:R-:W-:-:S02]  /*49e0*/  F2FP.F16.E4M3.UNPACK_B R38, R37.H1 ;  /* 0x00000025ff26723e */ /* 0x000fc400030006ff */
[----:B------:R-:W-:Y:S02]  /*49f0*/  F2FP.F16.E4M3.UNPACK_B R39, R36.H1 ;  /* 0x00000024ff27723e */ /* 0x000fe400030006ff */
[----:B------:R-:W-:Y:S01]  /*4a00*/  LOP3.LUT R98, R101, 0xff00, R10, 0xf8, !PT ;  /* 0x0000ff0065627812 */ /* 0x000fe200078ef80a */
[----:B------:R-:W-:Y:S01]  /*4a10*/  HADD2.F32 R10, -RZ, R97.H0_H0 ;  /* 0x20000061ff0a7230 */ /* 0x000fe20000004100 */
[----:B------:R-:W-:Y:S01]  /*4a20*/  LOP3.LUT R8, R95, 0xff0000, R8, 0xf8, !PT ;  /* 0x00ff00005f087812 */ /* 0x000fe200078ef808 */
[----:B------:R-:W-:Y:S01]  /*4a30*/  HADD2.F32 R95, -RZ, R38.H0_H0 ;  /* 0x20000026ff5f7230 */ /* 0x000fe20000004100 */
[----:B------:R-:W-:Y:S01]  /*4a40*/  F2FP.F16.E4M3.UNPACK_B R96, R93.H1 ;  /* 0x0000005dff60723e */ /* 0x000fe200030006ff */
[--C-:B------:R-:W-:Y:S01]  /*4a50*/  HADD2.F32 R94, -RZ, R39.reuse.H0_H0 ;  /* 0x20000027ff5e7230 */ /* 0x100fe20000004100 */
[----:B------:R-:W-:Y:S01]  /*4a60*/  LOP3.LUT R14, R99, 0xff0000, R14, 0xf8, !PT ;  /* 0x00ff0000630e7812 */ /* 0x000fe200078ef80e */
[----:B------:R-:W-:Y:S02]  /*4a70*/  HADD2.F32 R39, -RZ, R39.H1_H1 ;  /* 0x30000027ff277230 */ /* 0x000fe40000004100 */
[----:B------:R-:W-:Y:S01]  /*4a80*/  FMUL.FTZ R101, R95, R10 ;  /* 0x0000000a5f657220 */ /* 0x000fe20000410000 */
[----:B------:R-:W-:-:S02]  /*4a90*/  HADD2.F32 R30, -RZ, R96.H0_H0 ;  /* 0x20000060ff1e7230 */ /* 0x000fc40000004100 */
[----:B------:R-:W-:Y:S01]  /*4aa0*/  FMUL.FTZ R100, R94, R10 ;  /* 0x0000000a5e647220 */ /* 0x000fe20000410000 */
[----:B------:R-:W-:Y:S01]  /*4ab0*/  LOP3.LUT R10, R98, 0xff0000, R31, 0xf8, !PT ;  /* 0x00ff0000620a7812 */ /* 0x000fe200078ef81f */
[----:B------:R-:W-:Y:S02]  /*4ac0*/  HADD2.F32 R98, -RZ, R96.H1_H1 ;  /* 0x30000060ff627230 */ /* 0x000fe40000004100 */
[-C--:B------:R-:W-:Y:S01]  /*4ad0*/  FFMA.FTZ R31, R94, R30.reuse, -R101 ;  /* 0x0000001e5e1f7223 */ /* 0x080fe20000010865 */
[----:B------:R-:W-:Y:S01]  /*4ae0*/  FFMA.FTZ R30, R95, R30, R100 ;  /* 0x0000001e5f1e7223 */ /* 0x000fe20000010064 */
[----:B------:R-:W-:Y:S01]  /*4af0*/  HADD2.F32 R100, -RZ, R97.H1_H1 ;  /* 0x30000061ff647230 */ /* 0x000fe20000004100 */
[----:B------:R-:W-:Y:S02]  /*4b00*/  F2FP.F16.E4M3.UNPACK_B R97, R91 ;  /* 0x0000005bff61723e */ /* 0x000fe400020006ff */
[----:B------:R-:W-:Y:S02]  /*4b10*/  F2FP.F16.E4M3.UNPACK_B R94, R36 ;  /* 0x00000024ff5e723e */ /* 0x000fe400020006ff */
[----:B------:R-:W-:Y:S01]  /*4b20*/  F2FP.F16.E4M3.UNPACK_B R91, R37 ;  /* 0x00000025ff5b723e */ /* 0x000fe200020006ff */
[----:B------:R-:W-:Y:S01]  /*4b30*/  HADD2.F32 R36, -RZ, R97.H0_H0 ;  /* 0x20000061ff247230 */ /* 0x000fe20000004100 */
[----:B------:R-:W-:Y:S01]  /*4b40*/  F2FP.F16.E4M3.UNPACK_B R95, R93 ;  /* 0x0000005dff5f723e */ /* 0x000fe200020006ff */
[----:B------:R-:W-:-:S02]  /*4b50*/  HADD2.F32 R93, -RZ, R38.H1_H1 ;  /* 0x30000026ff5d7230 */ /* 0x000fc40000004100 */
[-C--:B------:R-:W-:Y:S01]  /*4b60*/  FMUL.FTZ R104, R39, R100.reuse ;  /* 0x0000006427687220 */ /* 0x080fe20000410000 */
[--C-:B------:R-:W-:Y:S01]  /*4b70*/  HADD2.F32 R38, -RZ, R94.reuse.H0_H0 ;  /* 0x2000005eff267230 */ /* 0x100fe20000004100 */
[----:B------:R-:W-:Y:S01]  /*4b80*/  F2FP.F16.E4M3.UNPACK_B R101, R87.H1 ;  /* 0x00000057ff65723e */ /* 0x000fe200030006ff */
[----:B------:R-:W-:Y:S02]  /*4b90*/  HADD2.F32 R37, -RZ, R91.H0_H0 ;  /* 0x2000005bff257230 */ /* 0x000fe40000004100 */
[----:B------:R-:W-:Y:S01]  /*4ba0*/  FMUL.FTZ R102, R93, R100 ;  /* 0x000000645d667220 */ /* 0x000fe20000410000 */
[--C-:B------:R-:W-:Y:S02]  /*4bb0*/  HADD2.F32 R96, -RZ, R95.reuse.H0_H0 ;  /* 0x2000005fff607230 */ /* 0x100fe40000004100 */
[-C--:B------:R-:W-:Y:S01]  /*4bc0*/  FMUL.FTZ R100, R38, R36.reuse ;  /* 0x0000002426647220 */ /* 0x080fe20000410000 */
[----:B------:R-:W-:Y:S02]  /*4bd0*/  HADD2.F32 R94, -RZ, R94.H1_H1 ;  /* 0x3000005eff5e7230 */ /* 0x000fe40000004100 */
[----:B------:R-:W-:Y:S01]  /*4be0*/  FMUL.FTZ R99, R37, R36 ;  /* 0x0000002425637220 */ /* 0x000fe20000410000 */
[----:B------:R-:W-:Y:S01]  /*4bf0*/  FFMA.FTZ R36, R39, R98, -R102 ;  /* 0x0000006227247223 */ /* 0x000fe20000010866 */
[----:B------:R-:W-:Y:S01]  /*4c00*/  FFMA.FTZ R37, R37, R96, R100 ;  /* 0x0000006025257223 */ /* 0x000fe20000010064 */
[----:B------:R-:W-:Y:S01]  /*4c10*/  FFMA.FTZ R39, R93, R98, R104 ;  /* 0x000000625d277223 */ /* 0x000fe20000010068 */
[----:B------:R-:W-:Y:S01]  /*4c20*/  HADD2.F32 R100, -RZ, R95.H1_H1 ;  /* 0x3000005fff647230 */ /* 0x000fe20000004100 */
[----:B------:R-:W-:Y:S01]  /*4c30*/  F2FP.F16.E4M3.UNPACK_B R98, R28.H1 ;  /* 0x0000001cff62723e */ /* 0x000fe200030006ff */
[----:B------:R-:W-:Y:S01]  /*4c40*/  HADD2.F32 R93, -RZ, R97.H1_H1 ;  /* 0x30000061ff5d7230 */ /* 0x000fe20000004100 */
[----:B------:R-:W-:Y:S01]  /*4c50*/  F2FP.F16.E4M3.UNPACK_B R97, R29.H1 ;  /* 0x0000001dff61723e */ /* 0x000fe200030006ff */
[----:B------:R-:W-:-:S02]  /*4c60*/  HADD2.F32 R95, -RZ, R91.H1_H1 ;  /* 0x3000005bff5f7230 */ /* 0x000fc40000004100 */
[----:B------:R-:W-:Y:S01]  /*4c70*/  FFMA.FTZ R38, R38, R96, -R99 ;  /* 0x0000006026267223 */ /* 0x000fe20000010863 */
[----:B------:R-:W-:Y:S01]  /*4c80*/  F2FP.F16.E4M3.UNPACK_B R96, R89.H1 ;  /* 0x00000059ff60723e */ /* 0x000fe200030006ff */
[CC--:B------:R-:W-:Y:S01]  /*4c90*/  FMUL.FTZ R104, R94.reuse, R93.reuse ;  /* 0x0000005d5e687220 */ /* 0x0c0fe20000410000 */
[----:B------:R-:W-:Y:S02]  /*4ca0*/  HADD2.F32 R102, -RZ, R101.H0_H0 ;  /* 0x20000065ff667230 */ /* 0x000fe40000004100 */
[C---:B------:R-:W-:Y:S01]  /*4cb0*/  FMUL.FTZ R91, R95.reuse, R93 ;  /* 0x0000005d5f5b7220 */ /* 0x040fe20000410000 */
[----:B------:R-:W-:Y:S01]  /*4cc0*/  HADD2.F32 R99, -RZ, R97.H0_H0 ;  /* 0x20000061ff637230 */ /* 0x000fe20000004100 */
[----:B------:R-:W-:Y:S01]  /*4cd0*/  F2FP.F16.E4M3.UNPACK_B R87, R87 ;  /* 0x00000057ff57723e */ /* 0x000fe200020006ff */
[----:B------:R-:W-:Y:S02]  /*4ce0*/  HADD2.F32 R93, -RZ, R98.H0_H0 ;  /* 0x20000062ff5d7230 */ /* 0x000fe40000004100 */
[-C--:B------:R-:W-:Y:S01]  /*4cf0*/  FFMA.FTZ R91, R94, R100.reuse, -R91 ;  /* 0x000000645e5b7223 */ /* 0x080fe2000001085b */
[----:B------:R-:W-:Y:S01]  /*4d00*/  FFMA.FTZ R94, R95, R100, R104 ;  /* 0x000000645f5e7223 */ /* 0x000fe20000010068 */
[----:B------:R-:W-:-:S02]  /*4d10*/  HADD2.F32 R100, -RZ, R96.H0_H0 ;  /* 0x20000060ff647230 */ /* 0x000fc40000004100 */
[-C--:B------:R-:W-:Y:S01]  /*4d20*/  FMUL.FTZ R104, R99, R102.reuse ;  /* 0x0000006663687220 */ /* 0x080fe20000410000 */
[----:B------:R-:W-:Y:S01]  /*4d30*/  FMUL.FTZ R106, R93, R102 ;  /* 0x000000665d6a7220 */ /* 0x000fe20000410000 */
[----:B------:R-:W-:Y:S01]  /*4d40*/  HADD2.F32 R102, -RZ, R101.H1_H1 ;  /* 0x30000065ff667230 */ /* 0x000fe20000004100 */
[----:B------:R-:W-:Y:S01]  /*4d50*/  F2FP.SATFINITE.E4M3.F32.PACK_AB_MERGE_C R30, R39, R30, RZ ;  /* 0x0000001e271e723e */ /* 0x000fe200048070ff */
[----:B------:R-:W-:Y:S02]  /*4d60*/  HADD2.F32 R98, -RZ, R98.H1_H1 ;  /* 0x30000062ff627230 */ /* 0x000fe40000004100 */
[-C--:B------:R-:W-:Y:S01]  /*4d70*/  FFMA.FTZ R93, R93, R100.reuse, -R104 ;  /* 0x000000645d5d7223 */ /* 0x080fe20000010868 */
[----:B------:R-:W-:Y:S02]  /*4d80*/  HADD2.F32 R97, -RZ, R97.H1_H1 ;  /* 0x30000061ff617230 */ /* 0x000fe40000004100 */
[----:B------:R-:W-:Y:S01]  /*4d90*/  FFMA.FTZ R95, R99, R100, R106 ;  /* 0x00000064635f7223 */ /* 0x000fe2000001006a */
[----:B------:R-:W-:Y:S01]  /*4da0*/  HADD2.F32 R101, -RZ, R96.H1_H1 ;  /* 0x30000060ff657230 */ /* 0x000fe20000004100 */
[----:B------:R-:W-:Y:S01]  /*4db0*/  F2FP.F16.E4M3.UNPACK_B R99, R29 ;  /* 0x0000001dff63723e */ /* 0x000fe200020006ff */
[-C--:B------:R-:W-:Y:S01]  /*4dc0*/  FMUL.FTZ R104, R98, R102.reuse ;  /* 0x0000006662687220 */ /* 0x080fe20000410000 */
[----:B------:R-:W-:Y:S01]  /*4dd0*/  FMUL.FTZ R103, R97, R102 ;  /* 0x0000006661677220 */ /* 0x000fe20000410000 */
[----:B------:R-:W-:Y:S01]  /*4de0*/  F2FP.F16.E4M3.UNPACK_B R29, R28 ;  /* 0x0000001cff1d723e */ /* 0x000fe200020006ff */
[----:B------:R-:W-:-:S02]  /*4df0*/  HADD2.F32 R102, -RZ, R87.H0_H0 ;  /* 0x20000057ff667230 */ /* 0x000fc40000004100 */
[-C--:B------:R-:W-:Y:S01]  /*4e00*/  FFMA.FTZ R28, R97, R101.reuse, R104 ;  /* 0x00000065611c7223 */ /* 0x080fe20000010068 */
[----:B------:R-:W-:Y:S01]  /*4e10*/  FFMA.FTZ R96, R98, R101, -R103 ;  /* 0x0000006562607223 */ /* 0x000fe20000010867 */
[----:B------:R-:W-:Y:S01]  /*4e20*/  HADD2.F32 R104, -RZ, R87.H1_H1 ;  /* 0x30000057ff687230 */ /* 0x000fe20000004100 */
[----:B------:R-:W-:Y:S01]  /*4e30*/  F2FP.F16.E4M3.UNPACK_B R100, R89 ;  /* 0x00000059ff64723e */ /* 0x000fe200020006ff */
[----:B------:R-:W-:Y:S01]  /*4e40*/  HADD2.F32 R98, -RZ, R99.H0_H0 ;  /* 0x20000063ff627230 */ /* 0x000fe20000004100 */
[----:B------:R-:W-:Y:S01]  /*4e50*/  F2FP.SATFINITE.E4M3.F32.PACK_AB_MERGE_C R31, R36, R31, RZ ;  /* 0x0000001f241f723e */ /* 0x000fe200048070ff */
[----:B------:R-:W-:Y:S01]  /*4e60*/  HADD2.F32 R87, -RZ, R29.H0_H0 ;  /* 0x2000001dff577230 */ /* 0x000fe20000004100 */
[----:B------:R-:W-:Y:S01]  /*4e70*/  F2FP.SATFINITE.E4M3.F32.PACK_AB_MERGE_C R96, R96, R93, RZ ;  /* 0x0000005d6060723e */ /* 0x000fe200048070ff */
[----:B------:R-:W-:Y:S02]  /*4e80*/  HADD2.F32 R99, -RZ, R99.H1_H1 ;  /* 0x30000063ff637230 */ /* 0x000fe40000004100 */
[----:B------:R-:W-:Y:S01]  /*4e90*/  FMUL.FTZ R106, R98, R102 ;  /* 0x00000066626a7220 */ /* 0x000fe20000410000 */
[----:B------:R-:W-:-:S02]  /*4ea0*/  HADD2.F32 R89, -RZ, R29.H1_H1 ;  /* 0x3000001dff597230 */ /* 0x000fc40000004100 */
[----:B------:R-:W-:Y:S01]  /*4eb0*/  FMUL.FTZ R101, R87, R102 ;  /* 0x0000006657657220 */ /* 0x000fe20000410000 */
[--C-:B------:R-:W-:Y:S02]  /*4ec0*/  HADD2.F32 R97, -RZ, R100.reuse.H0_H0 ;  /* 0x20000064ff617230 */ /* 0x100fe40000004100 */
[-C--:B------:R-:W-:Y:S01]  /*4ed0*/  FMUL.FTZ R102, R99, R104.reuse ;  /* 0x0000006863667220 */ /* 0x080fe20000410000 */
[----:B------:R-:W-:Y:S02]  /*4ee0*/  HADD2.F32 R100, -RZ, R100.H1_H1 ;  /* 0x30000064ff647230 */ /* 0x000fe40000004100 */
[----:B------:R-:W-:Y:S01]  /*4ef0*/  FMUL.FTZ R104, R89, R104 ;  /* 0x0000006859687220 */ /* 0x000fe20000410000 */
[----:B------:R-:W-:Y:S01]  /*4f00*/  F2FP.F16.E4M3.UNPACK_B R39, R13 ;  /* 0x0000000dff27723e */ /* 0x000fe200020006ff */
[-C--:B------:R-:W-:Y:S01]  /*4f10*/  FFMA.FTZ R29, R87, R97.reuse, -R106 ;  /* 0x00000061571d7223 */ /* 0x080fe2000001086a */
[----:B------:R-:W-:Y:S01]  /*4f20*/  F2FP.F16.E4M3.UNPACK_B R93, R14 ;  /* 0x0000000eff5d723e */ /* 0x000fe200020006ff */
[----:B------:R-:W-:Y:S01]  /*4f30*/  FFMA.FTZ R87, R98, R97, R101 ;  /* 0x0000006162577223 */ /* 0x000fe20000010065 */
[----:B------:R-:W-:Y:S01]  /*4f40*/  F2FP.SATFINITE.E4M3.F32.PACK_AB_MERGE_C R30, R94, R37, R30 ;  /* 0x000000255e1e723e */ /* 0x000fe2000480701e */
[-C--:B------:R-:W-:Y:S01]  /*4f50*/  FFMA.FTZ R102, R89, R100.reuse, -R102 ;  /* 0x0000006459667223 */ /* 0x080fe20000010866 */
[----:B------:R-:W-:Y:S01]  /*4f60*/  F2FP.F16.E4M3.UNPACK_B R37, R9 ;  /* 0x00000009ff25723e */ /* 0x000fe200020006ff */
[----:B------:R-:W-:Y:S01]  /*4f70*/  FFMA.FTZ R104, R99, R100, R104 ;  /* 0x0000006463687223 */ /* 0x000fe20000010068 */
[----:B------:R-:W-:Y:S01]  /*4f80*/  F2FP.SATFINITE.E4M3.F32.PACK_AB_MERGE_C R28, R28, R95, RZ ;  /* 0x0000005f1c1c723e */ /* 0x000fe200048070ff */
[----:B------:R-:W-:Y:S01]  /*4f90*/  HADD2.F32 R95, -RZ, R93.H0_H0 ;  /* 0x2000005dff5f7230 */ /* 0x000fe20000004100 */
[----:B------:R-:W-:Y:S01]  /*4fa0*/  F2FP.SATFINITE.E4M3.F32.PACK_AB_MERGE_C R31, R91, R38, R31 ;  /* 0x000000265b1f723e */ /* 0x000fe2000480701f */
[----:B------:R-:W-:Y:S01]  /*4fb0*/  HADD2.F32 R38, -RZ, R39.H0_H0 ;  /* 0x20000027ff267230 */ /* 0x000fe20000004100 */
[----:B------:R-:W-:Y:S01]  /*4fc0*/  F2FP.F16.E4M3.UNPACK_B R91, R12 ;  /* 0x0000000cff5b723e */ /* 0x000fe200020006ff */
[----:B------:R-:W-:Y:S01]  /*4fd0*/  HADD2.F32 R36, -RZ, R37.H0_H0 ;  /* 0x20000025ff247230 */ /* 0x000fe20000004100 */
[----:B------:R-:W-:Y:S01]  /*4fe0*/  F2FP.SATFINITE.E4M3.F32.PACK_AB_MERGE_C R29, R102, R29, R96 ;  /* 0x0000001d661d723e */ /* 0x000fe20004807060 */
[----:B------:R-:W-:Y:S01]  /*4ff0*/  HADD2.F32 R89, -RZ, R39.H1_H1 ;  /* 0x30000027ff597230 */ /* 0x000fe20000004100 */
[----:B------:R-:W-:Y:S01]  /*5000*/  F2FP.SATFINITE.E4M3.F32.PACK_AB_MERGE_C R28, R104, R87, R28 ;  /* 0x00000057681c723e */ /* 0x000fe2000480701c */
        /* <DEDUP_REMOVED lines=8> */
[-C--:B------:R-:W-:Y:S01]  /*5090*/  FMUL.FTZ R98, R89, R96.reuse ;  /* 0x0000006059627220 */ /* 0x080fe20000410000 */
[----:B------:R-:W-:Y:S01]  /*50a0*/  FMUL.FTZ R96, R39, R96 ;  /* 0x0000006027607220 */ /* 0x000fe20000410000 */
[----:B------:R-:W-:-:S02]  /*50b0*/  F2FP.F16.E4M3.UNPACK_B R87, R13.H1 ;  /* 0x0000000dff57723e */ /* 0x000fc400030006ff */
[----:B------:R-:W-:Y:S01]  /*50c0*/  F2FP.F16.E4M3.UNPACK_B R93, R14.H1 ;  /* 0x0000000eff5d723e */ /* 0x000fe200030006ff */
[-C--:B------:R-:W-:Y:S01]  /*50d0*/  FFMA.FTZ R14, R89, R94.reuse, R96 ;  /* 0x0000005e590e7223 */ /* 0x080fe20000010060 */
[----:B------:R-:W-:Y:S01]  /*50e0*/  F2FP.F16.E4M3.UNPACK_B R38, R9.H1 ;  /* 0x00000009ff26723e */ /* 0x000fe200030006ff */
[----:B------:R-:W-:Y:S01]  /*50f0*/  FFMA.FTZ R9, R39, R94, -R98 ;  /* 0x0000005e27097223 */ /* 0x000fe20000010862 */
[----:B------:R-:W-:Y:S01]  /*5100*/  F2FP.F16.E4M3.UNPACK_B R12, R12.H1 ;  /* 0x0000000cff0c723e */ /* 0x000fe200030006ff */
[----:B------:R-:W-:Y:S01]  /*5110*/  HADD2.F32 R39, -RZ, R87.H0_H0 ;  /* 0x20000057ff277230 */ /* 0x000fe20000004100 */
[----:B------:R-:W-:Y:S01]  /*5120*/  F2FP.F16.E4M3.UNPACK_B R99, R10.H1 ;  /* 0x0000000aff63723e */ /* 0x000fe200030006ff */
[----:B------:R-:W-:Y:S02]  /*5130*/  HADD2.F32 R96, -RZ, R93.H0_H0 ;  /* 0x2000005dff607230 */ /* 0x000fe40000004100 */
[----:B------:R-:W-:Y:S02]  /*5140*/  HADD2.F32 R13, -RZ, R38.H0_H0 ;  /* 0x20000026ff0d7230 */ /* 0x000fe40000004100 */
[----:B------:R-:W-:-:S02]  /*5150*/  HADD2.F32 R91, -RZ, R87.H1_H1 ;  /* 0x30000057ff5b7230 */ /* 0x000fc40000004100 */
[-C--:B------:R-:W-:Y:S01]  /*5160*/  FMUL.FTZ R98, R39, R96.reuse ;  /* 0x0000006027627220 */ /* 0x080fe20000410000 */
[----:B------:R-:W-:Y:S02]  /*5170*/  HADD2.F32 R87, -RZ, R93.H1_H1 ;  /* 0x3000005dff577230 */ /* 0x000fe40000004100 */
[----:B------:R-:W-:Y:S01]  /*5180*/  FMUL.FTZ R96, R13, R96 ;  /* 0x000000600d607220 */ /* 0x000fe20000410000 */
[----:B------:R-:W-:Y:S02]  /*5190*/  HADD2.F32 R94, -RZ, R12.H0_H0 ;  /* 0x2000000cff5e7230 */ /* 0x000fe40000004100 */
[----:B------:R-:W-:Y:S02]  /*51a0*/  HADD2.F32 R38, -RZ, R38.H1_H1 ;  /* 0x30000026ff267230 */ /* 0x000fe40000004100 */
[-C--:B------:R-:W-:Y:S01]  /*51b0*/  FMUL.FTZ R89, R91, R87.reuse ;  /* 0x000000575b597220 */ /* 0x080fe20000410000 */
[----:B------:R-:W-:Y:S02]  /*51c0*/  HADD2.F32 R93, -RZ, R12.H1_H1 ;  /* 0x3000000cff5d7230 */ /* 0x000fe40000004100 */
[-C--:B------:R-:W-:Y:S01]  /*51d0*/  FFMA.FTZ R12, R13, R94.reuse, -R98 ;  /* 0x0000005e0d0c7223 */ /* 0x080fe20000010862 */
[----:B------:R-:W-:Y:S01]  /*51e0*/  FFMA.FTZ R13, R39, R94, R96 ;  /* 0x0000005e270d7223 */ /* 0x000fe20000010060 */
[C---:B------:R-:W-:Y:S01]  /*51f0*/  FMUL.FTZ R94, R38.reuse, R87 ;  /* 0x00000057265e7220 */ /* 0x040fe20000410000 */
[----:B------:R-:W-:Y:S01]  /*5200*/  F2FP.F16.E4M3.UNPACK_B R87, R15 ;  /* 0x0000000fff57723e */ /* 0x000fe200020006ff */
[----:B------:R-:W-:Y:S01]  /*5210*/  FFMA.FTZ R39, R38, R93, -R89 ;  /* 0x0000005d26277223 */ /* 0x000fe20000010859 */
[----:B------:R-:W-:Y:S01]  /*5220*/  F2FP.F16.E4M3.UNPACK_B R96, R15.H1 ;  /* 0x0000000fff60723e */ /* 0x000fe200030006ff */
[----:B------:R-:W-:Y:S01]  /*5230*/  FFMA.FTZ R38, R91, R93, R94 ;  /* 0x0000005d5b267223 */ /* 0x000fe2000001005e */
[----:B------:R-:W-:Y:S01]  /*5240*/  F2FP.F16.E4M3.UNPACK_B R15, R10 ;  /* 0x0000000aff0f723e */ /* 0x000fe200020006ff */
[----:B------:R-:W-:Y:S01]  /*5250*/  HADD2.F32 R93, -RZ, R87.H0_H0 ;  /* 0x20000057ff5d7230 */ /* 0x000fe20000004100 */
[-C--:B------:R-:W-:Y:S01]  /*5260*/  F2FP.F16.E4M3.UNPACK_B R89, R11.reuse ;  /* 0x0000000bff59723e */ /* 0x080fe200020006ff */
[----:B------:R-:W-:Y:S01]  /*5270*/  HADD2.F32 R95, -RZ, R96.H0_H0 ;  /* 0x20000060ff5f7230 */ /* 0x000fe20000004100 */
[-C--:B------:R-:W-:Y:S01]  /*5280*/  F2FP.F16.E4M3.UNPACK_B R10, R8.reuse ;  /* 0x00000008ff0a723e */ /* 0x080fe200020006ff */
[----:B------:R-:W-:Y:S01]  /*5290*/  HADD2.F32 R100, -RZ, R15.H0_H0 ;  /* 0x2000000fff647230 */ /* 0x000fe20000004100 */
[----:B------:R-:W-:Y:S01]  /*52a0*/  F2FP.F16.E4M3.UNPACK_B R11, R11.H1 ;  /* 0x0000000bff0b723e */ /* 0x000fe200030006ff */
[----:B------:R-:W-:Y:S01]  /*52b0*/  HADD2.F32 R91, -RZ, R89.H0_H0 ;  /* 0x20000059ff5b7230 */ /* 0x000fe20000004100 */
[----:B------:R-:W-:Y:S01]  /*52c0*/  F2FP.F16.E4M3.UNPACK_B R8, R8.H1 ;  /* 0x00000008ff08723e */ /* 0x000fe200030006ff */
[----:B------:R-:W-:-:S02]  /*52d0*/  HADD2.F32 R98, -RZ, R10.H0_H0 ;  /* 0x2000000aff627230 */ /* 0x000fc40000004100 */
[-C--:B------:R-:W-:Y:S01]  /*52e0*/  FMUL.FTZ R102, R93, R100.reuse ;  /* 0x000000645d667220 */ /* 0x080fe20000410000 */
[----:B------:R-:W-:Y:S02]  /*52f0*/  HADD2.F32 R101, -RZ, R99.H0_H0 ;  /* 0x20000063ff657230 */ /* 0x000fe40000004100 */
[C---:B------:R-:W-:Y:S01]  /*5300*/  FMUL.FTZ R100, R91.reuse, R100 ;  /* 0x000000645b647220 */ /* 0x040fe20000410000 */
[----:B------:R-:W-:Y:S02]  /*5310*/  HADD2.F32 R94, -RZ, R11.H0_H0 ;  /* 0x2000000bff5e7230 */ /* 0x000fe40000004100 */
[-C--:B------:R-:W-:Y:S01]  /*5320*/  FFMA.FTZ R91, R91, R98.reuse, -R102 ;  /* 0x000000625b5b7223 */ /* 0x080fe20000010866 */
[----:B------:R-:W-:Y:S02]  /*5330*/  HADD2.F32 R96, -RZ, R96.H1_H1 ;  /* 0x30000060ff607230 */ /* 0x000fe40000004100 */
[----:B------:R-:W-:Y:S01]  /*5340*/  FFMA.FTZ R93, R93, R98, R100 ;  /* 0x000000625d5d7223 */ /* 0x000fe20000010064 */
[----:B------:R-:W-:-:S02]  /*5350*/  HADD2.F32 R99, -RZ, R99.H1_H1 ;  /* 0x30000063ff637230 */ /* 0x000fc40000004100 */
[-C--:B------:R-:W-:Y:S01]  /*5360*/  FMUL.FTZ R104, R94, R101.reuse ;  /* 0x000000655e687220 */ /* 0x080fe20000410000 */
[----:B------:R-:W-:Y:S02]  /*5370*/  HADD2.F32 R11, -RZ, R11.H1_H1 ;  /* 0x3000000bff0b7230 */ /* 0x000fe40000004100 */
[----:B------:R-:W-:Y:S01]  /*5380*/  FMUL.FTZ R103, R95, R101 ;  /* 0x000000655f677220 */ /* 0x000fe20000410000 */
[----:B------:R-:W-:Y:S02]  /*5390*/  HADD2.F32 R97, -RZ, R8.H0_H0 ;  /* 0x20000008ff617230 */ /* 0x000fe40000004100 */
[-C--:B------:R-:W-:Y:S01]  /*53a0*/  FMUL.FTZ R102, R96, R99.reuse ;  /* 0x0000006360667220 */ /* 0x080fe20000410000 */
[----:B------:R-:W-:Y:S02]  /*53b0*/  HADD2.F32 R87, -RZ, R87.H1_H1 ;  /* 0x30000057ff577230 */ /* 0x000fe40000004100 */
[----:B------:R-:W-:Y:S01]  /*53c0*/  FMUL.FTZ R99, R11, R99 ;  /* 0x000000630b637220 */ /* 0x000fe20000410000 */
[----:B------:R-:W-:-:S02]  /*53d0*/  HADD2.F32 R98, -RZ, R15.H1_H1 ;  /* 0x3000000fff627230 */ /* 0x000fc40000004100 */
[-C--:B------:R-:W-:Y:S01]  /*53e0*/  FFMA.FTZ R95, R95, R97.reuse, R104 ;  /* 0x000000615f5f7223 */ /* 0x080fe20000010068 */
[----:B------:R-:W-:Y:S02]  /*53f0*/  HADD2.F32 R8, -RZ, R8.H1_H1 ;  /* 0x30000008ff087230 */ /* 0x000fe40000004100 */
[----:B------:R-:W-:Y:S01]  /*5400*/  FFMA.FTZ R94, R94, R97, -R103 ;  /* 0x000000615e5e7223 */ /* 0x000fe20000010867 */
[----:B------:R-:W-:Y:S02]  /*5410*/  HADD2.F32 R89, -RZ, R89.H1_H1 ;  /* 0x30000059ff597230 */ /* 0x000fe40000004100 */
[----:B------:R-:W-:Y:S01]  /*5420*/  FMUL.FTZ R100, R87, R98 ;  /* 0x0000006257647220 */ /* 0x000fe20000410000 */
[----:B------:R-:W-:Y:S02]  /*5430*/  HADD2.F32 R10, -RZ, R10.H1_H1 ;  /* 0x3000000aff0a7230 */ /* 0x000fe40000004100 */
[-C--:B------:R-:W-:Y:S01]  /*5440*/  FFMA.FTZ R11, R11, R8.reuse, -R102 ;  /* 0x000000080b0b7223 */ /* 0x080fe20000010866 */
[----:B------:R-:W-:Y:S01]  /*5450*/  FFMA.FTZ R8, R96, R8, R99 ;  /* 0x0000000860087223 */ /* 0x000fe20000010063 */
[----:B------:R-:W-:Y:S01]  /*5460*/  FMUL.FTZ R98, R89, R98 ;  /* 0x0000006259627220 */ /* 0x000fe20000410000 */
[----:B------:R-:W-:Y:S01]  /*5470*/  F2FP.SATFINITE.E4M3.F32.PACK_AB_MERGE_C R12, R39, R12, RZ ;  /* 0x0000000c270c723e */ /* 0x000fe200048070ff */
[-C--:B------:R-:W-:Y:S01]  /*5480*/  FFMA.FTZ R100, R89, R10.reuse, -R100 ;  /* 0x0000000a59647223 */ /* 0x080fe20000010864 */
[----:B------:R-:W-:Y:S01]  /*5490*/  F2FP.SATFINITE.E4M3.F32.PACK_AB_MERGE_C R13, R38, R13, RZ ;  /* 0x0000000d260d723e */ /* 0x000fe200048070ff */
[----:B------:R-:W-:Y:S01]  /*54a0*/  FFMA.FTZ R98, R87, R10, R98 ;  /* 0x0000000a57627223 */ /* 0x000fe20000010062 */
[----:B------:R-:W-:Y:S01]  /*54b0*/  F2FP.SATFINITE.E4M3.F32.PACK_AB_MERGE_C R8, R8, R95, RZ ;  /* 0x0000005f0808723e */ /* 0x000fe200048070ff */
[----:B------:R-:W-:Y:S01]  /*54c0*/  IMAD.MOV.U32 R10, RZ, RZ, R29 ;  /* 0x000000ffff0a7224 */ /* 0x000fe200078e001d */
[----:B------:R-:W-:-:S02]  /*54d0*/  F2FP.SATFINITE.E4M3.F32.PACK_AB_MERGE_C R11, R11, R94, RZ ;  /* 0x0000005e0b0b723e */ /* 0x000fc400048070ff */
[----:B------:R-:W-:Y:S01]  /*54e0*/  F2FP.SATFINITE.E4M3.F32.PACK_AB_MERGE_C R9, R9, R36, R12 ;  /* 0x000000240909723e */ /* 0x000fe2000480700c */
[----:B------:R-:W-:Y:S01]  /*54f0*/  IMAD.MOV.U32 R12, RZ, RZ, R30 ;  /* 0x000000ffff0c7224 */ /* 0x000fe200078e001e */
[----:B------:R-:W-:Y:S01]  /*5500*/  F2FP.SATFINITE.E4M3.F32.PACK_AB_MERGE_C R13, R14, R37, R13 ;  /* 0x000000250e0d723e */ /* 0x000fe2000480700d */
[----:B------:R-:W-:Y:S01]  /*5510*/  IMAD.MOV.U32 R14, RZ, RZ, R28 ;  /* 0x000000ffff0e7224 */ /* 0x000fe200078e001c */
[----:B------:R-:W-:Y:S01]  /*5520*/  F2FP.SATFINITE.E4M3.F32.PACK_AB_MERGE_C R15, R98, R93, R8 ;  /* 0x0000005d620f723e */ /* 0x000fe20004807008 */
[----:B------:R-:W-:Y:S01]  /*5530*/  IMAD.MOV.U32 R8, RZ, RZ, R31 ;  /* 0x000000ffff087224 */ /* 0x000fe200078e001f */
[----:B------:R-:W-:-:S07]  /*5540*/  F2FP.SATFINITE.E4M3.F32.PACK_AB_MERGE_C R11, R100, R91, R11 ;  /* 0x0000005b640b723e */ /* 0x000fce000480700b */
.L_x_1325:
[----:B------:R-:W-:Y:S05]  /*5550*/  BSYNC B2 ;  /* 0x0000000000027941 */ /* 0x000fea0003800000 */
.L_x_1324:
[----:B0-----:R0:W-:Y:S04]  /*5560*/  ST.E.128 desc[UR42][R72.64], R8 ;  /* 0x0000000848007985 */ /* 0x0011e8000c101d2a */
[----:B--2---:R0:W-:Y:S02]  /*5570*/  @!P5 ST.E.128 desc[UR42][R74.64], R12 ;  /* 0x0000000c4a00d985 */ /* 0x0041e4000c101d2a */
.L_x_1323:
[----:B------:R-:W-:Y:S05]  /*5580*/  BSYNC B1 ;  /* 0x0000000000017941 */ /* 0x000fea0003800000 */
.L_x_1322:
[----:B------:R-:W-:-:S13]  /*5590*/  ISETP.NE.AND P5, PT, R51, RZ, PT ;  /* 0x000000ff3300720c */ /* 0x000fda0003fa5270 */
[----:B------:R-:W-:Y:S05]  /*55a0*/  @!P5 BRA `(.L_x_1305) ;  /* 0x0000001000b8d947 */ /* 0x000fea0003800000 */
[----:B0-----:R-:W5:Y:S04]  /*55b0*/  LDL R12, [R1+0x30] ;  /* 0x00003000010c7983 */ /* 0x001f680000100800 */
[----:B------:R-:W3:Y:S04]  /*55c0*/  LDL R11, [R1+0x78] ;  /* 0x00007800010b7983 */ /* 0x000ee80000100800 */
[----:B------:R-:W3:Y:S01]  /*55d0*/  LDL R10, [R1+0x44] ;  /* 0x00004400010a7983 */ /* 0x000ee20000100800 */
[----:B------:R-:W-:Y:S01]  /*55e0*/  SEL R92, R53, R92, !P2 ;  /* 0x0000005c355c7207 */ /* 0x000fe20005000000 */
[----:B------:R-:W-:Y:S01]  /*55f0*/  BSSY B1, `(.L_x_1326) ;  /* 0x00000e4000017945 */ /* 0x000fe20003800000 */
[----:B------:R-:W-:-:S02]  /*5600*/  ISETP.GE.AND P6, PT, R66, R80, PT ;  /* 0x000000504200720c */ /* 0x000fc40003fc6270 */
[----:B------:R-:W-:Y:S02]  /*5610*/  SHF.R.S32.HI R9, RZ, 0x1f, R92 ;  /* 0x0000001fff097819 */ /* 0x000fe4000001145c */
[C---:B----4-:R-:W-:Y:S02]  /*5620*/  IADD3 R28, P5, R0.reuse, R82, RZ ;  /* 0x00000052001c7210 */ /* 0x050fe40007fbe0ff */
[----:B------:R-:W-:Y:S02]  /*5630*/  LEA.HI R9, R9, R92, RZ, 0x5 ;  /* 0x0000005c09097211 */ /* 0x000fe400078f28ff */
[----:B--2---:R-:W-:Y:S02]  /*5640*/  LEA.HI.X.SX32 R29, R0, R81, 0x1, P5 ;  /* 0x00000051001d7211 */ /* 0x004fe400028f0eff */
[----:B------:R-:W-:-:S04]  /*5650*/  SHF.R.S32.HI R8, RZ, 0x5, R9 ;  /* 0x00000005ff087819 */ /* 0x000fc80000011409 */
[----:B------:R-:W-:-:S04]  /*5660*/  LEA.HI.SX32 R8, R63, R8, 0x1c ;  /* 0x000000083f087211 */ /* 0x000fc800078fe2ff */
[C---:B------:R-:W-:Y:S01]  /*5670*/  LEA.HI R9, R8.reuse, R8, RZ, 0x1 ;  /* 0x0000000808097211 */ /* 0x040fe200078f08ff */
[----:B------:R-:W-:-:S04]  /*5680*/  IMAD.SHL.U32 R31, R8, 0x10, RZ ;  /* 0x00000010081f7824 */ /* 0x000fc800078e00ff */
[----:B------:R-:W-:-:S05]  /*5690*/  IMAD.SHL.U32 R9, R9, 0x800, RZ ;  /* 0x0000080009097824 */ /* 0x000fca00078e00ff */
[----:B------:R-:W-:Y:S02]  /*56a0*/  LOP3.LUT R9, R9, 0xfffff000, RZ, 0xc0, !PT ;  /* 0xfffff00009097812 */ /* 0x000fe400078ec0ff */
[----:B-----5:R-:W-:-:S04]  /*56b0*/  LOP3.LUT R8, R12, 0x10, R31, 0xf8, !PT ;  /* 0x000000100c087812 */ /* 0x020fc800078ef81f */
[----:B---3--:R-:W-:-:S04]  /*56c0*/  LOP3.LUT R8, R8, R11, RZ, 0x3c, !PT ;  /* 0x0000000b08087212 */ /* 0x008fc800078e3cff */
        /* <DEDUP_REMOVED lines=20> */
[----:B------:R-:W-:-:S02]  /*5810*/  SHF.R.U32.HI R38, RZ, 0x8, R33 ;  /* 0x00000008ff267819 */ /* 0x000fc40000011621 */
[----:B------:R-:W-:Y:S02]  /*5820*/  SHF.R.U32.HI R37, RZ, 0x8, R35 ;  /* 0x00000008ff257819 */ /* 0x000fe40000011623 */
[----:B------:R-:W-:Y:S02]  /*5830*/  LOP3.LUT R7, R6, 0xff00, R7, 0xf8, !PT ;  /* 0x0000ff0006077812 */ /* 0x000fe400078ef807 */
[----:B------:R-:W-:Y:S02]  /*5840*/  LOP3.LUT R34, R33, 0xff0000ff, RZ, 0xc0, !PT ;  /* 0xff0000ff21227812 */ /* 0x000fe400078ec0ff */
        /* <DEDUP_REMOVED lines=32> */
[----:B------:R-:W-:Y:S01]  /*5a50*/  FMUL.FTZ R74, R33, R36 ;  /* 0x00000024214a7220 */ /* 0x000fe20000410000 */
        /* <DEDUP_REMOVED lines=24> */
[-C--:B------:R-:W-:Y:S01]  /*5be0*/  F2FP.F16.E4M3.UNPACK_B R34, R10.reuse.H1 ;  /* 0x0000000aff22723e */ /* 0x080fe200030006ff */
[----:B------:R-:W-:Y:S01]  /*5bf0*/  HADD2.F32 R72, -RZ, R38.H0_H0 ;  /* 0x20000026ff487230 */ /* 0x000fe20000004100 */
[----:B------:R-:W-:Y:S01]  /*5c00*/  F2FP.F16.E4M3.UNPACK_B R85, R85 ;  /* 0x00000055ff55723e */ /* 0x000fe200020006ff */
[----:B------:R-:W-:Y:S01]  /*5c10*/  HADD2.F32 R80, -RZ, R36.H1_H1 ;  /* 0x30000024ff507230 */ /* 0x000fe20000004100 */
[----:B------:R-:W-:Y:S01]  /*5c20*/  F2FP.F16.E4M3.UNPACK_B R10, R10 ;  /* 0x0000000aff0a723e */ /* 0x000fe200020006ff */
[----:B------:R-:W-:-:S02]  /*5c30*/  HADD2.F32 R36, -RZ, R34.H0_H0 ;  /* 0x20000022ff247230 */ /* 0x000fc40000004100 */
[----:B------:R-:W-:Y:S01]  /*5c40*/  FMUL.FTZ R89, R72, R87 ;  /* 0x0000005748597220 */ /* 0x000fe20000410000 */
[----:B------:R-:W-:Y:S01]  /*5c50*/  HADD2.F32 R75, -RZ, R74.H0_H0 ;  /* 0x2000004aff4b7230 */ /* 0x000fe20000004100 */
[----:B------:R-:W-:Y:S01]  /*5c60*/  F2FP.F16.E4M3.UNPACK_B R83, R83 ;  /* 0x00000053ff53723e */ /* 0x000fe200020006ff */
[----:B------:R-:W-:Y:S02]  /*5c70*/  HADD2.F32 R73, -RZ, R38.H1_H1 ;  /* 0x30000026ff497230 */ /* 0x000fe40000004100 */
[C---:B------:R-:W-:Y:S01]  /*5c80*/  FMUL.FTZ R87, R36.reuse, R87 ;  /* 0x0000005724577220 */ /* 0x040fe20000410000 */
[----:B------:R-:W-:Y:S02]  /*5c90*/  HADD2.F32 R38, -RZ, R34.H1_H1 ;  /* 0x30000022ff267230 */ /* 0x000fe40000004100 */
[-C--:B------:R-:W-:Y:S01]  /*5ca0*/  FFMA.FTZ R34, R36, R75.reuse, -R89 ;  /* 0x0000004b24227223 */ /* 0x080fe20000010859 */
[----:B------:R-:W-:Y:S02]  /*5cb0*/  HADD2.F32 R74, -RZ, R74.H1_H1 ;  /* 0x3000004aff4a7230 */ /* 0x000fe40000004100 */
[----:B------:R-:W-:Y:S01]  /*5cc0*/  FMUL.FTZ R89, R73, R80 ;  /* 0x0000005049597220 */ /* 0x000fe20000410000 */
[----:B------:R-:W-:Y:S01]  /*5cd0*/  F2FP.F16.E4M3.UNPACK_B R36, R14 ;  /* 0x0000000eff24723e */ /* 0x000fe200020006ff */
[----:B------:R-:W-:Y:S01]  /*5ce0*/  FMUL.FTZ R80, R38, R80 ;  /* 0x0000005026507220 */ /* 0x000fe20000410000 */
[----:B------:R-:W-:Y:S01]  /*5cf0*/  FFMA.FTZ R72, R72, R75, R87 ;  /* 0x0000004b48487223 */ /* 0x000fe20000010057 */
[----:B------:R-:W-:Y:S01]  /*5d00*/  FFMA.FTZ R91, R38, R74, -R89 ;  /* 0x0000004a265b7223 */ /* 0x000fe20000010859 */
[----:B------:R-:W-:-:S02]  /*5d10*/  HADD2.F32 R75, -RZ, R85.H0_H0 ;  /* 0x20000055ff4b7230 */ /* 0x000fc40000004100 */
[----:B------:R-:W-:Y:S01]  /*5d20*/  FFMA.FTZ R39, R39, R84, R86 ;  /* 0x0000005427277223 */ /* 0x000fe20000010056 */
[----:B------:R-:W-:Y:S01]  /*5d30*/  HADD2.F32 R38, -RZ, R36.H0_H0 ;  /* 0x20000024ff267230 */ /* 0x000fe20000004100 */
[----:B------:R-:W-:Y:S01]  /*5d40*/  F2FP.SATFINITE.E4M3.F32.PACK_AB_MERGE_C R12, R35, R12, RZ ;  /* 0x0000000c230c723e */ /* 0x000fe200048070ff */
[----:B------:R-:W-:Y:S02]  /*5d50*/  HADD2.F32 R85, -RZ, R85.H1_H1 ;  /* 0x30000055ff557230 */ /* 0x000fe40000004100 */
[----:B------:R-:W-:Y:S01]  /*5d60*/  FFMA.FTZ R93, R73, R74, R80 ;  /* 0x0000004a495d7223 */ /* 0x000fe20000010050 */
[----:B------:R-:W-:Y:S02]  /*5d70*/  HADD2.F32 R14, -RZ, R10.H0_H0 ;  /* 0x2000000aff0e7230 */ /* 0x000fe40000004100 */
[----:B------:R-:W-:Y:S01]  /*5d80*/  FMUL.FTZ R87, R38, R75 ;  /* 0x0000004b26577220 */ /* 0x000fe20000410000 */
[----:B------:R-:W-:Y:S01]  /*5d90*/  HADD2.F32 R36, -RZ, R36.H1_H1 ;  /* 0x30000024ff247230 */ /* 0x000fe20000004100 */
[----:B------:R-:W-:Y:S01]  /*5da0*/  F2FP.SATFINITE.E4M3.F32.PACK_AB_MERGE_C R8, R33, R8, RZ ;  /* 0x000000082108723e */ /* 0x000fe200048070ff */
[----:B------:R-:W-:Y:S01]  /*5db0*/  HADD2.F32 R10, -RZ, R10.H1_H1 ;  /* 0x3000000aff0a7230 */ /* 0x000fe20000004100 */
[----:B------:R-:W-:Y:S01]  /*5dc0*/  F2FP.SATFINITE.E4M3.F32.PACK_AB_MERGE_C R91, R91, R34, RZ ;  /* 0x000000225b5b723e */ /* 0x000fe200048070ff */
[----:B------:R-:W-:-:S02]  /*5dd0*/  HADD2.F32 R73, -RZ, R83.H0_H0 ;  /* 0x20000053ff497230 */ /* 0x000fc40000004100 */
        /* <DEDUP_REMOVED lines=65> */
[----:B------:R-:W-:Y:S01]  /*61f0*/  F2FP.SATFINITE.E4M3.F32.PACK_AB_MERGE_C R6, R33, R6, RZ ;  /* 0x000000062106723e */ /* 0x000fe200048070ff */
        /* <DEDUP_REMOVED lines=24> */
[----:B------:R-:W-:Y:S01]  /*6380*/  F2FP.SATFINITE.E4M3.F32.PACK_AB_MERGE_C R10, R10, R87, R91 ;  /* 0x000000570a0a723e */ /* 0x000fe2000480705b */
        /* <DEDUP_REMOVED lines=10> */
.L_x_1327:
[----:B------:R-:W-:Y:S05]  /*6430*/  BSYNC B1 ;  /* 0x0000000000017941 */ /* 0x000fea0003800000 */
.L_x_1326:
[----:B0-----:R0:W-:Y:S01]  /*6440*/  ST.E.128 desc[UR42][R28.64], R8 ;  /* 0x000000081c007985 */ /* 0x0011e2000c101d2a */
[----:B------:R-:W-:-:S13]  /*6450*/  ISETP.GE.AND P5, PT, R31, R90, PT ;  /* 0x0000005a1f00720c */ /* 0x000fda0003fa6270 */
[----:B------:R-:W-:Y:S05]  /*6460*/  @P5 BRA `(.L_x_1305) ;  /* 0x0000000400085947 */ /* 0x000fea0003800000 */
[----:B------:R-:W-:-:S04]  /*6470*/  IADD3 R4, P5, R82, R31, RZ ;  /* 0x0000001f52047210 */ /* 0x000fc80007fbe0ff */
[----:B------:R-:W-:-:S05]  /*6480*/  LEA.HI.X.SX32 R5, R31, R81, 0x1, P5 ;  /* 0x000000511f057211 */ /* 0x000fca00028f0eff */
[----:B--2---:R2:W-:Y:S01]  /*6490*/  ST.E.128 desc[UR42][R4.64], R12 ;  /* 0x0000000c04007985 */ /* 0x0045e2000c101d2a */
[----:B------:R-:W-:Y:S05]  /*64a0*/  BRA `(.L_x_1305) ;  /* 0x0000000000f87947 */ /* 0x000fea0003800000 */
.L_x_1297:
[----:B------:R-:W-:-:S06]  /*64b0*/  UISETP.NE.AND UP0, UPT, UR38, 0x3, UPT ;  /* 0x000000032600788c */ /* 0x000fcc000bf05270 */
[----:B------:R-:W-:-:S13]  /*64c0*/  PLOP3.LUT P0, PT, PT, PT, UP0, 0x80, 0x0 ;  /* 0x000000000000781c */ /* 0x000fda0003f0f008 */
[----:B------:R-:W-:Y:S05]  /*64d0*/  @!P0 BRA `(.L_x_1328) ;  /* 0x0000000000048947 */ /* 0x000fea0003800000 */
[----:B------:R-:W-:Y:S01]  /*64e0*/  BPT.TRAP 0x1 ;  /* 0x000000040000795c */ /* 0x000fe20000300000 */
.L_x_1328:
[----:B------:R-:W2:Y:S01]  /*64f0*/  LDL R4, [R1+0x18] ;  /* 0x0000180001047983 */ /* 0x000ea20000100800 */
[----:B------:R-:W-:Y:S01]  /*6500*/  IMAD R68, R23, 0x8, R18 ;  /* 0x0000000817447824 */ /* 0x000fe200078e0212 */
[----:B------:R-:W-:Y:S01]  /*6510*/  BSSY B1, `(.L_x_1329) ;  /* 0x0000005000017945 */ /* 0x000fe20003800000 */
[----:B------:R-:W-:Y:S02]  /*6520*/  SHF.R.S32.HI R76, RZ, 0x1f, R77 ;  /* 0x0000001fff4c7819 */ /* 0x000fe4000001144d */
[----:B--2---:R-:W-:-:S04]  /*6530*/  SHF.L.U32 R79, R4, 0x1f, RZ ;  /* 0x0000001f044f7819 */ /* 0x004fc800000006ff */
[----:B------:R-:W0:Y:S02]  /*6540*/  SYNCS.PHASECHK.TRANS64.TRYWAIT P5, [R68+URZ+0x19c90], R79 ;  /* 0x019c904f440075a7 */ /* 0x000e2400080a017f */
[----:B0-----:R-:W-:Y:S05]  /*6550*/  @!P5 BRA `(.L_x_1330) ;  /* 0x000001d400b8d947 */ /* 0x001fea0003800000 */
.L_x_1647:
[----:B------:R-:W-:Y:S05]  /*6560*/  BSYNC B1 ;  /* 0x0000000000017941 */ /* 0x000fea0003800000 */
.L_x_1329:
[----:B------:R-:W1:Y:S01]  /*6570*/  S2R R8, SR_TID.X ;  /* 0x0000000000087919 */ /* 0x000e620000002100 */
[----:B------:R-:W-:Y:S01]  /*6580*/  ULDC.64 UR4, c[0x0][0x300] ;  /* 0x0000c00000047ab9 */ /* 0x000fe20000000a00 */
[----:B-----5:R-:W-:Y:S01]  /*6590*/  SHF.R.S32.HI R71, RZ, 0x1f, R78 ;  /* 0x0000001fff477819 */ /* 0x020fe2000001144e */
[----:B------:R-:W-:Y:S02]  /*65a0*/  IMAD R6, R76, UR4, RZ ;  /* 0x000000044c067c24 */ /* 0x000fe4000f8e02ff */
        /* <DEDUP_REMOVED lines=15> */
[----:B-1----:R-:W-:Y:S01]  /*66a0*/  VIADD R8, R8, 0xffffff80 ;  /* 0xffffff8008087836 */ /* 0x002fe20000000000 */
[----:B------:R-:W-:Y:S01]  /*66b0*/  IADD3 R4, P6, R4, UR4, RZ ;  /* 0x0000000404047c10 */ /* 0x000fe2000ffde0ff */
[----:B------:R-:W-:-:S03]  /*66c0*/  UMOV UR4, 0xffffffff ;  /* 0xffffffff00047882 */ /* 0x000fc60000000000 */
[----:B------:R-:W-:Y:S02]  /*66d0*/  LEA.HI R8, R8, R8, RZ, 0x1 ;  /* 0x0000000808087211 */ /* 0x000fe400078f08ff */
[----:B------:R-:W-:Y:S02]  /*66e0*/  IADD3.X R13, R5, UR5, R7, P6, !PT ;  /* 0x00000005050d7c10 */ /* 0x000fe4000b7fe407 */
[----:B------:R-:W-:-:S04]  /*66f0*/  SHF.R.S32.HI R8, RZ, 0x1, R8 ;  /* 0x00000001ff087819 */ /* 0x000fc80000011408 */
[----:B------:R-:W-:Y:S01]  /*6700*/  ISETP.GT.AND P5, PT, R70, R8, PT ;  /* 0x000000084600720c */ /* 0x000fe20003fa4270 */
[----:B------:R-:W-:-:S12]  /*6710*/  BRA.DIV UR4, `(.L_x_1331) ;  /* 0x000001d6045c7947 */ /* 0x000fd8000b800000 */
[----:B------:R1:W2:Y:S04]  /*6720*/  SHFL.IDX PT, R29, R13, RZ, 0x1e1f ;  /* 0x001e1fff0d1d7589 */ /* 0x0002a800000e0000 */
[----:B------:R1:W3:Y:S02]  /*6730*/  SHFL.IDX PT, R14, R4, RZ, 0x1e1f ;  /* 0x001e1fff040e7589 */ /* 0x0002e400000e0000 */
.L_x_1651:
[----:B------:R-:W-:Y:S05]  /*6740*/  @!P5 BRA `(.L_x_1305) ;  /* 0x000000000050d947 */ /* 0x000fea0003800000 */
[----:B------:R-:W4:Y:S01]  /*6750*/  LDL R10, [R1+0x28] ;  /* 0x00002800010a7983 */ /* 0x000f220000100800 */
[----:B------:R-:W-:-:S03]  /*6760*/  ULDC UR4, c[0x0][0x2f4] ;  /* 0x0000bd0000047ab9 */ /* 0x000fc60000000800 */
[----:B------:R-:W5:Y:S04]  /*6770*/  LDL R12, [R1+0x14] ;  /* 0x00001400010c7983 */ /* 0x000f680000100800 */
        /* <DEDUP_REMOVED lines=11> */
[----:B-----5:R-:W-:-:S03]  /*6830*/  ISETP.GE.AND P6, PT, R12, UR4, PT ;  /* 0x000000040c007c0c */ /* 0x020fc6000bfc6270 */
[----:B--2---:R1:W-:Y:S10]  /*6840*/  @!P5 ST.E.128 desc[UR42][R8.64], R4 ;  /* 0x000000040800d985 */ /* 0x0043f4000c101d2a */
[----:B------:R-:W2:Y:S01]  /*6850*/  @!P6 LDS.128 R4, [R69+0x15800] ;  /* 0x015800004504e984 */ /* 0x000ea20000000c00 */
[----:B-1----:R-:W-:-:S05]  /*6860*/  @!P6 IADD3 R8, P5, R12, R14, RZ ;  /* 0x0000000e0c08e210 */ /* 0x002fca0007fbe0ff */
[----:B------:R-:W-:-:S05]  /*6870*/  @!P6 IMAD.X R9, R29, 0x1, R11, P5 ;  /* 0x000000011d09e824 */ /* 0x000fca00028e060b */
[----:B--2---:R4:W-:Y:S03]  /*6880*/  @!P6 ST.E.128 desc[UR42][R8.64], R4 ;  /* 0x000000040800e985 */ /* 0x0049e6000c101d2a */
.L_x_1305:
[----:B------:R-:W-:Y:S05]  /*6890*/  BSYNC B0 ;  /* 0x0000000000007941 */ /* 0x000fea0003800000 */
.L_x_1296:
        /* <DEDUP_REMOVED lines=11> */
[----:B------:R-:W-:-:S05]  /*6950*/  @!P5 VIADD R4, R68, 0x19ca0 ;  /* 0x00019ca04404d836 */ /* 0x000fca0000000000 */
[----:B------:R-:W-:-:S04]  /*6960*/  @!P5 PRMT R4, RZ, 0x654, R4 ;  /* 0x00000654ff04d816 */ /* 0x000fc80000000004 */
[----:B------:R1:W-:Y:S01]  /*6970*/  @!P5 SYNCS.ARRIVE.TRANS64.RED.A1T0 RZ, [R4+URZ], RZ ;  /* 0x000000ff04ffd9a7 */ /* 0x0003e2000810043f */
[----:B------:R-:W-:Y:S05]  /*6980*/  @!P0 BRA `(.L_x_1333) ;  /* 0x0000000000048947 */ /* 0x000fea0003800000 */
[----:B------:R-:W-:Y:S01]  /*6990*/  BPT.TRAP 0x1 ;  /* 0x000000040000795c */ /* 0x000fe20000300000 */
.L_x_1333:
[----:B------:R-:W-:Y:S05]  /*69a0*/  BSYNC B0 ;  /* 0x0000000000007941 */ /* 0x000fea0003800000 */
.L_x_1332:
[----:B------:R-:W0:Y:S01]  /*69b0*/  SYNCS.PHASECHK.TRANS64.TRYWAIT P0, [R68+URZ+0x19cb0], R79 ;  /* 0x019cb04f440075a7 */ /* 0x000e22000800017f */
[----:B------:R-:W-:Y:S04]  /*69c0*/  BSSY B0, `(.L_x_1334) ;  /* 0x0000002000007945 */ /* 0x000fe80003800000 */
[----:B0-----:R-:W-:Y:S05]  /*69d0*/  @!P0 BRA `(.L_x_1335) ;  /* 0x000001d000f08947 */ /* 0x001fea0003800000 */
.L_x_1652:
[----:B------:R-:W-:Y:S05]  /*69e0*/  BSYNC B0 ;  /* 0x0000000000007941 */ /* 0x000fea0003800000 */
.L_x_1334:
        /* <DEDUP_REMOVED lines=28> */
[----:B---3--:R-:W3:Y:S04]  /*6bb0*/  LDL R14, [R1+0x14] ;  /* 0x00001400010e7983 */ /* 0x008ee80000100800 */
        /* <DEDUP_REMOVED lines=11> */
[----:B---3--:R-:W-:-:S03]  /*6c70*/  ISETP.GE.AND P6, PT, R14, UR4, PT ;  /* 0x000000040e007c0c */ /* 0x008fc6000bfc6270 */
[----:B--2---:R1:W-:Y:S10]  /*6c80*/  @!P0 ST.E.128 desc[UR42][R8.64], R4 ;  /* 0x0000000408008985 */ /* 0x0043f4000c101d2a */
[----:B------:R-:W2:Y:S01]  /*6c90*/  @!P6 LDS.128 R4, [R69+0xb000] ;  /* 0x00b000004504e984 */ /* 0x000ea20000000c00 */
[----:B-1----:R-:W-:-:S05]  /*6ca0*/  @!P6 IADD3 R8, P0, R14, R13, RZ ;  /* 0x0000000d0e08e210 */ /* 0x002fca0007f1e0ff */
[----:B------:R-:W-:-:S05]  /*6cb0*/  @!P6 IMAD.X R9, R11, 0x1, R12, P0 ;  /* 0x000000010b09e824 */ /* 0x000fca00000e060c */
[----:B--2---:R1:W-:Y:S03]  /*6cc0*/  @!P6 ST.E.128 desc[UR42][R8.64], R4 ;  /* 0x000000040800e985 */ /* 0x0043e6000c101d2a */
.L_x_1337:
[----:B------:R-:W-:Y:S05]  /*6cd0*/  BSYNC B0 ;  /* 0x0000000000007941 */ /* 0x000fea0003800000 */
.L_x_1336:
[----:B-1----:R-:W5:Y:S01]  /*6ce0*/  LDL.LU R5, [R1+0x18] ;  /* 0x0000180001057983 */ /* 0x002f620000300800 */
[----:B0-----:R-:W-:Y:S01]  /*6cf0*/  @!P5 VIADD R68, R68, 0x19cc0 ;  /* 0x00019cc04444d836 */ /* 0x001fe20000000000 */
[----:B------:R-:W-:Y:S01]  /*6d00*/  PLOP3.LUT P0, PT, PT, PT, PT, 0x8, 0x0 ;  /* 0x000000000000781c */ /* 0x000fe20003f0e170 */
[----:B------:R-:W-:Y:S01]  /*6d10*/  VIADD R23, R23, 0x1 ;  /* 0x0000000117177836 */ /* 0x000fe20000000000 */
[----:B------:R-:W-:Y:S01]  /*6d20*/  @!PT LDS RZ, [RZ] ;  /* 0x00000000fffff984 */ /* 0x000fe20000000800 */
[----:B------:R-:W-:Y:S01]  /*6d30*/  @!PT LDS RZ, [RZ] ;  /* 0x00000000fffff984 */ /* 0x000fe20000000800 */
[----:B------:R-:W-:Y:S01]  /*6d40*/  @!PT LDS RZ, [RZ] ;  /* 0x00000000fffff984 */ /* 0x000fe20000000800 */
[----:B------:R-:W-:Y:S01]  /*6d50*/  @!PT LDS RZ, [RZ] ;  /* 0x00000000fffff984 */ /* 0x000fe20000000800 */
[----:B------:R0:W-:Y:S06]  /*6d60*/  MEMBAR.ALL.CTA ;  /* 0x0000000000007992 */ /* 0x0001ec0000008000 */
[----:B0-----:R-:W0:Y:S01]  /*6d70*/  FENCE.VIEW.ASYNC.S ;  /* 0x00000000000073c6 */ /* 0x001e220000000000 */
[----:B------:R-:W-:Y:S01]  /*6d80*/  @!P5 PRMT R68, RZ, 0x654, R68 ;  /* 0x00000654ff44d816 */ /* 0x000fe20000000044 */
[----:B0-----:R0:W-:Y:S06]  /*6d90*/  BAR.SYNC.DEFER_BLOCKING R54, 0x80 ;  /* 0x000200360000751d */ /* 0x0011ec0000010000 */
[----:B------:R0:W-:Y:S01]  /*6da0*/  @!P5 SYNCS.ARRIVE.TRANS64.RED.A1T0 RZ, [R68+URZ], RZ ;  /* 0x000000ff44ffd9a7 */ /* 0x0001e2000810043f */
[----:B------:R-:W-:-:S04]  /*6db0*/  ISETP.NE.AND P5, PT, R23, 0x2, PT ;  /* 0x000000021700780c */ /* 0x000fc80003fa5270 */
[----:B------:R-:W-:Y:S02]  /*6dc0*/  SEL R4, RZ, 0x1, P5 ;  /* 0x00000001ff047807 */ /* 0x000fe40002800000 */
[----:B------:R-:W-:Y:S02]  /*6dd0*/  SEL R23, R23, RZ, P5 ;  /* 0x000000ff17177207 */ /* 0x000fe40002800000 */
[----:B-----5:R-:W-:-:S05]  /*6de0*/  LOP3.LUT R5, R5, R4, RZ, 0x3c, !PT ;  /* 0x0000000405057212 */ /* 0x020fca00078e3cff */
[----:B------:R0:W-:Y:S01]  /*6df0*/  STL [R1+0x18], R5 ;  /* 0x0000180501007387 */ /* 0x0001e20000100800 */
[----:B------:R-:W-:Y:S05]  /*6e00*/  @P4 BRA `(.L_x_1338) ;  /* 0xffffffb400a04947 */ /* 0x000fea000383ffff */
.L_x_1291:
[----:B------:R-:W2:Y:S01]  /*6e10*/  LDL R8, [R1+0x2c] ;  /* 0x00002c0001087983 */ /* 0x000ea20000100800 */
[----:B------:R-:W1:Y:S03]  /*6e20*/  LDC R0, c[0x0][0x448] ;  /* 0x00011200ff007b82 */ /* 0x000e660000000800 */
[----:B------:R-:W3:Y:S05]  /*6e30*/  LDL R6, [R1+0x8] ;  /* 0x0000080001067983 */ /* 0x000eea0000100800 */
[----:B------:R-:W4:Y:S01]  /*6e40*/  LDC.64 R2, c[0x0][0x9e0] ;  /* 0x00027800ff027b82 */ /* 0x000f220000000a00 */
[----:B-1----:R-:W-:-:S13]  /*6e50*/  ISETP.NE.AND P1, PT, R0, 0x1, PT ;  /* 0x000000010000780c */ /* 0x002fda0003f25270 */
[----:B0-----:R-:W0:Y:S08]  /*6e60*/  @P1 LDC R5, c[0x0][0x44c] ;  /* 0x00011300ff051b82 */ /* 0x001e300000000800 */
[----:B------:R-:W1:Y:S01]  /*6e70*/  @P1 LDC R4, c[0x0][0x450] ;  /* 0x00011400ff041b82 */ /* 0x000e620000000800 */
[----:B------:R-:W-:Y:S01]  /*6e80*/  BSSY B0, `(.L_x_1339) ;  /* 0x000000a000007945 */ /* 0x000fe20003800000 */
[----:B----4-:R-:W-:Y:S01]  /*6e90*/  ISETP.GE.AND P2, PT, R3, 0x1, PT ;  /* 0x000000010300780c */ /* 0x010fe20003f46270 */
[----:B--2---:R-:W-:-:S04]  /*6ea0*/  VIADD R0, R8, 0xbf ;  /* 0x000000bf08007836 */ /* 0x004fc80000000000 */
[----:B0-----:R-:W-:Y:S01]  /*6eb0*/  @P1 IMAD.HI.U32 R5, R0, R5, RZ ;  /* 0x0000000500051227 */ /* 0x001fe200078e00ff */
[----:B---3--:R-:W-:-:S04]  /*6ec0*/  IADD3 R7, R6, 0x1, -R157 ;  /* 0x0000000106077810 */ /* 0x008fc80007ffe89d */
[----:B-1----:R-:W-:-:S05]  /*6ed0*/  @P1 SHF.R.U32.HI R0, RZ, R4, R5 ;  /* 0x00000004ff001219 */ /* 0x002fca0000011605 */
[----:B------:R-:W-:Y:S01]  /*6ee0*/  IMAD.IADD R5, R7, 0x1, R0 ;  /* 0x0000000107057824 */ /* 0x000fe200078e0200 */
[----:B------:R-:W-:Y:S06]  /*6ef0*/  @P0 BRA `(.L_x_1340) ;  /* 0x0000000000080947 */ /* 0x000fec0003800000 */
[----:B------:R-:W0:Y:S02]  /*6f00*/  FENCE.VIEW.ASYNC.G ;  /* 0x00000000000073c6 */ /* 0x000e240000000100 */
[----:B0-----:R-:W-:Y:S06]  /*6f10*/  BAR.ARV 0xc, 0x200 ;  /* 0x0308000000007b1d */ /* 0x001fec0000002000 */
.L_x_1340:
[----:B------:R-:W-:Y:S05]  /*6f20*/  BSYNC B0 ;  /* 0x0000000000007941 */ /* 0x000fea0003800000 */
.L_x_1339:
[----:B------:R-:W-:Y:S01]  /*6f30*/  IMAD.IADD R2, R5, 0x1, R2 ;  /* 0x0000000105027824 */ /* 0x000fe200078e0202 */
[----:B------:R-:W-:Y:S06]  /*6f40*/  @!P2 BRA `(.L_x_1341) ;  /* 0x000000000048a947 */ /* 0x000fec0003800000 */
        /* <DEDUP_REMOVED lines=11> */
.L_x_1343:
[----:B------:R-:W-:-:S13]  /*7000*/  ISETP.NE.AND P0, PT, R3, 0x1, PT ;  /* 0x000000010300780c */ /* 0x000fda0003f05270 */
[----:B------:R-:W0:Y:S02]  /*7010*/  @P0 LDC.64 R4, c[0x0][0x9e8] ;  /* 0x00027a00ff040b82 */ /* 0x000e240000000a00 */
[----:B0-----:R-:W-:-:S05]  /*7020*/  @P0 IMAD.HI.U32 R4, R0, R4, RZ ;  /* 0x0000000400040227 */ /* 0x001fca00078e00ff */
[----:B------:R-:W-:-:S07]  /*7030*/  @P0 SHF.R.U32.HI R0, RZ, R5, R4 ;  /* 0x00000005ff000219 */ /* 0x000fce0000011604 */
.L_x_1344:
[----:B------:R-:W-:Y:S05]  /*7040*/  BSYNC B0 ;  /* 0x0000000000007941 */ /* 0x000fea0003800000 */
.L_x_1342:
[----:B------:R-:W-:-:S05]  /*7050*/  IMAD R5, R0, R3, R3 ;  /* 0x0000000300057224 */ /* 0x000fca00078e0203 */
[----:B------:R-:W-:-:S07]  /*7060*/  VIMNMX R2, R2, R5, PT ;  /* 0x0000000502027248 */ /* 0x000fce0003fe0100 */
.L_x_1341:
[----:B------:R-:W0:Y:S01]  /*7070*/  @P1 LDC R0, c[0x0][0x44c] ;  /* 0x00011300ff001b82 */ /* 0x000e220000000800 */
[----:B------:R-:W-:Y:S01]  /*7080*/  VIADD R2, R2, 0x7f ;  /* 0x0000007f02027836 */ /* 0x000fe20000000000 */
[----:B------:R-:W-:Y:S01]  /*7090*/  ULDC UR4, c[0x0][0x9dc] ;  /* 0x0002770000047ab9 */ /* 0x000fe20000000800 */
[----:B------:R-:W-:-:S03]  /*70a0*/  IMAD.MOV.U32 R7, RZ, RZ, R8 ;  /* 0x000000ffff077224 */ /* 0x000fc600078e0008 */
[----:B------:R-:W-:Y:S02]  /*70b0*/  SHF.R.S32.HI R5, RZ, 0x1f, R2 ;  /* 0x0000001fff057819 */ /* 0x000fe40000011402 */
[----:B------:R-:W1:Y:S02]  /*70c0*/  @P1 LDC R9, c[0x0][0x450] ;  /* 0x00011400ff091b82 */ /* 0x000e640000000800 */
[----:B------:R-:W-:-:S04]  /*70d0*/  LEA.HI R5, R5, R2, RZ, 0x7 ;  /* 0x0000000205057211 */ /* 0x000fc800078f38ff */
[----:B------:R-:W-:-:S04]  /*70e0*/  SHF.R.S32.HI R5, RZ, 0x7, R5 ;  /* 0x00000007ff057819 */ /* 0x000fc80000011405 */
[----:B------:R-:W-:Y:S01]  /*70f0*/  VIMNMX R89, R26, R5, PT ;  /* 0x000000051a597248 */ /* 0x000fe20003fe0100 */
        /* <DEDUP_REMOVED lines=15> */
.L_x_1347:
[----:B------:R-:W-:-:S13]  /*71f0*/  ISETP.NE.AND P0, PT, R3, 0x1, PT ;  /* 0x000000010300780c */ /* 0x000fda0003f05270 */
[----:B------:R-:W0:Y:S02]  /*7200*/  @P0 LDC.64 R6, c[0x0][0x9e8] ;  /* 0x00027a00ff060b82 */ /* 0x000e240000000a00 */
[----:B0-----:R-:W-:-:S05]  /*7210*/  @P0 IMAD.HI.U32 R2, R0, R6, RZ ;  /* 0x0000000600020227 */ /* 0x001fca00078e00ff */
[----:B------:R-:W-:-:S07]  /*7220*/  @P0 SHF.R.U32.HI R0, RZ, R7, R2 ;  /* 0x00000007ff000219 */ /* 0x000fce0000011602 */
.L_x_1348:
[----:B------:R-:W-:Y:S05]  /*7230*/  BSYNC B0 ;  /* 0x0000000000007941 */ /* 0x000fea0003800000 */
.L_x_1346:
[----:B------:R-:W-:-:S05]  /*7240*/  IMAD R3, R0, R3, RZ ;  /* 0x0000000300037224 */ /* 0x000fca00078e02ff */
[----:B------:R-:W-:-:S07]  /*7250*/  VIMNMX R4, R4, R3, !PT ;  /* 0x0000000304047248 */ /* 0x000fce0007fe0100 */
.L_x_1345:
[----:B------:R-:W-:Y:S01]  /*7260*/  SHF.R.S32.HI R3, RZ, 0x1f, R4 ;  /* 0x0000001fff037819 */ /* 0x000fe20000011404 */
[----:B------:R-:W-:Y:S01]  /*7270*/  IMAD.MOV.U32 R0, RZ, RZ, RZ ;  /* 0x000000ffff007224 */ /* 0x000fe200078e00ff */
[----:B------:R-:W-:Y:S02]  /*7280*/  PLOP3.LUT P0, PT, PT, PT, PT, 0x80, 0x0 ;  /* 0x000000000000781c */ /* 0x000fe40003f0f070 */
[----:B------:R-:W-:Y:S02]  /*7290*/  CS2R R134, SRZ ;  /* 0x0000000000867805 */ /* 0x000fe4000001ff00 */
[----:B------:R-:W-:Y:S02]  /*72a0*/  LEA.HI R3, R3, R4, RZ, 0x7 ;  /* 0x0000000403037211 */ /* 0x000fe400078f38ff */
[----:B------:R-:W-:Y:S02]  /*72b0*/  CS2R R26, SRZ ;  /* 0x00000000001a7805 */ /* 0x000fe4000001ff00 */
[----:B------:R-:W-:-:S02]  /*72c0*/  CS2R R20, SRZ ;  /* 0x0000000000147805 */ /* 0x000fc4000001ff00 */
[----:B------:R-:W-:Y:S02]  /*72d0*/  CS2R R128, SRZ ;  /* 0x0000000000807805 */ /* 0x000fe4000001ff00 */
[----:B------:R-:W-:Y:S02]  /*72e0*/  SHF.R.S32.HI R3, RZ, 0x7, R3 ;  /* 0x00000007ff037819 */ /* 0x000fe40000011403 */
[----:B------:R-:W-:Y:S02]  /*72f0*/  CS2R R12, SRZ ;  /* 0x00000000000c7805 */ /* 0x000fe4000001ff00 */
[----:B------:R-:W-:Y:S02]  /*7300*/  CS2R R126, SRZ ;  /* 0x00000000007e7805 */ /* 0x000fe4000001ff00 */
[----:B------:R-:W-:Y:S02]  /*7310*/  CS2R R28, SRZ ;  /* 0x00000000001c7805 */ /* 0x000fe4000001ff00 */
[----:B------:R-:W-:-:S02]  /*7320*/  VIMNMX R5, RZ, R3, !PT ;  /* 0x00000003ff057248 */ /* 0x000fc40007fe0100 */
[----:B------:R-:W-:Y:S02]  /*7330*/  CS2R R14, SRZ ;  /* 0x00000000000e7805 */ /* 0x000fe4000001ff00 */
[----:B------:R-:W-:Y:S01]  /*7340*/  CS2R R120, SRZ ;  /* 0x0000000000787805 */ /* 0x000fe2000001ff00 */
[----:B------:R-:W-:Y:S01]  /*7350*/  IMAD.MOV.U32 R25, RZ, RZ, RZ ;  /* 0x000000ffff197224 */ /* 0x000fe200078e00ff */
[----:B------:R-:W-:Y:S01]  /*7360*/  ISETP.GT.AND P1, PT, R89, R5, PT ;  /* 0x000000055900720c */ /* 0x000fe20003f24270 */
[----:B------:R0:W-:Y:S01]  /*7370*/  STL [R1+0x4c], R5 ;  /* 0x00004c0501007387 */ /* 0x0001e20000100800 */
        /* <DEDUP_REMOVED lines=11> */
[----:B------:R-:W-:Y:S02]  /*7430*/  CS2R R96, SRZ ;  /* 0x0000000000607805 */ /* 0x000fe4000001ff00 */
[----:B------:R-:W-:Y:S01]  /*7440*/  CS2R R94, SRZ ;  /* 0x00000000005e7805 */ /* 0x000fe2000001ff00 */
[----:B------:R-:W-:Y:S01]  /*7450*/  IMAD.MOV.U32 R36, RZ, RZ, RZ ;  /* 0x000000ffff247224 */ /* 0x000fe200078e00ff */
[----:B------:R-:W-:Y:S02]  /*7460*/  CS2R R92, SRZ ;  /* 0x00000000005c7805 */ /* 0x000fe4000001ff00 */
[----:B------:R-:W-:Y:S01]  /*7470*/  CS2R R2, SRZ ;  /* 0x0000000000027805 */ /* 0x000fe2000001ff00 */
[----:B0-----:R-:W-:Y:S06]  /*7480*/  @!P1 BRA `(.L_x_1349) ;  /* 0x00000128004c9947 */ /* 0x001fec0003800000 */
        /* <DEDUP_REMOVED lines=32> */
.L_x_1351:
[----:B------:R-:W-:Y:S05]  /*7690*/  BSYNC B6 ;  /* 0x0000000000067941 */ /* 0x000fea0003800000 */
.L_x_1350:
[----:B------:R-:W-:Y:S01]  /*76a0*/  ULDC.64 UR4, c[0x0][0x990] ;  /* 0x0002640000047ab9 */ /* 0x000fe20000000a00 */
[----:B------:R-:W-:Y:S01]  /*76b0*/  ULDC.64 UR6, c[0x0][0x998] ;  /* 0x0002660000067ab9 */ /* 0x000fe20000000a00 */
[----:B------:R-:W-:Y:S02]  /*76c0*/  ISETP.NE.U32.AND P0, PT, RZ, UR4, PT ;  /* 0x00000004ff007c0c */ /* 0x000fe4000bf05070 */
[----:B------:R-:W-:Y:S02]  /*76d0*/  ISETP.NE.U32.AND P1, PT, RZ, UR6, PT ;  /* 0x00000006ff007c0c */ /* 0x000fe4000bf25070 */
[----:B------:R-:W-:Y:S02]  /*76e0*/  ISETP.NE.AND.EX P0, PT, RZ, UR5, PT, P0 ;  /* 0x00000005ff007c0c */ /* 0x000fe4000bf05300 */
[----:B------:R-:W-:-:S11]  /*76f0*/  ISETP.NE.AND.EX P1, PT, RZ, UR7, PT, P1 ;  /* 0x00000007ff007c0c */ /* 0x000fd6000bf25310 */
[----:B------:R-:W0:Y:S01]  /*7700*/  @P0 LDC.64 R6, c[0x0][0x9a8] ;  /* 0x00026a00ff060b82 */ /* 0x000e220000000a00 */
[--C-:B------:R-:W-:Y:S02]  /*7710*/  @P0 SHF.R.S32.HI R3, RZ, 0x1f, R155.reuse ;  /* 0x0000001fff030819 */ /* 0x100fe4000001149b */
[----:B------:R-:W-:Y:S02]  /*7720*/  @P1 SHF.R.S32.HI R5, RZ, 0x1f, R155 ;  /* 0x0000001fff051819 */ /* 0x000fe4000001149b */
[----:B------:R-:W-:-:S03]  /*7730*/  @P0 SHF.R.S32.HI R15, RZ, 0x1f, R154 ;  /* 0x0000001fff0f0819 */ /* 0x000fc6000001149a */
[----:B------:R-:W1:Y:S08]  /*7740*/  @P1 LDC.64 R8, c[0x0][0x9b8] ;  /* 0x00026e00ff081b82 */ /* 0x000e700000000a00 */
[----:B------:R-:W2:Y:S08]  /*7750*/  @P0 LDC.64 R10, c[0x0][0x9b0] ;  /* 0x00026c00ff0a0b82 */ /* 0x000eb00000000a00 */
[----:B------:R-:W3:Y:S01]  /*7760*/  @P1 LDC.64 R12, c[0x0][0x9c0] ;  /* 0x00027000ff0c1b82 */ /* 0x000ee20000000a00 */
[----:B0-----:R-:W-:-:S02]  /*7770*/  @P0 IMAD R0, R3, R6, RZ ;  /* 0x0000000603000224 */ /* 0x001fc400078e02ff */
[----:B------:R-:W-:-:S04]  /*7780*/  @P0 IMAD.WIDE.U32 R2, R155, R6, RZ ;  /* 0x000000069b020225 */ /* 0x000fc800078e00ff */
[----:B------:R-:W-:Y:S02]  /*7790*/  @P0 IMAD R7, R155, R7, R0 ;  /* 0x000000079b070224 */ /* 0x000fe400078e0200 */
[-C--:B-1----:R-:W-:Y:S02]  /*77a0*/  @P1 IMAD R4, R5, R8.reuse, RZ ;  /* 0x0000000805041224 */ /* 0x082fe400078e02ff */
[----:B------:R-:W-:Y:S01]  /*77b0*/  @P0 IMAD.IADD R3, R3, 0x1, R7 ;  /* 0x0000000103030824 */ /* 0x000fe200078e0207 */
[----:B------:R-:W-:Y:S01]  /*77c0*/  @P1 SHF.R.S32.HI R7, RZ, 0x1f, R154 ;  /* 0x0000001fff071819 */ /* 0x000fe2000001149a */
[C---:B------:R-:W-:Y:S02]  /*77d0*/  @P1 IMAD R9, R155.reuse, R9, R4 ;  /* 0x000000099b091224 */ /* 0x040fe400078e0204 */
[----:B------:R-:W-:-:S04]  /*77e0*/  @P1 IMAD.WIDE.U32 R4, R155, R8, RZ ;  /* 0x000000089b041225 */ /* 0x000fc800078e00ff */
[----:B--2---:R-:W-:Y:S02]  /*77f0*/  @P0 IMAD R0, R15, R10, RZ ;  /* 0x0000000a0f000224 */ /* 0x004fe400078e02ff */
[----:B------:R-:W-:Y:S02]  /*7800*/  @P1 IMAD.IADD R5, R5, 0x1, R9 ;  /* 0x0000000105051824 */ /* 0x000fe400078e0209 */
[C---:B------:R-:W-:Y:S02]  /*7810*/  @P0 IMAD R9, R154.reuse, R11, R0 ;  /* 0x0000000b9a090224 */ /* 0x040fe400078e0200 */
[----:B---3--:R-:W-:Y:S02]  /*7820*/  @P1 IMAD R6, R7, R12, RZ ;  /* 0x0000000c07061224 */ /* 0x008fe400078e02ff */
        /* <DEDUP_REMOVED lines=21> */
[----:B------:R-:W-:-:S05]  /*7980*/  LOP3.LUT R0, R0, 0xfffffffe, RZ, 0xc0, !PT ;  /* 0xfffffffe00007812 */ /* 0x000fca00078ec0ff */
[----:B------:R-:W-:-:S05]  /*7990*/  IMAD.IADD R0, R20, 0x1, -R0 ;  /* 0x0000000114007824 */ /* 0x000fca00078e0a00 */
[----:B------:R-:W-:-:S04]  /*79a0*/  SHF.L.U32 R3, R0, 0x1f, RZ ;  /* 0x0000001f00037819 */ /* 0x000fc800000006ff */
[----:B------:R0:W1:Y:S03]  /*79b0*/  SYNCS.PHASECHK.TRANS64.TRYWAIT P0, [R18+URZ+0x19c00], R3 ;  /* 0x019c0003120075a7 */ /* 0x000066000800017f */
[----:B-1----:R-:W-:Y:S05]  /*79c0*/  @!P0 NANOSLEEP.SYNCS 0x989680 ;  /* 0x009896800000895d */ /* 0x002fea0003900000 */
[----:B------:R-:W1:Y:S01]  /*79d0*/  @!P0 SYNCS.PHASECHK.TRANS64 P0, [R18+URZ+0x19c00], R3 ;  /* 0x019c0003120085a7 */ /* 0x000e62000800007f */
[----:B------:R-:W-:Y:S04]  /*79e0*/  BSSY B0, `(.L_x_1353) ;  /* 0x0000006000007945 */ /* 0x000fe80003800000 */
[----:B-1----:R-:W-:Y:S05]  /*79f0*/  @P0 BRA `(.L_x_1354) ;  /* 0x0000000000100947 */ /* 0x002fea0003800000 */
.L_x_1355:
[----:B-1----:R1:W2:Y:S02]  /*7a00*/  SYNCS.PHASECHK.TRANS64.TRYWAIT P0, [R18+URZ+0x19c00], R3 ;  /* 0x019c0003120075a7 */ /* 0x0022a4000800017f */
[----:B--2---:R-:W-:Y:S05]  /*7a10*/  @!P0 NANOSLEEP.SYNCS 0x989680 ;  /* 0x009896800000895d */ /* 0x004fea0003900000 */
[----:B------:R-:W2:Y:S02]  /*7a20*/  @!P0 SYNCS.PHASECHK.TRANS64 P0, [R18+URZ+0x19c00], R3 ;  /* 0x019c0003120085a7 */ /* 0x000ea4000800007f */
[----:B--2---:R-:W-:Y:S05]  /*7a30*/  @!P0 BRA `(.L_x_1355) ;  /* 0xfffffffc00f08947 */ /* 0x004fea000383ffff */
.L_x_1354:
[----:B------:R-:W-:Y:S05]  /*7a40*/  BSYNC B0 ;  /* 0x0000000000007941 */ /* 0x000fea0003800000 */
.L_x_1353:
[----:B------:R-:W-:Y:S05]  /*7a50*/  BRA `(.L_x_1356) ;  /* 0x00000044007c7947 */ /* 0x000fea0003800000 */
.L_x_1352:
[----:B------:R-:W-:Y:S01]  /*7a60*/  LOP3.LUT P0, RZ, R26, 0x9f, RZ, 0xc0, !PT ;  /* 0x0000009f1aff7812 */ /* 0x000fe2000780c0ff */
[----:B------:R-:W-:Y:S01]  /*7a70*/  ULDC.64 UR4, c[0x0][0x3f8] ;  /* 0x0000fe0000047ab9 */ /* 0x000fe20000000a00 */
[----:B-----5:R-:W-:Y:S01]  /*7a80*/  SHF.R.S32.HI R0, RZ, 0x1f, R24 ;  /* 0x0000001fff007819 */ /* 0x020fe20000011418 */
[----:B------:R-:W-:Y:S01]  /*7a90*/  ULDC.64 UR6, c[0x0][0x408] ;  /* 0x0001020000067ab9 */ /* 0x000fe20000000a00 */
[----:B------:R-:W-:Y:S01]  /*7aa0*/  IMAD.WIDE.U32 R26, R24, UR4, RZ ;  /* 0x00000004181a7c25 */ /* 0x000fe2000f8e00ff */
[----:B------:R-:W-:Y:S03]  /*7ab0*/  BSSY B6, `(.L_x_1357) ;  /* 0x0000019000067945 */ /* 0x000fe60003800000 */
[C---:B------:R-:W-:Y:S02]  /*7ac0*/  IMAD R3, R0.reuse, UR4, RZ ;  /* 0x0000000400037c24 */ /* 0x040fe4000f8e02ff */
[----:B------:R-:W-:-:S02]  /*7ad0*/  IMAD R5, R0, UR6, RZ ;  /* 0x0000000600057c24 */ /* 0x000fc4000f8e02ff */
[C---:B------:R-:W-:Y:S02]  /*7ae0*/  IMAD R3, R24.reuse, UR5, R3 ;  /* 0x0000000518037c24 */ /* 0x040fe4000f8e0203 */
[C---:B------:R-:W-:Y:S02]  /*7af0*/  IMAD R5, R24.reuse, UR7, R5 ;  /* 0x0000000718057c24 */ /* 0x040fe4000f8e0205 */
[----:B------:R-:W-:-:S04]  /*7b00*/  IMAD.WIDE.U32 R24, R24, UR6, RZ ;  /* 0x0000000618187c25 */ /* 0x000fc8000f8e00ff */
        /* <DEDUP_REMOVED lines=19> */
.L_x_1358:
[----:B------:R-:W-:Y:S05]  /*7c40*/  BSYNC B6 ;  /* 0x0000000000067941 */ /* 0x000fea0003800000 */
.L_x_1357:
[----:B------:R-:W0:Y:S01]  /*7c50*/  S2R R20, SR_TID.X ;  /* 0x0000000000147919 */ /* 0x000e220000002100 */
[----:B------:R-:W-:Y:S01]  /*7c60*/  ULDC.U8 UR4, c[0x0][0x410] ;  /* 0x0001040000047ab9 */ /* 0x000fe20000000000 */
[----:B------:R-:W2:Y:S01]  /*7c70*/  LDL R21, [R1+0x2c] ;  /* 0x00002c0001157983 */ /* 0x000ea20000100800 */
[----:B0-----:R-:W-:-:S03]  /*7c80*/  VIADD R28, R20, 0xffffff80 ;  /* 0xffffff80141c7836 */ /* 0x001fc60000000000 */
[----:B------:R-:W3:Y:S01]  /*7c90*/  LDL R20, [R1+0x50] ;  /* 0x0000500001147983 */ /* 0x000ee20000100800 */
[----:B------:R-:W-:Y:S02]  /*7ca0*/  ISETP.NE.AND P0, PT, RZ, UR4, PT ;  /* 0x00000004ff007c0c */ /* 0x000fe4000bf05270 */
[----:B------:R-:W-:Y:S01]  /*7cb0*/  LEA.HI R39, R28, R28, RZ, 0x1 ;  /* 0x0000001c1c277211 */ /* 0x000fe200078f08ff */
[----:B------:R-:W-:Y:S03]  /*7cc0*/  BSSY B0, `(.L_x_1359) ;  /* 0x0000430000007945 */ /* 0x000fe60003800000 */
[----:B------:R-:W-:-:S05]  /*7cd0*/  SHF.R.S32.HI R39, RZ, 0x1, R39 ;  /* 0x00000001ff277819 */ /* 0x000fca0000011427 */
[----:B--2---:R-:W-:Y:S02]  /*7ce0*/  IMAD.IADD R10, R39, 0x1, R21 ;  /* 0x00000001270a7824 */ /* 0x004fe400078e0215 */
[----:B---3--:R-:W-:Y:S01]  /*7cf0*/  IMAD.IADD R37, R18, 0x1, R20 ;  /* 0x0000000112257824 */ /* 0x008fe200078e0214 */
[----:B------:R-:W-:Y:S06]  /*7d00*/  @!P0 BRA `(.L_x_1360) ;  /* 0x0000001c003c8947 */ /* 0x000fec0003800000 */
[----:B------:R-:W0:Y:S01]  /*7d10*/  LDC R38, c[0x0][0x448] ;  /* 0x00011200ff267b82 */ /* 0x000e220000000800 */
[----:B------:R-:W-:Y:S01]  /*7d20*/  IMAD.MOV.U32 R5, RZ, RZ, R10 ;  /* 0x000000ffff057224 */ /* 0x000fe200078e000a */
[----:B------:R-:W-:Y:S01]  /*7d30*/  ULDC.64 UR4, c[0x0][0x3f8] ;  /* 0x0000fe0000047ab9 */ /* 0x000fe20000000a00 */
[----:B------:R-:W-:Y:S01]  /*7d40*/  IMAD.MOV.U32 R6, RZ, RZ, R26 ;  /* 0x000000ffff067224 */ /* 0x000fe200078e001a */
[----:B------:R-:W-:Y:S01]  /*7d50*/  ULDC.64 UR6, c[0x0][0x408] ;  /* 0x0001020000067ab9 */ /* 0x000fe20000000a00 */
[----:B------:R-:W-:Y:S01]  /*7d60*/  IMAD.MOV.U32 R8, RZ, RZ, R24 ;  /* 0x000000ffff087224 */ /* 0x000fe200078e0018 */
[----:B------:R-:W-:Y:S01]  /*7d70*/  ULDC.64 UR8, c[0x0][0x400] ;  /* 0x0001000000087ab9 */ /* 0x000fe20000000a00 */
[----:B------:R-:W-:Y:S01]  /*7d80*/  IMAD.MOV.U32 R9, RZ, RZ, R31 ;  /* 0x000000ffff097224 */ /* 0x000fe200078e001f */
[----:B0-----:R-:W-:-:S13]  /*7d90*/  ISETP.NE.AND P0, PT, R38, 0x1, PT ;  /* 0x000000012600780c */ /* 0x001fda0003f05270 */
[----:B------:R-:W0:Y:S08]  /*7da0*/  @P0 LDC R3, c[0x0][0x44c] ;  /* 0x00011300ff030b82 */ /* 0x000e300000000800 */
[----:B------:R-:W1:Y:S01]  /*7db0*/  @P0 LDC R7, c[0x0][0x450] ;  /* 0x00011400ff070b82 */ /* 0x000e620000000800 */
[----:B0-----:R-:W-:-:S05]  /*7dc0*/  @P0 IMAD.HI.U32 R0, R10, R3, RZ ;  /* 0x000000030a000227 */ /* 0x001fca00078e00ff */
[----:B-1----:R-:W-:Y:S01]  /*7dd0*/  @P0 SHF.R.U32.HI R5, RZ, R7, R0 ;  /* 0x00000007ff050219 */ /* 0x002fe20000011600 */
[----:B------:R-:W-:-:S03]  /*7de0*/  IMAD.MOV.U32 R7, RZ, RZ, R29 ;  /* 0x000000ffff077224 */ /* 0x000fc600078e001d */
[----:B------:R-:W-:Y:S01]  /*7df0*/  SHF.R.S32.HI R0, RZ, 0x1f, R5 ;  /* 0x0000001fff007819 */ /* 0x000fe20000011405 */
[----:B------:R-:W-:-:S04]  /*7e00*/  IMAD.WIDE.U32 R6, R5, UR4, R6 ;  /* 0x0000000405067c25 */ /* 0x000fc8000f8e0006 */
[----:B------:R-:W-:Y:S02]  /*7e10*/  IMAD R4, R0, UR4, RZ ;  /* 0x0000000400047c24 */ /* 0x000fe4000f8e02ff */
[----:B------:R-:W-:-:S04]  /*7e20*/  IMAD.WIDE.U32 R8, R5, UR6, R8 ;  /* 0x0000000605087c25 */ /* 0x000fc8000f8e0008 */
[----:B------:R-:W-:Y:S02]  /*7e30*/  IMAD R0, R0, UR6, RZ ;  /* 0x0000000600007c24 */ /* 0x000fe4000f8e02ff */
[C---:B------:R-:W-:Y:S01]  /*7e40*/  IMAD R13, R5.reuse, UR5, R4 ;  /* 0x00000005050d7c24 */ /* 0x040fe2000f8e0204 */
[----:B------:R-:W-:Y:S01]  /*7e50*/  ULDC.64 UR4, c[0x0][0x3e8] ;  /* 0x0000fa0000047ab9 */ /* 0x000fe20000000a00 */
[----:B------:R-:W-:Y:S01]  /*7e60*/  IMAD R11, R5, UR7, R0 ;  /* 0x00000007050b7c24 */ /* 0x000fe2000f8e0200 */
[----:B------:R-:W-:Y:S01]  /*7e70*/  IADD3 R3, P0, R6, UR4, RZ ;  /* 0x0000000406037c10 */ /* 0x000fe2000ff1e0ff */
[----:B------:R-:W-:Y:S01]  /*7e80*/  UMOV UR4, 0xffffffff ;  /* 0xffffffff00047882 */ /* 0x000fe20000000000 */
[----:B------:R-:W-:Y:S02]  /*7e90*/  IADD3 R5, P1, R8, UR8, RZ ;  /* 0x0000000808057c10 */ /* 0x000fe4000ff3e0ff */
[----:B------:R-:W-:Y:S02]  /*7ea0*/  IADD3.X R13, R7, UR5, R13, P0, !PT ;  /* 0x00000005070d7c10 */ /* 0x000fe400087fe40d */
[----:B------:R-:W-:Y:S01]  /*7eb0*/  IADD3.X R4, R9, UR9, R11, P1, !PT ;  /* 0x0000000909047c10 */ /* 0x000fe20008ffe40b */
[----:B------:R-:W-:Y:S08]  /*7ec0*/  BRA.DIV UR4, `(.L_x_1361) ;  /* 0x000001be04c87947 */ /* 0x000ff0000b800000 */
[----:B------:R0:W1:Y:S04]  /*7ed0*/  SHFL.IDX PT, R0, R13, RZ, 0x1e1f ;  /* 0x001e1fff0d007589 */ /* 0x00006800000e0000 */
[----:B------:R-:W2:Y:S04]  /*7ee0*/  SHFL.IDX PT, R3, R3, RZ, 0x1e1f ;  /* 0x001e1fff03037589 */ /* 0x000ea800000e0000 */
[----:B------:R-:W3:Y:S04]  /*7ef0*/  SHFL.IDX PT, R4, R4, RZ, 0x1e1f ;  /* 0x001e1fff04047589 */ /* 0x000ee800000e0000 */
[----:B------:R0:W4:Y:S02]  /*7f00*/  SHFL.IDX PT, R14, R5, RZ, 0x1e1f ;  /* 0x001e1fff050e7589 */ /* 0x00012400000e0000 */
.L_x_1658:
[----:B------:R-:W5:Y:S01]  /*7f10*/  LDL R6, [R1+0x60] ;  /* 0x0000600001067983 */ /* 0x000f620000100800 */
[----:B------:R-:W-:Y:S01]  /*7f20*/  IMAD R38, R157, R38, RZ ;  /* 0x000000269d267224 */ /* 0x000fe200078e02ff */
[----:B------:R-:W-:Y:S01]  /*7f30*/  BSSY B1, `(.L_x_1362) ;  /* 0x000002f000017945 */ /* 0x000fe20003800000 */
[----:B------:R-:W-:Y:S02]  /*7f40*/  CS2R R26, SRZ ;  /* 0x00000000001a7805 */ /* 0x000fe4000001ff00 */
[----:B------:R-:W-:Y:S02]  /*7f50*/  CS2R R20, SRZ ;  /* 0x0000000000147805 */ /* 0x000fe4000001ff00 */
[----:B------:R-:W-:Y:S02]  /*7f60*/  CS2R R8, SRZ ;  /* 0x0000000000087805 */ /* 0x000fe4000001ff00 */
[----:B------:R-:W-:Y:S02]  /*7f70*/  ISETP.GE.AND P0, PT, R10, R38, PT ;  /* 0x000000260a00720c */ /* 0x000fe40003f06270 */
[----:B------:R-:W-:-:S02]  /*7f80*/  CS2R R24, SRZ ;  /* 0x0000000000187805 */ /* 0x000fc4000001ff00 */
[----:B0-----:R-:W-:Y:S02]  /*7f90*/  CS2R R12, SRZ ;  /* 0x00000000000c7805 */ /* 0x001fe4000001ff00 */
[----:B------:R-:W-:Y:S02]  /*7fa0*/  CS2R R10, SRZ ;  /* 0x00000000000a7805 */ /* 0x000fe4000001ff00 */
[----:B-----5:R-:W-:-:S04]  /*7fb0*/  LEA.HI R5, R6, R6, RZ, 0x1 ;  /* 0x0000000606057211 */ /* 0x020fc800078f08ff */
[----:B------:R-:W-:-:S05]  /*7fc0*/  LOP3.LUT R5, R5, 0xfffffffe, RZ, 0xc0, !PT ;  /* 0xfffffffe05057812 */ /* 0x000fca00078ec0ff */
[----:B------:R-:W-:-:S05]  /*7fd0*/  IMAD.IADD R5, R6, 0x1, -R5 ;  /* 0x0000000106057824 */ /* 0x000fca00078e0a05 */
[----:B------:R-:W-:Y:S01]  /*7fe0*/  SHF.L.U32 R5, R5, 0x1f, RZ ;  /* 0x0000001f05057819 */ /* 0x000fe200000006ff */
[----:B------:R-:W-:Y:S06]  /*7ff0*/  @P0 BRA `(.L_x_1363) ;  /* 0x0000000000880947 */ /* 0x000fec0003800000 */
[----:B------:R-:W2:Y:S01]  /*8000*/  LDL.64 R28, [R1+0x20] ;  /* 0x00002000011c7983 */ /* 0x000ea20000100a00 */
[----:B------:R-:W-:-:S03]  /*8010*/  ULDC UR4, c[0x0][0x3f4] ;  /* 0x0000fd0000047ab9 */ /* 0x000fc60000000800 */
[----:B------:R-:W3:Y:S04]  /*8020*/  LDL R32, [R1+0x3c] ;  /* 0x00003c0001207983 */ /* 0x000ee80000100800 */
[----:B------:R-:W4:Y:S04]  /*8030*/  LDL R15, [R1+0x40] ;  /* 0x00004000010f7983 */ /* 0x000f280000100800 */
[----:B------:R-:W4:Y:S04]  /*8040*/  LDL R41, [R1+0x70] ;  /* 0x0000700001297983 */ /* 0x000f280000100800 */
[----:B------:R-:W4:Y:S01]  /*8050*/  LDL R40, [R1+0x6c] ;  /* 0x00006c0001287983 */ /* 0x000f220000100800 */
[----:B------:R-:W-:-:S02]  /*8060*/  CS2R R24, SRZ ;  /* 0x0000000000187805 */ /* 0x000fc4000001ff00 */
[----:B------:R-:W-:Y:S02]  /*8070*/  CS2R R26, SRZ ;  /* 0x00000000001a7805 */ /* 0x000fe4000001ff00 */
[----:B------:R-:W-:Y:S02]  /*8080*/  CS2R R12, SRZ ;  /* 0x00000000000c7805 */ /* 0x000fe4000001ff00 */
[----:B------:R-:W-:Y:S02]  /*8090*/  CS2R R20, SRZ ;  /* 0x0000000000147805 */ /* 0x000fe4000001ff00 */
[----:B------:R-:W-:Y:S02]  /*80a0*/  CS2R R10, SRZ ;  /* 0x00000000000a7805 */ /* 0x000fe4000001ff00 */
[----:B--2---:R-:W-:Y:S02]  /*80b0*/  ISETP.GE.AND P5, PT, R28, UR4, PT ;  /* 0x000000041c007c0c */ /* 0x004fe4000bfa6270 */
[----:B---3--:R-:W-:-:S02]  /*80c0*/  ISETP.GE.AND P1, PT, R32, UR4, PT ;  /* 0x0000000420007c0c */ /* 0x008fc4000bf26270 */
[----:B----4-:R-:W-:-:S09]  /*80d0*/  ISETP.GE.AND P0, PT, R15, UR4, PT ;  /* 0x000000040f007c0c */ /* 0x010fd2000bf06270 */
[----:B------:R-:W-:Y:S02]  /*80e0*/  @!P5 SHF.R.S32.HI R9, RZ, 0x1f, R28 ;  /* 0x0000001fff09d819 */ /* 0x000fe4000001141c */
[CC--:B------:R-:W-:Y:S02]  /*80f0*/  @!P5 IADD3 R6, P2, R28.reuse, R3.reuse, RZ ;  /* 0x000000031c06d210 */ /* 0x0c0fe40007f5e0ff */
[-C--:B------:R-:W-:Y:S02]  /*8100*/  @!P5 IADD3 R28, P3, R28, R14.reuse, RZ ;  /* 0x0000000e1c1cd210 */ /* 0x080fe40007f7e0ff */
[-C--:B------:R-:W-:Y:S01]  /*8110*/  @!P1 IADD3 R30, P4, R32, R3.reuse, RZ ;  /* 0x00000003201e9210 */ /* 0x080fe20007f9e0ff */
[--C-:B-1----:R-:W-:Y:S01]  /*8120*/  @!P5 IMAD.X R7, R0, 0x1, R9.reuse, P2 ;  /* 0x000000010007d824 */ /* 0x102fe200010e0609 */
[-C--:B------:R-:W-:Y:S01]  /*8130*/  @!P1 IADD3 R32, P2, R32, R14.reuse, RZ ;  /* 0x0000000e20209210 */ /* 0x080fe20007f5e0ff */
[----:B------:R-:W-:Y:S01]  /*8140*/  @!P5 IMAD.X R29, R4, 0x1, R9, P3 ;  /* 0x00000001041dd824 */ /* 0x000fe200018e0609 */
[C---:B------:R-:W-:Y:S01]  /*8150*/  @!P0 IADD3 R34, P3, R15.reuse, R3, RZ ;  /* 0x000000030f228210 */ /* 0x040fe20007f7e0ff */
[----:B------:R-:W-:Y:S01]  /*8160*/  @!P1 IMAD.X R31, R0, 0x1, R41, P4 ;  /* 0x00000001001f9824 */ /* 0x000fe200020e0629 */
[----:B------:R-:W-:-:S02]  /*8170*/  @!P0 IADD3 R14, P4, R15, R14, RZ ;  /* 0x0000000e0f0e8210 */ /* 0x000fc40007f9e0ff */
[----:B------:R-:W-:Y:S01]  /*8180*/  CS2R R8, SRZ ;  /* 0x0000000000087805 */ /* 0x000fe2000001ff00 */
[----:B------:R-:W-:Y:S01]  /*8190*/  @!P1 IMAD.X R33, R4, 0x1, R41, P2 ;  /* 0x0000000104219824 */ /* 0x000fe200010e0629 */
[----:B------:R0:W5:Y:S01]  /*81a0*/  @!P5 LD.E.64 R24, desc[UR42][R6.64] ;  /* 0x0000002a0618d980 */ /* 0x000162000c101b00 */
[--C-:B------:R-:W-:Y:S02]  /*81b0*/  @!P0 IMAD.X R35, R0, 0x1, R40.reuse, P3 ;  /* 0x0000000100238824 */ /* 0x100fe400018e0628 */
[----:B------:R-:W-:Y:S01]  /*81c0*/  @!P0 IMAD.X R15, R4, 0x1, R40, P4 ;  /* 0x00000001040f8824 */ /* 0x000fe200020e0628 */
[----:B------:R0:W5:Y:S04]  /*81d0*/  @!P5 LD.E.64 R26, desc[UR42][R28.64] ;  /* 0x0000002a1c1ad980 */ /* 0x000168000c101b00 */
[----:B------:R0:W5:Y:S04]  /*81e0*/  @!P1 LD.E.64 R12, desc[UR42][R30.64] ;  /* 0x0000002a1e0c9980 */ /* 0x000168000c101b00 */
[----:B------:R0:W5:Y:S04]  /*81f0*/  @!P1 LD.E.64 R20, desc[UR42][R32.64] ;  /* 0x0000002a20149980 */ /* 0x000168000c101b00 */
[----:B------:R0:W5:Y:S04]  /*8200*/  @!P0 LD.E.64 R10, desc[UR42][R34.64] ;  /* 0x0000002a220a8980 */ /* 0x000168000c101b00 */
[----:B------:R0:W5:Y:S02]  /*8210*/  @!P0 LD.E.64 R8, desc[UR42][R14.64] ;  /* 0x0000002a0e088980 */ /* 0x000164000c101b00 */
.L_x_1363:
[----:B------:R-:W-:Y:S05]  /*8220*/  BSYNC B1 ;  /* 0x0000000000017941 */ /* 0x000fea0003800000 */
.L_x_1362:
[----:B------:R-:W1:Y:S01]  /*8230*/  SYNCS.PHASECHK.TRANS64.TRYWAIT P0, [R18+URZ+0x19c00], R5 ;  /* 0x019c0005120075a7 */ /* 0x000e62000800017f */
[----:B------:R-:W-:Y:S01]  /*8240*/  IMAD R153, R153, -0xc0, R38 ;  /* 0xffffff4099997824 */ /* 0x000fe200078e0226 */
[----:B------:R-:W-:Y:S04]  /*8250*/  BSSY B1, `(.L_x_1364) ;  /* 0x0000004000017945 */ /* 0x000fe80003800000 */
[----:B------:R-:W-:-:S04]  /*8260*/  VIMNMX R153, R153, 0xc0, PT ;  /* 0x000000c099997848 */ /* 0x000fc80003fe0100 */
[----:B------:R-:W-:Y:S01]  /*8270*/  ISETP.GE.AND P1, PT, R39, R153, PT ;  /* 0x000000992700720c */ /* 0x000fe20003f26270 */
[----:B-1----:R-:W-:-:S12]  /*8280*/  @!P0 BRA `(.L_x_1365) ;  /* 0x000001bc00448947 */ /* 0x002fd80003800000 */
.L_x_1659:
[----:B------:R-:W-:Y:S05]  /*8290*/  BSYNC B1 ;  /* 0x0000000000017941 */ /* 0x000fea0003800000 */
.L_x_1364:
[----:B------:R-:W-:Y:S05]  /*82a0*/  @P1 BRA `(.L_x_1366) ;  /* 0x0000003c00441947 */ /* 0x000fea0003800000 */
[----:B0-----:R-:W4:Y:S01]  /*82b0*/  LDL.64 R6, [R1+0x20] ;  /* 0x0000200001067983 */ /* 0x001f220000100a00 */
[----:B------:R-:W4:Y:S03]  /*82c0*/  LDC R0, c[0x0][0x3f4] ;  /* 0x0000fd00ff007b82 */ /* 0x000f260000000800 */
[----:B---3--:R-:W3:Y:S04]  /*82d0*/  LDL R4, [R1+0x3c] ;  /* 0x00003c0001047983 */ /* 0x008ee80000100800 */
[----:B--2---:R-:W2:Y:S01]  /*82e0*/  LDL R3, [R1+0x40] ;  /* 0x0000400001037983 */ /* 0x004ea20000100800 */
[----:B------:R-:W-:Y:S01]  /*82f0*/  BSSY B1, `(.L_x_1367) ;  /* 0x000007b000017945 */ /* 0x000fe20003800000 */
[----:B----4-:R-:W-:-:S02]  /*8300*/  ISETP.GE.AND P0, PT, R6, R0, PT ;  /* 0x000000000600720c */ /* 0x010fc40003f06270 */
[-C--:B---3--:R-:W-:Y:S02]  /*8310*/  ISETP.GE.AND P1, PT, R4, R0.reuse, PT ;  /* 0x000000000400720c */ /* 0x088fe40003f26270 */
[----:B--2---:R-:W-:-:S09]  /*8320*/  ISETP.GE.AND P2, PT, R3, R0, PT ;  /* 0x000000000300720c */ /* 0x004fd20003f46270 */
[----:B------:R-:W-:Y:S05]  /*8330*/  @P0 BRA `(.L_x_1368) ;  /* 0x0000000400d80947 */ /* 0x000fea0003800000 */
[----:B-1----:R-:W0:Y:S01]  /*8340*/  LDS.128 R4, [R37+0xf000] ;  /* 0x00f0000025047984 */ /* 0x002e220000000c00 */
[----:B-----5:R-:W-:Y:S02]  /*8350*/  SHF.R.U32.HI R15, RZ, 0x8, R25 ;  /* 0x00000008ff0f7819 */ /* 0x020fe40000011619 */
[----:B------:R-:W-:Y:S02]  /*8360*/  LOP3.LUT R14, R25, 0xff, RZ, 0xc0, !PT ;  /* 0x000000ff190e7812 */ /* 0x000fe400078ec0ff */
[----:B------:R-:W-:Y:S02]  /*8370*/  LOP3.LUT R15, R15, 0xff, RZ, 0xc0, !PT ;  /* 0x000000ff0f0f7812 */ /* 0x000fe400078ec0ff */
[----:B------:R-:W-:Y:S02]  /*8380*/  SHF.R.U32.HI R31, RZ, 0x8, R27 ;  /* 0x00000008ff1f7819 */ /* 0x000fe4000001161b */
[----:B------:R-:W-:Y:S02]  /*8390*/  SHF.R.U32.HI R3, RZ, 0x8, R24 ;  /* 0x00000008ff037819 */ /* 0x000fe40000011618 */
[----:B------:R-:W-:-:S02]  /*83a0*/  PRMT R14, R15, 0x7604, R14 ;  /* 0x000076040f0e7816 */ /* 0x000fc4000000000e */
[----:B------:R-:W-:Y:S02]  /*83b0*/  LOP3.LUT R28, R27, 0xff, RZ, 0xc0, !PT ;  /* 0x000000ff1b1c7812 */ /* 0x000fe400078ec0ff */
[----:B------:R-:W-:Y:S02]  /*83c0*/  LOP3.LUT R31, R31, 0xff, RZ, 0xc0, !PT ;  /* 0x000000ff1f1f7812 */ /* 0x000fe400078ec0ff */
[----:B------:R-:W-:Y:S02]  /*83d0*/  SHF.R.U32.HI R30, RZ, 0x10, R27 ;  /* 0x00000010ff1e7819 */ /* 0x000fe4000001161b */
[----:B------:R-:W-:Y:S02]  /*83e0*/  LOP3.LUT R0, R24, 0xff, RZ, 0xc0, !PT ;  /* 0x000000ff18007812 */ /* 0x000fe400078ec0ff */
[----:B------:R-:W-:Y:S02]  /*83f0*/  LOP3.LUT R3, R3, 0xff, RZ, 0xc0, !PT ;  /* 0x000000ff03037812 */ /* 0x000fe400078ec0ff */
[----:B------:R-:W-:-:S02]  /*8400*/  SHF.R.U32.HI R32, RZ, 0x10, R25 ;  /* 0x00000010ff207819 */ /* 0x000fc40000011619 */
[----:B------:R-:W-:Y:S02]  /*8410*/  SHF.R.U32.HI R15, RZ, 0x8, R26 ;  /* 0x00000008ff0f7819 */ /* 0x000fe4000001161a */
[----:B------:R-:W-:Y:S01]  /*8420*/  PRMT R28, R31, 0x7604, R28 ;  /* 0x000076041f1c7816 */ /* 0x000fe2000000001c */
[----:B------:R-:W-:Y:S01]  /*8430*/  IMAD.U32 R31, R30, 0x10000, RZ ;  /* 0x000100001e1f7824 */ /* 0x000fe200078e00ff */
[----:B------:R-:W-:Y:S02]  /*8440*/  PRMT R3, R3, 0x7604, R0 ;  /* 0x0000760403037816 */ /* 0x000fe40000000000 */
[----:B------:R-:W-:Y:S01]  /*8450*/  LOP3.LUT R29, R15, 0xff, RZ, 0xc0, !PT ;  /* 0x000000ff0f1d7812 */ /* 0x000fe200078ec0ff */
[----:B------:R-:W-:Y:S01]  /*8460*/  IMAD.U32 R15, R32, 0x10000, RZ ;  /* 0x00010000200f7824 */ /* 0x000fe200078e00ff */
[----:B------:R-:W-:Y:S02]  /*8470*/  LOP3.LUT R0, R26, 0xff, RZ, 0xc0, !PT ;  /* 0x000000ff1a007812 */ /* 0x000fe400078ec0ff */
[----:B------:R-:W-:-:S02]  /*8480*/  LOP3.LUT R31, R28, 0xff0000, R31, 0xf8, !PT ;  /* 0x00ff00001c1f7812 */ /* 0x000fc400078ef81f */
[----:B------:R-:W-:Y:S02]  /*8490*/  PRMT R29, R29, 0x7604, R0 ;  /* 0x000076041d1d7816 */ /* 0x000fe40000000000 */
[----:B------:R-:W-:Y:S02]  /*84a0*/  LOP3.LUT R15, R14, 0xff0000, R15, 0xf8, !PT ;  /* 0x00ff00000e0f7812 */ /* 0x000fe400078ef80f */
[--C-:B------:R-:W-:Y:S02]  /*84b0*/  LOP3.LUT R29, R29, 0xff0000, R26.reuse, 0xf8, !PT ;  /* 0x00ff00001d1d7812 */ /* 0x100fe400078ef81a */
[----:B------:R-:W-:Y:S02]  /*84c0*/  LOP3.LUT R31, R31, 0xff000000, R27, 0xf8, !PT ;  /* 0xff0000001f1f7812 */ /* 0x000fe400078ef81b */
[----:B------:R-:W-:Y:S02]  /*84d0*/  LOP3.LUT R27, R15, 0xff000000, R25, 0xf8, !PT ;  /* 0xff0000000f1b7812 */ /* 0x000fe400078ef819 */
[----:B------:R-:W-:-:S02]  /*84e0*/  LOP3.LUT R30, R29, 0xff000000, R26, 0xf8, !PT ;  /* 0xff0000001d1e7812 */ /* 0x000fc400078ef81a */
[--C-:B------:R-:W-:Y:S02]  /*84f0*/  LOP3.LUT R3, R3, 0xff0000, R24.reuse, 0xf8, !PT ;  /* 0x00ff000003037812 */ /* 0x100fe400078ef818 */
[-C--:B0-----:R-:W-:Y:S02]  /*8500*/  F2FP.F16.E4M3.UNPACK_B R0, R6.reuse.H1 ;  /* 0x00000006ff00723e */ /* 0x081fe400030006ff */
[----:B------:R-:W-:Y:S02]  /*8510*/  F2FP.F16.E4M3.UNPACK_B R32, R31 ;  /* 0x0000001fff20723e */ /* 0x000fe400020006ff */
[----:B------:R-:W-:Y:S01]  /*8520*/  F2FP.F16.E4M3.UNPACK_B R26, R27 ;  /* 0x0000001bff1a723e */ /* 0x000fe200020006ff */
[----:B------:R-:W-:Y:S01]  /*8530*/  HADD2.F32 R15, -RZ, R0.H1_H1 ;  /* 0x30000000ff0f7230 */ /* 0x000fe20000004100 */
        /* <DEDUP_REMOVED lines=8> */
[----:B------:R-:W-:Y:S01]  /*85c0*/  F2FP.F16.E4M3.UNPACK_B R6, R5 ;  /* 0x00000005ff06723e */ /* 0x000fe200020006ff */
        /* <DEDUP_REMOVED lines=16> */
[----:B------:R-:W-:Y:S01]  /*86d0*/  FFMA.FTZ R34, R3, R32, R29 ;  /* 0x0000002003227223 */ /* 0x000fe2000001001d */
[----:B------:R-:W-:Y:S01]  /*86e0*/  HADD2.F32 R14, -RZ, R27.H0_H0 ;  /* 0x2000001bff0e7230 */ /* 0x000fe20000004100 */
[----:B------:R-:W-:Y:S01]  /*86f0*/  F2FP.F16.E4M3.UNPACK_B R4, R4.H1 ;  /* 0x00000004ff04723e */ /* 0x000fe200030006ff */
        /* <DEDUP_REMOVED lines=11> */
[-C--:B------:R-:W-:Y:S01]  /*87b0*/  FMUL.FTZ R24, R3, R14.reuse ;  /* 0x0000000e03187220 */ /* 0x080fe20000410000 */
[----:B------:R-:W-:Y:S02]  /*87c0*/  HADD2.F32 R5, -RZ, R4.H1_H1 ;  /* 0x30000004ff057230 */ /* 0x000fe40000004100 */
        /* <DEDUP_REMOVED lines=8> */
[C---:B------:R-:W-:Y:S01]  /*8850*/  FMUL.FTZ R25, R5.reuse, R26 ;  /* 0x0000001a05197220 */ /* 0x040fe20000410000 */
[----:B------:R-:W-:Y:S02]  /*8860*/  HADD2.F32 R3, -RZ, R0.H1_H1 ;  /* 0x30000000ff037230 */ /* 0x000fe40000004100 */
[----:B------:R-:W-:Y:S02]  /*8870*/  HADD2.F32 R14, -RZ, R14.H0_H0 ;  /* 0x2000000eff0e7230 */ /* 0x000fe40000004100 */
[-C--:B------:R-:W-:Y:S01]  /*8880*/  FMUL.FTZ R29, R5, R15.reuse ;  /* 0x0000000f051d7220 */ /* 0x080fe20000410000 */
[----:B------:R-:W-:Y:S02]  /*8890*/  HADD2.F32 R4, -RZ, R4.H0_H0 ;  /* 0x20000004ff047230 */ /* 0x000fe40000004100 */
[C---:B------:R-:W-:Y:S01]  /*88a0*/  FMUL.FTZ R5, R3.reuse, R24 ;  /* 0x0000001803057220 */ /* 0x040fe20000410000 */
[----:B------:R-:W-:Y:S02]  /*88b0*/  HADD2.F32 R0, -RZ, R0.H0_H0 ;  /* 0x20000000ff007230 */ /* 0x000fe40000004100 */
[----:B------:R-:W-:Y:S01]  /*88c0*/  FMUL.FTZ R3, R3, R14 ;  /* 0x0000000e03037220 */ /* 0x000fe20000410000 */
[C---:B------:R-:W-:Y:S01]  /*88d0*/  FFMA.FTZ R27, R4.reuse, R15, -R25 ;  /* 0x0000000f041b7223 */ /* 0x040fe20000010819 */
[----:B------:R-:W-:Y:S01]  /*88e0*/  FFMA.FTZ R26, R4, R26, R29 ;  /* 0x0000001a041a7223 */ /* 0x000fe2000001001d */
[C---:B------:R-:W-:Y:S01]  /*88f0*/  FFMA.FTZ R25, R0.reuse, R14, -R5 ;  /* 0x0000000e00197223 */ /* 0x040fe20000010805 */
[----:B------:R-:W-:Y:S01]  /*8900*/  FFMA.FTZ R24, R0, R24, R3 ;  /* 0x0000001800187223 */ /* 0x000fe20000010003 */
[----:B------:R-:W-:-:S02]  /*8910*/  HADD2.F32 R4, -RZ, R28.H1_H1 ;  /* 0x3000001cff047230 */ /* 0x000fc40000004100 */
[--C-:B------:R-:W-:Y:S02]  /*8920*/  HADD2.F32 R3, -RZ, R7.reuse.H1_H1 ;  /* 0x30000007ff037230 */ /* 0x100fe40000004100 */
        /* <DEDUP_REMOVED lines=23> */
.L_x_1368:
[----:B------:R-:W-:Y:S05]  /*8aa0*/  BSYNC B1 ;  /* 0x0000000000017941 */ /* 0x000fea0003800000 */
.L_x_1367:
[----:B------:R-:W-:Y:S04]  /*8ab0*/  BSSY B1, `(.L_x_1369) ;  /* 0x000007c000017945 */ /* 0x000fe80003800000 */
[----:B------:R-:W-:Y:S05]  /*8ac0*/  @P1 BRA `(.L_x_1370) ;  /* 0x0000000400e81947 */ /* 0x000fea0003800000 */
[----:B01----:R-:W0:Y:S01]  /*8ad0*/  LDS.128 R4, [R37+0x10800] ;  /* 0x0108000025047984 */ /* 0x003e220000000c00 */
[----:B-----5:R-:W-:Y:S02]  /*8ae0*/  SHF.R.U32.HI R26, RZ, 0x8, R21 ;  /* 0x00000008ff1a7819 */ /* 0x020fe40000011615 */
[----:B------:R-:W-:Y:S02]  /*8af0*/  SHF.R.U32.HI R14, RZ, 0x8, R13 ;  /* 0x00000008ff0e7819 */ /* 0x000fe4000001160d */
[----:B------:R-:W-:Y:S02]  /*8b00*/  SHF.R.U32.HI R24, RZ, 0x8, R20 ;  /* 0x00000008ff187819 */ /* 0x000fe40000011614 */
        /* <DEDUP_REMOVED lines=27> */
[----:B------:R-:W-:Y:S02]  /*8cc0*/  LOP3.LUT R26, R25, 0xff000000, R20, 0xf8, !PT ;  /* 0xff000000191a7812 */ /* 0x000fe400078ef814 */
        /* <DEDUP_REMOVED lines=90> */
.L_x_1370:
[----:B------:R-:W-:Y:S05]  /*9270*/  BSYNC B1 ;  /* 0x0000000000017941 */ /* 0x000fea0003800000 */
.L_x_1369:
[----:B------:R-:W-:Y:S05]  /*9280*/  @P2 BRA `(.L_x_1366) ;  /* 0x0000002c004c2947 */ /* 0x000fea0003800000 */
[----:B012---:R-:W0:Y:S01]  /*9290*/  LDS.128 R4, [R37+0x12000] ;  /* 0x0120000025047984 */ /* 0x007e220000000c00 */
[----:B-----5:R-:W-:Y:S02]  /*92a0*/  SHF.R.U32.HI R13, RZ, 0x8, R11 ;  /* 0x00000008ff0d7819 */ /* 0x020fe4000001160b */
[----:B------:R-:W-:Y:S02]  /*92b0*/  LOP3.LUT R12, R11, 0xff, RZ, 0xc0, !PT ;  /* 0x000000ff0b0c7812 */ /* 0x000fe400078ec0ff */
[----:B------:R-:W-:Y:S02]  /*92c0*/  LOP3.LUT R13, R13, 0xff, RZ, 0xc0, !PT ;  /* 0x000000ff0d0d7812 */ /* 0x000fe400078ec0ff */
[----:B------:R-:W-:Y:S02]  /*92d0*/  SHF.R.U32.HI R21, RZ, 0x8, R9 ;  /* 0x00000008ff157819 */ /* 0x000fe40000011609 */
[----:B------:R-:W-:Y:S02]  /*92e0*/  PRMT R12, R13, 0x7604, R12 ;  /* 0x000076040d0c7816 */ /* 0x000fe4000000000c */
[----:B------:R-:W-:-:S02]  /*92f0*/  SHF.R.U32.HI R24, RZ, 0x10, R11 ;  /* 0x00000010ff187819 */ /* 0x000fc4000001160b */
[----:B------:R-:W-:Y:S02]  /*9300*/  SHF.R.U32.HI R13, RZ, 0x8, R8 ;  /* 0x00000008ff0d7819 */ /* 0x000fe40000011608 */
[----:B------:R-:W-:Y:S02]  /*9310*/  LOP3.LUT R14, R9, 0xff, RZ, 0xc0, !PT ;  /* 0x000000ff090e7812 */ /* 0x000fe400078ec0ff */
[----:B------:R-:W-:Y:S02]  /*9320*/  LOP3.LUT R21, R21, 0xff, RZ, 0xc0, !PT ;  /* 0x000000ff15157812 */ /* 0x000fe400078ec0ff */
[----:B------:R-:W-:Y:S02]  /*9330*/  SHF.R.U32.HI R20, RZ, 0x10, R9 ;  /* 0x00000010ff147819 */ /* 0x000fe40000011609 */
[----:B------:R-:W-:Y:S02]  /*9340*/  SHF.R.U32.HI R3, RZ, 0x8, R10 ;  /* 0x00000008ff037819 */ /* 0x000fe4000001160a */
[----:B------:R-:W-:Y:S01]  /*9350*/  LOP3.LUT R15, R13, 0xff, RZ, 0xc0, !PT ;  /* 0x000000ff0d0f7812 */ /* 0x000fe200078ec0ff */
[----:B------:R-:W-:Y:S01]  /*9360*/  IMAD.U32 R13, R24, 0x10000, RZ ;  /* 0x00010000180d7824 */ /* 0x000fe200078e00ff */
[----:B------:R-:W-:Y:S01]  /*9370*/  PRMT R14, R21, 0x7604, R14 ;  /* 0x00007604150e7816 */ /* 0x000fe2000000000e */
[----:B------:R-:W-:Y:S01]  /*9380*/  IMAD.U32 R21, R20, 0x10000, RZ ;  /* 0x0001000014157824 */ /* 0x000fe200078e00ff */
[----:B------:R-:W-:-:S02]  /*9390*/  LOP3.LUT R0, R10, 0xff, RZ, 0xc0, !PT ;  /* 0x000000ff0a007812 */ /* 0x000fc400078ec0ff */
[----:B------:R-:W-:Y:S02]  /*93a0*/  LOP3.LUT R3, R3, 0xff, RZ, 0xc0, !PT ;  /* 0x000000ff03037812 */ /* 0x000fe400078ec0ff */
[----:B------:R-:W-:Y:S02]  /*93b0*/  LOP3.LUT R13, R12, 0xff0000, R13, 0xf8, !PT ;  /* 0x00ff00000c0d7812 */ /* 0x000fe400078ef80d */
[----:B------:R-:W-:Y:S02]  /*93c0*/  PRMT R3, R3, 0x7604, R0 ;  /* 0x0000760403037816 */ /* 0x000fe40000000000 */
[----:B------:R-:W-:Y:S02]  /*93d0*/  LOP3.LUT R0, R8, 0xff, RZ, 0xc0, !PT ;  /* 0x000000ff08007812 */ /* 0x000fe400078ec0ff */
[----:B------:R-:W-:Y:S02]  /*93e0*/  LOP3.LUT R21, R14, 0xff0000, R21, 0xf8, !PT ;  /* 0x00ff00000e157812 */ /* 0x000fe400078ef815 */
[----:B------:R-:W-:-:S02]  /*93f0*/  PRMT R15, R15, 0x7604, R0 ;  /* 0x000076040f0f7816 */ /* 0x000fc40000000000 */
[----:B------:R-:W-:Y:S02]  /*9400*/  LOP3.LUT R21, R21, 0xff000000, R9, 0xf8, !PT ;  /* 0xff00000015157812 */ /* 0x000fe400078ef809 */
[----:B------:R-:W-:Y:S02]  /*9410*/  LOP3.LUT R13, R13, 0xff000000, R11, 0xf8, !PT ;  /* 0xff0000000d0d7812 */ /* 0x000fe400078ef80b */
[----:B------:R-:W-:Y:S02]  /*9420*/  LOP3.LUT R3, R3, 0xff0000, R10, 0xf8, !PT ;  /* 0x00ff000003037812 */ /* 0x000fe400078ef80a */
[----:B0-----:R-:W-:Y:S02]  /*9430*/  F2FP.F16.E4M3.UNPACK_B R0, R6.H1 ;  /* 0x00000006ff00723e */ /* 0x001fe400030006ff */
[----:B------:R-:W-:Y:S02]  /*9440*/  LOP3.LUT R15, R15, 0xff0000, R8, 0xf8, !PT ;  /* 0x00ff00000f0f7812 */ /* 0x000fe400078ef808 */
[----:B------:R-:W-:Y:S01]  /*9450*/  F2FP.F16.E4M3.UNPACK_B R24, R21 ;  /* 0x00000015ff18723e */ /* 0x000fe200020006ff */
[----:B------:R-:W-:Y:S01]  /*9460*/  HADD2.F32 R9, -RZ, R0.H1_H1 ;  /* 0x30000000ff097230 */ /* 0x000fe20000004100 */
[----:B------:R-:W-:-:S02]  /*9470*/  F2FP.F16.E4M3.UNPACK_B R14, R13 ;  /* 0x0000000dff0e723e */ /* 0x000fc400020006ff */
[----:B------:R-:W-:Y:S01]  /*9480*/  LOP3.LUT R12, R3, 0xff000000, R10, 0xf8, !PT ;  /* 0xff000000030c7812 */ /* 0x000fe200078ef80a */
[----:B------:R-:W-:Y:S01]  /*9490*/  HADD2.F32 R25, -RZ, R24.H1_H1 ;  /* 0x30000018ff197230 */ /* 0x000fe20000004100 */
[----:B------:R-:W-:Y:S01]  /*94a0*/  LOP3.LUT R20, R15, 0xff000000, R8, 0xf8, !PT ;  /* 0xff0000000f147812 */ /* 0x000fe200078ef808 */
[----:B------:R-:W-:Y:S01]  /*94b0*/  HADD2.F32 R15, -RZ, R14.H1_H1 ;  /* 0x3000000eff0f7230 */ /* 0x000fe20000004100 */
[----:B------:R-:W-:Y:S01]  /*94c0*/  F2FP.F16.E4M3.UNPACK_B R3, R6 ;  /* 0x00000006ff03723e */ /* 0x000fe200020006ff */
[----:B------:R-:W-:Y:S01]  /*94d0*/  HADD2.F32 R8, -RZ, R0.H0_H0 ;  /* 0x20000000ff087230 */ /* 0x000fe20000004100 */
[----:B------:R-:W-:Y:S01]  /*94e0*/  F2FP.F16.E4M3.UNPACK_B R10, R7 ;  /* 0x00000007ff0a723e */ /* 0x000fe200020006ff */
[C---:B------:R-:W-:Y:S01]  /*94f0*/  FMUL.FTZ R27, R9.reuse, R25 ;  /* 0x00000019091b7220 */ /* 0x040fe20000410000 */
[----:B------:R-:W-:Y:S01]  /*9500*/  F2FP.F16.E4M3.UNPACK_B R11, R7.H1 ;  /* 0x00000007ff0b723e */ /* 0x000fe200030006ff */
[----:B------:R-:W-:Y:S01]  /*9510*/  FMUL.FTZ R26, R9, R15 ;  /* 0x0000000f091a7220 */ /* 0x000fe20000410000 */
[-C--:B------:R-:W-:Y:S01]  /*9520*/  F2FP.F16.E4M3.UNPACK_B R6, R5.reuse ;  /* 0x00000005ff06723e */ /* 0x080fe200020006ff */
[----:B------:R-:W-:Y:S01]  /*9530*/  HADD2.F32 R24, -RZ, R24.H0_H0 ;  /* 0x20000018ff187230 */ /* 0x000fe20000004100 */
[----:B------:R-:W-:Y:S01]  /*9540*/  F2FP.F16.E4M3.UNPACK_B R7, R5.H1 ;  /* 0x00000005ff07723e */ /* 0x000fe200030006ff */
[----:B------:R-:W-:Y:S01]  /*9550*/  HADD2.F32 R5, -RZ, R3.H1_H1 ;  /* 0x30000003ff057230 */ /* 0x000fe20000004100 */
[----:B------:R-:W-:Y:S01]  /*9560*/  F2FP.F16.E4M3.UNPACK_B R21, R21.H1 ;  /* 0x00000015ff15723e */ /* 0x000fe200030006ff */
[----:B------:R-:W-:-:S02]  /*9570*/  HADD2.F32 R14, -RZ, R14.H0_H0 ;  /* 0x2000000eff0e7230 */ /* 0x000fc40000004100 */
[C---:B------:R-:W-:Y:S01]  /*9580*/  FFMA.FTZ R27, R8.reuse, R15, -R27 ;  /* 0x0000000f081b7223 */ /* 0x040fe2000001081b */
[----:B------:R-:W-:Y:S01]  /*9590*/  FFMA.FTZ R26, R8, R25, R26 ;  /* 0x00000019081a7223 */ /* 0x000fe2000001001a */
[----:B------:R-:W-:Y:S01]  /*95a0*/  HADD2.F32 R3, -RZ, R3.H0_H0 ;  /* 0x20000003ff037230 */ /* 0x000fe20000004100 */
[----:B------:R-:W-:Y:S01]  /*95b0*/  F2FP.F16.E4M3.UNPACK_B R13, R13.H1 ;  /* 0x0000000dff0d723e */ /* 0x000fe200030006ff */
[C---:B------:R-:W-:Y:S01]  /*95c0*/  FMUL.FTZ R8, R5.reuse, R24 ;  /* 0x0000001805087220 */ /* 0x040fe20000410000 */
[----:B------:R-:W-:Y:S01]  /*95d0*/  FMUL.FTZ R15, R5, R14 ;  /* 0x0000000e050f7220 */ /* 0x000fe20000410000 */
[--C-:B------:R-:W-:Y:S01]  /*95e0*/  HADD2.F32 R5, -RZ, R10.reuse.H1_H1 ;  /* 0x3000000aff057230 */ /* 0x100fe20000004100 */
[----:B------:R-:W-:Y:S01]  /*95f0*/  F2FP.F16.E4M3.UNPACK_B R0, R4 ;  /* 0x00000004ff00723e */ /* 0x000fe200020006ff */
[----:B------:R-:W-:Y:S02]  /*9600*/  HADD2.F32 R9, -RZ, R21.H0_H0 ;  /* 0x20000015ff097230 */ /* 0x000fe40000004100 */
[C---:B------:R-:W-:Y:S01]  /*9610*/  FFMA.FTZ R25, R3.reuse, R14, -R8 ;  /* 0x0000000e03197223 */ /* 0x040fe20000010808 */
[----:B------:R-:W-:Y:S01]  /*9620*/  FFMA.FTZ R24, R3, R24, R15 ;  /* 0x0000001803187223 */ /* 0x000fe2000001000f */
[----:B------:R-:W-:Y:S01]  /*9630*/  HADD2.F32 R8, -RZ, R13.H0_H0 ;  /* 0x2000000dff087230 */ /* 0x000fe20000004100 */
[----:B------:R-:W-:Y:S01]  /*9640*/  F2FP.F16.E4M3.UNPACK_B R4, R4.H1 ;  /* 0x00000004ff04723e */ /* 0x000fe200030006ff */
        /* <DEDUP_REMOVED lines=57> */
[----:B------:R0:W-:Y:S01]  /*99e0*/  STS.128 [R37+0x12000], R4 ;  /* 0x0120000425007388 */ /* 0x0001e20000000c00 */
[----:B------:R-:W-:Y:S05]  /*99f0*/  BRA `(.L_x_1366) ;  /* 0x0000002400707947 */ /* 0x000fea0003800000 */
.L_x_1360:
[----:B------:R-:W0:Y:S01]  /*9a00*/  LDC R28, c[0x0][0x448] ;  /* 0x00011200ff1c7b82 */ /* 0x000e220000000800 */
[----:B------:R-:W-:Y:S01]  /*9a10*/  IMAD.MOV.U32 R9, RZ, RZ, R10 ;  /* 0x000000ffff097224 */ /* 0x000fe200078e000a */
[----:B------:R-:W-:Y:S01]  /*9a20*/  ULDC.64 UR4, c[0x0][0x3f8] ;  /* 0x0000fe0000047ab9 */ /* 0x000fe20000000a00 */
[----:B------:R-:W-:Y:S01]  /*9a30*/  IMAD.MOV.U32 R4, RZ, RZ, R26 ;  /* 0x000000ffff047224 */ /* 0x000fe200078e001a */
[----:B------:R-:W-:Y:S01]  /*9a40*/  ULDC.64 UR6, c[0x0][0x408] ;  /* 0x0001020000067ab9 */ /* 0x000fe20000000a00 */
[----:B------:R-:W-:Y:S01]  /*9a50*/  IMAD.MOV.U32 R5, RZ, RZ, R29 ;  /* 0x000000ffff057224 */ /* 0x000fe200078e001d */
[----:B------:R-:W-:Y:S01]  /*9a60*/  ULDC.64 UR8, c[0x0][0x400] ;  /* 0x0001000000087ab9 */ /* 0x000fe20000000a00 */
[----:B------:R-:W-:Y:S02]  /*9a70*/  IMAD.MOV.U32 R6, RZ, RZ, R24 ;  /* 0x000000ffff067224 */ /* 0x000fe400078e0018 */
[----:B------:R-:W-:Y:S01]  /*9a80*/  IMAD.MOV.U32 R7, RZ, RZ, R31 ;  /* 0x000000ffff077224 */ /* 0x000fe200078e001f */
[----:B0-----:R-:W-:-:S13]  /*9a90*/  ISETP.NE.AND P0, PT, R28, 0x1, PT ;  /* 0x000000011c00780c */ /* 0x001fda0003f05270 */
[----:B------:R-:W0:Y:S08]  /*9aa0*/  @P0 LDC R3, c[0x0][0x44c] ;  /* 0x00011300ff030b82 */ /* 0x000e300000000800 */
[----:B------:R-:W1:Y:S01]  /*9ab0*/  @P0 LDC R0, c[0x0][0x450] ;  /* 0x00011400ff000b82 */ /* 0x000e620000000800 */
[----:B0-----:R-:W-:-:S05]  /*9ac0*/  @P0 IMAD.HI.U32 R3, R10, R3, RZ ;  /* 0x000000030a030227 */ /* 0x001fca00078e00ff */
[----:B-1----:R-:W-:-:S04]  /*9ad0*/  @P0 SHF.R.U32.HI R9, RZ, R0, R3 ;  /* 0x00000000ff090219 */ /* 0x002fc80000011603 */
[----:B------:R-:W-:Y:S01]  /*9ae0*/  SHF.R.S32.HI R0, RZ, 0x1f, R9 ;  /* 0x0000001fff007819 */ /* 0x000fe20000011409 */
[----:B------:R-:W-:-:S04]  /*9af0*/  IMAD.WIDE.U32 R4, R9, UR4, R4 ;  /* 0x0000000409047c25 */ /* 0x000fc8000f8e0004 */
[----:B------:R-:W-:Y:S02]  /*9b00*/  IMAD R8, R0, UR4, RZ ;  /* 0x0000000400087c24 */ /* 0x000fe4000f8e02ff */
[----:B------:R-:W-:-:S04]  /*9b10*/  IMAD.WIDE.U32 R6, R9, UR6, R6 ;  /* 0x0000000609067c25 */ /* 0x000fc8000f8e0006 */
[----:B------:R-:W-:Y:S01]  /*9b20*/  IMAD R0, R0, UR6, RZ ;  /* 0x0000000600007c24 */ /* 0x000fe2000f8e02ff */
[----:B------:R-:W-:Y:S01]  /*9b30*/  IADD3 R21, P1, R6, UR8, RZ ;  /* 0x0000000806157c10 */ /* 0x000fe2000ff3e0ff */
[C---:B------:R-:W-:Y:S01]  /*9b40*/  IMAD R13, R9.reuse, UR5, R8 ;  /* 0x00000005090d7c24 */ /* 0x040fe2000f8e0208 */
[----:B------:R-:W-:Y:S01]  /*9b50*/  ULDC.64 UR4, c[0x0][0x3e8] ;  /* 0x0000fa0000047ab9 */ /* 0x000fe20000000a00 */
[----:B------:R-:W-:Y:S01]  /*9b60*/  IMAD R9, R9, UR7, R0 ;  /* 0x0000000709097c24 */ /* 0x000fe2000f8e0200 */
[----:B------:R-:W-:Y:S01]  /*9b70*/  IADD3 R3, P0, R4, UR4, RZ ;  /* 0x0000000404037c10 */ /* 0x000fe2000ff1e0ff */
[----:B------:R-:W-:-:S03]  /*9b80*/  UMOV UR4, 0xffffffff ;  /* 0xffffffff00047882 */ /* 0x000fc60000000000 */
[----:B------:R-:W-:Y:S02]  /*9b90*/  IADD3.X R13, R5, UR5, R13, P0, !PT ;  /* 0x00000005050d7c10 */ /* 0x000fe400087fe40d */
[----:B------:R-:W-:Y:S01]  /*9ba0*/  IADD3.X R20, R7, UR9, R9, P1, !PT ;  /* 0x0000000907147c10 */ /* 0x000fe20008ffe409 */
[----:B------:R-:W-:Y:S06]  /*9bb0*/  BRA.DIV UR4, `(.L_x_1371) ;  /* 0x000001a6040c7947 */ /* 0x000fec000b800000 */
[----:B------:R0:W1:Y:S04]  /*9bc0*/  SHFL.IDX PT, R0, R13, RZ, 0x1e1f ;  /* 0x001e1fff0d007589 */ /* 0x00006800000e0000 */
[----:B------:R-:W2:Y:S04]  /*9bd0*/  SHFL.IDX PT, R3, R3, RZ, 0x1e1f ;  /* 0x001e1fff03037589 */ /* 0x000ea800000e0000 */
[----:B------:R-:W3:Y:S04]  /*9be0*/  SHFL.IDX PT, R20, R20, RZ, 0x1e1f ;  /* 0x001e1fff14147589 */ /* 0x000ee800000e0000 */
[----:B0-----:R-:W4:Y:S02]  /*9bf0*/  SHFL.IDX PT, R21, R21, RZ, 0x1e1f ;  /* 0x001e1fff15157589 */ /* 0x001f2400000e0000 */
.L_x_1665:
        /* <DEDUP_REMOVED lines=8> */
[----:B------:R-:W-:Y:S02]  /*9c80*/  CS2R R24, SRZ ;  /* 0x0000000000187805 */ /* 0x000fe4000001ff00 */
        /* <DEDUP_REMOVED lines=19> */
[----:B------:R-:W-:Y:S02]  /*9dc0*/  CS2R R10, SRZ ;  /* 0x00000000000a7805 */ /* 0x000fe4000001ff00 */
[----:B------:R-:W-:Y:S02]  /*9dd0*/  @!P4 SHF.R.S32.HI R5, RZ, 0x1f, R16 ;  /* 0x0000001fff05c819 */ /* 0x000fe40000011410 */
[----:B--2---:R-:W-:-:S02]  /*9de0*/  @!P4 IADD3 R28, P0, R16, R3, RZ ;  /* 0x00000003101cc210 */ /* 0x004fc40007f1e0ff */
[----:B----4-:R-:W-:-:S05]  /*9df0*/  @!P4 IADD3 R30, P1, R16, R21, RZ ;  /* 0x00000015101ec210 */ /* 0x010fca0007f3e0ff */
[--C-:B---3--:R-:W-:Y:S02]  /*9e00*/  @!P4 IMAD.X R31, R20, 0x1, R5.reuse, P1 ;  /* 0x00000001141fc824 */ /* 0x108fe400008e0605 */
[----:B------:R-:W-:Y:S02]  /*9e10*/  @!P5 IMAD.SHL.U32 R4, R29, 0x10, RZ ;  /* 0x000000101d04d824 */ /* 0x000fe400078e00ff */
[----:B-1----:R-:W-:-:S03]  /*9e20*/  @!P4 IMAD.X R29, R0, 0x1, R5, P0 ;  /* 0x00000001001dc824 */ /* 0x002fc600000e0605 */
[C---:B------:R-:W-:Y:S02]  /*9e30*/  @!P5 IADD3 R32, P2, R4.reuse, R3, RZ ;  /* 0x000000030420d210 */ /* 0x040fe40007f5e0ff */
[----:B------:R-:W-:Y:S01]  /*9e40*/  @!P5 IADD3 R34, P3, R4, R21, RZ ;  /* 0x000000150422d210 */ /* 0x000fe20007f7e0ff */
[----:B------:R0:W5:Y:S01]  /*9e50*/  @!P4 LD.E.128 R12, desc[UR42][R28.64] ;  /* 0x0000002a1c0cc980 */ /* 0x000162000c101d00 */
[----:B------:R-:W-:Y:S02]  /*9e60*/  @!P5 SHF.R.S32.HI R3, RZ, 0x1f, R4 ;  /* 0x0000001fff03d819 */ /* 0x000fe40000011404 */
[----:B------:R-:W-:-:S03]  /*9e70*/  CS2R R4, SRZ ;  /* 0x0000000000047805 */ /* 0x000fc6000001ff00 */
[--C-:B------:R-:W-:Y:S02]  /*9e80*/  @!P5 IMAD.X R33, R0, 0x1, R3.reuse, P2 ;  /* 0x000000010021d824 */ /* 0x100fe400010e0603 */
[----:B------:R-:W-:Y:S01]  /*9e90*/  @!P5 IMAD.X R35, R20, 0x1, R3, P3 ;  /* 0x000000011423d824 */ /* 0x000fe200018e0603 */
[----:B------:R0:W5:Y:S04]  /*9ea0*/  @!P4 LD.E.128 R4, desc[UR42][R30.64] ;  /* 0x0000002a1e04c980 */ /* 0x000168000c101d00 */
[----:B------:R0:W5:Y:S04]  /*9eb0*/  @!P5 LD.E.128 R24, desc[UR42][R32.64] ;  /* 0x0000002a2018d980 */ /* 0x000168000c101d00 */
[----:B------:R0:W5:Y:S02]  /*9ec0*/  @!P5 LD.E.128 R8, desc[UR42][R34.64] ;  /* 0x0000002a2208d980 */ /* 0x000164000c101d00 */
.L_x_1373:
[----:B------:R-:W-:Y:S05]  /*9ed0*/  BSYNC B1 ;  /* 0x0000000000017941 */ /* 0x000fea0003800000 */
.L_x_1372:
[----:B-1----:R-:W1:Y:S01]  /*9ee0*/  S2R R0, SR_TID.X ;  /* 0x0000000000007919 */ /* 0x002e620000002100 */
[----:B------:R-:W2:Y:S01]  /*9ef0*/  SYNCS.PHASECHK.TRANS64.TRYWAIT P0, [R18+URZ+0x19c00], R39 ;  /* 0x019c0027120075a7 */ /* 0x000ea2000800017f */
[----:B------:R-:W-:Y:S01]  /*9f00*/  IMAD R153, R153, -0xc0, R38 ;  /* 0xffffff4099997824 */ /* 0x000fe200078e0226 */
[----:B------:R-:W-:Y:S04]  /*9f10*/  BSSY B1, `(.L_x_1374) ;  /* 0x0000007000017945 */ /* 0x000fe80003800000 */
[----:B------:R-:W-:Y:S01]  /*9f20*/  VIMNMX R153, R153, 0xc0, PT ;  /* 0x000000c099997848 */ /* 0x000fe20003fe0100 */
[----:B-1----:R-:W-:-:S05]  /*9f30*/  VIADD R0, R0, 0xffffff80 ;  /* 0xffffff8000007836 */ /* 0x002fca0000000000 */
[----:B------:R-:W-:-:S04]  /*9f40*/  LEA.HI R0, R0, R0, RZ, 0x1 ;  /* 0x0000000000007211 */ /* 0x000fc800078f08ff */
[----:B------:R-:W-:-:S04]  /*9f50*/  SHF.R.S32.HI R0, RZ, 0x1, R0 ;  /* 0x00000001ff007819 */ /* 0x000fc80000011400 */
[----:B------:R-:W-:Y:S01]  /*9f60*/  ISETP.GE.AND P1, PT, R0, R153, PT ;  /* 0x000000990000720c */ /* 0x000fe20003f26270 */
[----:B--2---:R-:W-:-:S12]  /*9f70*/  @!P0 BRA `(.L_x_1375) ;  /* 0x000001a0008c8947 */ /* 0x004fd80003800000 */
.L_x_1666:
[----:B------:R-:W-:Y:S05]  /*9f80*/  BSYNC B1 ;  /* 0x0000000000017941 */ /* 0x000fea0003800000 */
.L_x_1374:
[----:B------:R-:W-:Y:S05]  /*9f90*/  @P1 BRA `(.L_x_1366) ;  /* 0x0000002000081947 */ /* 0x000fea0003800000 */
[----:B------:R2:W5:Y:S01]  /*9fa0*/  LDL R62, [R1+0x30] ;  /* 0x00003000013e7983 */ /* 0x0005620000100800 */
[----:B------:R-:W0:Y:S03]  /*9fb0*/  LDC R3, c[0x0][0x3f4] ;  /* 0x0000fd00ff037b82 */ /* 0x000e260000000800 */
[----:B------:R2:W5:Y:S04]  /*9fc0*/  LDL R61, [R1+0x44] ;  /* 0x00004400013d7983 */ /* 0x0005680000100800 */
[----:B------:R2:W5:Y:S01]  /*9fd0*/  LDL R60, [R1+0x78] ;  /* 0x00007800013c7983 */ /* 0x0005620000100800 */
[C---:B------:R-:W-:Y:S01]  /*9fe0*/  VIADD R0, R16.reuse, 0x20 ;  /* 0x0000002010007836 */ /* 0x040fe20000000000 */
[----:B------:R-:W-:Y:S01]  /*9ff0*/  BSSY B1, `(.L_x_1376) ;  /* 0x00000fd000017945 */ /* 0x000fe20003800000 */
[----:B0-----:R-:W-:-:S03]  /*a000*/  ISETP.GE.AND P0, PT, R16, R3, PT ;  /* 0x000000031000720c */ /* 0x001fc60003f06270 */
[----:B------:R-:W-:-:S10]  /*a010*/  ISETP.GE.AND P1, PT, R0, R3, PT ;  /* 0x000000030000720c */ /* 0x000fd40003f26270 */
[----:B--2---:R-:W-:Y:S05]  /*a020*/  @P0 BRA `(.L_x_1377) ;  /* 0x0000000c00e40947 */ /* 0x004fea0003800000 */
[----:B----4-:R-:W0:Y:S01]  /*a030*/  S2R R21, SR_TID.X ;  /* 0x0000000000157919 */ /* 0x010e220000002100 */
[----:B---3-5:R-:W-:Y:S02]  /*a040*/  SHF.R.U32.HI R20, RZ, 0x8, R12 ;  /* 0x00000008ff147819 */ /* 0x028fe4000001160c */
[----:B------:R-:W-:Y:S02]  /*a050*/  LOP3.LUT R0, R12, 0xff, RZ, 0xc0, !PT ;  /* 0x000000ff0c007812 */ /* 0x000fe400078ec0ff */
[----:B------:R-:W-:Y:S02]  /*a060*/  SHF.R.U32.HI R30, RZ, 0x8, R14 ;  /* 0x00000008ff1e7819 */ /* 0x000fe4000001160e */
[----:B------:R-:W-:Y:S02]  /*a070*/  SHF.R.U32.HI R29, RZ, 0x8, R13 ;  /* 0x00000008ff1d7819 */ /* 0x000fe4000001160d */
[----:B------:R-:W-:Y:S02]  /*a080*/  LOP3.LUT R28, R13, 0xff, RZ, 0xc0, !PT ;  /* 0x000000ff0d1c7812 */ /* 0x000fe400078ec0ff */
[----:B------:R-:W-:-:S02]  /*a090*/  LOP3.LUT R29, R29, 0xff, RZ, 0xc0, !PT ;  /* 0x000000ff1d1d7812 */ /* 0x000fc400078ec0ff */
[----:B------:R-:W-:Y:S02]  /*a0a0*/  SHF.R.U32.HI R47, RZ, 0x8, R7 ;  /* 0x00000008ff2f7819 */ /* 0x000fe40000011607 */
[----:B------:R-:W-:Y:S02]  /*a0b0*/  PRMT R38, R29, 0x7604, R28 ;  /* 0x000076041d267816 */ /* 0x000fe4000000001c */
[----:B------:R-:W-:Y:S02]  /*a0c0*/  SHF.R.U32.HI R29, RZ, 0x8, R15 ;  /* 0x00000008ff1d7819 */ /* 0x000fe4000001160f */
[----:B------:R-:W-:Y:S02]  /*a0d0*/  LOP3.LUT R28, R15, 0xff, RZ, 0xc0, !PT ;  /* 0x000000ff0f1c7812 */ /* 0x000fe400078ec0ff */
[----:B------:R-:W-:Y:S02]  /*a0e0*/  LOP3.LUT R29, R29, 0xff, RZ, 0xc0, !PT ;  /* 0x000000ff1d1d7812 */ /* 0x000fe400078ec0ff */
[----:B------:R-:W-:-:S02]  /*a0f0*/  SHF.R.U32.HI R40, RZ, 0x8, R5 ;  /* 0x00000008ff287819 */ /* 0x000fc40000011605 */
[----:B------:R-:W-:Y:S02]  /*a100*/  LOP3.LUT R44, R7, 0xff, RZ, 0xc0, !PT ;  /* 0x000000ff072c7812 */ /* 0x000fe400078ec0ff */
[----:B------:R-:W-:Y:S02]  /*a110*/  LOP3.LUT R47, R47, 0xff, RZ, 0xc0, !PT ;  /* 0x000000ff2f2f7812 */ /* 0x000fe400078ec0ff */
[----:B------:R-:W-:Y:S02]  /*a120*/  SHF.R.U32.HI R43, RZ, 0x8, R6 ;  /* 0x00000008ff2b7819 */ /* 0x000fe40000011606 */
[----:B------:R-:W-:Y:S01]  /*a130*/  LOP3.LUT R40, R40, 0xff, RZ, 0xc0, !PT ;  /* 0x000000ff28287812 */ /* 0x000fe200078ec0ff */
[----:B0-----:R-:W-:Y:S01]  /*a140*/  VIADD R31, R21, 0xffffff80 ;  /* 0xffffff80151f7836 */ /* 0x001fe20000000000 */
[----:B------:R-:W-:Y:S02]  /*a150*/  LOP3.LUT R21, R20, 0xff, RZ, 0xc0, !PT ;  /* 0x000000ff14157812 */ /* 0x000fe400078ec0ff */
[----:B------:R-:W-:-:S02]  /*a160*/  LOP3.LUT R20, R14, 0xff, RZ, 0xc0, !PT ;  /* 0x000000ff0e147812 */ /* 0x000fc400078ec0ff */
[----:B------:R-:W-:Y:S02]  /*a170*/  LEA.HI R32, R31, R31, RZ, 0x1 ;  /* 0x0000001f1f207211 */ /* 0x000fe400078f08ff */
[----:B-1----:R-:W-:Y:S02]  /*a180*/  PRMT R39, R21, 0x7604, R0 ;  /* 0x0000760415277816 */ /* 0x002fe40000000000 */
[----:B------:R-:W-:Y:S02]  /*a190*/  LOP3.LUT R32, R32, 0xfffffffe, RZ, 0xc0, !PT ;  /* 0xfffffffe20207812 */ /* 0x000fe400078ec0ff */
[----:B------:R-:W-:Y:S02]  /*a1a0*/  SHF.R.U32.HI R21, RZ, 0x8, R4 ;  /* 0x00000008ff157819 */ /* 0x000fe40000011604 */
[----:B------:R-:W-:Y:S01]  /*a1b0*/  PRMT R44, R47, 0x7604, R44 ;  /* 0x000076042f2c7816 */ /* 0x000fe2000000002c */
[----:B------:R-:W-:Y:S01]  /*a1c0*/  IMAD.IADD R32, R31, 0x1, -R32 ;  /* 0x000000011f207824 */ /* 0x000fe200078e0a20 */
[----:B------:R-:W-:-:S02]  /*a1d0*/  LOP3.LUT R31, R30, 0xff, RZ, 0xc0, !PT ;  /* 0x000000ff1e1f7812 */ /* 0x000fc400078ec0ff */
[----:B------:R-:W-:Y:S02]  /*a1e0*/  LOP3.LUT R33, R21, 0xff, RZ, 0xc0, !PT ;  /* 0x000000ff15217812 */ /* 0x000fe400078ec0ff */
[----:B------:R-:W-:Y:S02]  /*a1f0*/  LEA.HI R0, R3, R32, RZ, 0x1c ;  /* 0x0000002003007211 */ /* 0x000fe400078fe0ff */
[----:B------:R-:W-:Y:S02]  /*a200*/  PRMT R41, R31, 0x7604, R20 ;  /* 0x000076041f297816 */ /* 0x000fe40000000014 */
[C---:B------:R-:W-:Y:S01]  /*a210*/  LEA.HI R20, R0.reuse, R0, RZ, 0x1 ;  /* 0x0000000000147211 */ /* 0x040fe200078f08ff */
[----:B------:R-:W-:Y:S01]  /*a220*/  IMAD.SHL.U32 R0, R0, 0x10, RZ ;  /* 0x0000001000007824 */ /* 0x000fe200078e00ff */
[----:B------:R-:W-:Y:S02]  /*a230*/  LOP3.LUT R32, R4, 0xff, RZ, 0xc0, !PT ;  /* 0x000000ff04207812 */ /* 0x000fe400078ec0ff */
[----:B------:R-:W-:-:S02]  /*a240*/  SHF.R.S32.HI R20, RZ, 0x1, R20 ;  /* 0x00000001ff147819 */ /* 0x000fc40000011414 */
[----:B------:R-:W-:Y:S02]  /*a250*/  LOP3.LUT R0, R62, 0x10, R0, 0xf8, !PT ;  /* 0x000000103e007812 */ /* 0x000fe400078ef800 */
[----:B------:R-:W-:Y:S01]  /*a260*/  PRMT R45, R33, 0x7604, R32 ;  /* 0x00007604212d7816 */ /* 0x000fe20000000020 */
[----:B------:R-:W-:Y:S01]  /*a270*/  IMAD R21, R20, 0x1800, R61 ;  /* 0x0000180014157824 */ /* 0x000fe200078e023d */
[----:B------:R-:W-:Y:S02]  /*a280*/  LOP3.LUT R0, R0, R60, RZ, 0x3c, !PT ;  /* 0x0000003c00007212 */ /* 0x000fe400078e3cff */
[----:B------:R-:W-:Y:S02]  /*a290*/  PRMT R20, R29, 0x7604, R28 ;  /* 0x000076041d147816 */ /* 0x000fe4000000001c */
[----:B------:R-:W-:Y:S01]  /*a2a0*/  IADD3 R0, R18, R21, R0 ;  /* 0x0000001512007210 */ /* 0x000fe20007ffe000 */
[----:B------:R-:W0:Y:S01]  /*a2b0*/  LDS.128 R28, [R37+0xf000] ;  /* 0x00f00000251c7984 */ /* 0x000e220000000c00 */
[----:B------:R-:W-:-:S02]  /*a2c0*/  LOP3.LUT R21, R5, 0xff, RZ, 0xc0, !PT ;  /* 0x000000ff05157812 */ /* 0x000fc400078ec0ff */
[----:B------:R-:W-:Y:S01]  /*a2d0*/  LOP3.LUT R42, R6, 0xff, RZ, 0xc0, !PT ;  /* 0x000000ff062a7812 */ /* 0x000fe200078ec0ff */
[----:B------:R-:W1:Y:S01]  /*a2e0*/  LDS.128 R32, [R0+0xf000] ;  /* 0x00f0000000207984 */ /* 0x000e620000000c00 */
[----:B------:R-:W-:Y:S02]  /*a2f0*/  LOP3.LUT R43, R43, 0xff, RZ, 0xc0, !PT ;  /* 0x000000ff2b2b7812 */ /* 0x000fe400078ec0ff */
[----:B------:R-:W-:Y:S02]  /*a300*/  PRMT R40, R40, 0x7604, R21 ;  /* 0x0000760428287816 */ /* 0x000fe40000000015 */
[----:B------:R-:W-:Y:S02]  /*a310*/  SHF.R.U32.HI R47, RZ, 0x10, R5 ;  /* 0x00000010ff2f7819 */ /* 0x000fe40000011605 */
[----:B------:R-:W-:Y:S02]  /*a320*/  SHF.R.U32.HI R21, RZ, 0x10, R13 ;  /* 0x00000010ff157819 */ /* 0x000fe4000001160d */
[----:B------:R-:W-:Y:S01]  /*a330*/  PRMT R49, R43, 0x7604, R42 ;  /* 0x000076042b317816 */ /* 0x000fe2000000002a */
[----:B------:R-:W-:Y:S01]  /*a340*/  IMAD.U32 R47, R47, 0x10000, RZ ;  /* 0x000100002f2f7824 */ /* 0x000fe200078e00ff */
[----:B------:R-:W-:Y:S01]  /*a350*/  SHF.R.U32.HI R51, RZ, 0x10, R7 ;  /* 0x00000010ff337819 */ /* 0x000fe20000011607 */
[----:B------:R-:W-:Y:S01]  /*a360*/  IMAD.U32 R21, R21, 0x10000, RZ ;  /* 0x0001000015157824 */ /* 0x000fe200078e00ff */
[----:B------:R-:W-:-:S02]  /*a370*/  SHF.R.U32.HI R43, RZ, 0x10, R15 ;  /* 0x00000010ff2b7819 */ /* 0x000fc4000001160f */
[----:B------:R-:W-:Y:S01]  /*a380*/  LOP3.LUT R45, R45, 0xff0000, R4, 0xf8, !PT ;  /* 0x00ff00002d2d7812 */ /* 0x000fe200078ef804 */
[----:B------:R-:W-:Y:S01]  /*a390*/  IMAD.U32 R51, R51, 0x10000, RZ ;  /* 0x0001000033337824 */ /* 0x000fe200078e00ff */
[----:B------:R-:W-:Y:S01]  /*a3a0*/  LOP3.LUT R47, R40, 0xff0000, R47, 0xf8, !PT ;  /* 0x00ff0000282f7812 */ /* 0x000fe200078ef82f */
[----:B------:R-:W-:Y:S01]  /*a3b0*/  IMAD.U32 R43, R43, 0x10000, RZ ;  /* 0x000100002b2b7824 */ /* 0x000fe200078e00ff */
        /* <DEDUP_REMOVED lines=10> */
[--C-:B------:R-:W-:Y:S02]  /*a460*/  LOP3.LUT R13, R49, 0xff0000, R6.reuse, 0xf8, !PT ;  /* 0x00ff0000310d7812 */ /* 0x100fe400078ef806 */
[-C--:B0-----:R-:W-:Y:S02]  /*a470*/  F2FP.F16.E4M3.UNPACK_B R14, R29.reuse ;  /* 0x0000001dff0e723e */ /* 0x081fe400020006ff */
[----:B------:R-:W-:Y:S02]  /*a480*/  F2FP.F16.E4M3.UNPACK_B R40, R29.H1 ;  /* 0x0000001dff28723e */ /* 0x000fe400030006ff */
[----:B------:R-:W-:Y:S02]  /*a490*/  F2FP.F16.E4M3.UNPACK_B R48, R45 ;  /* 0x0000002dff30723e */ /* 0x000fe400020006ff */
[----:B-1----:R-:W-:Y:S02]  /*a4a0*/  F2FP.F16.E4M3.UNPACK_B R21, R33 ;  /* 0x00000021ff15723e */ /* 0x002fe400020006ff */
[----:B------:R-:W-:Y:S01]  /*a4b0*/  F2FP.F16.E4M3.UNPACK_B R29, R44 ;  /* 0x0000002cff1d723e */ /* 0x000fe200020006ff */
[----:B------:R-:W-:Y:S01]  /*a4c0*/  HADD2.F32 R50, -RZ, R48.H0_H0 ;  /* 0x20000030ff327230 */ /* 0x000fe20000004100 */
[----:B------:R-:W-:Y:S01]  /*a4d0*/  LOP3.LUT R4, R13, 0xff000000, R6, 0xf8, !PT ;  /* 0xff0000000d047812 */ /* 0x000fe200078ef806 */
[----:B------:R-:W-:Y:S01]  /*a4e0*/  HADD2.F32 R6, -RZ, R21.H0_H0 ;  /* 0x20000015ff067230 */ /* 0x000fe20000004100 */
[-C--:B------:R-:W-:Y:S01]  /*a4f0*/  F2FP.F16.E4M3.UNPACK_B R41, R31.reuse ;  /* 0x0000001fff29723e */ /* 0x080fe200020006ff */
[--C-:B------:R-:W-:Y:S01]  /*a500*/  HADD2.F32 R13, -RZ, R14.reuse.H0_H0 ;  /* 0x2000000eff0d7230 */ /* 0x100fe20000004100 */
[----:B------:R-:W-:Y:S01]  /*a510*/  F2FP.F16.E4M3.UNPACK_B R46, R31.H1 ;  /* 0x0000001fff2e723e */ /* 0x000fe200030006ff */
[----:B------:R-:W-:Y:S01]  /*a520*/  HADD2.F32 R31, -RZ, R29.H0_H0 ;  /* 0x2000001dff1f7230 */ /* 0x000fe20000004100 */
[----:B------:R-:W-:Y:S01]  /*a530*/  LOP3.LUT R49, R43, 0xff000000, R15, 0xf8, !PT ;  /* 0xff0000002b317812 */ /* 0x000fe200078ef80f */
[----:B------:R-:W-:Y:S01]  /*a540*/  HADD2.F32 R21, -RZ, R21.H1_H1 ;  /* 0x30000015ff157230 */ /* 0x000fe20000004100 */
[-C--:B------:R-:W-:Y:S01]  /*a550*/  F2FP.F16.E4M3.UNPACK_B R15, R28.reuse ;  /* 0x0000001cff0f723e */ /* 0x080fe200020006ff */
[----:B------:R-:W-:Y:S01]  /*a560*/  HADD2.F32 R14, -RZ, R14.H1_H1 ;  /* 0x3000000eff0e7230 */ /* 0x000fe20000004100 */
[----:B------:R-:W-:-:S02]  /*a570*/  F2FP.F16.E4M3.UNPACK_B R39, R28.H1 ;  /* 0x0000001cff27723e */ /* 0x000fc400030006ff */
[-C--:B------:R-:W-:Y:S02]  /*a580*/  F2FP.F16.E4M3.UNPACK_B R28, R32.reuse ;  /* 0x00000020ff1c723e */ /* 0x080fe400020006ff */
[----:B------:R-:W-:Y:S01]  /*a590*/  F2FP.F16.E4M3.UNPACK_B R43, R32.H1 ;  /* 0x00000020ff2b723e */ /* 0x000fe200030006ff */
[C---:B------:R-:W-:Y:S01]  /*a5a0*/  FMUL.FTZ R32, R6.reuse, R50 ;  /* 0x0000003206207220 */ /* 0x040fe20000410000 */
[-C--:B------:R-:W-:Y:S02]  /*a5b0*/  F2FP.F16.E4M3.UNPACK_B R42, R35.reuse ;  /* 0x00000023ff2a723e */ /* 0x080fe400020006ff */
[----:B------:R-:W-:Y:S01]  /*a5c0*/  F2FP.F16.E4M3.UNPACK_B R47, R35.H1 ;  /* 0x00000023ff2f723e */ /* 0x000fe200030006ff */
[-C--:B------:R-:W-:Y:S01]  /*a5d0*/  FMUL.FTZ R35, R6, R31.reuse ;  /* 0x0000001f06237220 */ /* 0x080fe20000410000 */
[----:B------:R-:W-:Y:S01]  /*a5e0*/  FFMA.FTZ R6, R13, R31, -R32 ;  /* 0x0000001f0d067223 */ /* 0x000fe20000010820 */
[----:B------:R-:W-:Y:S01]  /*a5f0*/  F2FP.F16.E4M3.UNPACK_B R33, R33.H1 ;  /* 0x00000021ff21723e */ /* 0x000fe200030006ff */
[----:B------:R-:W-:-:S02]  /*a600*/  HADD2.F32 R32, -RZ, R29.H1_H1 ;  /* 0x3000001dff207230 */ /* 0x000fc40000004100 */
[----:B------:R-:W-:Y:S01]  /*a610*/  FFMA.FTZ R13, R13, R50, R35 ;  /* 0x000000320d0d7223 */ /* 0x000fe20000010023 */
[----:B------:R-:W-:Y:S01]  /*a620*/  F2FP.F16.E4M3.UNPACK_B R35, R45.H1 ;  /* 0x0000002dff23723e */ /* 0x000fe200030006ff */
[----:B------:R-:W-:Y:S01]  /*a630*/  HADD2.F32 R45, -RZ, R48.H1_H1 ;  /* 0x30000030ff2d7230 */ /* 0x000fe20000004100 */
[----:B------:R-:W-:Y:S01]  /*a640*/  F2FP.F16.E4M3.UNPACK_B R44, R44.H1 ;  /* 0x0000002cff2c723e */ /* 0x000fe200030006ff */
[----:B------:R-:W-:Y:S01]  /*a650*/  HADD2.F32 R29, -RZ, R33.H0_H0 ;  /* 0x20000021ff1d7230 */ /* 0x000fe20000004100 */
[----:B------:R-:W-:Y:S01]  /*a660*/  LOP3.LUT R52, R51, 0xff000000, R7, 0xf8, !PT ;  /* 0xff00000033347812 */ /* 0x000fe200078ef807 */
[----:B------:R-:W-:Y:S02]  /*a670*/  HADD2.F32 R50, -RZ, R35.H0_H0 ;  /* 0x20000023ff327230 */ /* 0x000fe40000004100 */
[C---:B------:R-:W-:Y:S01]  /*a680*/  FMUL.FTZ R51, R21.reuse, R45 ;  /* 0x0000002d15337220 */ /* 0x040fe20000410000 */
[----:B------:R-:W-:Y:S02]  /*a690*/  HADD2.F32 R48, -RZ, R44.H0_H0 ;  /* 0x2000002cff307230 */ /* 0x000fe40000004100 */
[----:B------:R-:W-:Y:S01]  /*a6a0*/  FMUL.FTZ R54, R21, R32 ;  /* 0x0000002015367220 */ /* 0x000fe20000410000 */
[----:B------:R-:W-:-:S02]  /*a6b0*/  HADD2.F32 R31, -RZ, R40.H0_H0 ;  /* 0x20000028ff1f7230 */ /* 0x000fc40000004100 */
[C---:B------:R-:W-:Y:S01]  /*a6c0*/  FMUL.FTZ R56, R29.reuse, R50 ;  /* 0x000000321d387220 */ /* 0x040fe20000410000 */
[C---:B------:R-:W-:Y:S01]  /*a6d0*/  FFMA.FTZ R21, R14.reuse, R32, -R51 ;  /* 0x000000200e157223 */ /* 0x040fe20000010833 */
[-C--:B------:R-:W-:Y:S01]  /*a6e0*/  FMUL.FTZ R53, R29, R48.reuse ;  /* 0x000000301d357220 */ /* 0x080fe20000410000 */
[----:B------:R-:W-:Y:S01]  /*a6f0*/  FFMA.FTZ R14, R14, R45, R54 ;  /* 0x0000002d0e0e7223 */ /* 0x000fe20000010036 */
[C---:B------:R-:W-:Y:S01]  /*a700*/  FFMA.FTZ R29, R31.reuse, R48, -R56 ;  /* 0x000000301f1d7223 */ /* 0x040fe20000010838 */
[----:B------:R-:W-:Y:S02]  /*a710*/  HADD2.F32 R51, -RZ, R35.H1_H1 ;  /* 0x30000023ff337230 */ /* 0x000fe40000004100 */
[----:B------:R-:W-:Y:S01]  /*a720*/  FFMA.FTZ R31, R31, R50, R53 ;  /* 0x000000321f1f7223 */ /* 0x000fe20000010035 */
[----:B------:R-:W-:Y:S01]  /*a730*/  F2FP.F16.E4M3.UNPACK_B R50, R52 ;  /* 0x00000034ff32723e */ /* 0x000fe200020006ff */
[----:B------:R-:W-:Y:S01]  /*a740*/  HADD2.F32 R32, -RZ, R33.H1_H1 ;  /* 0x30000021ff207230 */ /* 0x000fe20000004100 */
[----:B------:R-:W-:Y:S01]  /*a750*/  F2FP.F16.E4M3.UNPACK_B R7, R34 ;  /* 0x00000022ff07723e */ /* 0x000fe200020006ff */
[----:B------:R-:W-:Y:S01]  /*a760*/  HADD2.F32 R45, -RZ, R44.H1_H1 ;  /* 0x3000002cff2d7230 */ /* 0x000fe20000004100 */
[----:B------:R-:W-:Y:S01]  /*a770*/  F2FP.F16.E4M3.UNPACK_B R44, R49 ;  /* 0x00000031ff2c723e */ /* 0x000fe200020006ff */
[----:B------:R-:W-:-:S02]  /*a780*/  HADD2.F32 R40, -RZ, R40.H1_H1 ;  /* 0x30000028ff287230 */ /* 0x000fc40000004100 */
[C---:B------:R-:W-:Y:S01]  /*a790*/  FMUL.FTZ R53, R32.reuse, R51 ;  /* 0x0000003320357220 */ /* 0x040fe20000410000 */
[----:B------:R-:W-:Y:S02]  /*a7a0*/  HADD2.F32 R54, -RZ, R50.H0_H0 ;  /* 0x20000032ff367230 */ /* 0x000fe40000004100 */
[-C--:B------:R-:W-:Y:S01]  /*a7b0*/  FMUL.FTZ R56, R32, R45.reuse ;  /* 0x0000002d20387220 */ /* 0x080fe20000410000 */
[----:B------:R-:W-:Y:S02]  /*a7c0*/  HADD2.F32 R35, -RZ, R42.H0_H0 ;  /* 0x2000002aff237230 */ /* 0x000fe40000004100 */
[C---:B------:R-:W-:Y:S01]  /*a7d0*/  FFMA.FTZ R32, R40.reuse, R45, -R53 ;  /* 0x0000002d28207223 */ /* 0x040fe20000010835 */
[----:B------:R-:W-:Y:S02]  /*a7e0*/  HADD2.F32 R48, -RZ, R44.H0_H0 ;  /* 0x2000002cff307230 */ /* 0x000fe40000004100 */
[----:B------:R-:W-:Y:S01]  /*a7f0*/  FFMA.FTZ R40, R40, R51, R56 ;  /* 0x0000003328287223 */ /* 0x000fe20000010038 */
[----:B------:R-:W-:-:S02]  /*a800*/  HADD2.F32 R33, -RZ, R41.H0_H0 ;  /* 0x20000029ff217230 */ /* 0x000fc40000004100 */
[C---:B------:R-:W-:Y:S01]  /*a810*/  FMUL.FTZ R58, R35.reuse, R54 ;  /* 0x00000036233a7220 */ /* 0x040fe20000410000 */
[----:B------:R-:W-:Y:S01]  /*a820*/  F2FP.F16.E4M3.UNPACK_B R51, R52.H1 ;  /* 0x00000034ff33723e */ /* 0x000fe200030006ff */
[-C--:B------:R-:W-:Y:S01]  /*a830*/  FMUL.FTZ R55, R35, R48.reuse ;  /* 0x0000003023377220 */ /* 0x080fe20000410000 */
[----:B------:R-:W-:Y:S01]  /*a840*/  F2FP.F16.E4M3.UNPACK_B R49, R49.H1 ;  /* 0x00000031ff31723e */ /* 0x000fe200030006ff */
[C---:B------:R-:W-:Y:S01]  /*a850*/  FFMA.FTZ R35, R33.reuse, R48, -R58 ;  /* 0x0000003021237223 */ /* 0x040fe2000001083a */
[----:B------:R-:W-:Y:S02]  /*a860*/  HADD2.F32 R48, -RZ, R44.H1_H1 ;  /* 0x3000002cff307230 */ /* 0x000fe40000004100 */
[----:B------:R-:W-:Y:S01]  /*a870*/  FFMA.FTZ R33, R33, R54, R55 ;  /* 0x0000003621217223 */ /* 0x000fe20000010037 */
[----:B------:R-:W-:Y:S01]  /*a880*/  HADD2.F32 R52, -RZ, R50.H1_H1 ;  /* 0x30000032ff347230 */ /* 0x000fe20000004100 */
[----:B------:R-:W-:Y:S01]  /*a890*/  F2FP.F16.E4M3.UNPACK_B R34, R34.H1 ;  /* 0x00000022ff22723e */ /* 0x000fe200030006ff */
[----:B------:R-:W-:Y:S01]  /*a8a0*/  HADD2.F32 R42, -RZ, R42.H1_H1 ;  /* 0x3000002aff2a7230 */ /* 0x000fe20000004100 */
[-C--:B------:R-:W-:Y:S01]  /*a8b0*/  F2FP.F16.E4M3.UNPACK_B R5, R30.reuse ;  /* 0x0000001eff05723e */ /* 0x080fe200020006ff */
[----:B------:R-:W-:Y:S01]  /*a8c0*/  HADD2.F32 R53, -RZ, R51.H0_H0 ;  /* 0x20000033ff357230 */ /* 0x000fe20000004100 */
[----:B------:R-:W-:Y:S01]  /*a8d0*/  F2FP.F16.E4M3.UNPACK_B R30, R30.H1 ;  /* 0x0000001eff1e723e */ /* 0x000fe200030006ff */
        /* <DEDUP_REMOVED lines=12> */
[----:B------:R-:W-:Y:S01]  /*a9a0*/  FFMA.FTZ R45, R45, R53, R58 ;  /* 0x000000352d2d7223 */ /* 0x000fe2000001003a */
[----:B------:R-:W-:Y:S01]  /*a9b0*/  F2FP.F16.E4M3.UNPACK_B R53, R38.H1 ;  /* 0x00000026ff35723e */ /* 0x000fe200030006ff */
[----:B------:R-:W-:Y:S01]  /*a9c0*/  HADD2.F32 R48, -RZ, R46.H1_H1 ;  /* 0x3000002eff307230 */ /* 0x000fe20000004100 */
[----:B------:R-:W-:Y:S01]  /*a9d0*/  F2FP.F16.E4M3.UNPACK_B R50, R20.H1 ;  /* 0x00000014ff32723e */ /* 0x000fe200030006ff */
[----:B------:R-:W-:Y:S01]  /*a9e0*/  HADD2.F32 R55, -RZ, R51.H1_H1 ;  /* 0x30000033ff377230 */ /* 0x000fe20000004100 */
[----:B------:R-:W-:Y:S01]  /*a9f0*/  F2FP.SATFINITE.E4M3.F32.PACK_AB_MERGE_C R31, R40, R31, RZ ;  /* 0x0000001f281f723e */ /* 0x000fe200048070ff */
[----:B------:R-:W-:Y:S02]  /*aa00*/  HADD2.F32 R54, -RZ, R53.H0_H0 ;  /* 0x20000035ff367230 */ /* 0x000fe40000004100 */
[----:B------:R-:W-:-:S02]  /*aa10*/  HADD2.F32 R46, -RZ, R43.H0_H0 ;  /* 0x2000002bff2e7230 */ /* 0x000fc40000004100 */
[C---:B------:R-:W-:Y:S01]  /*aa20*/  FMUL.FTZ R59, R47.reuse, R55 ;  /* 0x000000372f3b7220 */ /* 0x040fe20000410000 */
[--C-:B------:R-:W-:Y:S01]  /*aa30*/  HADD2.F32 R51, -RZ, R50.reuse.H0_H0 ;  /* 0x20000032ff337230 */ /* 0x100fe20000004100 */
[----:B------:R-:W-:Y:S01]  /*aa40*/  F2FP.SATFINITE.E4M3.F32.PACK_AB_MERGE_C R13, R14, R13, R31 ;  /* 0x0000000d0e0d723e */ /* 0x000fe2000480701f */
[----:B------:R-:W-:Y:S02]  /*aa50*/  HADD2.F32 R52, -RZ, R49.H1_H1 ;  /* 0x30000031ff347230 */ /* 0x000fe40000004100 */
[C---:B------:R-:W-:Y:S01]  /*aa60*/  FMUL.FTZ R56, R46.reuse, R54 ;  /* 0x000000362e387220 */ /* 0x040fe20000410000 */
[----:B------:R-:W-:Y:S02]  /*aa70*/  HADD2.F32 R49, -RZ, R39.H0_H0 ;  /* 0x20000027ff317230 */ /* 0x000fe40000004100 */
[-C--:B------:R-:W-:Y:S01]  /*aa80*/  FMUL.FTZ R57, R46, R51.reuse ;  /* 0x000000332e397220 */ /* 0x080fe20000410000 */
[----:B------:R-:W-:Y:S02]  /*aa90*/  HADD2.F32 R43, -RZ, R43.H1_H1 ;  /* 0x3000002bff2b7230 */ /* 0x000fe40000004100 */
[-C--:B------:R-:W-:Y:S01]  /*aaa0*/  FMUL.FTZ R58, R47, R52.reuse ;  /* 0x000000342f3a7220 */ /* 0x080fe20000410000 */
[----:B------:R-:W-:Y:S01]  /*aab0*/  FFMA.FTZ R46, R48, R52, -R59 ;  /* 0x00000034302e7223 */ /* 0x000fe2000001083b */
[C---:B------:R-:W-:Y:S01]  /*aac0*/  FFMA.FTZ R47, R49.reuse, R51, -R56 ;  /* 0x00000033312f7223 */ /* 0x040fe20000010838 */
[----:B------:R-:W-:Y:S01]  /*aad0*/  FFMA.FTZ R49, R49, R54, R57 ;  /* 0x0000003631317223 */ /* 0x000fe20000010039 */
[----:B------:R-:W-:Y:S01]  /*aae0*/  HADD2.F32 R54, -RZ, R53.H1_H1 ;  /* 0x30000035ff367230 */ /* 0x000fe20000004100 */
[----:B------:R-:W-:Y:S01]  /*aaf0*/  F2FP.F16.E4M3.UNPACK_B R51, R38 ;  /* 0x00000026ff33723e */ /* 0x000fe200020006ff */
[----:B------:R-:W-:Y:S01]  /*ab00*/  HADD2.F32 R52, -RZ, R50.H1_H1 ;  /* 0x30000032ff347230 */ /* 0x000fe20000004100 */
[----:B------:R-:W-:Y:S01]  /*ab10*/  F2FP.F16.E4M3.UNPACK_B R50, R20 ;  /* 0x00000014ff32723e */ /* 0x000fe200020006ff */
[----:B------:R-:W-:-:S02]  /*ab20*/  HADD2.F32 R39, -RZ, R39.H1_H1 ;  /* 0x30000027ff277230 */ /* 0x000fc40000004100 */
[C---:B------:R-:W-:Y:S01]  /*ab30*/  FMUL.FTZ R20, R43.reuse, R54 ;  /* 0x000000362b147220 */ /* 0x040fe20000410000 */
[----:B------:R-:W-:Y:S01]  /*ab40*/  FFMA.FTZ R48, R48, R55, R58 ;  /* 0x0000003730307223 */ /* 0x000fe2000001003a */
[-C--:B------:R-:W-:Y:S01]  /*ab50*/  FMUL.FTZ R53, R43, R52.reuse ;  /* 0x000000342b357220 */ /* 0x080fe20000410000 */
[--C-:B------:R-:W-:Y:S02]  /*ab60*/  HADD2.F32 R43, -RZ, R51.reuse.H0_H0 ;  /* 0x20000033ff2b7230 */ /* 0x100fe40000004100 */
[C---:B------:R-:W-:Y:S01]  /*ab70*/  FFMA.FTZ R56, R39.reuse, R52, -R20 ;  /* 0x0000003427387223 */ /* 0x040fe20000010814 */
[----:B------:R-:W-:Y:S02]  /*ab80*/  HADD2.F32 R38, -RZ, R28.H0_H0 ;  /* 0x2000001cff267230 */ /* 0x000fe40000004100 */
[----:B------:R-:W-:Y:S01]  /*ab90*/  FFMA.FTZ R58, R39, R54, R53 ;  /* 0x00000036273a7223 */ /* 0x000fe20000010035 */
[----:B------:R-:W-:Y:S01]  /*aba0*/  HADD2.F32 R39, -RZ, R50.H0_H0 ;  /* 0x20000032ff277230 */ /* 0x000fe20000004100 */
[----:B------:R-:W-:Y:S01]  /*abb0*/  F2FP.F16.E4M3.UNPACK_B R52, R4.H1 ;  /* 0x00000004ff34723e */ /* 0x000fe200030006ff */
[----:B------:R-:W-:-:S02]  /*abc0*/  HADD2.F32 R51, -RZ, R51.H1_H1 ;  /* 0x30000033ff337230 */ /* 0x000fc40000004100 */
[C---:B------:R-:W-:Y:S01]  /*abd0*/  FMUL.FTZ R53, R38.reuse, R43 ;  /* 0x0000002b26357220 */ /* 0x040fe20000410000 */
[----:B------:R-:W-:Y:S02]  /*abe0*/  HADD2.F32 R28, -RZ, R28.H1_H1 ;  /* 0x3000001cff1c7230 */ /* 0x000fe40000004100 */
[----:B------:R-:W-:Y:S01]  /*abf0*/  FMUL.FTZ R55, R38, R39 ;  /* 0x0000002726377220 */ /* 0x000fe20000410000 */
[----:B------:R-:W-:Y:S01]  /*ac00*/  HADD2.F32 R50, -RZ, R50.H1_H1 ;  /* 0x30000032ff327230 */ /* 0x000fe20000004100 */
[----:B------:R-:W-:Y:S01]  /*ac10*/  F2FP.F16.E4M3.UNPACK_B R38, R12.H1 ;  /* 0x0000000cff26723e */ /* 0x000fe200030006ff */
[--C-:B------:R-:W-:Y:S02]  /*ac20*/  HADD2.F32 R20, -RZ, R15.reuse.H0_H0 ;  /* 0x2000000fff147230 */ /* 0x100fe40000004100 */
[C---:B------:R-:W-:Y:S01]  /*ac30*/  FMUL.FTZ R54, R28.reuse, R51 ;  /* 0x000000331c367220 */ /* 0x040fe20000410000 */
[----:B------:R-:W-:Y:S02]  /*ac40*/  HADD2.F32 R15, -RZ, R15.H1_H1 ;  /* 0x3000000fff0f7230 */ /* 0x000fe40000004100 */
[----:B------:R-:W-:Y:S01]  /*ac50*/  FMUL.FTZ R28, R28, R50 ;  /* 0x000000321c1c7220 */ /* 0x000fe20000410000 */
[----:B------:R-:W-:Y:S01]  /*ac60*/  F2FP.F16.E4M3.UNPACK_B R12, R12 ;  /* 0x0000000cff0c723e */ /* 0x000fe200020006ff */
[C---:B------:R-:W-:Y:S01]  /*ac70*/  FFMA.FTZ R53, R20.reuse, R39, -R53 ;  /* 0x0000002714357223 */ /* 0x040fe20000010835 */
[----:B------:R-:W-:Y:S01]  /*ac80*/  FFMA.FTZ R55, R20, R43, R55 ;  /* 0x0000002b14377223 */ /* 0x000fe20000010037 */
[----:B------:R-:W-:-:S02]  /*ac90*/  HADD2.F32 R43, -RZ, R52.H0_H0 ;  /* 0x20000034ff2b7230 */ /* 0x000fc40000004100 */
[C---:B------:R-:W-:Y:S01]  /*aca0*/  FFMA.FTZ R54, R15.reuse, R50, -R54 ;  /* 0x000000320f367223 */ /* 0x040fe20000010836 */
[----:B------:R-:W-:Y:S02]  /*acb0*/  HADD2.F32 R20, -RZ, R34.H0_H0 ;  /* 0x20000022ff147230 */ /* 0x000fe40000004100 */
[----:B------:R-:W-:Y:S01]  /*acc0*/  FFMA.FTZ R50, R15, R51, R28 ;  /* 0x000000330f327223 */ /* 0x000fe2000001001c */
[--C-:B------:R-:W-:Y:S01]  /*acd0*/  HADD2.F32 R28, -RZ, R38.reuse.H0_H0 ;  /* 0x20000026ff1c7230 */ /* 0x100fe20000004100 */
[----:B------:R-:W-:Y:S01]  /*ace0*/  F2FP.F16.E4M3.UNPACK_B R4, R4 ;  /* 0x00000004ff04723e */ /* 0x000fe200020006ff */
[----:B------:R-:W-:Y:S02]  /*acf0*/  HADD2.F32 R39, -RZ, R38.H1_H1 ;  /* 0x30000026ff277230 */ /* 0x000fe40000004100 */
[C---:B------:R-:W-:Y:S01]  /*ad00*/  FMUL.FTZ R38, R20.reuse, R43 ;  /* 0x0000002b14267220 */ /* 0x040fe20000410000 */
[----:B------:R-:W-:Y:S02]  /*ad10*/  HADD2.F32 R15, -RZ, R30.H0_H0 ;  /* 0x2000001eff0f7230 */ /* 0x000fe40000004100 */
[----:B------:R-:W-:Y:S01]  /*ad20*/  FMUL.FTZ R20, R20, R28 ;  /* 0x0000001c14147220 */ /* 0x000fe20000410000 */
[----:B------:R-:W-:-:S02]  /*ad30*/  HADD2.F32 R34, -RZ, R34.H1_H1 ;  /* 0x30000022ff227230 */ /* 0x000fc40000004100 */
[----:B------:R-:W-:Y:S02]  /*ad40*/  HADD2.F32 R51, -RZ, R52.H1_H1 ;  /* 0x30000034ff337230 */ /* 0x000fe40000004100 */
[C---:B------:R-:W-:Y:S01]  /*ad50*/  FFMA.FTZ R38, R15.reuse, R28, -R38 ;  /* 0x0000001c0f267223 */ /* 0x040fe20000010826 */
[----:B------:R-:W-:Y:S02]  /*ad60*/  HADD2.F32 R30, -RZ, R30.H1_H1 ;  /* 0x3000001eff1e7230 */ /* 0x000fe40000004100 */
[C---:B------:R-:W-:Y:S01]  /*ad70*/  FMUL.FTZ R28, R34.reuse, R39 ;  /* 0x00000027221c7220 */ /* 0x040fe20000410000 */
[----:B------:R-:W-:Y:S01]  /*ad80*/  FMUL.FTZ R57, R34, R51 ;  /* 0x0000003322397220 */ /* 0x000fe20000410000 */
[----:B------:R-:W-:Y:S01]  /*ad90*/  FFMA.FTZ R34, R15, R43, R20 ;  /* 0x0000002b0f227223 */ /* 0x000fe20000010014 */
[--C-:B------:R-:W-:Y:S02]  /*ada0*/  HADD2.F32 R15, -RZ, R12.reuse.H0_H0 ;  /* 0x2000000cff0f7230 */ /* 0x100fe40000004100 */
[----:B------:R-:W-:Y:S01]  /*adb0*/  FFMA.FTZ R51, R30, R51, R28 ;  /* 0x000000331e337223 */ /* 0x000fe2000001001c */
[----:B------:R-:W-:-:S02]  /*adc0*/  HADD2.F32 R20, -RZ, R12.H1_H1 ;  /* 0x3000000cff147230 */ /* 0x000fc40000004100 */
[----:B------:R-:W-:Y:S01]  /*add0*/  FFMA.FTZ R57, R30, R39, -R57 ;  /* 0x000000271e397223 */ /* 0x000fe20000010839 */
[--C-:B------:R-:W-:Y:S02]  /*ade0*/  HADD2.F32 R12, -RZ, R7.reuse.H0_H0 ;  /* 0x20000007ff0c7230 */ /* 0x100fe40000004100 */
[--C-:B------:R-:W-:Y:S01]  /*adf0*/  HADD2.F32 R28, -RZ, R4.reuse.H1_H1 ;  /* 0x30000004ff1c7230 */ /* 0x100fe20000004100 */
[----:B------:R-:W-:Y:S01]  /*ae00*/  F2FP.SATFINITE.E4M3.F32.PACK_AB_MERGE_C R34, R51, R34, RZ ;  /* 0x000000223322723e */ /* 0x000fe200048070ff */
[----:B------:R-:W-:Y:S01]  /*ae10*/  HADD2.F32 R7, -RZ, R7.H1_H1 ;  /* 0x30000007ff077230 */ /* 0x000fe20000004100 */
[----:B------:R-:W-:Y:S01]  /*ae20*/  F2FP.SATFINITE.E4M3.F32.PACK_AB_MERGE_C R38, R57, R38, RZ ;  /* 0x000000263926723e */ /* 0x000fe200048070ff */
[----:B------:R-:W-:Y:S02]  /*ae30*/  HADD2.F32 R39, -RZ, R4.H0_H0 ;  /* 0x20000004ff277230 */ /* 0x000fe40000004100 */
[--C-:B------:R-:W-:Y:S02]  /*ae40*/  HADD2.F32 R4, -RZ, R5.reuse.H0_H0 ;  /* 0x20000005ff047230 */ /* 0x100fe40000004100 */
[----:B------:R-:W-:Y:S01]  /*ae50*/  FMUL.FTZ R30, R7, R28 ;  /* 0x0000001c071e7220 */ /* 0x000fe20000410000 */
[----:B------:R-:W-:-:S02]  /*ae60*/  HADD2.F32 R5, -RZ, R5.H1_H1 ;  /* 0x30000005ff057230 */ /* 0x000fc40000004100 */
[C---:B------:R-:W-:Y:S01]  /*ae70*/  FMUL.FTZ R43, R12.reuse, R39 ;  /* 0x000000270c2b7220 */ /* 0x040fe20000410000 */
[-C--:B------:R-:W-:Y:S01]  /*ae80*/  FMUL.FTZ R7, R7, R20.reuse ;  /* 0x0000001407077220 */ /* 0x080fe20000410000 */
[-C--:B------:R-:W-:Y:S01]  /*ae90*/  FMUL.FTZ R12, R12, R15.reuse ;  /* 0x0000000f0c0c7220 */ /* 0x080fe20000410000 */
[C---:B------:R-:W-:Y:S02]  /*aea0*/  FFMA.FTZ R30, R5.reuse, R20, -R30 ;  /* 0x00000014051e7223 */ /* 0x040fe4000001081e */
[----:B------:R-:W-:Y:S01]  /*aeb0*/  FFMA.FTZ R28, R5, R28, R7 ;  /* 0x0000001c051c7223 */ /* 0x000fe20000010007 */
[C---:B------:R-:W-:Y:S01]  /*aec0*/  FFMA.FTZ R43, R4.reuse, R15, -R43 ;  /* 0x0000000f042b7223 */ /* 0x040fe2000001082b */
[----:B------:R-:W-:Y:S01]  /*aed0*/  FFMA.FTZ R39, R4, R39, R12 ;  /* 0x0000002704277223 */ /* 0x000fe2000001000c */
[----:B------:R-:W-:Y:S02]  /*aee0*/  F2FP.SATFINITE.E4M3.F32.PACK_AB_MERGE_C R5, R32, R29, RZ ;  /* 0x0000001d2005723e */ /* 0x000fe400048070ff */
[----:B------:R-:W-:-:S02]  /*aef0*/  F2FP.SATFINITE.E4M3.F32.PACK_AB_MERGE_C R7, R46, R41, RZ ;  /* 0x000000292e07723e */ /* 0x000fc400048070ff */
[----:B------:R-:W-:Y:S02]  /*af00*/  F2FP.SATFINITE.E4M3.F32.PACK_AB_MERGE_C R4, R56, R47, RZ ;  /* 0x0000002f3804723e */ /* 0x000fe400048070ff */
[----:B------:R-:W-:Y:S02]  /*af10*/  F2FP.SATFINITE.E4M3.F32.PACK_AB_MERGE_C R15, R48, R45, RZ ;  /* 0x0000002d300f723e */ /* 0x000fe400048070ff */
[----:B------:R-:W-:Y:S02]  /*af20*/  F2FP.SATFINITE.E4M3.F32.PACK_AB_MERGE_C R12, R58, R49, RZ ;  /* 0x000000313a0c723e */ /* 0x000fe400048070ff */
[----:B------:R-:W-:Y:S02]  /*af30*/  F2FP.SATFINITE.E4M3.F32.PACK_AB_MERGE_C R5, R21, R6, R5 ;  /* 0x000000061505723e */ /* 0x000fe40004807005 */
[----:B------:R-:W-:Y:S02]  /*af40*/  F2FP.SATFINITE.E4M3.F32.PACK_AB_MERGE_C R7, R44, R35, R7 ;  /* 0x000000232c07723e */ /* 0x000fe40004807007 */
[----:B------:R-:W-:-:S02]  /*af50*/  F2FP.SATFINITE.E4M3.F32.PACK_AB_MERGE_C R4, R54, R53, R4 ;  /* 0x000000353604723e */ /* 0x000fc40004807004 */
[----:B------:R-:W-:Y:S02]  /*af60*/  F2FP.SATFINITE.E4M3.F32.PACK_AB_MERGE_C R6, R30, R43, R38 ;  /* 0x0000002b1e06723e */ /* 0x000fe40004807026 */
[----:B------:R-:W-:Y:S02]  /*af70*/  F2FP.SATFINITE.E4M3.F32.PACK_AB_MERGE_C R15, R42, R33, R15 ;  /* 0x000000212a0f723e */ /* 0x000fe4000480700f */
[----:B------:R-:W-:Y:S01]  /*af80*/  F2FP.SATFINITE.E4M3.F32.PACK_AB_MERGE_C R12, R50, R55, R12 ;  /* 0x00000037320c723e */ /* 0x000fe2000480700c */
[----:B------:R0:W-:Y:S01]  /*af90*/  STS.128 [R37+0xf000], R4 ;  /* 0x00f0000425007388 */ /* 0x0001e20000000c00 */
[----:B------:R-:W-:-:S05]  /*afa0*/  F2FP.SATFINITE.E4M3.F32.PACK_AB_MERGE_C R14, R28, R39, R34 ;  /* 0x000000271c0e723e */ /* 0x000fca0004807022 */
[----:B------:R0:W-:Y:S02]  /*afb0*/  STS.128 [R0+0xf000], R12 ;  /* 0x00f0000c00007388 */ /* 0x0001e40000000c00 */
.L_x_1377:
[----:B------:R-:W-:Y:S05]  /*afc0*/  BSYNC B1 ;  /* 0x0000000000017941 */ /* 0x000fea0003800000 */
.L_x_1376:
[----:B------:R-:W-:Y:S05]  /*afd0*/  @P1 BRA `(.L_x_1366) ;  /* 0x0000000c00f81947 */ /* 0x000fea0003800000 */
[----:B----4-:R-:W2:Y:S04]  /*afe0*/  LDL R21, [R1+0x28] ;  /* 0x0000280001157983 */ /* 0x010ea80000100800 */
[----:B------:R-:W4:Y:S01]  /*aff0*/  LDL R49, [R1+0x74] ;  /* 0x0000740001317983 */ /* 0x000f220000100800 */
[----:B0----5:R-:W-:Y:S02]  /*b000*/  SHF.R.U32.HI R0, RZ, 0x8, R24 ;  /* 0x00000008ff007819 */ /* 0x021fe40000011618 */
[----:B------:R-:W-:Y:S02]  /*b010*/  LOP3.LUT R5, R24, 0xff, RZ, 0xc0, !PT ;  /* 0x000000ff18057812 */ /* 0x000fe400078ec0ff */
[----:B------:R-:W-:Y:S02]  /*b020*/  LOP3.LUT R0, R0, 0xff, RZ, 0xc0, !PT ;  /* 0x000000ff00007812 */ /* 0x000fe400078ec0ff */
[----:B------:R-:W-:-:S02]  /*b030*/  SHF.R.U32.HI R14, RZ, 0x8, R25 ;  /* 0x00000008ff0e7819 */ /* 0x000fc40000011619 */
[----:B---3--:R-:W-:Y:S02]  /*b040*/  PRMT R20, R0, 0x7604, R5 ;  /* 0x0000760400147816 */ /* 0x008fe40000000005 */
[----:B------:R-:W-:Y:S02]  /*b050*/  LOP3.LUT R7, R25, 0xff, RZ, 0xc0, !PT ;  /* 0x000000ff19077812 */ /* 0x000fe400078ec0ff */
[----:B------:R-:W-:Y:S02]  /*b060*/  SHF.R.U32.HI R6, RZ, 0x8, R27 ;  /* 0x00000008ff067819 */ /* 0x000fe4000001161b */
[----:B------:R-:W-:Y:S02]  /*b070*/  LOP3.LUT R0, R14, 0xff, RZ, 0xc0, !PT ;  /* 0x000000ff0e007812 */ /* 0x000fe400078ec0ff */
[----:B------:R-:W-:Y:S02]  /*b080*/  LOP3.LUT R13, R27, 0xff, RZ, 0xc0, !PT ;  /* 0x000000ff1b0d7812 */ /* 0x000fe400078ec0ff */
[----:B------:R-:W-:-:S02]  /*b090*/  LOP3.LUT R6, R6, 0xff, RZ, 0xc0, !PT ;  /* 0x000000ff06067812 */ /* 0x000fc400078ec0ff */
[----:B------:R-:W-:Y:S02]  /*b0a0*/  PRMT R28, R0, 0x7604, R7 ;  /* 0x00007604001c7816 */ /* 0x000fe40000000007 */
        /* <DEDUP_REMOVED lines=26> */
[----:B------:R-:W-:Y:S01]  /*b250*/  PRMT R37, R14, 0x7604, R21 ;  /* 0x000076040e257816 */ /* 0x000fe20000000015 */
        /* <DEDUP_REMOVED lines=8> */
[----:B-1----:R-:W-:-:S02]  /*b2e0*/  PRMT R39, R3, 0x7604, R34 ;  /* 0x0000760403277816 */ /* 0x002fc40000000022 */
[----:B------:R-:W-:Y:S01]  /*b2f0*/  SHF.R.U32.HI R3, RZ, 0x10, R24 ;  /* 0x00000010ff037819 */ /* 0x000fe20000011618 */
[----:B------:R-:W0:Y:S01]  /*b300*/  LDS.128 R12, [R0+0xf000] ;  /* 0x00f00000000c7984 */ /* 0x000e220000000c00 */
[----:B------:R-:W-:Y:S02]  /*b310*/  LOP3.LUT R21, R21, 0xff, RZ, 0xc0, !PT ;  /* 0x000000ff15157812 */ /* 0x000fe400078ec0ff */
[----:B------:R-:W-:Y:S02]  /*b320*/  LOP3.LUT R3, R3, 0xff, RZ, 0xc0, !PT ;  /* 0x000000ff03037812 */ /* 0x000fe400078ec0ff */
[----:B------:R-:W-:Y:S02]  /*b330*/  SHF.R.U32.HI R29, RZ, 0x10, R26 ;  /* 0x00000010ff1d7819 */ /* 0x000fe4000001161a */
[----:B------:R-:W-:Y:S02]  /*b340*/  PRMT R3, R3, 0x7054, R20 ;  /* 0x0000705403037816 */ /* 0x000fe40000000014 */
[----:B------:R-:W-:-:S02]  /*b350*/  PRMT R21, R21, 0x7054, R28 ;  /* 0x0000705415157816 */ /* 0x000fc4000000001c */
[----:B------:R-:W-:Y:S02]  /*b360*/  SHF.R.U32.HI R20, RZ, 0x10, R8 ;  /* 0x00000010ff147819 */ /* 0x000fe40000011608 */
[----:B------:R-:W-:Y:S02]  /*b370*/  SHF.R.U32.HI R28, RZ, 0x10, R9 ;  /* 0x00000010ff1c7819 */ /* 0x000fe40000011609 */
[----:B------:R-:W-:Y:S02]  /*b380*/  LOP3.LUT R29, R29, 0xff, RZ, 0xc0, !PT ;  /* 0x000000ff1d1d7812 */ /* 0x000fe400078ec0ff */
[----:B------:R-:W-:Y:S02]  /*b390*/  LOP3.LUT R20, R20, 0xff, RZ, 0xc0, !PT ;  /* 0x000000ff14147812 */ /* 0x000fe400078ec0ff */
[----:B------:R-:W-:Y:S02]  /*b3a0*/  LOP3.LUT R28, R28, 0xff, RZ, 0xc0, !PT ;  /* 0x000000ff1c1c7812 */ /* 0x000fe400078ec0ff */
[----:B------:R-:W-:-:S02]  /*b3b0*/  PRMT R29, R29, 0x7054, R30 ;  /* 0x000070541d1d7816 */ /* 0x000fc4000000001e */
[----:B------:R-:W-:Y:S02]  /*b3c0*/  SHF.R.U32.HI R30, RZ, 0x10, R10 ;  /* 0x00000010ff1e7819 */ /* 0x000fe4000001160a */
[----:B------:R-:W-:Y:S02]  /*b3d0*/  PRMT R33, R20, 0x7054, R33 ;  /* 0x0000705414217816 */ /* 0x000fe40000000021 */
[----:B------:R-:W-:Y:S02]  /*b3e0*/  PRMT R35, R28, 0x7054, R35 ;  /* 0x000070541c237816 */ /* 0x000fe40000000023 */
[----:B------:R-:W-:Y:S02]  /*b3f0*/  LOP3.LUT R28, R21, 0xff000000, R25, 0xf8, !PT ;  /* 0xff000000151c7812 */ /* 0x000fe400078ef819 */
[----:B------:R-:W-:Y:S02]  /*b400*/  LOP3.LUT R30, R30, 0xff, RZ, 0xc0, !PT ;  /* 0x000000ff1e1e7812 */ /* 0x000fe400078ec0ff */
[----:B------:R-:W-:-:S02]  /*b410*/  LOP3.LUT R21, R33, 0xff000000, R8, 0xf8, !PT ;  /* 0xff00000021157812 */ /* 0x000fc400078ef808 */
[----:B------:R-:W-:Y:S02]  /*b420*/  LOP3.LUT R33, R35, 0xff000000, R9, 0xf8, !PT ;  /* 0xff00000023217812 */ /* 0x000fe400078ef809 */
[----:B------:R-:W-:Y:S02]  /*b430*/  PRMT R37, R30, 0x7054, R37 ;  /* 0x000070541e257816 */ /* 0x000fe40000000025 */
[----:B------:R-:W-:Y:S02]  /*b440*/  F2FP.F16.E4M3.UNPACK_B R40, R33 ;  /* 0x00000021ff28723e */ /* 0x000fe400020006ff */
[----:B0-----:R-:W-:Y:S02]  /*b450*/  F2FP.F16.E4M3.UNPACK_B R25, R13 ;  /* 0x0000000dff19723e */ /* 0x001fe400020006ff */
[----:B------:R-:W-:Y:S01]  /*b460*/  PRMT R41, R32, 0x7054, R39 ;  /* 0x0000705420297816 */ /* 0x000fe20000000027 */
[--C-:B------:R-:W-:Y:S01]  /*b470*/  HADD2.F32 R42, -RZ, R40.reuse.H0_H0 ;  /* 0x20000028ff2a7230 */ /* 0x100fe20000004100 */
[----:B------:R-:W-:Y:S01]  /*b480*/  LOP3.LUT R20, R3, 0xff000000, R24, 0xf8, !PT ;  /* 0xff00000003147812 */ /* 0x000fe200078ef818 */
[----:B------:R-:W-:Y:S01]  /*b490*/  HADD2.F32 R40, -RZ, R40.H1_H1 ;  /* 0x30000028ff287230 */ /* 0x000fe20000004100 */
[----:B------:R-:W-:-:S02]  /*b4a0*/  LOP3.LUT R8, R37, 0xff000000, R10, 0xf8, !PT ;  /* 0xff00000025087812 */ /* 0x000fc400078ef80a */
[----:B------:R-:W-:Y:S02]  /*b4b0*/  F2FP.F16.E4M3.UNPACK_B R32, R28 ;  /* 0x0000001cff20723e */ /* 0x000fe400020006ff */
        /* <DEDUP_REMOVED lines=42> */
[----:B------:R-:W-:Y:S01]  /*b760*/  HADD2.F32 R28, -RZ, R24.H1_H1 ;  /* 0x30000018ff1c7230 */ /* 0x000fe20000004100 */
[----:B------:R-:W-:Y:S01]  /*b770*/  F2FP.F16.E4M3.UNPACK_B R29, R4.H1 ;  /* 0x00000004ff1d723e */ /* 0x000fe200030006ff */
[----:B------:R-:W-:-:S02]  /*b780*/  HADD2.F32 R42, -RZ, R40.H0_H0 ;  /* 0x20000028ff2a7230 */ /* 0x000fc40000004100 */
[C---:B------:R-:W-:Y:S01]  /*b790*/  FMUL.FTZ R45, R26.reuse, R41 ;  /* 0x000000291a2d7220 */ /* 0x040fe20000410000 */
[--C-:B------:R-:W-:Y:S02]  /*b7a0*/  HADD2.F32 R24, -RZ, R31.reuse.H0_H0 ;  /* 0x2000001fff187230 */ /* 0x100fe40000004100 */
[-C--:B------:R-:W-:Y:S01]  /*b7b0*/  FMUL.FTZ R26, R26, R33.reuse ;  /* 0x000000211a1a7220 */ /* 0x080fe20000410000 */
[----:B------:R-:W-:Y:S01]  /*b7c0*/  HADD2.F32 R38, -RZ, R32.H0_H0 ;  /* 0x20000020ff267230 */ /* 0x000fe20000004100 */
[----:B------:R-:W-:Y:S01]  /*b7d0*/  F2FP.F16.E4M3.UNPACK_B R11, R4 ;  /* 0x00000004ff0b723e */ /* 0x000fe200020006ff */
[----:B------:R-:W-:Y:S02]  /*b7e0*/  HADD2.F32 R25, -RZ, R30.H0_H0 ;  /* 0x2000001eff197230 */ /* 0x000fe40000004100 */
[C---:B------:R-:W-:Y:S01]  /*b7f0*/  FMUL.FTZ R44, R24.reuse, R42 ;  /* 0x0000002a182c7220 */ /* 0x040fe20000410000 */
[----:B------:R-:W-:Y:S02]  /*b800*/  HADD2.F32 R31, -RZ, R31.H1_H1 ;  /* 0x3000001fff1f7230 */ /* 0x000fe40000004100 */
[-C--:B------:R-:W-:Y:S01]  /*b810*/  FMUL.FTZ R47, R24, R38.reuse ;  /* 0x00000026182f7220 */ /* 0x080fe20000410000 */
[C---:B------:R-:W-:Y:S01]  /*b820*/  FFMA.FTZ R24, R28.reuse, R33, -R45 ;  /* 0x000000211c187223 */ /* 0x040fe2000001082d */
[----:B------:R-:W-:Y:S01]  /*b830*/  FFMA.FTZ R28, R28, R41, R26 ;  /* 0x000000291c1c7223 */ /* 0x000fe2000001001a */
[C---:B------:R-:W-:Y:S01]  /*b840*/  FFMA.FTZ R26, R25.reuse, R38, -R44 ;  /* 0x00000026191a7223 */ /* 0x040fe2000001082c */
[----:B------:R-:W-:Y:S01]  /*b850*/  FFMA.FTZ R25, R25, R42, R47 ;  /* 0x0000002a19197223 */ /* 0x000fe2000001002f */
[----:B------:R-:W-:Y:S01]  /*b860*/  F2FP.F16.E4M3.UNPACK_B R42, R43.H1 ;  /* 0x0000002bff2a723e */ /* 0x000fe200030006ff */
[----:B------:R-:W-:Y:S01]  /*b870*/  HADD2.F32 R38, -RZ, R32.H1_H1 ;  /* 0x30000020ff267230 */ /* 0x000fe20000004100 */
[-C--:B------:R-:W-:Y:S01]  /*b880*/  F2FP.F16.E4M3.UNPACK_B R4, R6.reuse ;  /* 0x00000006ff04723e */ /* 0x080fe200020006ff */
        /* <DEDUP_REMOVED lines=8> */
[----:B------:R-:W-:Y:S02]  /*b910*/  HADD2.F32 R33, -RZ, R35.H0_H0 ;  /* 0x20000023ff217230 */ /* 0x000fe40000004100 */
[CC--:B------:R-:W-:Y:S01]  /*b920*/  FMUL.FTZ R46, R32.reuse, R43.reuse ;  /* 0x0000002b202e7220 */ /* 0x0c0fe20000410000 */
[----:B------:R-:W-:Y:S02]  /*b930*/  HADD2.F32 R30, -RZ, R30.H1_H1 ;  /* 0x3000001eff1e7230 */ /* 0x000fe40000004100 */
[----:B------:R-:W-:Y:S01]  /*b940*/  FMUL.FTZ R48, R32, R40 ;  /* 0x0000002820307220 */ /* 0x000fe20000410000 */
[----:B------:R-:W-:Y:S01]  /*b950*/  F2FP.F16.E4M3.UNPACK_B R14, R14.H1 ;  /* 0x0000000eff0e723e */ /* 0x000fe200030006ff */
[C---:B------:R-:W-:Y:S01]  /*b960*/  FFMA.FTZ R32, R33.reuse, R40, -R46 ;  /* 0x0000002821207223 */ /* 0x040fe2000001082e */
[----:B------:R-:W-:Y:S01]  /*b970*/  F2FP.F16.E4M3.UNPACK_B R40, R20.H1 ;  /* 0x00000014ff28723e */ /* 0x000fe200030006ff */
[----:B------:R-:W-:Y:S01]  /*b980*/  FFMA.FTZ R33, R33, R43, R48 ;  /* 0x0000002b21217223 */ /* 0x000fe20000010030 */
[----:B------:R-:W-:Y:S01]  /*b990*/  F2FP.F16.E4M3.UNPACK_B R43, R21.H1 ;  /* 0x00000015ff2b723e */ /* 0x000fe200030006ff */
[C---:B------:R-:W-:Y:S01]  /*b9a0*/  FFMA.FTZ R31, R30.reuse, R38, -R45 ;  /* 0x000000261e1f7223 */ /* 0x040fe2000001082d */
[----:B------:R-:W-:Y:S01]  /*b9b0*/  FFMA.FTZ R30, R30, R41, R44 ;  /* 0x000000291e1e7223 */ /* 0x000fe2000001002c */
[----:B------:R-:W-:Y:S01]  /*b9c0*/  HADD2.F32 R41, -RZ, R39.H1_H1 ;  /* 0x30000027ff297230 */ /* 0x000fe20000004100 */
[----:B------:R-:W-:Y:S01]  /*b9d0*/  F2FP.SATFINITE.E4M3.F32.PACK_AB_MERGE_C R13, R24, R13, RZ ;  /* 0x0000000d180d723e */ /* 0x000fe200048070ff */
[----:B------:R-:W-:Y:S01]  /*b9e0*/  HADD2.F32 R45, -RZ, R42.H1_H1 ;  /* 0x3000002aff2d7230 */ /* 0x000fe20000004100 */
[----:B------:R-:W-:Y:S01]  /*b9f0*/  F2FP.SATFINITE.E4M3.F32.PACK_AB_MERGE_C R15, R28, R15, RZ ;  /* 0x0000000f1c0f723e */ /* 0x000fe200048070ff */
[----:B------:R-:W-:Y:S01]  /*ba00*/  HADD2.F32 R38, -RZ, R35.H1_H1 ;  /* 0x30000023ff267230 */ /* 0x000fe20000004100 */
[----:B------:R-:W-:Y:S01]  /*ba10*/  F2FP.SATFINITE.E4M3.F32.PACK_AB_MERGE_C R5, R12, R5, R13 ;  /* 0x000000050c05723e */ /* 0x000fe2000480700d */
[----:B------:R-:W-:Y:S01]  /*ba20*/  HADD2.F32 R39, -RZ, R37.H1_H1 ;  /* 0x30000025ff277230 */ /* 0x000fe20000004100 */
[----:B------:R-:W-:Y:S01]  /*ba30*/  F2FP.SATFINITE.E4M3.F32.PACK_AB_MERGE_C R9, R10, R9, R15 ;  /* 0x000000090a09723e */ /* 0x000fe2000480700f */
[----:B------:R-:W-:-:S02]  /*ba40*/  HADD2.F32 R44, -RZ, R43.H0_H0 ;  /* 0x2000002bff2c7230 */ /* 0x000fc40000004100 */
[----:B------:R-:W-:Y:S02]  /*ba50*/  HADD2.F32 R35, -RZ, R34.H0_H0 ;  /* 0x20000022ff237230 */ /* 0x000fe40000004100 */
[C---:B------:R-:W-:Y:S01]  /*ba60*/  FMUL.FTZ R47, R39.reuse, R45 ;  /* 0x0000002d272f7220 */ /* 0x040fe20000410000 */
[----:B------:R-:W-:Y:S02]  /*ba70*/  HADD2.F32 R42, -RZ, R40.H0_H0 ;  /* 0x20000028ff2a7230 */ /* 0x000fe40000004100 */
[----:B------:R-:W-:Y:S01]  /*ba80*/  FMUL.FTZ R48, R39, R41 ;  /* 0x0000002927307220 */ /* 0x000fe20000410000 */
        /* <DEDUP_REMOVED lines=8> */
[C---:B------:R-:W-:Y:S01]  /*bb10*/  FFMA.FTZ R35, R38.reuse, R41, -R47 ;  /* 0x0000002926237223 */ /* 0x040fe2000001082f */
[----:B------:R-:W-:Y:S01]  /*bb20*/  FFMA.FTZ R52, R38, R45, R48 ;  /* 0x0000002d26347223 */ /* 0x000fe20000010030 */
[----:B------:R-:W-:Y:S01]  /*bb30*/  F2FP.F16.E4M3.UNPACK_B R37, R20 ;  /* 0x00000014ff25723e */ /* 0x000fe200020006ff */
[----:B------:R-:W-:Y:S01]  /*bb40*/  HADD2.F32 R29, -RZ, R29.H1_H1 ;  /* 0x3000001dff1d7230 */ /* 0x000fe20000004100 */
[----:B------:R-:W-:Y:S01]  /*bb50*/  F2FP.F16.E4M3.UNPACK_B R38, R21 ;  /* 0x00000015ff26723e */ /* 0x000fe200020006ff */
[C---:B------:R-:W-:Y:S01]  /*bb60*/  FMUL.FTZ R20, R34.reuse, R43 ;  /* 0x0000002b22147220 */ /* 0x040fe20000410000 */
[----:B------:R-:W-:Y:S01]  /*bb70*/  FMUL.FTZ R34, R34, R40 ;  /* 0x0000002822227220 */ /* 0x000fe20000410000 */
[----:B------:R-:W-:-:S02]  /*bb80*/  HADD2.F32 R21, -RZ, R27.H0_H0 ;  /* 0x2000001bff157230 */ /* 0x000fc40000004100 */
[--C-:B------:R-:W-:Y:S02]  /*bb90*/  HADD2.F32 R39, -RZ, R38.reuse.H0_H0 ;  /* 0x20000026ff277230 */ /* 0x100fe40000004100 */
        /* <DEDUP_REMOVED lines=66> */
.L_x_1366:
[----:B------:R-:W-:Y:S05]  /*bfc0*/  BSYNC B0 ;  /* 0x0000000000007941 */ /* 0x000fea0003800000 */
.L_x_1359:
        /* <DEDUP_REMOVED lines=8> */
.L_x_1356:
[----:B0-2---:R-:W-:-:S05]  /*c050*/  IMAD.U32 R0, RZ, RZ, UR38 ;  /* 0x00000026ff007e24 */ /* 0x005fca000f8e00ff */
[----:B------:R-:W-:-:S13]  /*c060*/  ISETP.NE.AND P0, PT, R0, 0x3, PT ;  /* 0x000000030000780c */ /* 0x000fda0003f05270 */
[----:B------:R-:W-:Y:S05]  /*c070*/  @!P0 BRA `(.L_x_1378) ;  /* 0x0000000000048947 */ /* 0x000fea0003800000 */
[----:B------:R-:W-:Y:S01]  /*c080*/  BPT.TRAP 0x1 ;  /* 0x000000040000795c */ /* 0x000fe20000300000 */
.L_x_1378:
[----:B-1----:R-:W-:Y:S01]  /*c090*/  IMAD R3, R19, 0x8, R18 ;  /* 0x0000000813037824 */ /* 0x002fe200078e0212 */
[----:B---3-5:R-:W-:-:S04]  /*c0a0*/  SHF.L.U32 R4, R156, 0x1f, RZ ;  /* 0x0000001f9c047819 */ /* 0x028fc800000006ff */
[----:B------:R0:W1:Y:S01]  /*c0b0*/  SYNCS.PHASECHK.TRANS64.TRYWAIT P1, [R3+URZ+0x19c30], R4 ;  /* 0x019c3004030075a7 */ /* 0x000062000802017f */
[----:B------:R-:W-:Y:S05]  /*c0c0*/  @!P0 BRA `(.L_x_1379) ;  /* 0x0000000000048947 */ /* 0x000fea0003800000 */
[----:B------:R-:W-:Y:S01]  /*c0d0*/  BPT.TRAP 0x1 ;  /* 0x000000040000795c */ /* 0x000fe20000300000 */
.L_x_1379:
[----:B------:R-:W-:Y:S01]  /*c0e0*/  VIADD R0, R18, 0x13800 ;  /* 0x0001380012007836 */ /* 0x000fe20000000000 */
[----:B------:R-:W-:Y:S01]  /*c0f0*/  LOP3.LUT R6, R36, 0x10000, RZ, 0xfc, !PT ;  /* 0x0001000024067812 */ /* 0x000fe200078efcff */
[----:B------:R-:W-:-:S03]  /*c100*/  IMAD.MOV.U32 R7, RZ, RZ, -0x3ffffff0 ;  /* 0xc0000010ff077424 */ /* 0x000fc600078e00ff */
[----:B------:R-:W-:-:S04]  /*c110*/  SHF.R.U32.HI R0, RZ, 0x4, R0 ;  /* 0x00000004ff007819 */ /* 0x000fc80000011600 */
[----:B------:R-:W-:-:S04]  /*c120*/  LOP3.LUT R0, R0, 0x3fff, RZ, 0xc0, !PT ;  /* 0x00003fff00007812 */ /* 0x000fc800078ec0ff */
[----:B------:R-:W-:Y:S01]  /*c130*/  LOP3.LUT R153, R0, 0x10000, RZ, 0xfc, !PT ;  /* 0x0001000000997812 */ /* 0x000fe200078efcff */
[----:B-1----:R-:W-:Y:S06]  /*c140*/  @P1 BRA `(.L_x_1380) ;  /* 0x0000000000081947 */ /* 0x002fec0003800000 */
[----:B------:R-:W1:Y:S02]  /*c150*/  SYNCS.PHASECHK.TRANS64.TRYWAIT P1, [R3+URZ+0x19c30], R4 ;  /* 0x019c3004030075a7 */ /* 0x000e64000802017f */
[----:B-1----:R-:W-:Y:S05]  /*c160*/  @!P1 BRA `(.L_x_1381) ;  /* 0x0000018000249947 */ /* 0x002fea0003800000 */
.L_x_1380:
[----:B01----:R-:W-:Y:S01]  /*c170*/  IMAD R4, R19, 0x300, R153 ;  /* 0x0000030013047824 */ /* 0x003fe200078e0299 */
[----:B------:R-:W-:Y:S05]  /*c180*/  WARPSYNC.ALL ;  /* 0x0000000000007948 */ /* 0x000fea0003800000 */
[----:B------:R-:W-:Y:S01]  /*c190*/  IMAD.MOV.U32 R5, RZ, RZ, -0x3ffffff0 ;  /* 0xc0000010ff057424 */ /* 0x000fe200078e00ff */
[C---:B------:R-:W-:Y:S01]  /*c1a0*/  R2UR UR4, R6.reuse ;  /* 0x00000000060472ca */ /* 0x040fe200000e0000 */
[----:B------:R-:W-:Y:S01]  /*c1b0*/  WARPGROUP.ARRIVE ;  /* 0x00000000000079c5 */ /* 0x000fe20000000000 */
[----:B------:R-:W-:Y:S01]  /*c1c0*/  R2UR UR5, R7 ;  /* 0x00000000070572ca */ /* 0x000fe200000e0000 */
[----:B------:R-:W-:Y:S01]  /*c1d0*/  VIADD R10, R6, 0x180 ;  /* 0x00000180060a7836 */ /* 0x000fe20000000000 */
[C---:B------:R-:W-:Y:S01]  /*c1e0*/  R2UR UR6, R4.reuse ;  /* 0x00000000040672ca */ /* 0x040fe200000e0000 */
[----:B------:R-:W-:Y:S01]  /*c1f0*/  VIADD R8, R4, 0x100 ;  /* 0x0000010004087836 */ /* 0x000fe20000000000 */
[----:B------:R-:W-:Y:S01]  /*c200*/  R2UR UR7, R5 ;  /* 0x00000000050772ca */ /* 0x000fe200000e0000 */
[----:B------:R-:W-:-:S02]  /*c210*/  IMAD.MOV.U32 R11, RZ, RZ, -0x3ffffff0 ;  /* 0xc0000010ff0b7424 */ /* 0x000fc400078e00ff */
[----:B------:R-:W-:Y:S02]  /*c220*/  IMAD.MOV.U32 R9, RZ, RZ, -0x3ffffff0 ;  /* 0xc0000010ff097424 */ /* 0x000fe400078e00ff */
[----:B------:R-:W-:Y:S01]  /*c230*/  VIADD R4, R4, 0x200 ;  /* 0x0000020004047836 */ /* 0x000fe20000000000 */
[----:B------:R0:W-:Y:S01]  /*c240*/  STL.64 [R1], R10 ;  /* 0x0000000a01007387 */ /* 0x0001e20000100a00 */
[----:B------:R-:W-:-:S06]  /*c250*/  IMAD.MOV.U32 R5, RZ, RZ, -0x3ffffff0 ;  /* 0xc0000010ff057424 */ /* 0x000fcc00078e00ff */
[----:B------:R-:W-:Y:S01]  /*c260*/  QGMMA.64x128x32.F32.E4M3.E4M3 R24, gdesc[UR4], RZ, !UPT, gsb0 ;  /* 0x01e00000041879f3 */ /* 0x000fe2000c0008ff */
[----:B------:R-:W-:Y:S02]  /*c270*/  R2UR UR4, R10 ;  /* 0x000000000a0472ca */ /* 0x000fe400000e0000 */
[----:B------:R-:W-:Y:S02]  /*c280*/  R2UR UR5, R11 ;  /* 0x000000000b0572ca */ /* 0x000fe400000e0000 */
[----:B------:R-:W-:Y:S01]  /*c290*/  R2UR UR6, R8 ;  /* 0x00000000080672ca */ /* 0x000fe200000e0000 */
[----:B------:R-:W-:Y:S01]  /*c2a0*/  VIADD R8, R6, 0x300 ;  /* 0x0000030006087836 */ /* 0x000fe20000000000 */
[----:B------:R-:W-:Y:S01]  /*c2b0*/  R2UR UR7, R9 ;  /* 0x00000000090772ca */ /* 0x000fe200000e0000 */
[----:B------:R-:W-:Y:S01]  /*c2c0*/  IMAD.MOV.U32 R9, RZ, RZ, -0x3ffffff0 ;  /* 0xc0000010ff097424 */ /* 0x000fe200078e00ff */
[----:B------:R-:W-:Y:S02]  /*c2d0*/  WARPGROUP.DEPBAR.LE gsb0, 0x0 ;  /* 0x00008000000079c5 */ /* 0x000fe40000010000 */
[----:B------:R-:W-:-:S09]  /*c2e0*/  WARPGROUP.ARRIVE ;  /* 0x00000000000079c5 */ /* 0x000fd20000000000 */
        /* <DEDUP_REMOVED lines=9> */
[----:B0-----:R-:W-:Y:S05]  /*c380*/  @!P0 BRA `(.L_x_1382) ;  /* 0x0000000000048947 */ /* 0x001fea0003800000 */
[----:B------:R-:W-:Y:S01]  /*c390*/  BPT.TRAP 0x1 ;  /* 0x000000040000795c */ /* 0x000fe20000300000 */
.L_x_1382:
[----:B------:R-:W2:Y:S01]  /*c3a0*/  LDL R4, [R1+0x48] ;  /* 0x0000480001047983 */ /* 0x000ea20000100800 */
[----:B------:R-:W0:Y:S03]  /*c3b0*/  LDC R94, c[0x0][0x448] ;  /* 0x00011200ff5e7b82 */ /* 0x000e260000000800 */
[----:B------:R-:W2:Y:S04]  /*c3c0*/  LDL R92, [R1+0x2c] ;  /* 0x00002c00015c7983 */ /* 0x000ea80000100800 */
[----:B------:R-:W3:Y:S04]  /*c3d0*/  LDL R91, [R1+0xc] ;  /* 0x00000c00015b7983 */ /* 0x000ee80000100800 */
[----:B------:R-:W5:Y:S04]  /*c3e0*/  LDL R96, [R1+0x10] ;  /* 0x0000100001607983 */ /* 0x000f680000100800 */
[----:B------:R-:W5:Y:S01]  /*c3f0*/  LDL R98, [R1+0x8] ;  /* 0x0000080001627983 */ /* 0x000f620000100800 */
[C---:B------:R-:W-:Y:S01]  /*c400*/  FMUL.FTZ R11, R2.reuse, R24 ;  /* 0x00000018020b7220 */ /* 0x040fe20000410000 */
[C---:B------:R-:W-:Y:S01]  /*c410*/  FMUL.FTZ R15, R2.reuse, R30 ;  /* 0x0000001e020f7220 */ /* 0x040fe20000410000 */
[C---:B------:R-:W-:Y:S01]  /*c420*/  FMUL.FTZ R10, R2.reuse, R27 ;  /* 0x0000001b020a7220 */ /* 0x040fe20000410000 */
[C---:B----4-:R-:W-:Y:S01]  /*c430*/  FMUL.FTZ R14, R2.reuse, R25 ;  /* 0x00000019020e7220 */ /* 0x050fe20000410000 */
[C---:B------:R-:W-:Y:S01]  /*c440*/  FMUL.FTZ R0, R2.reuse, R26 ;  /* 0x0000001a02007220 */ /* 0x040fe20000410000 */
[C---:B------:R-:W-:Y:S01]  /*c450*/  FMUL.FTZ R21, R2.reuse, R28 ;  /* 0x0000001c02157220 */ /* 0x040fe20000410000 */
[----:B------:R-:W-:Y:S01]  /*c460*/  FMUL.FTZ R20, R2, R31 ;  /* 0x0000001f02147220 */ /* 0x000fe20000410000 */
[----:B------:R-:W-:Y:S01]  /*c470*/  VIADD R3, R3, 0x19c40 ;  /* 0x00019c4003037836 */ /* 0x000fe20000000000 */
[----:B0-----:R-:W-:Y:S01]  /*c480*/  ISETP.NE.AND P1, PT, R94, 0x1, PT ;  /* 0x000000015e00780c */ /* 0x001fe20003f25270 */
[----:B------:R-:W-:Y:S01]  /*c490*/  FMUL.FTZ R24, R2, R29 ;  /* 0x0000001d02187220 */ /* 0x000fe20000410000 */
[----:B------:R-:W-:Y:S01]  /*c4a0*/  LOP3.LUT R22, R22, 0xffffffbf, RZ, 0xc0, !PT ;  /* 0xffffffbf16167812 */ /* 0x000fe200078ec0ff */
[----:B------:R-:W-:-:S10]  /*c4b0*/  ULDC UR36, c[0x0][0x9dc] ;  /* 0x0002770000247ab9 */ /* 0x000fd40000000800 */
[----:B------:R-:W0:Y:S08]  /*c4c0*/  @P1 LDC R5, c[0x0][0x44c] ;  /* 0x00011300ff051b82 */ /* 0x000e300000000800 */
[----:B------:R-:W1:Y:S01]  /*c4d0*/  @P1 LDC R13, c[0x0][0x450] ;  /* 0x00011400ff0d1b82 */ /* 0x000e620000000800 */
        /* <DEDUP_REMOVED lines=55> */
[----:B------:R-:W-:Y:S01]  /*c850*/  @P1 LOP3.LUT R22, R22, 0x40, RZ, 0xfc, !PT ;  /* 0x0000004016161812 */ /* 0x000fe200078efcff */
[----:B------:R-:W4:Y:S01]  /*c860*/  MUFU.TANH R11, R11 ;  /* 0x0000000b000b7308 */ /* 0x000f220000002400 */
[----:B------:R-:W-:Y:S01]  /*c870*/  FMUL.FTZ R86, R2, R86 ;  /* 0x0000005602567220 */ /* 0x000fe20000410000 */
[----:B------:R-:W-:-:S06]  /*c880*/  ULOP3.LUT UR36, URZ, UR36, URZ, 0x33, !UPT ;  /* 0x000000243f247292 */ /* 0x000fcc000f8e333f */
        /* <DEDUP_REMOVED lines=20> */
[----:B--2---:R-:W-:-:S04]  /*c9d0*/  IMAD.IADD R80, R4, 0x1, R92 ;  /* 0x0000000104507824 */ /* 0x004fc800078e025c */
[----:B0-----:R-:W-:-:S05]  /*c9e0*/  @P1 IMAD.HI.U32 R4, R80, R5, RZ ;  /* 0x0000000550041227 */ /* 0x001fca00078e00ff */
[----:B-1----:R-:W-:Y:S02]  /*c9f0*/  @P1 SHF.R.U32.HI R80, RZ, R13, R4 ;  /* 0x0000000dff501219 */ /* 0x002fe40000011604 */
[----:B------:R-:W0:Y:S01]  /*ca00*/  LDC.64 R12, c[0x0][0x9e0] ;  /* 0x00027800ff0c7b82 */ /* 0x000e220000000a00 */
[----:B------:R-:W-:Y:S02]  /*ca10*/  IMAD.MOV.U32 R4, RZ, RZ, -0x80 ;  /* 0xffffff80ff047424 */ /* 0x000fe400078e00ff */
[----:B------:R-:W1:Y:S02]  /*ca20*/  SHFL.IDX PT, R90, R80, RZ, 0x1c1f ;  /* 0x001c1fff505a7589 */ /* 0x000e6400000e0000 */
[----:B------:R-:W-:Y:S01]  /*ca30*/  IMAD R81, R89, R4, 0x80 ;  /* 0x0000008059517424 */ /* 0x000fe200078e0204 */
[----:B---3--:R-:W-:-:S03]  /*ca40*/  PRMT R4, R91, 0x654, R3 ;  /* 0x000006545b047816 */ /* 0x008fc60000000003 */
[----:B------:R-:W-:Y:S01]  /*ca50*/  VIADD R5, R81, 0x1 ;  /* 0x0000000151057836 */ /* 0x000fe20000000000 */
[----:B------:R2:W-:Y:S01]  /*ca60*/  SYNCS.ARRIVE.TRANS64.RED.A1T0 RZ, [R4+URZ], RZ ;  /* 0x000000ff04ff79a7 */ /* 0x0005e2000810043f */
[----:B------:R-:W3:Y:S01]  /*ca70*/  MUFU.TANH R40, R40 ;  /* 0x0000002800287308 */ /* 0x000ee20000002400 */
[----:B-----5:R-:W-:Y:S02]  /*ca80*/  IMAD.IADD R91, R98, 0x1, R81 ;  /* 0x00000001625b7824 */ /* 0x020fe400078e0251 */
[----:B--2---:R-:W-:-:S05]  /*ca90*/  IMAD R4, R96, -0x2, R5 ;  /* 0xfffffffe60047824 */ /* 0x004fca00078e0205 */
[----:B------:R-:W2:Y:S01]  /*caa0*/  MUFU.TANH R37, R37 ;  /* 0x0000002500257308 */ /* 0x000ea20000002400 */
[----:B0-----:R-:W-:-:S07]  /*cab0*/  ISETP.GE.AND P1, PT, R13, 0x1, PT ;  /* 0x000000010d00780c */ /* 0x001fce0003f26270 */
[----:B------:R-:W0:Y:S01]  /*cac0*/  MUFU.TANH R38, R38 ;  /* 0x0000002600267308 */ /* 0x000e220000002400 */
[----:B------:R-:W-:-:S07]  /*cad0*/  IADD3 R5, -R157, R4, R98 ;  /* 0x000000049d057210 */ /* 0x000fce0007ffe162 */
[----:B------:R-:W0:Y:S01]  /*cae0*/  MUFU.TANH R43, R43 ;  /* 0x0000002b002b7308 */ /* 0x000e220000002400 */
[----:B------:R-:W-:-:S07]  /*caf0*/  IMAD R91, R96, -0x2, R91 ;  /* 0xfffffffe605b7824 */ /* 0x000fce00078e025b */
        /* <DEDUP_REMOVED lines=38> */
[----:B------:R-:W-:Y:S01]  /*cd60*/  VIADD R87, R5, UR36 ;  /* 0x0000002405577c36 */ /* 0x000fe20008000000 */
[----:B------:R-:W-:-:S06]  /*cd70*/  LOP3.LUT R22, R22, 0xffffffdf, RZ, 0xc0, !PT ;  /* 0xffffffdf16167812 */ /* 0x000fcc00078ec0ff */
[----:B------:R5:W0:Y:S01]  /*cd80*/  MUFU.TANH R3, R86 ;  /* 0x0000005600037308 */ /* 0x000a220000002400 */
[----:B------:R-:W-:Y:S01]  /*cd90*/  @P1 LOP3.LUT R22, R22, 0x20, RZ, 0xfc, !PT ;  /* 0x0000002016161812 */ /* 0x000fe200078efcff */
[----:B-1----:R-:W-:Y:S01]  /*cda0*/  IMAD.IADD R85, R87, 0x1, R90 ;  /* 0x0000000157557824 */ /* 0x002fe200078e025a */
[----:B------:R-:W-:Y:S01]  /*cdb0*/  LEA R78, R89, 0xffffff80, 0x7 ;  /* 0xffffff80594e7811 */ /* 0x000fe200078e38ff */
[----:B-----5:R-:W-:-:S05]  /*cdc0*/  IMAD.IADD R86, R5, 0x1, R12 ;  /* 0x0000000105567824 */ /* 0x020fca00078e020c */
[----:B------:R-:W-:Y:S01]  /*cdd0*/  VIADDMNMX R84, R90, R86, R91, PT ;  /* 0x000000565a547246 */ /* 0x000fe2000380015b */
[----:B--234-:R-:W-:Y:S06]  /*cde0*/  @!P1 BRA `(.L_x_1383) ;  /* 0x0000000000509947 */ /* 0x01cfec0003800000 */
[----:B------:R-:W-:Y:S01]  /*cdf0*/  IADD3 R83, -R157, R98, R90 ;  /* 0x000000629d537210 */ /* 0x000fe20007ffe15a */
[----:B------:R-:W-:Y:S03]  /*ce00*/  BSSY B0, `(.L_x_1384) ;  /* 0x000000e000007945 */ /* 0x000fe60003800000 */
[----:B------:R-:W-:-:S13]  /*ce10*/  ISETP.GT.AND P1, PT, R83, -0x1, PT ;  /* 0xffffffff5300780c */ /* 0x000fda0003f24270 */
[----:B------:R-:W-:Y:S05]  /*ce20*/  @P1 BRA `(.L_x_1385) ;  /* 0x00000000001c1947 */ /* 0x000fea0003800000 */
[----:B------:R-:W-:Y:S02]  /*ce30*/  ISETP.NE.AND P1, PT, R13, 0x1, PT ;  /* 0x000000010d00780c */ /* 0x000fe40003f25270 */
[----:B------:R-:W-:-:S11]  /*ce40*/  LOP3.LUT R83, RZ, R83, RZ, 0x33, !PT ;  /* 0x00000053ff537212 */ /* 0x000fd600078e33ff */
[----:B------:R-:W1:Y:S02]  /*ce50*/  @P1 LDC.64 R4, c[0x0][0x9e8] ;  /* 0x00027a00ff041b82 */ /* 0x000e640000000a00 */
[----:B-1----:R-:W-:-:S05]  /*ce60*/  @P1 IMAD.HI.U32 R4, R83, R4, RZ ;  /* 0x0000000453041227 */ /* 0x002fca00078e00ff */
[----:B------:R-:W-:-:S04]  /*ce70*/  @P1 SHF.R.U32.HI R83, RZ, R5, R4 ;  /* 0x00000005ff531219 */ /* 0x000fc80000011604 */
[----:B------:R-:W-:Y:S01]  /*ce80*/  LOP3.LUT R83, RZ, R83, RZ, 0x33, !PT ;  /* 0x00000053ff537212 */ /* 0x000fe200078e33ff */
[----:B------:R-:W-:Y:S06]  /*ce90*/  BRA `(.L_x_1386) ;  /* 0x0000000000107947 */ /* 0x000fec0003800000 */
.L_x_1385:
[----:B------:R-:W-:-:S13]  /*cea0*/  ISETP.NE.AND P1, PT, R13, 0x1, PT ;  /* 0x000000010d00780c */ /* 0x000fda0003f25270 */
[----:B------:R-:W1:Y:S02]  /*ceb0*/  @P1 LDC.64 R4, c[0x0][0x9e8] ;  /* 0x00027a00ff041b82 */ /* 0x000e640000000a00 */
[----:B-1----:R-:W-:-:S05]  /*cec0*/  @P1 IMAD.HI.U32 R4, R83, R4, RZ ;  /* 0x0000000453041227 */ /* 0x002fca00078e00ff */
[----:B------:R-:W-:-:S07]  /*ced0*/  @P1 SHF.R.U32.HI R83, RZ, R5, R4 ;  /* 0x00000005ff531219 */ /* 0x000fce0000011604 */
.L_x_1386:
[----:B------:R-:W-:Y:S05]  /*cee0*/  BSYNC B0 ;  /* 0x0000000000007941 */ /* 0x000fea0003800000 */
.L_x_1384:
[----:B------:R-:W-:-:S04]  /*cef0*/  IMAD R83, R83, R13, -R78 ;  /* 0x0000000d53537224 */ /* 0x000fc800078e0a4e */
[----:B------:R-:W-:-:S05]  /*cf00*/  IMAD R4, R96, -0x2, R83 ;  /* 0xfffffffe60047824 */ /* 0x000fca00078e0253 */
[----:B------:R-:W-:Y:S02]  /*cf10*/  VIMNMX R85, R85, R4, !PT ;  /* 0x0000000455557248 */ /* 0x000fe40007fe0100 */
[----:B------:R-:W-:-:S07]  /*cf20*/  VIADDMNMX R84, R4, R13, R84, PT ;  /* 0x0000000d04547246 */ /* 0x000fce0003800154 */
.L_x_1383:
[C---:B------:R-:W-:Y:S01]  /*cf30*/  ISETP.GE.AND P1, PT, R81.reuse, 0x2, PT ;  /* 0x000000025100780c */ /* 0x040fe20003f26270 */
[----:B------:R-:W1:Y:S01]  /*cf40*/  SHFL.IDX PT, R80, R80, 0x1, 0x1c1f ;  /* 0x003c1f0050507f89 */ /* 0x000e6200000e0000 */
[----:B------:R-:W-:Y:S02]  /*cf50*/  ISETP.GE.AND P6, PT, R81, 0x9, PT ;  /* 0x000000095100780c */ /* 0x000fe40003fc6270 */
[----:B------:R-:W-:Y:S02]  /*cf60*/  ISETP.GT.AND P3, PT, R85, 0x1, !P1 ;  /* 0x000000015500780c */ /* 0x000fe40004f64270 */
[----:B------:R-:W-:Y:S02]  /*cf70*/  ISETP.GE.AND P4, PT, R81, 0xa, PT ;  /* 0x0000000a5100780c */ /* 0x000fe40003f86270 */
[----:B------:R-:W-:Y:S02]  /*cf80*/  ISETP.GT.AND P2, PT, R85, 0x8, !P6 ;  /* 0x000000085500780c */ /* 0x000fe40007744270 */
[----:B------:R-:W-:-:S02]  /*cf90*/  ISETP.LT.OR P3, PT, R84, 0x2, P3 ;  /* 0x000000025400780c */ /* 0x000fc40001f61670 */
[----:B------:R-:W-:Y:S02]  /*cfa0*/  ISETP.LT.OR P2, PT, R84, 0x9, P2 ;  /* 0x000000095400780c */ /* 0x000fe40001741670 */
[----:B------:R-:W-:Y:S02]  /*cfb0*/  FSEL R83, R14, -INF , !P3 ;  /* 0xff8000000e537808 */ /* 0x000fe40005800000 */
[----:B------:R-:W-:Y:S02]  /*cfc0*/  ISETP.GE.AND P3, PT, R81, 0x11, PT ;  /* 0x000000115100780c */ /* 0x000fe40003f66270 */
[----:B------:R-:W-:Y:S02]  /*cfd0*/  LOP3.LUT R22, R22, 0xfffffffe, RZ, 0xc0, !PT ;  /* 0xfffffffe16167812 */ /* 0x000fe400078ec0ff */
[----:B------:R-:W-:Y:S02]  /*cfe0*/  FSEL R21, R21, -INF , !P2 ;  /* 0xff80000015157808 */ /* 0x000fe40005000000 */
[----:B------:R-:W-:-:S02]  /*cff0*/  ISETP.GT.AND P2, PT, R85, 0x9, !P4 ;  /* 0x000000095500780c */ /* 0x000fc40006744270 */
[----:B------:R-:W-:Y:S01]  /*d000*/  @P4 LOP3.LUT R22, R22, 0x1, RZ, 0xfc, !PT ;  /* 0x0000000116164812 */ /* 0x000fe200078efcff */
[----:B-1----:R-:W-:Y:S01]  /*d010*/  IMAD.IADD R87, R87, 0x1, R80 ;  /* 0x0000000157577824 */ /* 0x002fe200078e0250 */
        /* <DEDUP_REMOVED lines=9> */
[----:B------:R-:W-:Y:S02]  /*d0b0*/  ISETP.GT.AND P2, PT, R85, 0x11, !P3 ;  /* 0x000000115500780c */ /* 0x000fe40005f44270 */
[----:B------:R-:W-:-:S02]  /*d0c0*/  ISETP.GE.AND P5, PT, R81, 0x1, PT ;  /* 0x000000015100780c */ /* 0x000fc40003fa6270 */
[----:B------:R-:W-:Y:S02]  /*d0d0*/  ISETP.LT.OR P2, PT, R84, 0x12, P2 ;  /* 0x000000125400780c */ /* 0x000fe40001741670 */
[----:B------:R-:W-:Y:S02]  /*d0e0*/  @P3 LOP3.LUT R22, R22, 0x2000000, RZ, 0xfc, !PT ;  /* 0x0200000016163812 */ /* 0x000fe400078efcff */
[----:B------:R-:W-:Y:S02]  /*d0f0*/  ISETP.GE.AND P3, PT, R81, 0x19, PT ;  /* 0x000000195100780c */ /* 0x000fe40003f66270 */
[----:B------:R-:W-:Y:S02]  /*d100*/  LOP3.LUT R22, R22, 0xfeffffff, RZ, 0xc0, !PT ;  /* 0xfeffffff16167812 */ /* 0x000fe400078ec0ff */
[----:B------:R-:W-:Y:S02]  /*d110*/  FSEL R95, R28, -INF , !P2 ;  /* 0xff8000001c5f7808 */ /* 0x000fe40005000000 */
[----:B------:R-:W-:-:S02]  /*d120*/  ISETP.GT.AND P2, PT, R85, 0x18, !P3 ;  /* 0x000000185500780c */ /* 0x000fc40005f44270 */
[----:B------:R-:W-:Y:S02]  /*d130*/  VIADDMNMX R86, R80, R86, R91, PT ;  /* 0x0000005650567246 */ /* 0x000fe4000380015b */
        /* <DEDUP_REMOVED lines=40> */
[----:B0-----:R-:W-:Y:S02]  /*d3c0*/  FSEL R43, R43, -INF , !P2 ;  /* 0xff8000002b2b7808 */ /* 0x001fe40005000000 */
        /* <DEDUP_REMOVED lines=103> */
[----:B------:R-:W-:-:S04]  /*da40*/  ISETP.GT.AND P4, PT, R85, RZ, !P5 ;  /* 0x000000ff5500720c */ /* 0x000fc80006f84270 */
[----:B------:R-:W-:-:S04]  /*da50*/  ISETP.LT.OR P4, PT, R84, 0x1, P4 ;  /* 0x000000015400780c */ /* 0x000fc80002781670 */
[----:B------:R-:W-:Y:S02]  /*da60*/  FSEL R11, R11, -INF , !P4 ;  /* 0xff8000000b0b7808 */ /* 0x000fe40006000000 */
[----:B------:R-:W-:-:S13]  /*da70*/  ISETP.GE.AND P4, PT, R81, 0x7a, PT ;  /* 0x0000007a5100780c */ /* 0x000fda0003f86270 */
[----:B------:R-:W-:Y:S02]  /*da80*/  @P4 LOP3.LUT R22, R22, 0x10000000, RZ, 0xfc, !PT ;  /* 0x1000000016164812 */ /* 0x000fe400078efcff */
[----:B------:R-:W-:-:S04]  /*da90*/  ISETP.GT.AND P4, PT, R85, 0x79, !P4 ;  /* 0x000000795500780c */ /* 0x000fc80006784270 */
[----:B------:R-:W-:-:S04]  /*daa0*/  ISETP.LT.OR P4, PT, R84, 0x7a, P4 ;  /* 0x0000007a5400780c */ /* 0x000fc80002781670 */
[----:B------:R-:W-:Y:S02]  /*dab0*/  FSEL R81, R82, -INF , !P4 ;  /* 0xff80000052517808 */ /* 0x000fe40006000000 */
[----:B------:R-:W-:-:S13]  /*dac0*/  ISETP.GE.AND P4, PT, R13, 0x1, PT ;  /* 0x000000010d00780c */ /* 0x000fda0003f86270 */
[----:B------:R-:W-:Y:S05]  /*dad0*/  @!P4 BRA `(.L_x_1387) ;  /* 0x000000000050c947 */ /* 0x000fea0003800000 */
[----:B------:R-:W-:Y:S01]  /*dae0*/  IADD3 R85, -R157, R98, R80 ;  /* 0x000000629d557210 */ /* 0x000fe20007ffe150 */
[----:B------:R-:W-:Y:S03]  /*daf0*/  BSSY B0, `(.L_x_1388) ;  /* 0x000000e000007945 */ /* 0x000fe60003800000 */
[----:B------:R-:W-:-:S13]  /*db00*/  ISETP.GT.AND P4, PT, R85, -0x1, PT ;  /* 0xffffffff5500780c */ /* 0x000fda0003f84270 */
        /* <DEDUP_REMOVED lines=8> */
.L_x_1389:
[----:B------:R-:W-:-:S13]  /*db90*/  ISETP.NE.AND P4, PT, R13, 0x1, PT ;  /* 0x000000010d00780c */ /* 0x000fda0003f85270 */
[----:B------:R-:W0:Y:S02]  /*dba0*/  @P4 LDC.64 R4, c[0x0][0x9e8] ;  /* 0x00027a00ff044b82 */ /* 0x000e240000000a00 */
[----:B0-----:R-:W-:-:S05]  /*dbb0*/  @P4 IMAD.HI.U32 R4, R85, R4, RZ ;  /* 0x0000000455044227 */ /* 0x001fca00078e00ff */
[----:B------:R-:W-:-:S07]  /*dbc0*/  @P4 SHF.R.U32.HI R85, RZ, R5, R4 ;  /* 0x00000005ff554219 */ /* 0x000fce0000011604 */
.L_x_1390:
[----:B------:R-:W-:Y:S05]  /*dbd0*/  BSYNC B0 ;  /* 0x0000000000007941 */ /* 0x000fea0003800000 */
.L_x_1388:
[----:B------:R-:W-:-:S04]  /*dbe0*/  IMAD R78, R85, R13, -R78 ;  /* 0x0000000d554e7224 */ /* 0x000fc800078e0a4e */
[----:B------:R-:W-:-:S05]  /*dbf0*/  IMAD R78, R96, -0x2, R78 ;  /* 0xfffffffe604e7824 */ /* 0x000fca00078e024e */
[----:B------:R-:W-:Y:S02]  /*dc00*/  VIMNMX R87, R87, R78, !PT ;  /* 0x0000004e57577248 */ /* 0x000fe40007fe0100 */
[----:B------:R-:W-:-:S07]  /*dc10*/  VIADDMNMX R86, R78, R13, R86, PT ;  /* 0x0000000d4e567246 */ /* 0x000fce0003800156 */
.L_x_1387:
[C---:B------:R-:W-:Y:S01]  /*dc20*/  ISETP.GT.AND P1, PT, R87.reuse, 0x1, !P1 ;  /* 0x000000015700780c */ /* 0x040fe20004f24270 */
[----:B------:R-:W-:Y:S01]  /*dc30*/  ULDC UR4, c[0x0][0x988] ;  /* 0x0002620000047ab9 */ /* 0x000fe20000000800 */
[----:B------:R-:W-:Y:S02]  /*dc40*/  ISETP.GT.AND P6, PT, R87, 0x8, !P6 ;  /* 0x000000085700780c */ /* 0x000fe400077c4270 */
[C---:B------:R-:W-:Y:S02]  /*dc50*/  ISETP.LT.OR P1, PT, R86.reuse, 0x2, P1 ;  /* 0x000000025600780c */ /* 0x040fe40000f21670 */
[----:B------:R-:W-:Y:S02]  /*dc60*/  ISETP.LT.OR P6, PT, R86, 0x9, P6 ;  /* 0x000000095600780c */ /* 0x000fe400037c1670 */
[----:B------:R-:W-:Y:S02]  /*dc70*/  FSEL R85, R10, -INF , !P1 ;  /* 0xff8000000a557808 */ /* 0x000fe40004800000 */
[----:B------:R-:W-:-:S02]  /*dc80*/  LOP3.LUT P1, RZ, R22, 0x1, RZ, 0xc0, !PT ;  /* 0x0000000116ff7812 */ /* 0x000fc4000782c0ff */
[----:B------:R-:W-:Y:S02]  /*dc90*/  FSEL R15, R15, -INF , !P6 ;  /* 0xff8000000f0f7808 */ /* 0x000fe40007000000 */
[----:B------:R-:W-:Y:S02]  /*dca0*/  ISETP.GT.AND P1, PT, R87, 0x9, !P1 ;  /* 0x000000095700780c */ /* 0x000fe40004f24270 */
[----:B------:R-:W-:Y:S02]  /*dcb0*/  LOP3.LUT P6, RZ, R22, 0x4000000, RZ, 0xc0, !PT ;  /* 0x0400000016ff7812 */ /* 0x000fe400078cc0ff */
[----:B------:R-:W-:Y:S02]  /*dcc0*/  ISETP.LT.OR P1, PT, R86, 0xa, P1 ;  /* 0x0000000a5600780c */ /* 0x000fe40000f21670 */
[----:B------:R-:W-:Y:S02]  /*dcd0*/  LOP3.LUT P4, RZ, R22, 0x2000000, RZ, 0xc0, !PT ;  /* 0x0200000016ff7812 */ /* 0x000fe4000788c0ff */
        /* <DEDUP_REMOVED lines=10> */
[----:B------:R-:W-:Y:S01]  /*dd80*/  FSEL R123, R26, -INF , !P1 ;  /* 0xff8000001a7b7808 */ /* 0x000fe20004800000 */
[----:B------:R-:W-:Y:S01]  /*dd90*/  IMAD.U32 R26, RZ, RZ, UR4 ;  /* 0x00000004ff1a7e24 */ /* 0x000fe2000f8e00ff */
        /* <DEDUP_REMOVED lines=40> */
[----:B------:R-:W-:Y:S02]  /*e020*/  LOP3.LUT P6, RZ, R22, 0x8000, RZ, 0xc0, !PT ;  /* 0x0000800016ff7812 */ /* 0x000fe400078cc0ff */
        /* <DEDUP_REMOVED lines=9> */
[----:B------:R-:W-:Y:S02]  /*e0c0*/  LOP3.LUT P4, RZ, R22, 0x4000, RZ, 0xc0, !PT ;  /* 0x0000400016ff7812 */ /* 0x000fe4000788c0ff */
        /* <DEDUP_REMOVED lines=12> */
[----:B------:R-:W-:Y:S02]  /*e190*/  ISETP.GT.AND P1, PT, R87, 0x39, !P6 ;  /* 0x000000395700780c */ /* 0x000fe40007724270 */
[----:B------:R-:W-:Y:S02]  /*e1a0*/  FMNMX.FTZ R4, R79, R4, !PT ;  /* 0x000000044f047209 */ /* 0x000fe40007810000 */
[----:B------:R-:W-:Y:S02]  /*e1b0*/  ISETP.LT.OR P1, PT, R86, 0x3a, P1 ;  /* 0x0000003a5600780c */ /* 0x000fe40000f21670 */
[----:B------:R-:W-:Y:S02]  /*e1c0*/  FMNMX.FTZ R10, R81, R4, !PT ;  /* 0x00000004510a7209 */ /* 0x000fe40007810000 */
[----:B------:R-:W-:-:S02]  /*e1d0*/  FSEL R133, R46, -INF , !P1 ;  /* 0xff8000002e857808 */ /* 0x000fc40004800000 */
[C---:B------:R-:W-:Y:S01]  /*e1e0*/  ISETP.GT.AND P1, PT, R87.reuse, 0x40, !P4 ;  /* 0x000000405700780c */ /* 0x040fe20006724270 */
[----:B------:R-:W0:Y:S01]  /*e1f0*/  SHFL.BFLY PT, R5, R10, 0x2, 0x1f ;  /* 0x0c401f000a057f89 */ /* 0x000e2200000e0000 */
[----:B------:R-:W-:Y:S02]  /*e200*/  ISETP.GT.AND P5, PT, R87, RZ, !P5 ;  /* 0x000000ff5700720c */ /* 0x000fe40006fa4270 */
        /* <DEDUP_REMOVED lines=10> */
[----:B------:R-:W-:Y:S02]  /*e2b0*/  LOP3.LUT P1, RZ, R22, 0x1000, RZ, 0xc0, !PT ;  /* 0x0000100016ff7812 */ /* 0x000fe4000782c0ff */
[----:B0-----:R-:W-:Y:S02]  /*e2c0*/  FMNMX.FTZ R14, R10, R5, !PT ;  /* 0x000000050a0e7209 */ /* 0x001fe40007810000 */
[----:B------:R-:W-:Y:S02]  /*e2d0*/  ISETP.GT.AND P1, PT, R87, 0x48, !P1 ;  /* 0x000000485700780c */ /* 0x000fe40004f24270 */
[----:B------:R-:W-:Y:S01]  /*e2e0*/  FMNMX.FTZ R10, R0, R85, !PT ;  /* 0x00000055000a7209 */ /* 0x000fe20007810000 */
[----:B------:R-:W0:Y:S01]  /*e2f0*/  SHFL.BFLY PT, R5, R14, 0x1, 0x1f ;  /* 0x0c201f000e057f89 */ /* 0x000e2200000e0000 */
        /* <DEDUP_REMOVED lines=50> */
[----:B0-----:R-:W-:Y:S02]  /*e620*/  FMNMX.FTZ R5, R14, R5, !PT ;  /* 0x000000050e057209 */ /* 0x001fe40007810000 */
[----:B------:R-:W-:Y:S02]  /*e630*/  FSEL R143, R66, -INF , !P1 ;  /* 0xff800000428f7808 */ /* 0x000fe40004800000 */
[----:B------:R-:W-:Y:S01]  /*e640*/  ISETP.GT.AND P1, PT, R87, 0x68, !P6 ;  /* 0x000000685700780c */ /* 0x000fe20007724270 */
[----:B------:R-:W-:-:S01]  /*e650*/  FFMA.FTZ R4, R5, R26, -8 ;  /* 0xc100000005047423 */ /* 0x000fc2000001001a */
[----:B------:R-:W-:Y:S02]  /*e660*/  FMNMX.FTZ R10, R141, R10, !PT ;  /* 0x0000000a8d0a7209 */ /* 0x000fe40007810000 */
[----:B------:R-:W-:Y:S02]  /*e670*/  ISETP.LT.OR P1, PT, R86, 0x69, P1 ;  /* 0x000000695600780c */ /* 0x000fe40000f21670 */
[----:B------:R-:W-:-:S02]  /*e680*/  LOP3.LUT P6, RZ, R22, 0x8000000, RZ, 0xc0, !PT ;  /* 0x0800000016ff7812 */ /* 0x000fc400078cc0ff */
[----:B------:R-:W-:Y:S02]  /*e690*/  FSEL R69, R69, -INF , !P1 ;  /* 0xff80000045457808 */ /* 0x000fe40004800000 */
[----:B------:R-:W-:Y:S02]  /*e6a0*/  ISETP.GT.AND P1, PT, R87, 0x69, !P4 ;  /* 0x000000695700780c */ /* 0x000fe40006724270 */
[----:B------:R-:W-:Y:S02]  /*e6b0*/  FMNMX.FTZ R10, R65, R10, !PT ;  /* 0x0000000a410a7209 */ /* 0x000fe40007810000 */
[----:B------:R-:W-:Y:S02]  /*e6c0*/  ISETP.LT.OR P1, PT, R86, 0x6a, P1 ;  /* 0x0000006a5600780c */ /* 0x000fe40000f21670 */
[----:B------:R-:W-:Y:S02]  /*e6d0*/  FMNMX.FTZ R10, R143, R10, !PT ;  /* 0x0000000a8f0a7209 */ /* 0x000fe40007810000 */
[----:B------:R-:W-:-:S02]  /*e6e0*/  FSEL R145, R70, -INF , !P1 ;  /* 0xff80000046917808 */ /* 0x000fc40004800000 */
[----:B------:R-:W-:Y:S02]  /*e6f0*/  FSETP.NEU.FTZ.AND P1, PT, R5, -INF , PT ;  /* 0xff8000000500780b */ /* 0x000fe40003f3d000 */
[C---:B------:R-:W-:Y:S02]  /*e700*/  ISETP.GT.AND P2, PT, R87.reuse, 0x71, !P2 ;  /* 0x000000715700780c */ /* 0x040fe40005744270 */
[----:B------:R-:W-:Y:S02]  /*e710*/  FSEL R4, R4, RZ, P1 ;  /* 0x000000ff04047208 */ /* 0x000fe40000800000 */
[----:B------:R-:W-:Y:S02]  /*e720*/  ISETP.GT.AND P1, PT, R87, 0x70, !P6 ;  /* 0x000000705700780c */ /* 0x000fe40007724270 */
[----:B------:R-:W-:Y:S01]  /*e730*/  FMNMX.FTZ R10, R69, R10, !PT ;  /* 0x0000000a450a7209 */ /* 0x000fe20007810000 */
[-CC-:B------:R-:W-:Y:S01]  /*e740*/  FFMA.FTZ R14, R83, R26.reuse, -R4.reuse ;  /* 0x0000001a530e7223 */ /* 0x180fe20000010804 */
[----:B------:R-:W-:Y:S01]  /*e750*/  ISETP.LT.OR P1, PT, R86, 0x71, P1 ;  /* 0x000000715600780c */ /* 0x000fe20000f21670 */
[-CC-:B------:R-:W-:Y:S01]  /*e760*/  FFMA.FTZ R11, R11, R26.reuse, -R4.reuse ;  /* 0x0000001a0b0b7223 */ /* 0x180fe20000010804 */
[----:B------:R-:W-:Y:S01]  /*e770*/  LOP3.LUT P4, RZ, R22, 0x10000000, RZ, 0xc0, !PT ;  /* 0x1000000016ff7812 */ /* 0x000fe2000788c0ff */
[-CC-:B------:R-:W-:Y:S01]  /*e780*/  FFMA.FTZ R20, R21, R26.reuse, -R4.reuse ;  /* 0x0000001a15147223 */ /* 0x180fe20000010804 */
[----:B------:R-:W-:Y:S01]  /*e790*/  ISETP.GT.AND P3, PT, R87, 0x78, !P3 ;  /* 0x000000785700780c */ /* 0x000fe20005f64270 */
[-CC-:B------:R-:W-:Y:S01]  /*e7a0*/  FFMA.FTZ R24, R27, R26.reuse, -R4.reuse ;  /* 0x0000001a1b187223 */ /* 0x180fe20000010804 */
[C---:B------:R-:W-:Y:S01]  /*e7b0*/  ISETP.LT.OR P2, PT, R86.reuse, 0x72, P2 ;  /* 0x000000725600780c */ /* 0x040fe20001741670 */
[-CC-:B------:R-:W-:Y:S01]  /*e7c0*/  FFMA.FTZ R28, R31, R26.reuse, -R4.reuse ;  /* 0x0000001a1f1c7223 */ /* 0x180fe20000010804 */
[----:B------:R-:W-:Y:S01]  /*e7d0*/  FSEL R71, R71, -INF , !P1 ;  /* 0xff80000047477808 */ /* 0x000fe20004800000 */
[--C-:B------:R-:W-:Y:S01]  /*e7e0*/  FFMA.FTZ R30, R35, R26, -R4.reuse ;  /* 0x0000001a231e7223 */ /* 0x100fe20000010804 */
[----:B------:R-:W-:Y:S01]  /*e7f0*/  FMNMX.FTZ R10, R145, R10, !PT ;  /* 0x0000000a910a7209 */ /* 0x000fe20007810000 */
        /* <DEDUP_REMOVED lines=9> */
[----:B------:R-:W-:Y:S01]  /*e890*/  ISETP.LT.OR P4, PT, R86, 0x7a, P4 ;  /* 0x0000007a5600780c */ /* 0x000fe20002781670 */
[-CC-:B------:R-:W-:Y:S01]  /*e8a0*/  FFMA.FTZ R42, R59, R26.reuse, -R4.reuse ;  /* 0x0000001a3b2a7223 */ /* 0x180fe20000010804 */
[----:B------:R-:W-:Y:S01]  /*e8b0*/  FSEL R3, R3, -INF , !P3 ;  /* 0xff80000003037808 */ /* 0x000fe20005800000 */
[--C-:B------:R-:W-:Y:S01]  /*e8c0*/  FFMA.FTZ R44, R63, R26, -R4.reuse ;  /* 0x0000001a3f2c7223 */ /* 0x100fe20000010804 */
[----:B------:R-:W-:Y:S01]  /*e8d0*/  FMNMX.FTZ R10, R73, R10, !PT ;  /* 0x0000000a490a7209 */ /* 0x000fe20007810000 */
[-CC-:B------:R-:W-:Y:S01]  /*e8e0*/  FFMA.FTZ R46, R67, R26.reuse, -R4.reuse ;  /* 0x0000001a432e7223 */ /* 0x180fe20000010804 */
[----:B------:R-:W-:Y:S01]  /*e8f0*/  FSEL R77, R77, -INF , !P4 ;  /* 0xff8000004d4d7808 */ /* 0x000fe20006000000 */
[--C-:B------:R-:W-:Y:S01]  /*e900*/  FFMA.FTZ R50, R75, R26, -R4.reuse ;  /* 0x0000001a4b327223 */ /* 0x100fe20000010804 */
[----:B------:R-:W-:Y:S01]  /*e910*/  FMNMX.FTZ R10, R3, R10, !PT ;  /* 0x0000000a030a7209 */ /* 0x000fe20007810000 */
[-CC-:B------:R-:W-:Y:S01]  /*e920*/  FFMA.FTZ R21, R93, R26.reuse, -R4.reuse ;  /* 0x0000001a5d157223 */ /* 0x180fe20000010804 */
[----:B------:R-:W-:-:S01]  /*e930*/  FFMA.FTZ R27, R95, R26, -R4 ;  /* 0x0000001a5f1b7223 */ /* 0x000fc20000010804 */
[--C-:B------:R-:W-:Y:S01]  /*e940*/  FFMA.FTZ R31, R97, R26, -R4.reuse ;  /* 0x0000001a611f7223 */ /* 0x100fe20000010804 */
[----:B------:R-:W-:Y:S01]  /*e950*/  FMNMX.FTZ R10, R77, R10, !PT ;  /* 0x0000000a4d0a7209 */ /* 0x000fe20007810000 */
[-CC-:B------:R-:W-:Y:S01]  /*e960*/  FFMA.FTZ R35, R99, R26.reuse, -R4.reuse ;  /* 0x0000001a63237223 */ /* 0x180fe20000010804 */
[----:B------:R-:W-:-:S01]  /*e970*/  FFMA.FTZ R39, R101, R26, -R4 ;  /* 0x0000001a65277223 */ /* 0x000fc20000010804 */
[-CC-:B------:R-:W-:Y:S01]  /*e980*/  FFMA.FTZ R43, R103, R26.reuse, -R4.reuse ;  /* 0x0000001a672b7223 */ /* 0x180fe20000010804 */
[----:B------:R-:W-:-:S01]  /*e990*/  FFMA.FTZ R47, R105, R26, -R4 ;  /* 0x0000001a692f7223 */ /* 0x000fc20000010804 */
[----:B------:R-:W0:Y:S01]  /*e9a0*/  SHFL.BFLY PT, R83, R10, 0x2, 0x1f ;  /* 0x0c401f000a537f89 */ /* 0x000e2200000e0000 */
[----:B------:R-:W-:-:S01]  /*e9b0*/  FFMA.FTZ R51, R107, R26, -R4 ;  /* 0x0000001a6b337223 */ /* 0x000fc20000010804 */
[-CC-:B------:R-:W-:Y:S01]  /*e9c0*/  FFMA.FTZ R55, R109, R26.reuse, -R4.reuse ;  /* 0x0000001a6d377223 */ /* 0x180fe20000010804 */
[----:B------:R-:W-:-:S01]  /*e9d0*/  FFMA.FTZ R59, R111, R26, -R4 ;  /* 0x0000001a6f3b7223 */ /* 0x000fc20000010804 */
[-CC-:B------:R-:W-:Y:S01]  /*e9e0*/  FFMA.FTZ R63, R113, R26.reuse, -R4.reuse ;  /* 0x0000001a713f7223 */ /* 0x180fe20000010804 */
[----:B------:R-:W-:-:S01]  /*e9f0*/  FFMA.FTZ R67, R115, R26, -R4 ;  /* 0x0000001a73437223 */ /* 0x000fc20000010804 */
[-CC-:B------:R-:W-:Y:S01]  /*ea00*/  FFMA.FTZ R48, R117, R26.reuse, -R4.reuse ;  /* 0x0000001a75307223 */ /* 0x180fe20000010804 */
[----:B------:R-:W-:-:S01]  /*ea10*/  FFMA.FTZ R75, R121, R26, -R4 ;  /* 0x0000001a794b7223 */ /* 0x000fc20000010804 */
[----:B------:R-:W-:Y:S01]  /*ea20*/  MUFU.EX2 R11, R11 ;  /* 0x0000000b000b7308 */ /* 0x000fe20000000800 */
[----:B------:R-:W-:-:S07]  /*ea30*/  ISETP.NE.AND P6, PT, R94, 0x1, PT ;  /* 0x000000015e00780c */ /* 0x000fce0003fc5270 */
[----:B------:R-:W-:Y:S01]  /*ea40*/  MUFU.EX2 R14, R14 ;  /* 0x0000000e000e7308 */ /* 0x000fe20000000800 */
[----:B0-----:R-:W-:Y:S01]  /*ea50*/  FMNMX.FTZ R52, R10, R83, !PT ;  /* 0x000000530a347209 */ /* 0x001fe20007810000 */
[----:B------:R-:W-:-:S06]  /*ea60*/  FFMA.FTZ R83, R119, R26, -R4 ;  /* 0x0000001a77537223 */ /* 0x000fcc0000010804 */
[----:B------:R-:W-:Y:S01]  /*ea70*/  MUFU.EX2 R20, R20 ;  /* 0x0000001400147308 */ /* 0x000fe20000000800 */
[----:B------:R-:W0:Y:S07]  /*ea80*/  SHFL.BFLY PT, R87, R52, 0x1, 0x1f ;  /* 0x0c201f0034577f89 */ /* 0x000e2e00000e0000 */
[----:B------:R-:W1:Y:S08]  /*ea90*/  MUFU.EX2 R21, R21 ;  /* 0x0000001500157308 */ /* 0x000e700000000800 */
[----:B------:R-:W2:Y:S08]  /*eaa0*/  MUFU.EX2 R24, R24 ;  /* 0x0000001800187308 */ /* 0x000eb00000000800 */
[----:B------:R-:W-:Y:S01]  /*eab0*/  MUFU.EX2 R27, R27 ;  /* 0x0000001b001b7308 */ /* 0x000fe20000000800 */
[----:B-1----:R-:W-:-:S02]  /*eac0*/  F2FP.SATFINITE.E4M3.F32.PACK_AB_MERGE_C R148, R21, R20, RZ ;  /* 0x000000141594723e */ /* 0x002fc400048070ff */
[----:B0-----:R-:W-:Y:S01]  /*ead0*/  FMNMX.FTZ R10, R52, R87, !PT ;  /* 0x00000057340a7209 */ /* 0x001fe20007810000 */
[----:B------:R-:W-:-:S01]  /*eae0*/  FFMA.FTZ R52, R79, R26, -R4 ;  /* 0x0000001a4f347223 */ /* 0x000fc20000010804 */
[----:B------:R-:W-:Y:S01]  /*eaf0*/  FFMA.FTZ R79, R81, R26, -R4 ;  /* 0x0000001a514f7223 */ /* 0x000fe20000010804 */
[----:B------:R-:W-:-:S01]  /*eb00*/  FADD.FTZ R87, R11, R14 ;  /* 0x0000000e0b577221 */ /* 0x000fc20000010000 */
[C---:B------:R-:W-:Y:S01]  /*eb10*/  FSETP.NEU.FTZ.AND P1, PT, R10.reuse, -INF , PT ;  /* 0xff8000000a00780b */ /* 0x040fe20003f3d000 */
[----:B------:R-:W-:-:S01]  /*eb20*/  FFMA.FTZ R54, R10, R26, -8 ;  /* 0xc10000000a367423 */ /* 0x000fc2000001001a */
[----:B------:R-:W-:Y:S01]  /*eb30*/  MUFU.EX2 R28, R28 ;  /* 0x0000001c001c7308 */ /* 0x000fe20000000800 */
[----:B------:R-:W-:-:S01]  /*eb40*/  FADD.FTZ R70, R20, R87 ;  /* 0x0000005714467221 */ /* 0x000fc20000010000 */
[----:B------:R-:W-:Y:S02]  /*eb50*/  F2FP.SATFINITE.E4M3.F32.PACK_AB_MERGE_C R148, R14, R11, R148 ;  /* 0x0000000b0e94723e */ /* 0x000fe40004807094 */
[----:B------:R-:W-:-:S04]  /*eb60*/  FSEL R4, R54, RZ, P1 ;  /* 0x000000ff36047208 */ /* 0x000fc80000800000 */
[----:B------:R-:W0:Y:S01]  /*eb70*/  MUFU.EX2 R31, R31 ;  /* 0x0000001f001f7308 */ /* 0x000e220000000800 */
        /* <DEDUP_REMOVED lines=8> */
[----:B------:R-:W-:-:S01]  /*ec00*/  FFMA.FTZ R29, R33, R26, -R4 ;  /* 0x0000001a211d7223 */ /* 0x000fc20000010804 */
[-CC-:B------:R-:W-:Y:S01]  /*ec10*/  FFMA.FTZ R33, R37, R26.reuse, -R4.reuse ;  /* 0x0000001a25217223 */ /* 0x180fe20000010804 */
[----:B------:R-:W-:-:S01]  /*ec20*/  FFMA.FTZ R37, R41, R26, -R4 ;  /* 0x0000001a29257223 */ /* 0x000fc20000010804 */
[-CC-:B------:R-:W-:Y:S01]  /*ec30*/  FFMA.FTZ R41, R45, R26.reuse, -R4.reuse ;  /* 0x0000001a2d297223 */ /* 0x180fe20000010804 */
[----:B------:R-:W-:-:S01]  /*ec40*/  FFMA.FTZ R45, R49, R26, -R4 ;  /* 0x0000001a312d7223 */ /* 0x000fc20000010804 */
[----:B------:R-:W-:Y:S01]  /*ec50*/  FFMA.FTZ R49, R53, R26, -R4 ;  /* 0x0000001a35317223 */ /* 0x000fe20000010804 */
[----:B------:R-:W-:-:S01]  /*ec60*/  FADD.FTZ R53, R21, R70 ;  /* 0x0000004615357221 */ /* 0x000fc20000010000 */
[----:B------:R-:W1:Y:S01]  /*ec70*/  MUFU.EX2 R81, R81 ;  /* 0x0000005100517308 */ /* 0x000e620000000800 */
[----:B------:R-:W-:-:S01]  /*ec80*/  FFMA.FTZ R85, R125, R26, -R4 ;  /* 0x0000001a7d557223 */ /* 0x000fc20000010804 */
[----:B------:R-:W-:Y:S01]  /*ec90*/  FFMA.FTZ R60, R127, R26, -R4 ;  /* 0x0000001a7f3c7223 */ /* 0x000fe20000010804 */
[----:B--2---:R-:W-:-:S01]  /*eca0*/  FADD.FTZ R74, R24, R53 ;  /* 0x00000035184a7221 */ /* 0x004fc20000010000 */
[-CC-:B------:R-:W-:Y:S01]  /*ecb0*/  FFMA.FTZ R53, R57, R26.reuse, -R4.reuse ;  /* 0x0000001a39357223 */ /* 0x180fe20000010804 */
[----:B------:R-:W-:-:S01]  /*ecc0*/  FFMA.FTZ R62, R129, R26, -R4 ;  /* 0x0000001a813e7223 */ /* 0x000fc20000010804 */
[----:B0-----:R-:W-:Y:S01]  /*ecd0*/  F2FP.SATFINITE.E4M3.F32.PACK_AB_MERGE_C R150, R31, R28, RZ ;  /* 0x0000001c1f96723e */ /* 0x001fe200048070ff */
[----:B------:R-:W-:-:S01]  /*ece0*/  FADD.FTZ R91, R27, R74 ;  /* 0x0000004a1b5b7221 */ /* 0x000fc20000010000 */
[----:B------:R-:W0:Y:S01]  /*ecf0*/  MUFU.EX2 R15, R15 ;  /* 0x0000000f000f7308 */ /* 0x000e220000000800 */
[----:B------:R-:W-:-:S01]  /*ed00*/  FFMA.FTZ R64, R131, R26, -R4 ;  /* 0x0000001a83407223 */ /* 0x000fc20000010804 */
[----:B------:R-:W-:Y:S01]  /*ed10*/  F2FP.SATFINITE.E4M3.F32.PACK_AB_MERGE_C R150, R27, R24, R150 ;  /* 0x000000181b96723e */ /* 0x000fe20004807096 */
[----:B------:R-:W-:-:S01]  /*ed20*/  FADD.FTZ R74, R28, R91 ;  /* 0x0000005b1c4a7221 */ /* 0x000fc20000010000 */
[-CC-:B------:R-:W-:Y:S01]  /*ed30*/  FFMA.FTZ R66, R133, R26.reuse, -R4.reuse ;  /* 0x0000001a85427223 */ /* 0x180fe20000010804 */
[----:B------:R-:W-:-:S01]  /*ed40*/  FFMA.FTZ R68, R135, R26, -R4 ;  /* 0x0000001a87447223 */ /* 0x000fc20000010804 */
[----:B------:R-:W-:Y:S01]  /*ed50*/  FFMA.FTZ R70, R137, R26, -R4 ;  /* 0x0000001a89467223 */ /* 0x000fe20000010804 */
[----:B------:R-:W-:-:S01]  /*ed60*/  FADD.FTZ R57, R31, R74 ;  /* 0x0000004a1f397221 */ /* 0x000fc20000010000 */
[----:B------:R-:W2:Y:S01]  /*ed70*/  MUFU.EX2 R54, R54 ;  /* 0x0000003600367308 */ /* 0x000ea20000000800 */
[----:B-1----:R-:W-:-:S01]  /*ed80*/  FADD.FTZ R72, R0, R81 ;  /* 0x0000005100487221 */ /* 0x002fc20000010000 */
[-CC-:B------:R-:W-:Y:S01]  /*ed90*/  FFMA.FTZ R20, R139, R26.reuse, -R4.reuse ;  /* 0x0000001a8b147223 */ /* 0x180fe20000010804 */
[----:B------:R-:W-:-:S01]  /*eda0*/  FFMA.FTZ R11, R61, R26, -R4 ;  /* 0x0000001a3d0b7223 */ /* 0x000fc20000010804 */
[-CC-:B------:R-:W-:Y:S01]  /*edb0*/  FFMA.FTZ R69, R69, R26.reuse, -R4.reuse ;  /* 0x0000001a45457223 */ /* 0x180fe20000010804 */
[----:B------:R-:W-:-:S01]  /*edc0*/  FFMA.FTZ R145, R145, R26, -R4 ;  /* 0x0000001a91917223 */ /* 0x000fc20000010804 */
[-CC-:B------:R-:W-:Y:S01]  /*edd0*/  FFMA.FTZ R71, R71, R26.reuse, -R4.reuse ;  /* 0x0000001a47477223 */ /* 0x180fe20000010804 */
[----:B------:R-:W-:-:S01]  /*ede0*/  FFMA.FTZ R73, R73, R26, -R4 ;  /* 0x0000001a49497223 */ /* 0x000fc20000010804 */
[----:B------:R-:W1:Y:S01]  /*edf0*/  MUFU.EX2 R25, R25 ;  /* 0x0000001900197308 */ /* 0x000e620000000800 */
[----:B0-----:R-:W-:-:S07]  /*ee00*/  FADD.FTZ R87, R15, R72 ;  /* 0x000000480f577221 */ /* 0x001fce0000010000 */
[----:B------:R-:W0:Y:S01]  /*ee10*/  MUFU.EX2 R56, R56 ;  /* 0x0000003800387308 */ /* 0x000e220000000800 */
[----:B--2---:R-:W-:-:S01]  /*ee20*/  FADD.FTZ R72, R54, R87 ;  /* 0x0000005736487221 */ /* 0x004fc20000010000 */
[----:B------:R-:W-:-:S04]  /*ee30*/  F2FP.SATFINITE.E4M3.F32.PACK_AB_MERGE_C R149, R54, R15, RZ ;  /* 0x0000000f3695723e */ /* 0x000fc800048070ff */
[----:B------:R-:W-:Y:S02]  /*ee40*/  F2FP.SATFINITE.E4M3.F32.PACK_AB_MERGE_C R149, R81, R0, R149 ;  /* 0x000000005195723e */ /* 0x000fe40004807095 */
        /* <DEDUP_REMOVED lines=17> */
[----:B0-----:R-:W-:-:S01]  /*ef60*/  FADD.FTZ R21, R29, R14 ;  /* 0x0000000e1d157221 */ /* 0x001fc20000010000 */
[----:B------:R-:W-:-:S06]  /*ef70*/  FFMA.FTZ R14, R141, R26, -R4 ;  /* 0x0000001a8d0e7223 */ /* 0x000fcc0000010804 */
[----:B------:R-:W0:Y:S01]  /*ef80*/  MUFU.EX2 R33, R33 ;  /* 0x0000002100217308 */ /* 0x000e220000000800 */
[C---:B--2---:R-:W-:Y:S01]  /*ef90*/  F2FP.SATFINITE.E4M3.F32.PACK_AB_MERGE_C R144, R39.reuse, R32, RZ ;  /* 0x000000202790723e */ /* 0x044fe200048070ff */
[----:B------:R-:W-:Y:S01]  /*efa0*/  FADD.FTZ R39, R39, R24 ;  /* 0x0000001827277221 */ /* 0x000fe20000010000 */
[----:B------:R-:W2:Y:S02]  /*efb0*/  @P6 LDC R32, c[0x0][0x44c] ;  /* 0x00011300ff206b82 */ /* 0x000ea40000000800 */
[----:B------:R-:W-:-:S03]  /*efc0*/  F2FP.SATFINITE.E4M3.F32.PACK_AB_MERGE_C R144, R35, R30, R144 ;  /* 0x0000001e2390723e */ /* 0x000fc60004807090 */
[----:B------:R-:W3:Y:S01]  /*efd0*/  MUFU.EX2 R62, R62 ;  /* 0x0000003e003e7308 */ /* 0x000ee20000000800 */
[----:B-1----:R-:W-:-:S01]  /*efe0*/  FADD.FTZ R24, R60, R21 ;  /* 0x000000153c187221 */ /* 0x002fc20000010000 */
[----:B------:R-:W-:-:S06]  /*eff0*/  FFMA.FTZ R21, R65, R26, -R4 ;  /* 0x0000001a41157223 */ /* 0x000fcc0000010804 */
[----:B------:R-:W1:Y:S01]  /*f000*/  MUFU.EX2 R34, R34 ;  /* 0x0000002200227308 */ /* 0x000e620000000800 */
[----:B0-----:R-:W-:-:S07]  /*f010*/  FADD.FTZ R27, R33, R24 ;  /* 0x00000018211b7221 */ /* 0x001fce0000010000 */
[----:B------:R-:W0:Y:S01]  /*f020*/  MUFU.EX2 R37, R37 ;  /* 0x0000002500257308 */ /* 0x000e220000000800 */
[----:B---3--:R-:W-:-:S01]  /*f030*/  FADD.FTZ R24, R62, R27 ;  /* 0x0000001b3e187221 */ /* 0x008fc20000010000 */
[----:B------:R-:W-:Y:S01]  /*f040*/  F2FP.SATFINITE.E4M3.F32.PACK_AB_MERGE_C R33, R62, R33, RZ ;  /* 0x000000213e21723e */ /* 0x000fe200048070ff */
[----:B--2---:R-:W-:-:S05]  /*f050*/  @P6 IMAD.HI.U32 R32, R92, R32, RZ ;  /* 0x000000205c206227 */ /* 0x004fca00078e00ff */
[----:B------:R-:W2:Y:S01]  /*f060*/  MUFU.EX2 R43, R43 ;  /* 0x0000002b002b7308 */ /* 0x000ea20000000800 */
[----:B-1----:R-:W-:-:S07]  /*f070*/  FADD.FTZ R28, R34, R39 ;  /* 0x00000027221c7221 */ /* 0x002fce0000010000 */
[----:B------:R-:W1:Y:S01]  /*f080*/  MUFU.EX2 R64, R64 ;  /* 0x0000004000407308 */ /* 0x000e620000000800 */
[----:B0-----:R-:W-:-:S01]  /*f090*/  FADD.FTZ R27, R37, R24 ;  /* 0x00000018251b7221 */ /* 0x001fc20000010000 */
[----:B------:R-:W-:-:S06]  /*f0a0*/  FFMA.FTZ R24, R143, R26, -R4 ;  /* 0x0000001a8f187223 */ /* 0x000fcc0000010804 */
[----:B------:R-:W-:Y:S01]  /*f0b0*/  MUFU.EX2 R36, R36 ;  /* 0x0000002400247308 */ /* 0x000fe20000000800 */
[----:B--2---:R-:W-:-:S07]  /*f0c0*/  FADD.FTZ R31, R43, R28 ;  /* 0x0000001c2b1f7221 */ /* 0x004fce0000010000 */
[----:B------:R-:W0:Y:S01]  /*f0d0*/  MUFU.EX2 R47, R47 ;  /* 0x0000002f002f7308 */ /* 0x000e220000000800 */
[----:B-1----:R-:W-:-:S01]  /*f0e0*/  FADD.FTZ R28, R64, R27 ;  /* 0x0000001b401c7221 */ /* 0x002fc20000010000 */
[-CC-:B------:R-:W-:Y:S01]  /*f0f0*/  FFMA.FTZ R27, R3, R26.reuse, -R4.reuse ;  /* 0x0000001a031b7223 */ /* 0x180fe20000010804 */
[----:B------:R-:W-:-:S05]  /*f100*/  FFMA.FTZ R4, R77, R26, -R4 ;  /* 0x0000001a4d047223 */ /* 0x000fca0000010804 */
[----:B------:R-:W1:Y:S08]  /*f110*/  MUFU.EX2 R41, R41 ;  /* 0x0000002900297308 */ /* 0x000e700000000800 */
[----:B------:R-:W2:Y:S01]  /*f120*/  MUFU.EX2 R66, R66 ;  /* 0x0000004200427308 */ /* 0x000ea20000000800 */
[----:B0-----:R-:W-:Y:S01]  /*f130*/  F2FP.SATFINITE.E4M3.F32.PACK_AB_MERGE_C R146, R47, R36, RZ ;  /* 0x000000242f92723e */ /* 0x001fe200048070ff */
[----:B------:R-:W-:-:S03]  /*f140*/  FADD.FTZ R36, R36, R31 ;  /* 0x0000001f24247221 */ /* 0x000fc60000010000 */
[----:B------:R-:W-:Y:S01]  /*f150*/  F2FP.SATFINITE.E4M3.F32.PACK_AB_MERGE_C R146, R43, R34, R146 ;  /* 0x000000222b92723e */ /* 0x000fe20004807092 */
[----:B------:R-:W-:-:S02]  /*f160*/  FADD.FTZ R47, R47, R36 ;  /* 0x000000242f2f7221 */ /* 0x000fc40000010000 */
[----:B------:R-:W0:Y:S01]  /*f170*/  MUFU.EX2 R45, R45 ;  /* 0x0000002d002d7308 */ /* 0x000e220000000800 */
[----:B-1----:R-:W-:-:S07]  /*f180*/  FADD.FTZ R31, R41, R28 ;  /* 0x0000001c291f7221 */ /* 0x002fce0000010000 */
        /* <DEDUP_REMOVED lines=20> */
[----:B------:R-:W-:Y:S01]  /*f2d0*/  FADD.FTZ R40, R40, R51 ;  /* 0x0000003328287221 */ /* 0x000fe20000010000 */
[----:B------:R-:W-:-:S03]  /*f2e0*/  F2FP.SATFINITE.E4M3.F32.PACK_AB_MERGE_C R49, R70, R49, RZ ;  /* 0x000000314631723e */ /* 0x000fc600048070ff */
[----:B------:R-:W-:Y:S01]  /*f2f0*/  FADD.FTZ R55, R55, R40 ;  /* 0x0000002837377221 */ /* 0x000fe20000010000 */
[----:B------:R-:W-:Y:S01]  /*f300*/  F2FP.SATFINITE.E4M3.F32.PACK_AB_MERGE_C R141, R68, R45, R49 ;  /* 0x0000002d448d723e */ /* 0x000fe20004807031 */
        /* <DEDUP_REMOVED lines=8> */
[----:B0-----:R-:W-:-:S07]  /*f390*/  FADD.FTZ R25, R11, R30 ;  /* 0x0000001e0b197221 */ /* 0x001fce0000010000 */
[----:B------:R-:W0:Y:S08]  /*f3a0*/  MUFU.EX2 R14, R14 ;  /* 0x0000000e000e7308 */ /* 0x000e300000000800 */
[----:B------:R-:W-:Y:S01]  /*f3b0*/  MUFU.EX2 R48, R48 ;  /* 0x0000003000307308 */ /* 0x000fe20000000800 */
[----:B-1----:R-:W-:Y:S01]  /*f3c0*/  F2FP.SATFINITE.E4M3.F32.PACK_AB_MERGE_C R142, R59, R42, R142 ;  /* 0x0000002a3b8e723e */ /* 0x002fe2000480708e */
[----:B------:R-:W-:-:S04]  /*f3d0*/  FADD.FTZ R42, R42, R55 ;  /* 0x000000372a2a7221 */ /* 0x000fc80000010000 */
[----:B------:R-:W-:Y:S02]  /*f3e0*/  FADD.FTZ R59, R59, R42 ;  /* 0x0000002a3b3b7221 */ /* 0x000fe40000010000 */
[----:B------:R-:W1:Y:S01]  /*f3f0*/  MUFU.EX2 R83, R83 ;  /* 0x0000005300537308 */ /* 0x000e620000000800 */
[C---:B0-----:R-:W-:Y:S01]  /*f400*/  F2FP.SATFINITE.E4M3.F32.PACK_AB_MERGE_C R31, R14.reuse, R11, RZ ;  /* 0x0000000b0e1f723e */ /* 0x041fe200048070ff */
[----:B------:R-:W-:Y:S01]  /*f410*/  FADD.FTZ R14, R14, R25 ;  /* 0x000000190e0e7221 */ /* 0x000fe20000010000 */
[----:B------:R-:W-:-:S01]  /*f420*/  FADD.FTZ R44, R44, R59 ;  /* 0x0000003b2c2c7221 */ /* 0x000fc20000010000 */
[----:B------:R-:W0:Y:S01]  /*f430*/  @P6 LDC R25, c[0x0][0x450] ;  /* 0x00011400ff196b82 */ /* 0x000e220000000800 */
[----:B------:R-:W-:Y:S02]  /*f440*/  F2FP.SATFINITE.E4M3.F32.PACK_AB_MERGE_C R143, R20, R53, R31 ;  /* 0x00000035148f723e */ /* 0x000fe4000480701f */
[----:B------:R-:W-:Y:S01]  /*f450*/  FADD.FTZ R63, R63, R44 ;  /* 0x0000002c3f3f7221 */ /* 0x000fe20000010000 */
[----:B------:R-:W2:Y:S08]  /*f460*/  MUFU.EX2 R21, R21 ;  /* 0x0000001500157308 */ /* 0x000eb00000000800 */
[----:B------:R-:W-:Y:S01]  /*f470*/  MUFU.EX2 R46, R46 ;  /* 0x0000002e002e7308 */ /* 0x000fe20000000800 */
[----:B-1----:R-:W-:-:S07]  /*f480*/  F2FP.SATFINITE.E4M3.F32.PACK_AB_MERGE_C R30, R83, R48, RZ ;  /* 0x00000030531e723e */ /* 0x002fce00048070ff */
[----:B------:R-:W1:Y:S01]  /*f490*/  MUFU.EX2 R67, R67 ;  /* 0x0000004300437308 */ /* 0x000e620000000800 */
[----:B--2---:R-:W-:-:S07]  /*f4a0*/  FADD.FTZ R11, R21, R14 ;  /* 0x0000000e150b7221 */ /* 0x004fce0000010000 */
[----:B------:R-:W2:Y:S08]  /*f4b0*/  MUFU.EX2 R24, R24 ;  /* 0x0000001800187308 */ /* 0x000eb00000000800 */
[----:B------:R-:W3:Y:S01]  /*f4c0*/  MUFU.EX2 R3, R69 ;  /* 0x0000004500037308 */ /* 0x000ee20000000800 */
[----:B-1----:R-:W-:Y:S01]  /*f4d0*/  F2FP.SATFINITE.E4M3.F32.PACK_AB_MERGE_C R136, R67, R46, R30 ;  /* 0x0000002e4388723e */ /* 0x002fe2000480701e */
[----:B------:R-:W-:-:S04]  /*f4e0*/  FADD.FTZ R46, R46, R63 ;  /* 0x0000003f2e2e7221 */ /* 0x000fc80000010000 */
[----:B------:R-:W-:Y:S02]  /*f4f0*/  FADD.FTZ R67, R67, R46 ;  /* 0x0000002e43437221 */ /* 0x000fe40000010000 */
[----:B------:R1:W4:Y:S01]  /*f500*/  MUFU.EX2 R28, R145 ;  /* 0x00000091001c7308 */ /* 0x0003220000000800 */
[----:B--2---:R-:W-:-:S01]  /*f510*/  FADD.FTZ R30, R24, R11 ;  /* 0x0000000b181e7221 */ /* 0x004fc20000010000 */
[----:B------:R-:W-:-:S04]  /*f520*/  FADD.FTZ R48, R48, R67 ;  /* 0x0000004330307221 */ /* 0x000fc80000010000 */
[----:B------:R-:W-:Y:S02]  /*f530*/  FADD.FTZ R83, R83, R48 ;  /* 0x0000003053537221 */ /* 0x000fe40000010000 */
[----:B------:R-:W-:Y:S01]  /*f540*/  MUFU.EX2 R52, R52 ;  /* 0x0000003400347308 */ /* 0x000fe20000000800 */
[----:B---3--:R-:W-:-:S01]  /*f550*/  FADD.FTZ R11, R3, R30 ;  /* 0x0000001e030b7221 */ /* 0x008fc20000010000 */
[----:B-1----:R-:W-:-:S06]  /*f560*/  F2FP.SATFINITE.E4M3.F32.PACK_AB_MERGE_C R145, R60, R29, R33 ;  /* 0x0000001d3c91723e */ /* 0x002fcc0004807021 */
[----:B------:R-:W1:Y:S01]  /*f570*/  MUFU.EX2 R79, R79 ;  /* 0x0000004f004f7308 */ /* 0x000e620000000800 */
[C---:B----4-:R-:W-:Y:S01]  /*f580*/  F2FP.SATFINITE.E4M3.F32.PACK_AB_MERGE_C R3, R28.reuse, R3, RZ ;  /* 0x000000031c03723e */ /* 0x050fe200048070ff */
[----:B------:R-:W-:-:S03]  /*f590*/  FADD.FTZ R28, R28, R11 ;  /* 0x0000000b1c1c7221 */ /* 0x000fc60000010000 */
[----:B------:R-:W-:Y:S01]  /*f5a0*/  F2FP.SATFINITE.E4M3.F32.PACK_AB_MERGE_C R137, R24, R21, R3 ;  /* 0x000000151889723e */ /* 0x000fe20004807003 */
[----:B------:R-:W-:Y:S01]  /*f5b0*/  IMAD.MOV.U32 R21, RZ, RZ, R92 ;  /* 0x000000ffff157224 */ /* 0x000fe200078e005c */
[----:B0-----:R-:W-:Y:S01]  /*f5c0*/  @P6 SHF.R.U32.HI R21, RZ, R25, R32 ;  /* 0x00000019ff156219 */ /* 0x001fe20000011620 */
[----:B------:R-:W-:Y:S01]  /*f5d0*/  MUFU.EX2 R50, R50 ;  /* 0x0000003200327308 */ /* 0x000fe20000000800 */
[----:B------:R-:W-:-:S07]  /*f5e0*/  ISETP.GE.AND P6, PT, R13, 0x1, PT ;  /* 0x000000010d00780c */ /* 0x000fce0003fc6270 */
[----:B------:R-:W0:Y:S01]  /*f5f0*/  MUFU.EX2 R75, R75 ;  /* 0x0000004b004b7308 */ /* 0x000e220000000800 */
[----:B-1----:R-:W-:-:S07]  /*f600*/  F2FP.SATFINITE.E4M3.F32.PACK_AB_MERGE_C R20, R79, R52, RZ ;  /* 0x000000344f14723e */ /* 0x002fce00048070ff */
[----:B------:R-:W1:Y:S08]  /*f610*/  MUFU.EX2 R15, R71 ;  /* 0x00000047000f7308 */ /* 0x000e700000000800 */
[----:B------:R-:W-:Y:S01]  /*f620*/  MUFU.EX2 R27, R27 ;  /* 0x0000001b001b7308 */ /* 0x000fe20000000800 */
[----:B0-----:R-:W-:Y:S01]  /*f630*/  F2FP.SATFINITE.E4M3.F32.PACK_AB_MERGE_C R138, R75, R50, R20 ;  /* 0x000000324b8a723e */ /* 0x001fe20004807014 */
[----:B------:R-:W-:-:S04]  /*f640*/  FADD.FTZ R50, R50, R83 ;  /* 0x0000005332327221 */ /* 0x000fc80000010000 */
[----:B------:R-:W-:Y:S02]  /*f650*/  FADD.FTZ R75, R75, R50 ;  /* 0x000000324b4b7221 */ /* 0x000fe40000010000 */
[----:B------:R-:W0:Y:S01]  /*f660*/  MUFU.EX2 R14, R4 ;  /* 0x00000004000e7308 */ /* 0x000e220000000800 */
[----:B-1----:R-:W-:-:S01]  /*f670*/  FADD.FTZ R3, R15, R28 ;  /* 0x0000001c0f037221 */ /* 0x002fc20000010000 */
[----:B------:R-:W-:-:S06]  /*f680*/  FADD.FTZ R52, R52, R75 ;  /* 0x0000004b34347221 */ /* 0x000fcc0000010000 */
[----:B------:R-:W1:Y:S01]  /*f690*/  MUFU.EX2 R0, R73 ;  /* 0x0000004900007308 */ /* 0x000e620000000800 */
[----:B0-----:R-:W-:Y:S01]  /*f6a0*/  F2FP.SATFINITE.E4M3.F32.PACK_AB_MERGE_C R11, R14, R27, RZ ;  /* 0x0000001b0e0b723e */ /* 0x001fe200048070ff */
[----:B-1----:R-:W-:-:S03]  /*f6b0*/  FADD.FTZ R4, R0, R3 ;  /* 0x0000000300047221 */ /* 0x002fc60000010000 */
[----:B------:R-:W-:Y:S01]  /*f6c0*/  F2FP.SATFINITE.E4M3.F32.PACK_AB_MERGE_C R139, R0, R15, R11 ;  /* 0x0000000f008b723e */ /* 0x000fe2000480700b */
[----:B------:R-:W-:Y:S02]  /*f6d0*/  IMAD.IADD R15, R88, 0x1, R21 ;  /* 0x00000001580f7824 */ /* 0x000fe400078e0215 */
[----:B------:R-:W-:Y:S01]  /*f6e0*/  FADD.FTZ R3, R27, R4 ;  /* 0x000000041b037221 */ /* 0x000fe20000010000 */
[----:B------:R-:W-:-:S01]  /*f6f0*/  FADD.FTZ R4, R79, R52 ;  /* 0x000000344f047221 */ /* 0x000fc20000010000 */
[----:B------:R-:W-:Y:S02]  /*f700*/  VIADD R0, R89, 0xfffffffe ;  /* 0xfffffffe59007836 */ /* 0x000fe40000000000 */
[----:B------:R-:W-:-:S01]  /*f710*/  FADD.FTZ R3, R14, R3 ;  /* 0x000000030e037221 */ /* 0x000fc20000010000 */
        /* <DEDUP_REMOVED lines=13> */
.L_x_1393:
[----:B------:R-:W-:-:S13]  /*f7f0*/  ISETP.NE.AND P1, PT, R13, 0x1, PT ;  /* 0x000000010d00780c */ /* 0x000fda0003f25270 */
[----:B------:R-:W0:Y:S02]  /*f800*/  @P1 LDC.64 R14, c[0x0][0x9e8] ;  /* 0x00027a00ff0e1b82 */ /* 0x000e240000000a00 */
[----:B0-----:R-:W-:-:S05]  /*f810*/  @P1 IMAD.HI.U32 R14, R11, R14, RZ ;  /* 0x0000000e0b0e1227 */ /* 0x001fca00078e00ff */
[----:B------:R-:W-:-:S07]  /*f820*/  @P1 SHF.R.U32.HI R11, RZ, R15, R14 ;  /* 0x0000000fff0b1219 */ /* 0x000fce000001160e */
.L_x_1394:
[----:B------:R-:W-:Y:S05]  /*f830*/  BSYNC B0 ;  /* 0x0000000000007941 */ /* 0x000fea0003800000 */
.L_x_1392:
[----:B------:R-:W-:-:S05]  /*f840*/  IMAD R11, R11, R13, R13 ;  /* 0x0000000d0b0b7224 */ /* 0x000fca00078e020d */
[----:B------:R-:W-:-:S07]  /*f850*/  VIMNMX R12, R12, R11, PT ;  /* 0x0000000b0c0c7248 */ /* 0x000fce0003fe0100 */
.L_x_1391:
[----:B------:R-:W2:Y:S01]  /*f860*/  LDL R13, [R1+0x4c] ;  /* 0x00004c00010d7983 */ /* 0x000ea20000100800 */
[----:B------:R-:W-:Y:S01]  /*f870*/  SHF.R.S32.HI R11, RZ, 0x1f, R12 ;  /* 0x0000001fff0b7819 */ /* 0x000fe2000001140c */
[----:B------:R-:W-:Y:S01]  /*f880*/  ULDC UR46, c[0x0][0x9e4] ;  /* 0x00027900002e7ab9 */ /* 0x000fe20000000800 */
[----:B------:R-:W-:Y:S01]  /*f890*/  ULDC UR41, c[0x0][0x9e4] ;  /* 0x0002790000297ab9 */ /* 0x000fe20000000800 */
[----:B------:R-:W-:Y:S01]  /*f8a0*/  ULDC UR40, c[0x0][0x988] ;  /* 0x0002620000287ab9 */ /* 0x000fe20000000800 */
[----:B------:R-:W-:Y:S01]  /*f8b0*/  LEA.HI R11, R11, R12, RZ, 0x7 ;  /* 0x0000000c0b0b7211 */ /* 0x000fe200078f38ff */
[----:B------:R-:W-:Y:S01]  /*f8c0*/  ULDC UR45, c[0x0][0x988] ;  /* 0x00026200002d7ab9 */ /* 0x000fe20000000800 */
[----:B------:R-:W-:Y:S01]  /*f8d0*/  ULDC UR44, c[0x0][0x988] ;  /* 0x00026200002c7ab9 */ /* 0x000fe20000000800 */
[----:B------:R-:W-:Y:S01]  /*f8e0*/  ULDC UR39, c[0x0][0x9e0] ;  /* 0x0002780000277ab9 */ /* 0x000fe20000000800 */
[----:B------:R-:W-:Y:S01]  /*f8f0*/  SHF.R.S32.HI R11, RZ, 0x7, R11 ;  /* 0x00000007ff0b7819 */ /* 0x000fe2000001140b */
[----:B------:R-:W-:Y:S01]  /*f900*/  ULDC UR47, c[0x0][0x9e0] ;  /* 0x00027800002f7ab9 */ /* 0x000fe20000000800 */
[----:B------:R-:W-:Y:S01]  /*f910*/  BSSY B1, `(.L_x_1395) ;  /* 0x000039c000017945 */ /* 0x000fe20003800000 */
        /* <DEDUP_REMOVED lines=24> */
[----:B--2---:R-:W-:-:S04]  /*faa0*/  VIMNMX R13, R13, R11, !PT ;  /* 0x0000000b0d0d7248 */ /* 0x004fc80007fe0100 */
[----:B------:R-:W-:Y:S01]  /*fab0*/  ISETP.GE.AND P1, PT, R0, R13, PT ;  /* 0x0000000d0000720c */ /* 0x000fe20003f26270 */
[----:B------:R0:W-:-:S12]  /*fac0*/  STL [R1+0x38], R13 ;  /* 0x0000380d01007387 */ /* 0x0001d80000100800 */
[----:B0-----:R-:W-:Y:S05]  /*fad0*/  @!P1 BRA `(.L_x_1396) ;  /* 0x0000003400fc9947 */ /* 0x001fea0003800000 */
[----:B------:R-:W-:Y:S01]  /*fae0*/  BSSY B0, `(.L_x_1397) ;  /* 0x000037a000007945 */ /* 0x000fe20003800000 */
[----:B------:R-:W-:-:S07]  /*faf0*/  IMAD.MOV.U32 R135, RZ, RZ, RZ ;  /* 0x000000ffff877224 */ /* 0x000fce00078e00ff */
.L_x_1418:
[----:B------:R-:W-:-:S05]  /*fb00*/  VIADD R11, R19, 0x1 ;  /* 0x00000001130b7836 */ /* 0x000fca0000000000 */
[----:B------:R-:W-:-:S04]  /*fb10*/  ISETP.NE.AND P1, PT, R11, 0x2, PT ;  /* 0x000000020b00780c */ /* 0x000fc80003f25270 */
[----:B------:R-:W-:Y:S02]  /*fb20*/  SEL R13, RZ, 0x1, P1 ;  /* 0x00000001ff0d7807 */ /* 0x000fe40000800000 */
[----:B------:R-:W-:Y:S02]  /*fb30*/  SEL R11, R11, RZ, P1 ;  /* 0x000000ff0b0b7207 */ /* 0x000fe40000800000 */
[----:B------:R-:W-:Y:S01]  /*fb40*/  LOP3.LUT R20, R156, R13, RZ, 0x3c, !PT ;  /* 0x0000000d9c147212 */ /* 0x000fe200078e3cff */
[----:B------:R-:W-:Y:S06]  /*fb50*/  @!P0 BRA `(.L_x_1398) ;  /* 0x0000000000048947 */ /* 0x000fec0003800000 */
[----:B------:R-:W-:Y:S01]  /*fb60*/  BPT.TRAP 0x1 ;  /* 0x000000040000795c */ /* 0x000fe20000300000 */
.L_x_1398:
[----:B------:R-:W-:Y:S01]  /*fb70*/  IMAD R21, R11, 0x8, R18 ;  /* 0x000000080b157824 */ /* 0x000fe200078e0212 */
[----:B------:R-:W-:-:S04]  /*fb80*/  SHF.L.U32 R12, R20, 0x1f, RZ ;  /* 0x0000001f140c7819 */ /* 0x000fc800000006ff */
[----:B------:R0:W1:Y:S01]  /*fb90*/  SYNCS.PHASECHK.TRANS64.TRYWAIT P1, [R21+URZ+0x19c30], R12 ;  /* 0x019c300c150075a7 */ /* 0x000062000802017f */
[----:B------:R-:W-:Y:S05]  /*fba0*/  @!P0 BRA `(.L_x_1399) ;  /* 0x0000000000048947 */ /* 0x000fea0003800000 */
[----:B------:R-:W-:Y:S01]  /*fbb0*/  BPT.TRAP 0x1 ;  /* 0x000000040000795c */ /* 0x000fe20000300000 */
.L_x_1399:
[----:B------:R-:W-:Y:S01]  /*fbc0*/  BSSY B2, `(.L_x_1400) ;  /* 0x0000006000027945 */ /* 0x000fe20003800000 */
[----:B------:R-:W-:Y:S02]  /*fbd0*/  IMAD R14, R11, 0x300, R153 ;  /* 0x000003000b0e7824 */ /* 0x000fe400078e0299 */
[----:B------:R-:W-:Y:S01]  /*fbe0*/  IMAD.MOV.U32 R15, RZ, RZ, -0x3ffffff0 ;  /* 0xc0000010ff0f7424 */ /* 0x000fe200078e00ff */
[----:B-1----:R-:W-:Y:S06]  /*fbf0*/  @P1 BRA `(.L_x_1401) ;  /* 0x0000000000081947 */ /* 0x002fec0003800000 */
[----:B------:R-:W1:Y:S02]  /*fc00*/  SYNCS.PHASECHK.TRANS64.TRYWAIT P1, [R21+URZ+0x19c30], R12 ;  /* 0x019c300c150075a7 */ /* 0x000e64000802017f */
[----:B-1----:R-:W-:Y:S05]  /*fc10*/  @!P1 BRA `(.L_x_1402) ;  /* 0x00000144008c9947 */ /* 0x002fea0003800000 */
.L_x_1401:
[----:B------:R-:W-:Y:S05]  /*fc20*/  BSYNC B2 ;  /* 0x0000000000027941 */ /* 0x000fea0003800000 */
.L_x_1400:
[C---:B01----:R-:W-:Y:S01]  /*fc30*/  VIADD R12, R14.reuse, 0x100 ;  /* 0x000001000e0c7836 */ /* 0x043fe20000000000 */
[----:B------:R-:W-:Y:S01]  /*fc40*/  R2UR UR6, R14 ;  /* 0x000000000e0672ca */ /* 0x000fe200000e0000 */
[----:B------:R-:W-:Y:S01]  /*fc50*/  IMAD.MOV.U32 R13, RZ, RZ, -0x3ffffff0 ;  /* 0xc0000010ff0d7424 */ /* 0x000fe200078e00ff */
[----:B------:R-:W-:Y:S02]  /*fc60*/  R2UR UR7, R15 ;  /* 0x000000000f0772ca */ /* 0x000fe400000e0000 */
[----:B------:R-:W-:Y:S02]  /*fc70*/  R2UR UR4, R6 ;  /* 0x00000000060472ca */ /* 0x000fe400000e0000 */
[----:B------:R-:W-:Y:S01]  /*fc80*/  R2UR UR5, R7 ;  /* 0x00000000070572ca */ /* 0x000fe200000e0000 */
[----:B------:R-:W-:Y:S01]  /*fc90*/  WARPGROUP.ARRIVE ;  /* 0x00000000000079c5 */ /* 0x000fe20000000000 */
[----:B------:R-:W-:Y:S01]  /*fca0*/  R2UR UR10, R12 ;  /* 0x000000000c0a72ca */ /* 0x000fe200000e0000 */
[----:B------:R-:W-:Y:S01]  /*fcb0*/  VIADD R14, R14, 0x200 ;  /* 0x000002000e0e7836 */ /* 0x000fe20000000000 */
[----:B------:R-:W-:-:S02]  /*fcc0*/  R2UR UR11, R13 ;  /* 0x000000000d0b72ca */ /* 0x000fc400000e0000 */
[----:B------:R-:W2:Y:S01]  /*fcd0*/  LDL.64 R12, [R1] ;  /* 0x00000000010c7983 */ /* 0x000ea20000100a00 */
[----:B------:R-:W-:Y:S01]  /*fce0*/  IMAD.MOV.U32 R15, RZ, RZ, -0x3ffffff0 ;  /* 0xc0000010ff0f7424 */ /* 0x000fe200078e00ff */
[----:B------:R-:W-:Y:S02]  /*fcf0*/  R2UR UR14, R14 ;  /* 0x000000000e0e72ca */ /* 0x000fe400000e0000 */
[----:B------:R-:W-:Y:S02]  /*fd00*/  R2UR UR12, R8 ;  /* 0x00000000080c72ca */ /* 0x000fe400000e0000 */
[----:B------:R-:W-:Y:S01]  /*fd10*/  R2UR UR15, R15 ;  /* 0x000000000f0f72ca */ /* 0x000fe200000e0000 */
[----:B------:R-:W-:Y:S01]  /*fd20*/  QGMMA.64x128x32.F32.E4M3.E4M3 R24, gdesc[UR4], RZ, !UPT, gsb0 ;  /* 0x01e00000041879f3 */ /* 0x000fe2000c0008ff */
[----:B------:R-:W-:Y:S02]  /*fd30*/  R2UR UR13, R9 ;  /* 0x00000000090d72ca */ /* 0x000fe400000e0000 */
[----:B------:R-:W-:-:S02]  /*fd40*/  WARPGROUP.DEPBAR.LE gsb0, 0x0 ;  /* 0x00008000000079c5 */ /* 0x000fc40000010000 */
[----:B------:R-:W-:Y:S01]  /*fd50*/  WARPGROUP.ARRIVE ;  /* 0x00000000000079c5 */ /* 0x000fe20000000000 */
[----:B--2---:R-:W-:Y:S02]  /*fd60*/  R2UR UR8, R12 ;  /* 0x000000000c0872ca */ /* 0x004fe400000e0000 */
[----:B------:R-:W-:-:S13]  /*fd70*/  R2UR UR9, R13 ;  /* 0x000000000d0972ca */ /* 0x000fda00000e0000 */
[----:B------:R-:W-:Y:S03]  /*fd80*/  QGMMA.64x128x32.F32.E4M3.E4M3 R24, gdesc[UR8], R24, gsb0 ;  /* 0x01e00000081879f3 */ /* 0x000fe60008000818 */
[----:B------:R-:W-:Y:S02]  /*fd90*/  WARPGROUP.DEPBAR.LE gsb0, 0x0 ;  /* 0x00008000000079c5 */ /* 0x000fe40000010000 */
[----:B------:R-:W-:-:S07]  /*fda0*/  WARPGROUP.ARRIVE ;  /* 0x00000000000079c5 */ /* 0x000fce0000000000 */
[----:B------:R-:W-:Y:S03]  /*fdb0*/  QGMMA.64x128x32.F32.E4M3.E4M3 R24, gdesc[UR12], R24, gsb0 ;  /* 0x01e000000c1879f3 */ /* 0x000fe60008000818 */
[----:B------:R-:W-:Y:S02]  /*fdc0*/  WARPGROUP.DEPBAR.LE gsb0, 0x0 ;  /* 0x00008000000079c5 */ /* 0x000fe40000010000 */
[----:B------:R-:W-:Y:S05]  /*fdd0*/  @!P0 BRA `(.L_x_1403) ;  /* 0x0000000000048947 */ /* 0x000fea0003800000 */
[----:B------:R-:W-:Y:S01]  /*fde0*/  BPT.TRAP 0x1 ;  /* 0x000000040000795c */ /* 0x000fe20000300000 */
.L_x_1403:
[----:B------:R-:W-:Y:S01]  /*fdf0*/  SHF.L.U32 R12, R156, 0x1f, RZ ;  /* 0x0000001f9c0c7819 */ /* 0x000fe200000006ff */
[----:B------:R-:W-:-:S04]  /*fe00*/  IMAD R152, R19, 0x8, R18 ;  /* 0x0000000813987824 */ /* 0x000fc800078e0212 */
[----:B------:R0:W1:Y:S01]  /*fe10*/  SYNCS.PHASECHK.TRANS64.TRYWAIT P1, [R152+URZ+0x19c50], R12 ;  /* 0x019c500c980075a7 */ /* 0x000062000802017f */
[----:B------:R-:W-:Y:S05]  /*fe20*/  @!P0 BRA `(.L_x_1404) ;  /* 0x0000000000048947 */ /* 0x000fea0003800000 */
[----:B------:R-:W-:Y:S01]  /*fe30*/  BPT.TRAP 0x1 ;  /* 0x000000040000795c */ /* 0x000fe20000300000 */
.L_x_1404:
[----:B------:R-:W-:Y:S04]  /*fe40*/  BSSY B2, `(.L_x_1405) ;  /* 0x0000004000027945 */ /* 0x000fe80003800000 */
[----:B-1----:R-:W-:Y:S05]  /*fe50*/  @P1 BRA `(.L_x_1406) ;  /* 0x0000000000081947 */ /* 0x002fea0003800000 */
[----:B------:R-:W1:Y:S02]  /*fe60*/  SYNCS.PHASECHK.TRANS64.TRYWAIT P1, [R152+URZ+0x19c50], R12 ;  /* 0x019c500c980075a7 */ /* 0x000e64000802017f */
[----:B-1----:R-:W-:Y:S05]  /*fe70*/  @!P1 BRA `(.L_x_1407) ;  /* 0x0000014400089947 */ /* 0x002fea0003800000 */
.L_x_1406:
[----:B------:R-:W-:Y:S05]  /*fe80*/  BSYNC B2 ;  /* 0x0000000000027941 */ /* 0x000fea0003800000 */
.L_x_1405:
[----:B01----:R-:W-:Y:S01]  /*fe90*/  VIADD R12, R18, 0x3000 ;  /* 0x00003000120c7836 */ /* 0x003fe20000000000 */
[----:B------:R-:W-:Y:S01]  /*fea0*/  WARPGROUP.ARRIVE ;  /* 0x00000000000079c5 */ /* 0x000fe20000000000 */
[----:B------:R-:W-:Y:S02]  /*feb0*/  IMAD.MOV.U32 R13, RZ, RZ, 0x40000040 ;  /* 0x40000040ff0d7424 */ /* 0x000fe400078e00ff */
[----:B------:R-:W-:Y:S01]  /*fec0*/  IMAD.MOV.U32 R15, RZ, RZ, 0x40000040 ;  /* 0x40000040ff0f7424 */ /* 0x000fe200078e00ff */
[----:B------:R-:W-:Y:S02]  /*fed0*/  SHF.R.U32.HI R12, RZ, 0x4, R12 ;  /* 0x00000004ff0c7819 */ /* 0x000fe4000001160c */
[----:B------:R-:W-:Y:S01]  /*fee0*/  R2UR UR7, R13 ;  /* 0x000000000d0772ca */ /* 0x000fe200000e0000 */
[----:B------:R-:W-:Y:S01]  /*fef0*/  IMAD.MOV.U32 R13, RZ, RZ, 0x40000040 ;  /* 0x40000040ff0d7424 */ /* 0x000fe200078e00ff */
[----:B------:R-:W-:-:S04]  /*ff00*/  LOP3.LUT R12, R12, 0x3fff, RZ, 0xc0, !PT ;  /* 0x00003fff0c0c7812 */ /* 0x000fc800078ec0ff */
[----:B------:R-:W-:-:S05]  /*ff10*/  LOP3.LUT R12, R12, 0x10000, RZ, 0xfc, !PT ;  /* 0x000100000c0c7812 */ /* 0x000fca00078efcff */
[----:B------:R-:W-:-:S04]  /*ff20*/  IMAD R12, R19, 0x300, R12 ;  /* 0x00000300130c7824 */ /* 0x000fc800078e020c */
[C---:B------:R-:W-:Y:S01]  /*ff30*/  VIADD R14, R12.reuse, 0x2 ;  /* 0x000000020c0e7836 */ /* 0x040fe20000000000 */
[----:B------:R-:W-:-:S13]  /*ff40*/  R2UR UR6, R12 ;  /* 0x000000000c0672ca */ /* 0x000fda00000e0000 */
        /* <DEDUP_REMOVED lines=22> */
.L_x_1408:
[----:B------:R-:W2:Y:S01]  /*100b0*/  LDL R15, [R1+0x2c] ;  /* 0x00002c00010f7983 */ /* 0x000ea20000100800 */
[----:B------:R-:W0:Y:S03]  /*100c0*/  LDC R13, c[0x0][0x448] ;  /* 0x00011200ff0d7b82 */ /* 0x000e260000000800 */
[----:B------:R-:W2:Y:S04]  /*100d0*/  LDL R12, [R1+0x48] ;  /* 0x00004800010c7983 */ /* 0x000ea80000100800 */
[----:B------:R-:W3:Y:S04]  /*100e0*/  LDL R140, [R1+0xc] ;  /* 0x00000c00018c7983 */ /* 0x000ee80000100800 */
[----:B------:R-:W4:Y:S04]  /*100f0*/  LDL R141, [R1+0x10] ;  /* 0x00001000018d7983 */ /* 0x000f280000100800 */
[----:B------:R-:W5:Y:S01]  /*10100*/  LDL R142, [R1+0x8] ;  /* 0x00000800018e7983 */ /* 0x000f620000100800 */
[----:B0-----:R-:W-:-:S13]  /*10110*/  ISETP.NE.AND P1, PT, R13, 0x1, PT ;  /* 0x000000010d00780c */ /* 0x001fda0003f25270 */
[----:B------:R-:W0:Y:S08]  /*10120*/  @P1 LDC R14, c[0x0][0x44c] ;  /* 0x00011300ff0e1b82 */ /* 0x000e300000000800 */
[----:B------:R-:W1:Y:S01]  /*10130*/  @P1 LDC R13, c[0x0][0x450] ;  /* 0x00011400ff0d1b82 */ /* 0x000e620000000800 */
[----:B------:R-:W-:Y:S02]  /*10140*/  VIADD R21, R21, 0x19c40 ;  /* 0x00019c4015157836 */ /* 0x000fe40000000000 */
        /* <DEDUP_REMOVED lines=12> */
[----:B------:R-:W-:Y:S01]  /*10210*/  LOP3.LUT P5, RZ, R22, 0x20, RZ, 0xc0, !PT ;  /* 0x0000002016ff7812 */ /* 0x000fe200078ac0ff */
        /* <DEDUP_REMOVED lines=14> */
[----:B-1----:R-:W-:Y:S01]  /*10300*/  @P1 SHF.R.U32.HI R12, RZ, R13, R14 ;  /* 0x0000000dff0c1219 */ /* 0x002fe2000001160e */
        /* <DEDUP_REMOVED lines=41> */
[----:B------:R-:W0:Y:S01]  /*105a0*/  SHFL.IDX PT, R138, R12, RZ, 0x1c1f ;  /* 0x001c1fff0c8a7589 */ /* 0x000e2200000e0000 */
[----:B------:R-:W-:-:S02]  /*105b0*/  IMAD.SHL.U32 R82, R0, 0x80, RZ ;  /* 0x0000008000527824 */ /* 0x000fc400078e00ff */
[C---:B------:R-:W-:Y:S01]  /*105c0*/  FMUL.FTZ R30, R2.reuse, R34 ;  /* 0x00000022021e7220 */ /* 0x040fe20000410000 */
[----:B------:R-:W-:Y:S01]  /*105d0*/  FMUL.FTZ R69, R2, R71 ;  /* 0x0000004702457220 */ /* 0x000fe20000410000 */
[----:B---3--:R-:W-:Y:S01]  /*105e0*/  PRMT R21, R140, 0x654, R21 ;  /* 0x000006548c157816 */ /* 0x008fe20000000015 */
[C---:B------:R-:W-:Y:S01]  /*105f0*/  FMUL.FTZ R34, R2.reuse, R38 ;  /* 0x0000002602227220 */ /* 0x040fe20000410000 */
[C---:B------:R-:W-:Y:S01]  /*10600*/  FMUL.FTZ R71, R2.reuse, R73 ;  /* 0x0000004902477220 */ /* 0x040fe20000410000 */
[C---:B------:R-:W-:Y:S01]  /*10610*/  FMUL.FTZ R38, R2.reuse, R42 ;  /* 0x0000002a02267220 */ /* 0x040fe20000410000 */
[C---:B------:R-:W-:Y:S01]  /*10620*/  FMUL.FTZ R73, R2.reuse, R75 ;  /* 0x0000004b02497220 */ /* 0x040fe20000410000 */
[C---:B------:R-:W-:Y:S01]  /*10630*/  FMUL.FTZ R42, R2.reuse, R46 ;  /* 0x0000002e022a7220 */ /* 0x040fe20000410000 */
[C---:B------:R-:W-:Y:S01]  /*10640*/  FMUL.FTZ R75, R2.reuse, R79 ;  /* 0x0000004f024b7220 */ /* 0x040fe20000410000 */
[----:B------:R-:W-:Y:S01]  /*10650*/  FMUL.FTZ R79, R2, R83 ;  /* 0x00000053024f7220 */ /* 0x000fe20000410000 */
[----:B------:R1:W-:Y:S01]  /*10660*/  SYNCS.ARRIVE.TRANS64.RED.A1T0 RZ, [R21+URZ], RZ ;  /* 0x000000ff15ff79a7 */ /* 0x0003e2000810043f */
[----:B------:R-:W-:Y:S01]  /*10670*/  IADD3 R46, -R82, 0x1, RZ ;  /* 0x00000001522e7810 */ /* 0x000fe20007ffe1ff */
[C---:B------:R-:W-:Y:S01]  /*10680*/  FMUL.FTZ R83, R2.reuse, R87 ;  /* 0x0000005702537220 */ /* 0x040fe20000410000 */
[----:B-1----:R-:W-:-:S03]  /*10690*/  FMUL.FTZ R21, R2, R86 ;  /* 0x0000005602157220 */ /* 0x002fc60000410000 */
[----:B----4-:R-:W-:Y:S01]  /*106a0*/  IMAD R46, R141, -0x2, R46 ;  /* 0xfffffffe8d2e7824 */ /* 0x010fe200078e022e */
[----:B------:R-:W1:Y:S04]  /*106b0*/  MUFU.TANH R13, R13 ;  /* 0x0000000d000d7308 */ /* 0x000e680000002400 */
[----:B-----5:R-:W-:-:S04]  /*106c0*/  IADD3 R46, -R157, R46, R142 ;  /* 0x0000002e9d2e7210 */ /* 0x020fc80007ffe18e */
[----:B------:R-:W2:Y:S08]  /*106d0*/  MUFU.TANH R14, R14 ;  /* 0x0000000e000e7308 */ /* 0x000eb00000002400 */
        /* <DEDUP_REMOVED lines=48> */
[----:B------:R-:W1:Y:S08]  /*109e0*/  MUFU.TANH R21, R21 ;  /* 0x0000001500157308 */ /* 0x000e700000002400 */
[----:B------:R-:W1:Y:S01]  /*109f0*/  MUFU.TANH R83, R83 ;  /* 0x0000005300537308 */ /* 0x000e620000002400 */
[----:B------:R-:W-:-:S02]  /*10a00*/  VIADD R86, R46, UR39 ;  /* 0x000000272e567c36 */ /* 0x000fc40008000000 */
[----:B------:R-:W-:Y:S02]  /*10a10*/  VIADD R87, R46, UR36 ;  /* 0x000000242e577c36 */ /* 0x000fe40008000000 */
[--C-:B0-----:R-:W-:Y:S02]  /*10a20*/  IMAD.IADD R136, R86, 0x1, R138.reuse ;  /* 0x0000000156887824 */ /* 0x101fe400078e028a */
[----:B------:R-:W-:Y:S01]  /*10a30*/  IMAD.IADD R137, R87, 0x1, R138 ;  /* 0x0000000157897824 */ /* 0x000fe200078e028a */
[----:B--234-:R-:W-:Y:S06]  /*10a40*/  @!P5 BRA `(.L_x_1409) ;  /* 0x000000000058d947 */ /* 0x01cfec0003800000 */
[----:B------:R-:W-:Y:S01]  /*10a50*/  IADD3 R138, -R157, R142, R138 ;  /* 0x0000008e9d8a7210 */ /* 0x000fe20007ffe18a */
[----:B------:R-:W-:Y:S03]  /*10a60*/  BSSY B2, `(.L_x_1410) ;  /* 0x0000010000027945 */ /* 0x000fe60003800000 */
        /* <DEDUP_REMOVED lines=10> */
.L_x_1411:
[----:B------:R-:W-:-:S05]  /*10b10*/  IMAD.U32 R139, RZ, RZ, UR46 ;  /* 0x0000002eff8b7e24 */ /* 0x000fca000f8e00ff */
[----:B------:R-:W-:-:S13]  /*10b20*/  ISETP.NE.AND P1, PT, R139, 0x1, PT ;  /* 0x000000018b00780c */ /* 0x000fda0003f25270 */
[----:B------:R-:W0:Y:S02]  /*10b30*/  @P1 LDC.64 R46, c[0x0][0x9e8] ;  /* 0x00027a00ff2e1b82 */ /* 0x000e240000000a00 */
[----:B0-----:R-:W-:-:S05]  /*10b40*/  @P1 IMAD.HI.U32 R46, R138, R46, RZ ;  /* 0x0000002e8a2e1227 */ /* 0x001fca00078e00ff */
[----:B------:R-:W-:-:S07]  /*10b50*/  @P1 SHF.R.U32.HI R138, RZ, R47, R46 ;  /* 0x0000002fff8a1219 */ /* 0x000fce000001162e */
.L_x_1412:
[----:B------:R-:W-:Y:S05]  /*10b60*/  BSYNC B2 ;  /* 0x0000000000027941 */ /* 0x000fea0003800000 */
.L_x_1410:
[----:B------:R-:W-:-:S04]  /*10b70*/  IMAD R138, R138, R139, -R82 ;  /* 0x0000008b8a8a7224 */ /* 0x000fc800078e0a52 */
[----:B------:R-:W-:-:S05]  /*10b80*/  IMAD R138, R141, -0x2, R138 ;  /* 0xfffffffe8d8a7824 */ /* 0x000fca00078e028a */
[----:B------:R-:W-:Y:S02]  /*10b90*/  VIMNMX R137, R137, R138, !PT ;  /* 0x0000008a89897248 */ /* 0x000fe40007fe0100 */
[----:B------:R-:W-:-:S07]  /*10ba0*/  VIADDMNMX R136, R138, R139, R136, PT ;  /* 0x0000008b8a887246 */ /* 0x000fce0003800188 */
.L_x_1409:
[----:B------:R-:W-:Y:S01]  /*10bb0*/  ISETP.GT.AND P1, PT, R0, -0x1, PT ;  /* 0xffffffff0000780c */ /* 0x000fe20003f24270 */
[----:B------:R-:W0:Y:S03]  /*10bc0*/  SHFL.IDX PT, R12, R12, 0x1, 0x1c1f ;  /* 0x003c1f000c0c7f89 */ /* 0x000e2600000e0000 */
[C---:B------:R-:W-:Y:S02]  /*10bd0*/  ISETP.GT.AND P3, PT, R137.reuse, RZ, P1 ;  /* 0x000000ff8900720c */ /* 0x040fe40000f64270 */
[----:B------:R-:W-:Y:S02]  /*10be0*/  ISETP.GT.AND P4, PT, R137, 0x1, P1 ;  /* 0x000000018900780c */ /* 0x000fe40000f84270 */
[C---:B------:R-:W-:Y:S02]  /*10bf0*/  ISETP.LT.OR P3, PT, R136.reuse, 0x1, P3 ;  /* 0x000000018800780c */ /* 0x040fe40001f61670 */
[----:B------:R-:W-:-:S02]  /*10c00*/  ISETP.LT.OR P4, PT, R136, 0x2, P4 ;  /* 0x000000028800780c */ /* 0x000fc40002781670 */
[----:B-1----:R-:W-:Y:S02]  /*10c10*/  FSEL R46, R13, -INF , !P3 ;  /* 0xff8000000d2e7808 */ /* 0x002fe40005800000 */
[----:B------:R-:W-:Y:S02]  /*10c20*/  FSEL R14, R14, -INF , !P4 ;  /* 0xff8000000e0e7808 */ /* 0x000fe40006000000 */
[C---:B------:R-:W-:Y:S02]  /*10c30*/  ISETP.GT.AND P2, PT, R137.reuse, 0x8, P1 ;  /* 0x000000088900780c */ /* 0x040fe40000f44270 */
[C---:B------:R-:W-:Y:S02]  /*10c40*/  ISETP.GT.AND P3, PT, R137.reuse, 0x9, P1 ;  /* 0x000000098900780c */ /* 0x040fe40000f64270 */
[----:B------:R-:W-:Y:S02]  /*10c50*/  ISETP.GT.AND P4, PT, R137, 0x10, P1 ;  /* 0x000000108900780c */ /* 0x000fe40000f84270 */
[----:B------:R-:W-:-:S02]  /*10c60*/  ISETP.LT.OR P2, PT, R136, 0x9, P2 ;  /* 0x000000098800780c */ /* 0x000fc40001741670 */
[----:B------:R-:W-:Y:S01]  /*10c70*/  ISETP.LT.OR P3, PT, R136, 0xa, P3 ;  /* 0x0000000a8800780c */ /* 0x000fe20001f61670 */
[--C-:B0-----:R-:W-:Y:S01]  /*10c80*/  IMAD.IADD R86, R86, 0x1, R12.reuse ;  /* 0x0000000156567824 */ /* 0x101fe200078e020c */
[----:B------:R-:W-:Y:S01]  /*10c90*/  ISETP.LT.OR P4, PT, R136, 0x11, P4 ;  /* 0x000000118800780c */ /* 0x000fe20002781670 */
[----:B------:R-:W-:Y:S01]  /*10ca0*/  IMAD.IADD R87, R87, 0x1, R12 ;  /* 0x0000000157577824 */ /* 0x000fe200078e020c */
[----:B------:R-:W-:Y:S02]  /*10cb0*/  FSEL R24, R24, -INF , !P2 ;  /* 0xff80000018187808 */ /* 0x000fe40005000000 */
[----:B------:R-:W-:Y:S02]  /*10cc0*/  FSEL R25, R25, -INF , !P3 ;  /* 0xff80000019197808 */ /* 0x000fe40005800000 */
[----:B------:R-:W-:Y:S02]  /*10cd0*/  FSEL R28, R28, -INF , !P4 ;  /* 0xff8000001c1c7808 */ /* 0x000fe40006000000 */
[----:B------:R-:W-:-:S02]  /*10ce0*/  ISETP.GT.AND P2, PT, R137, 0x11, P1 ;  /* 0x000000118900780c */ /* 0x000fc40000f44270 */
[C---:B------:R-:W-:Y:S02]  /*10cf0*/  ISETP.GT.AND P3, PT, R137.reuse, 0x18, P1 ;  /* 0x000000188900780c */ /* 0x040fe40000f64270 */
[----:B------:R-:W-:Y:S02]  /*10d00*/  ISETP.GT.AND P4, PT, R137, 0x19, P1 ;  /* 0x000000198900780c */ /* 0x000fe40000f84270 */
[C---:B------:R-:W-:Y:S02]  /*10d10*/  ISETP.LT.OR P2, PT, R136.reuse, 0x12, P2 ;  /* 0x000000128800780c */ /* 0x040fe40001741670 */
[C---:B------:R-:W-:Y:S02]  /*10d20*/  ISETP.LT.OR P3, PT, R136.reuse, 0x19, P3 ;  /* 0x000000198800780c */ /* 0x040fe40001f61670 */
[----:B------:R-:W-:Y:S02]  /*10d30*/  ISETP.LT.OR P4, PT, R136, 0x1a, P4 ;  /* 0x0000001a8800780c */ /* 0x000fe40002781670 */
[----:B------:R-:W-:-:S02]  /*10d40*/  FSEL R29, R29, -INF , !P2 ;  /* 0xff8000001d1d7808 */ /* 0x000fc40005000000 */
[----:B------:R-:W-:Y:S02]  /*10d50*/  FSEL R32, R32, -INF , !P3 ;  /* 0xff80000020207808 */ /* 0x000fe40005800000 */
[----:B------:R-:W-:Y:S02]  /*10d60*/  FSEL R33, R33, -INF , !P4 ;  /* 0xff80000021217808 */ /* 0x000fe40006000000 */
[C---:B------:R-:W-:Y:S02]  /*10d70*/  ISETP.GT.AND P2, PT, R137.reuse, 0x20, P1 ;  /* 0x000000208900780c */ /* 0x040fe40000f44270 */
[C---:B------:R-:W-:Y:S02]  /*10d80*/  ISETP.GT.AND P3, PT, R137.reuse, 0x21, P1 ;  /* 0x000000218900780c */ /* 0x040fe40000f64270 */
[----:B------:R-:W-:Y:S02]  /*10d90*/  ISETP.GT.AND P4, PT, R137, 0x28, P1 ;  /* 0x000000288900780c */ /* 0x000fe40000f84270 */
[----:B------:R-:W-:-:S02]  /*10da0*/  ISETP.LT.OR P2, PT, R136, 0x21, P2 ;  /* 0x000000218800780c */ /* 0x000fc40001741670 */
[C---:B------:R-:W-:Y:S02]  /*10db0*/  ISETP.LT.OR P3, PT, R136.reuse, 0x22, P3 ;  /* 0x000000228800780c */ /* 0x040fe40001f61670 */
[----:B------:R-:W-:Y:S02]  /*10dc0*/  ISETP.LT.OR P4, PT, R136, 0x29, P4 ;  /* 0x000000298800780c */ /* 0x000fe40002781670 */
        /* <DEDUP_REMOVED lines=65> */
[----:B------:R-:W-:Y:S01]  /*111e0*/  FSEL R85, R85, -INF , !P4 ;  /* 0xff80000055557808 */ /* 0x000fe20006000000 */
[----:B------:R-:W-:Y:S06]  /*111f0*/  @!P5 BRA `(.L_x_1413) ;  /* 0x000000000058d947 */ /* 0x000fec0003800000 */
        /* <DEDUP_REMOVED lines=12> */
.L_x_1415:
[----:B------:R-:W-:-:S05]  /*112c0*/  IMAD.U32 R136, RZ, RZ, UR46 ;  /* 0x0000002eff887e24 */ /* 0x000fca000f8e00ff */
[----:B------:R-:W-:-:S13]  /*112d0*/  ISETP.NE.AND P2, PT, R136, 0x1, PT ;  /* 0x000000018800780c */ /* 0x000fda0003f45270 */
[----:B------:R-:W0:Y:S02]  /*112e0*/  @P2 LDC.64 R12, c[0x0][0x9e8] ;  /* 0x00027a00ff0c2b82 */ /* 0x000e240000000a00 */
[----:B0-----:R-:W-:-:S05]  /*112f0*/  @P2 IMAD.HI.U32 R12, R47, R12, RZ ;  /* 0x0000000c2f0c2227 */ /* 0x001fca00078e00ff */
[----:B------:R-:W-:-:S07]  /*11300*/  @P2 SHF.R.U32.HI R47, RZ, R13, R12 ;  /* 0x0000000dff2f2219 */ /* 0x000fce000001160c */
.L_x_1416:
[----:B------:R-:W-:Y:S05]  /*11310*/  BSYNC B2 ;  /* 0x0000000000027941 */ /* 0x000fea0003800000 */
.L_x_1414:
[----:B------:R-:W-:-:S04]  /*11320*/  IMAD R47, R47, R136, -R82 ;  /* 0x000000882f2f7224 */ /* 0x000fc800078e0a52 */
[----:B------:R-:W-:-:S05]  /*11330*/  IMAD R47, R141, -0x2, R47 ;  /* 0xfffffffe8d2f7824 */ /* 0x000fca00078e022f */
[----:B------:R-:W-:Y:S02]  /*11340*/  VIMNMX R87, R87, R47, !PT ;  /* 0x0000002f57577248 */ /* 0x000fe40007fe0100 */
[----:B------:R-:W-:-:S07]  /*11350*/  VIADDMNMX R86, R47, R136, R86, PT ;  /* 0x000000882f567246 */ /* 0x000fce0003800156 */
.L_x_1413:
[----:B------:R-:W-:Y:S02]  /*11360*/  FMNMX.FTZ R13, R46, R5, !PT ;  /* 0x000000052e0d7209 */ /* 0x000fe40007810000 */
[C---:B------:R-:W-:Y:S02]  /*11370*/  ISETP.GT.AND P4, PT, R87.reuse, 0x1, P1 ;  /* 0x000000015700780c */ /* 0x040fe40000f84270 */
[----:B------:R-:W-:Y:S02]  /*11380*/  FMNMX.FTZ R13, R14, R13, !PT ;  /* 0x0000000d0e0d7209 */ /* 0x000fe40007810000 */
[C---:B------:R-:W-:Y:S02]  /*11390*/  ISETP.GT.AND P2, PT, R87.reuse, 0x8, P1 ;  /* 0x000000085700780c */ /* 0x040fe40000f44270 */
[----:B------:R-:W-:Y:S02]  /*113a0*/  ISETP.GT.AND P3, PT, R87, 0x9, P1 ;  /* 0x000000095700780c */ /* 0x000fe40000f64270 */
[----:B------:R-:W-:-:S02]  /*113b0*/  FMNMX.FTZ R13, R24, R13, !PT ;  /* 0x0000000d180d7209 */ /* 0x000fc40007810000 */
[C---:B------:R-:W-:Y:S02]  /*113c0*/  ISETP.LT.OR P4, PT, R86.reuse, 0x2, P4 ;  /* 0x000000025600780c */ /* 0x040fe40002781670 */
[C---:B------:R-:W-:Y:S02]  /*113d0*/  ISETP.LT.OR P2, PT, R86.reuse, 0x9, P2 ;  /* 0x000000095600780c */ /* 0x040fe40001741670 */
[----:B------:R-:W-:Y:S02]  /*113e0*/  ISETP.LT.OR P3, PT, R86, 0xa, P3 ;  /* 0x0000000a5600780c */ /* 0x000fe40001f61670 */
[----:B------:R-:W-:Y:S02]  /*113f0*/  FMNMX.FTZ R13, R25, R13, !PT ;  /* 0x0000000d190d7209 */ /* 0x000fe40007810000 */
[----:B------:R-:W-:Y:S02]  /*11400*/  FSEL R19, R19, -INF , !P4 ;  /* 0xff80000013137808 */ /* 0x000fe40006000000 */
[----:B------:R-:W-:-:S02]  /*11410*/  FSEL R12, R26, -INF , !P2 ;  /* 0xff8000001a0c7808 */ /* 0x000fc40005000000 */
[----:B------:R-:W-:Y:S02]  /*11420*/  FSEL R27, R27, -INF , !P3 ;  /* 0xff8000001b1b7808 */ /* 0x000fe40005800000 */
[----:B------:R-:W-:Y:S02]  /*11430*/  FMNMX.FTZ R13, R28, R13, !PT ;  /* 0x0000000d1c0d7209 */ /* 0x000fe40007810000 */
[C---:B------:R-:W-:Y:S02]  /*11440*/  ISETP.GT.AND P4, PT, R87.reuse, 0x10, P1 ;  /* 0x000000105700780c */ /* 0x040fe40000f84270 */
        /* <DEDUP_REMOVED lines=10> */
[C---:B------:R-:W-:Y:S02]  /*114f0*/  ISETP.GT.AND P4, PT, R87.reuse, 0x19, P1 ;  /* 0x000000195700780c */ /* 0x040fe40000f84270 */
[C---:B------:R-:W-:Y:S02]  /*11500*/  ISETP.GT.AND P2, PT, R87.reuse, 0x20, P1 ;  /* 0x000000205700780c */ /* 0x040fe40000f44270 */
[----:B------:R-:W-:Y:S02]  /*11510*/  ISETP.GT.AND P3, PT, R87, 0x21, P1 ;  /* 0x000000215700780c */ /* 0x000fe40000f64270 */
[----:B------:R-:W-:Y:S02]  /*11520*/  FMNMX.FTZ R13, R33, R13, !PT ;  /* 0x0000000d210d7209 */ /* 0x000fe40007810000 */
[----:B------:R-:W-:-:S02]  /*11530*/  ISETP.LT.OR P4, PT, R86, 0x1a, P4 ;  /* 0x0000001a5600780c */ /* 0x000fc40002781670 */
[C---:B------:R-:W-:Y:S02]  /*11540*/  ISETP.LT.OR P2, PT, R86.reuse, 0x21, P2 ;  /* 0x000000215600780c */ /* 0x040fe40001741670 */
[----:B------:R-:W-:Y:S02]  /*11550*/  ISETP.LT.OR P3, PT, R86, 0x22, P3 ;  /* 0x000000225600780c */ /* 0x000fe40001f61670 */
[----:B------:R-:W-:Y:S02]  /*11560*/  FMNMX.FTZ R13, R36, R13, !PT ;  /* 0x0000000d240d7209 */ /* 0x000fe40007810000 */
[----:B------:R-:W-:Y:S02]  /*11570*/  FSEL R35, R35, -INF , !P4 ;  /* 0xff80000023237808 */ /* 0x000fe40006000000 */
[----:B------:R-:W-:Y:S02]  /*11580*/  FSEL R38, R38, -INF , !P2 ;  /* 0xff80000026267808 */ /* 0x000fe40005000000 */
[----:B------:R-:W-:-:S02]  /*11590*/  FSEL R39, R39, -INF , !P3 ;  /* 0xff80000027277808 */ /* 0x000fc40005800000 */
[C---:B------:R-:W-:Y:S02]  /*115a0*/  ISETP.GT.AND P4, PT, R87.reuse, 0x28, P1 ;  /* 0x000000285700780c */ /* 0x040fe40000f84270 */
[C---:B------:R-:W-:Y:S02]  /*115b0*/  ISETP.GT.AND P2, PT, R87.reuse, 0x29, P1 ;  /* 0x000000295700780c */ /* 0x040fe40000f44270 */
[----:B------:R-:W-:Y:S02]  /*115c0*/  ISETP.GT.AND P3, PT, R87, 0x30, P1 ;  /* 0x000000305700780c */ /* 0x000fe40000f64270 */
[----:B------:R-:W-:Y:S02]  /*115d0*/  FMNMX.FTZ R13, R37, R13, !PT ;  /* 0x0000000d250d7209 */ /* 0x000fe40007810000 */
[C---:B------:R-:W-:Y:S02]  /*115e0*/  ISETP.LT.OR P4, PT, R86.reuse, 0x29, P4 ;  /* 0x000000295600780c */ /* 0x040fe40002781670 */
[----:B------:R-:W-:-:S02]  /*115f0*/  ISETP.LT.OR P2, PT, R86, 0x2a, P2 ;  /* 0x0000002a5600780c */ /* 0x000fc40001741670 */
[----:B------:R-:W-:Y:S02]  /*11600*/  ISETP.LT.OR P3, PT, R86, 0x31, P3 ;  /* 0x000000315600780c */ /* 0x000fe40001f61670 */
[----:B------:R-:W-:Y:S02]  /*11610*/  FMNMX.FTZ R13, R40, R13, !PT ;  /* 0x0000000d280d7209 */ /* 0x000fe40007810000 */
[----:B------:R-:W-:Y:S02]  /*11620*/  FSEL R42, R42, -INF , !P4 ;  /* 0xff8000002a2a7808 */ /* 0x000fe40006000000 */
[----:B------:R-:W-:Y:S02]  /*11630*/  FSEL R43, R43, -INF , !P2 ;  /* 0xff8000002b2b7808 */ /* 0x000fe40005000000 */
[----:B------:R-:W-:Y:S02]  /*11640*/  FSEL R48, R48, -INF , !P3 ;  /* 0xff80000030307808 */ /* 0x000fe40005800000 */
[----:B------:R-:W-:-:S02]  /*11650*/  ISETP.GT.AND P4, PT, R87, 0x31, P1 ;  /* 0x000000315700780c */ /* 0x000fc40000f84270 */
[C---:B------:R-:W-:Y:S02]  /*11660*/  ISETP.GT.AND P2, PT, R87.reuse, 0x38, P1 ;  /* 0x000000385700780c */ /* 0x040fe40000f44270 */
[----:B------:R-:W-:Y:S02]  /*11670*/  ISETP.GT.AND P3, PT, R87, 0x39, P1 ;  /* 0x000000395700780c */ /* 0x000fe40000f64270 */
[----:B------:R-:W-:Y:S02]  /*11680*/  FMNMX.FTZ R13, R41, R13, !PT ;  /* 0x0000000d290d7209 */ /* 0x000fe40007810000 */
[C---:B------:R-:W-:Y:S02]  /*11690*/  ISETP.LT.OR P4, PT, R86.reuse, 0x32, P4 ;  /* 0x000000325600780c */ /* 0x040fe40002781670 */
[C---:B------:R-:W-:Y:S02]  /*116a0*/  ISETP.LT.OR P2, PT, R86.reuse, 0x39, P2 ;  /* 0x000000395600780c */ /* 0x040fe40001741670 */
[----:B------:R-:W-:-:S02]  /*116b0*/  ISETP.LT.OR P3, PT, R86, 0x3a, P3 ;  /* 0x0000003a5600780c */ /* 0x000fc40001f61670 */
[----:B------:R-:W-:Y:S02]  /*116c0*/  FMNMX.FTZ R13, R44, R13, !PT ;  /* 0x0000000d2c0d7209 */ /* 0x000fe40007810000 */
[----:B------:R-:W-:Y:S02]  /*116d0*/  FSEL R49, R49, -INF , !P4 ;  /* 0xff80000031317808 */ /* 0x000fe40006000000 */
[----:B------:R-:W-:Y:S02]  /*116e0*/  FSEL R52, R52, -INF , !P2 ;  /* 0xff80000034347808 */ /* 0x000fe40005000000 */
[----:B------:R-:W-:Y:S02]  /*116f0*/  FSEL R53, R53, -INF , !P3 ;  /* 0xff80000035357808 */ /* 0x000fe40005800000 */
[----:B------:R-:W-:Y:S02]  /*11700*/  FMNMX.FTZ R13, R45, R13, !PT ;  /* 0x0000000d2d0d7209 */ /* 0x000fe40007810000 */
[----:B------:R-:W-:-:S02]  /*11710*/  LOP3.LUT R22, R22, 0xdfffffff, RZ, 0xc0, !PT ;  /* 0xdfffffff16167812 */ /* 0x000fc400078ec0ff */
[C---:B------:R-:W-:Y:S02]  /*11720*/  ISETP.GT.AND P4, PT, R87.reuse, 0x40, P1 ;  /* 0x000000405700780c */ /* 0x040fe40000f84270 */
[C---:B------:R-:W-:Y:S02]  /*11730*/  ISETP.GT.AND P2, PT, R87.reuse, 0x41, P1 ;  /* 0x000000415700780c */ /* 0x040fe40000f44270 */
[----:B------:R-:W-:Y:S02]  /*11740*/  ISETP.GT.AND P3, PT, R87, 0x48, P1 ;  /* 0x000000485700780c */ /* 0x000fe40000f64270 */
[----:B------:R-:W-:Y:S02]  /*11750*/  FMNMX.FTZ R13, R50, R13, !PT ;  /* 0x0000000d320d7209 */ /* 0x000fe40007810000 */
[----:B------:R-:W-:Y:S02]  /*11760*/  @P0 LOP3.LUT R22, R22, 0x20000000, RZ, 0xfc, !PT ;  /* 0x2000000016160812 */ /* 0x000fe400078efcff */
[----:B------:R-:W-:-:S02]  /*11770*/  ISETP.LT.OR P4, PT, R86, 0x41, P4 ;  /* 0x000000415600780c */ /* 0x000fc40002781670 */
[C---:B------:R-:W-:Y:S02]  /*11780*/  ISETP.LT.OR P2, PT, R86.reuse, 0x42, P2 ;  /* 0x000000425600780c */ /* 0x040fe40001741670 */
[----:B------:R-:W-:Y:S02]  /*11790*/  ISETP.LT.OR P3, PT, R86, 0x49, P3 ;  /* 0x000000495600780c */ /* 0x000fe40001f61670 */
[----:B------:R-:W-:Y:S02]  /*117a0*/  ISETP.GT.AND P0, PT, R87, 0x61, P1 ;  /* 0x000000615700780c */ /* 0x000fe40000f04270 */
        /* <DEDUP_REMOVED lines=11> */
[----:B------:R-:W-:Y:S02]  /*11860*/  LOP3.LUT R22, R22, 0x7fffffff, RZ, 0xc0, !PT ;  /* 0x7fffffff16167812 */ /* 0x000fe400078ec0ff */
[----:B------:R-:W-:Y:S02]  /*11870*/  FMNMX.FTZ R13, R55, R13, !PT ;  /* 0x0000000d370d7209 */ /* 0x000fe40007810000 */
[----:B------:R-:W-:Y:S02]  /*11880*/  FSEL R61, R61, -INF , !P4 ;  /* 0xff8000003d3d7808 */ /* 0x000fe40006000000 */
[----:B------:R-:W-:-:S02]  /*11890*/  FSEL R64, R64, -INF , !P2 ;  /* 0xff80000040407808 */ /* 0x000fc40005000000 */
[----:B------:R-:W-:Y:S02]  /*118a0*/  FSEL R65, R65, -INF , !P3 ;  /* 0xff80000041417808 */ /* 0x000fe40005800000 */
[C---:B------:R-:W-:Y:S02]  /*118b0*/  ISETP.GT.AND P4, PT, R87.reuse, 0x58, P1 ;  /* 0x000000585700780c */ /* 0x040fe40000f84270 */
[C---:B------:R-:W-:Y:S02]  /*118c0*/  ISETP.GT.AND P2, PT, R87.reuse, 0x59, P1 ;  /* 0x000000595700780c */ /* 0x040fe40000f44270 */
[C---:B------:R-:W-:Y:S02]  /*118d0*/  ISETP.GT.AND P3, PT, R87.reuse, 0x60, P1 ;  /* 0x000000605700780c */ /* 0x040fe40000f64270 */
[----:B------:R-:W-:Y:S02]  /*118e0*/  @P0 LOP3.LUT R22, R22, 0x80000000, RZ, 0xfc, !PT ;  /* 0x8000000016160812 */ /* 0x000fe400078efcff */
[----:B------:R-:W-:-:S02]  /*118f0*/  ISETP.GT.AND P0, PT, R87, RZ, P1 ;  /* 0x000000ff5700720c */ /* 0x000fc40000f04270 */
[----:B------:R-:W-:Y:S02]  /*11900*/  FMNMX.FTZ R13, R58, R13, !PT ;  /* 0x0000000d3a0d7209 */ /* 0x000fe40007810000 */
[C---:B------:R-:W-:Y:S02]  /*11910*/  ISETP.LT.OR P4, PT, R86.reuse, 0x59, P4 ;  /* 0x000000595600780c */ /* 0x040fe40002781670 */
[C---:B------:R-:W-:Y:S02]  /*11920*/  ISETP.LT.OR P2, PT, R86.reuse, 0x5a, P2 ;  /* 0x0000005a5600780c */ /* 0x040fe40001741670 */
[----:B------:R-:W-:Y:S02]  /*11930*/  ISETP.LT.OR P3, PT, R86, 0x61, P3 ;  /* 0x000000615600780c */ /* 0x000fe40001f61670 */
[----:B------:R-:W-:Y:S02]  /*11940*/  FMNMX.FTZ R13, R59, R13, !PT ;  /* 0x0000000d3b0d7209 */ /* 0x000fe40007810000 */
[----:B------:R-:W-:-:S02]  /*11950*/  FSEL R68, R68, -INF , !P4 ;  /* 0xff80000044447808 */ /* 0x000fc40006000000 */
[----:B------:R-:W-:Y:S02]  /*11960*/  FSEL R69, R69, -INF , !P2 ;  /* 0xff80000045457808 */ /* 0x000fe40005000000 */
[----:B------:R-:W-:Y:S02]  /*11970*/  FSEL R72, R72, -INF , !P3 ;  /* 0xff80000048487808 */ /* 0x000fe40005800000 */
[C---:B------:R-:W-:Y:S02]  /*11980*/  ISETP.GT.AND P2, PT, R87.reuse, 0x68, P1 ;  /* 0x000000685700780c */ /* 0x040fe40000f44270 */
[C---:B------:R-:W-:Y:S02]  /*11990*/  ISETP.GT.AND P3, PT, R87.reuse, 0x69, P1 ;  /* 0x000000695700780c */ /* 0x040fe40000f64270 */
[C---:B------:R-:W-:Y:S02]  /*119a0*/  ISETP.GT.AND P4, PT, R87.reuse, 0x70, P1 ;  /* 0x000000705700780c */ /* 0x040fe40000f84270 */
[----:B------:R-:W-:-:S02]  /*119b0*/  ISETP.GT.AND P5, PT, R87, 0x71, P1 ;  /* 0x000000715700780c */ /* 0x000fc40000fa4270 */
[C---:B------:R-:W-:Y:S02]  /*119c0*/  ISETP.GT.AND P6, PT, R87.reuse, 0x78, P1 ;  /* 0x000000785700780c */ /* 0x040fe40000fc4270 */
[----:B------:R-:W-:Y:S02]  /*119d0*/  FMNMX.FTZ R13, R62, R13, !PT ;  /* 0x0000000d3e0d7209 */ /* 0x000fe40007810000 */
[----:B------:R-:W-:Y:S02]  /*119e0*/  LOP3.LUT R22, R22, 0xfffffff7, RZ, 0xc0, !PT ;  /* 0xfffffff716167812 */ /* 0x000fe400078ec0ff */
[----:B------:R-:W-:Y:S02]  /*119f0*/  ISETP.GT.AND P1, PT, R87, 0x79, P1 ;  /* 0x000000795700780c */ /* 0x000fe40000f24270 */
[----:B------:R-:W-:Y:S02]  /*11a00*/  FMNMX.FTZ R13, R63, R13, !PT ;  /* 0x0000000d3f0d7209 */ /* 0x000fe40007810000 */
[----:B------:R-:W-:-:S02]  /*11a10*/  @P0 LOP3.LUT R22, R22, 0x8, RZ, 0xfc, !PT ;  /* 0x0000000816160812 */ /* 0x000fc400078efcff */
[----:B------:R-:W-:Y:S02]  /*11a20*/  FMNMX.FTZ R13, R66, R13, !PT ;  /* 0x0000000d420d7209 */ /* 0x000fe40007810000 */
[C---:B------:R-:W-:Y:S02]  /*11a30*/  LOP3.LUT P0, RZ, R22.reuse, 0x80000000, RZ, 0xc0, !PT ;  /* 0x8000000016ff7812 */ /* 0x040fe4000780c0ff */
[----:B------:R-:W-:Y:S02]  /*11a40*/  LOP3.LUT R22, R22, 0xfffffffd, RZ, 0xc0, !PT ;  /* 0xfffffffd16167812 */ /* 0x000fe400078ec0ff */
[----:B------:R-:W-:Y:S02]  /*11a50*/  FMNMX.FTZ R13, R67, R13, !PT ;  /* 0x0000000d430d7209 */ /* 0x000fe40007810000 */
[----:B------:R-:W-:Y:S02]  /*11a60*/  @P1 LOP3.LUT R22, R22, 0x2, RZ, 0xfc, !PT ;  /* 0x0000000216161812 */ /* 0x000fe400078efcff */
[----:B------:R-:W-:-:S02]  /*11a70*/  FMNMX.FTZ R13, R70, R13, !PT ;  /* 0x0000000d460d7209 */ /* 0x000fc40007810000 */
[----:B------:R-:W-:Y:S02]  /*11a80*/  LOP3.LUT P1, RZ, R22, 0x8, RZ, 0xc0, !PT ;  /* 0x0000000816ff7812 */ /* 0x000fe4000782c0ff */
[----:B------:R-:W-:Y:S02]  /*11a90*/  FMNMX.FTZ R13, R71, R13, !PT ;  /* 0x0000000d470d7209 */ /* 0x000fe40007810000 */
[----:B------:R-:W-:Y:S02]  /*11aa0*/  ISETP.LT.OR P1, PT, R86, 0x1, P1 ;  /* 0x000000015600780c */ /* 0x000fe40000f21670 */
[----:B------:R-:W-:Y:S02]  /*11ab0*/  FMNMX.FTZ R13, R76, R13, !PT ;  /* 0x0000000d4c0d7209 */ /* 0x000fe40007810000 */
[----:B------:R-:W-:Y:S02]  /*11ac0*/  FSEL R15, R15, -INF , !P1 ;  /* 0xff8000000f0f7808 */ /* 0x000fe40004800000 */
[----:B------:R-:W-:-:S02]  /*11ad0*/  FMNMX.FTZ R13, R77, R13, !PT ;  /* 0x0000000d4d0d7209 */ /* 0x000fc40007810000 */
[----:B------:R-:W-:Y:S02]  /*11ae0*/  FMNMX.FTZ R82, R15, R10, !PT ;  /* 0x0000000a0f527209 */ /* 0x000fe40007810000 */
[----:B------:R-:W-:Y:S02]  /*11af0*/  FMNMX.FTZ R13, R80, R13, !PT ;  /* 0x0000000d500d7209 */ /* 0x000fe40007810000 */
[----:B------:R-:W-:Y:S02]  /*11b00*/  FMNMX.FTZ R82, R19, R82, !PT ;  /* 0x0000005213527209 */ /* 0x000fe40007810000 */
[----:B------:R-:W-:Y:S02]  /*11b10*/  FMNMX.FTZ R13, R81, R13, !PT ;  /* 0x0000000d510d7209 */ /* 0x000fe40007810000 */
[----:B------:R-:W-:Y:S02]  /*11b20*/  FMNMX.FTZ R82, R12, R82, !PT ;  /* 0x000000520c527209 */ /* 0x000fe40007810000 */
[----:B------:R-:W-:-:S02]  /*11b30*/  FMNMX.FTZ R13, R84, R13, !PT ;  /* 0x0000000d540d7209 */ /* 0x000fc40007810000 */
[----:B------:R-:W-:Y:S02]  /*11b40*/  FMNMX.FTZ R82, R27, R82, !PT ;  /* 0x000000521b527209 */ /* 0x000fe40007810000 */
[----:B------:R-:W-:Y:S02]  /*11b50*/  FMNMX.FTZ R13, R85, R13, !PT ;  /* 0x0000000d550d7209 */ /* 0x000fe40007810000 */
[----:B------:R-:W-:Y:S02]  /*11b60*/  FMNMX.FTZ R82, R30, R82, !PT ;  /* 0x000000521e527209 */ /* 0x000fe40007810000 */
[----:B------:R-:W-:Y:S01]  /*11b70*/  ISETP.LT.OR P0, PT, R86, 0x62, P0 ;  /* 0x000000625600780c */ /* 0x000fe20000701670 */
[----:B------:R-:W0:Y:S01]  /*11b80*/  SHFL.BFLY PT, R26, R13, 0x2, 0x1f ;  /* 0x0c401f000d1a7f89 */ /* 0x000e2200000e0000 */
[----:B------:R-:W-:Y:S02]  /*11b90*/  FMNMX.FTZ R82, R31, R82, !PT ;  /* 0x000000521f527209 */ /* 0x000fe40007810000 */
[----:B------:R-:W-:-:S02]  /*11ba0*/  LOP3.LUT R22, R22, 0xffffffef, RZ, 0xc0, !PT ;  /* 0xffffffef16167812 */ /* 0x000fc400078ec0ff */
[----:B------:R-:W-:Y:S02]  /*11bb0*/  FMNMX.FTZ R82, R34, R82, !PT ;  /* 0x0000005222527209 */ /* 0x000fe40007810000 */
[C---:B------:R-:W-:Y:S02]  /*11bc0*/  ISETP.LT.OR P4, PT, R86.reuse, 0x71, P4 ;  /* 0x000000715600780c */ /* 0x040fe40002781670 */
[----:B------:R-:W-:Y:S02]  /*11bd0*/  FMNMX.FTZ R82, R35, R82, !PT ;  /* 0x0000005223527209 */ /* 0x000fe40007810000 */
[----:B------:R-:W-:Y:S02]  /*11be0*/  ISETP.LT.OR P5, PT, R86, 0x72, P5 ;  /* 0x000000725600780c */ /* 0x000fe40002fa1670 */
[----:B------:R-:W-:Y:S02]  /*11bf0*/  FMNMX.FTZ R82, R38, R82, !PT ;  /* 0x0000005226527209 */ /* 0x000fe40007810000 */
[----:B------:R-:W-:-:S02]  /*11c00*/  @P0 LOP3.LUT R22, R22, 0x10, RZ, 0xfc, !PT ;  /* 0x0000001016160812 */ /* 0x000fc400078efcff */
[----:B------:R-:W-:Y:S02]  /*11c10*/  FMNMX.FTZ R82, R39, R82, !PT ;  /* 0x0000005227527209 */ /* 0x000fe40007810000 */
[----:B------:R-:W-:Y:S02]  /*11c20*/  ISETP.LT.OR P0, PT, R86, 0x69, P2 ;  /* 0x000000695600780c */ /* 0x000fe40001701670 */
[----:B------:R-:W-:Y:S02]  /*11c30*/  FMNMX.FTZ R82, R42, R82, !PT ;  /* 0x000000522a527209 */ /* 0x000fe40007810000 */
[----:B------:R-:W-:Y:S02]  /*11c40*/  LOP3.LUT P2, RZ, R22, 0x2, RZ, 0xc0, !PT ;  /* 0x0000000216ff7812 */ /* 0x000fe4000784c0ff */
[----:B0-----:R-:W-:Y:S02]  /*11c50*/  FMNMX.FTZ R13, R13, R26, !PT ;  /* 0x0000001a0d0d7209 */ /* 0x001fe40007810000 */
[----:B------:R-:W-:-:S02]  /*11c60*/  FMNMX.FTZ R82, R43, R82, !PT ;  /* 0x000000522b527209 */ /* 0x000fc40007810000 */
[----:B------:R-:W-:Y:S01]  /*11c70*/  LOP3.LUT R22, R22, 0xfffffffb, RZ, 0xc0, !PT ;  /* 0xfffffffb16167812 */ /* 0x000fe200078ec0ff */
[----:B------:R-:W0:Y:S01]  /*11c80*/  SHFL.BFLY PT, R26, R13, 0x1, 0x1f ;  /* 0x0c201f000d1a7f89 */ /* 0x000e2200000e0000 */
[----:B------:R-:W-:Y:S02]  /*11c90*/  FMNMX.FTZ R82, R48, R82, !PT ;  /* 0x0000005230527209 */ /* 0x000fe40007810000 */
[----:B------:R-:W-:Y:S02]  /*11ca0*/  @P0 LOP3.LUT R22, R22, 0x4, RZ, 0xfc, !PT ;  /* 0x0000000416160812 */ /* 0x000fe400078efcff */
[----:B------:R-:W-:Y:S02]  /*11cb0*/  FMNMX.FTZ R82, R49, R82, !PT ;  /* 0x0000005231527209 */ /* 0x000fe40007810000 */
[----:B------:R-:W-:Y:S02]  /*11cc0*/  ISETP.LT.OR P0, PT, R86, 0x6a, P3 ;  /* 0x0000006a5600780c */ /* 0x000fe40001f01670 */
[----:B------:R-:W-:-:S02]  /*11cd0*/  FMNMX.FTZ R82, R52, R82, !PT ;  /* 0x0000005234527209 */ /* 0x000fc40007810000 */
[----:B------:R-:W-:Y:S02]  /*11ce0*/  LOP3.LUT R22, R22, 0xbfffffff, RZ, 0xc0, !PT ;  /* 0xbfffffff16167812 */ /* 0x000fe400078ec0ff */
[----:B------:R-:W-:Y:S02]  /*11cf0*/  FMNMX.FTZ R82, R53, R82, !PT ;  /* 0x0000005235527209 */ /* 0x000fe40007810000 */
[----:B------:R-:W-:Y:S02]  /*11d00*/  FSEL R78, R78, -INF , !P4 ;  /* 0xff8000004e4e7808 */ /* 0x000fe40006000000 */
[----:B------:R-:W-:Y:S02]  /*11d10*/  FMNMX.FTZ R82, R56, R82, !PT ;  /* 0x0000005238527209 */ /* 0x000fe40007810000 */
[----:B------:R-:W-:Y:S02]  /*11d20*/  ISETP.LT.OR P6, PT, R86, 0x79, P6 ;  /* 0x000000795600780c */ /* 0x000fe400037c1670 */
[----:B------:R-:W-:-:S02]  /*11d30*/  FMNMX.FTZ R82, R57, R82, !PT ;  /* 0x0000005239527209 */ /* 0x000fc40007810000 */
[----:B------:R-:W-:Y:S02]  /*11d40*/  @P0 LOP3.LUT R22, R22, 0x40000000, RZ, 0xfc, !PT ;  /* 0x4000000016160812 */ /* 0x000fe400078efcff */
[----:B0-----:R-:W-:Y:S02]  /*11d50*/  FMNMX.FTZ R13, R13, R26, !PT ;  /* 0x0000001a0d0d7209 */ /* 0x001fe40007810000 */
[----:B------:R-:W-:Y:S02]  /*11d60*/  FMNMX.FTZ R82, R60, R82, !PT ;  /* 0x000000523c527209 */ /* 0x000fe40007810000 */
[----:B------:R-:W-:Y:S02]  /*11d70*/  FSETP.NEU.FTZ.AND P3, PT, R13, -INF , PT ;  /* 0xff8000000d00780b */ /* 0x000fe40003f7d000 */
[----:B------:R-:W-:Y:S02]  /*11d80*/  FMNMX.FTZ R82, R61, R82, !PT ;  /* 0x000000523d527209 */ /* 0x000fe40007810000 */
[----:B------:R-:W-:-:S02]  /*11d90*/  FSEL R26, R13, RZ, P3 ;  /* 0x000000ff0d1a7208 */ /* 0x000fc40001800000 */
[----:B------:R-:W-:Y:S02]  /*11da0*/  FMNMX.FTZ R82, R64, R82, !PT ;  /* 0x0000005240527209 */ /* 0x000fe40007810000 */
[----:B------:R-:W-:Y:S01]  /*11db0*/  LOP3.LUT P0, RZ, R22, 0x10, RZ, 0xc0, !PT ;  /* 0x0000001016ff7812 */ /* 0x000fe2000780c0ff */
[----:B------:R-:W-:-:S01]  /*11dc0*/  FADD.FTZ R5, -R26, R5 ;  /* 0x000000051a057221 */ /* 0x000fc20000010100 */
[----:B------:R-:W-:Y:S01]  /*11dd0*/  FMNMX.FTZ R82, R65, R82, !PT ;  /* 0x0000005241527209 */ /* 0x000fe20007810000 */
[----:B------:R-:W-:Y:S01]  /*11de0*/  IMAD.U32 R26, RZ, RZ, UR45 ;  /* 0x0000002dff1a7e24 */ /* 0x000fe2000f8e00ff */
[----:B------:R-:W-:Y:S02]  /*11df0*/  FSEL R73, R73, -INF , !P0 ;  /* 0xff80000049497808 */ /* 0x000fe40004000000 */
[----:B------:R-:W-:Y:S01]  /*11e00*/  FMNMX.FTZ R82, R68, R82, !PT ;  /* 0x0000005244527209 */ /* 0x000fe20007810000 */
[-C--:B------:R-:W-:Y:S01]  /*11e10*/  FFMA.FTZ R47, R13, R26.reuse, -8 ;  /* 0xc10000000d2f7423 */ /* 0x080fe2000001001a */
[----:B------:R-:W-:Y:S01]  /*11e20*/  LOP3.LUT P0, RZ, R22, 0x40000000, RZ, 0xc0, !PT ;  /* 0x4000000016ff7812 */ /* 0x000fe2000780c0ff */
[----:B------:R-:W-:Y:S01]  /*11e30*/  FMUL.FTZ R5, R5, R26 ;  /* 0x0000001a05057220 */ /* 0x000fe20000410000 */
[----:B------:R-:W-:-:S02]  /*11e40*/  FMNMX.FTZ R82, R69, R82, !PT ;  /* 0x0000005245527209 */ /* 0x000fc40007810000 */
[----:B------:R-:W-:Y:S02]  /*11e50*/  FSEL R47, R47, RZ, P3 ;  /* 0x000000ff2f2f7208 */ /* 0x000fe40001800000 */
[----:B------:R-:W-:Y:S01]  /*11e60*/  LOP3.LUT P3, RZ, R22, 0x4, RZ, 0xc0, !PT ;  /* 0x0000000416ff7812 */ /* 0x000fe2000786c0ff */
[----:B------:R-:W-:Y:S01]  /*11e70*/  MUFU.EX2 R5, R5 ;  /* 0x0000000500057308 */ /* 0x000fe20000000800 */
[----:B------:R-:W-:Y:S01]  /*11e80*/  FMNMX.FTZ R82, R72, R82, !PT ;  /* 0x0000005248527209 */ /* 0x000fe20007810000 */
        /* <DEDUP_REMOVED lines=13> */
[----:B------:R-:W-:Y:S01]  /*11f60*/  ISETP.LT.OR P2, PT, R86, 0x7a, P2 ;  /* 0x0000007a5600780c */ /* 0x000fe20001741670 */
        /* <DEDUP_REMOVED lines=30> */
[----:B------:R-:W-:Y:S01]  /*12150*/  FFMA.FTZ R47, R85, R26, -R47 ;  /* 0x0000001a552f7223 */ /* 0x000fe2000001082f */
[----:B------:R-:W-:Y:S01]  /*12160*/  MUFU.EX2 R86, R44 ;  /* 0x0000002c00567308 */ /* 0x000fe20000000800 */
[----:B------:R-:W0:Y:S01]  /*12170*/  SHFL.BFLY PT, R85, R82, 0x2, 0x1f ;  /* 0x0c401f0052557f89 */ /* 0x000e2200000e0000 */
[----:B------:R-:W-:-:S06]  /*12180*/  LOP3.LUT P0, RZ, R22, 0x20000000, RZ, 0xc0, !PT ;  /* 0x2000000016ff7812 */ /* 0x000fcc000780c0ff */
[----:B------:R-:W1:Y:S08]  /*12190*/  MUFU.EX2 R46, R46 ;  /* 0x0000002e002e7308 */ /* 0x000e700000000800 */
[----:B------:R-:W2:Y:S08]  /*121a0*/  MUFU.EX2 R14, R14 ;  /* 0x0000000e000e7308 */ /* 0x000eb00000000800 */
[----:B------:R-:W-:Y:S01]  /*121b0*/  MUFU.EX2 R24, R24 ;  /* 0x0000001800187308 */ /* 0x000fe20000000800 */
[----:B0-----:R-:W-:Y:S01]  /*121c0*/  FMNMX.FTZ R85, R82, R85, !PT ;  /* 0x0000005552557209 */ /* 0x001fe20007810000 */
[----:B-1----:R-:W-:-:S04]  /*121d0*/  FFMA.FTZ R4, R5, R4, R46 ;  /* 0x0000000405047223 */ /* 0x002fc8000001002e */
[----:B------:R-:W0:Y:S02]  /*121e0*/  SHFL.BFLY PT, R44, R85, 0x1, 0x1f ;  /* 0x0c201f00552c7f89 */ /* 0x000e2400000e0000 */
[----:B------:R-:W-:Y:S01]  /*121f0*/  MUFU.EX2 R25, R25 ;  /* 0x0000001900197308 */ /* 0x000fe20000000800 */
[----:B--2---:R-:W-:-:S07]  /*12200*/  FADD.FTZ R4, R14, R4 ;  /* 0x000000040e047221 */ /* 0x004fce0000010000 */
[----:B------:R-:W-:Y:S08]  /*12210*/  MUFU.EX2 R28, R28 ;  /* 0x0000001c001c7308 */ /* 0x000ff00000000800 */
[----:B------:R-:W-:Y:S01]  /*12220*/  MUFU.EX2 R29, R29 ;  /* 0x0000001d001d7308 */ /* 0x000fe20000000800 */
[----:B0-----:R-:W-:-:S07]  /*12230*/  FMNMX.FTZ R44, R85, R44, !PT ;  /* 0x0000002c552c7209 */ /* 0x001fce0007810000 */
[----:B------:R-:W-:Y:S01]  /*12240*/  MUFU.EX2 R32, R32 ;  /* 0x0000002000207308 */ /* 0x000fe20000000800 */
[----:B------:R-:W-:-:S04]  /*12250*/  FSETP.NEU.FTZ.AND P1, PT, R44, -INF , PT ;  /* 0xff8000002c00780b */ /* 0x000fc80003f3d000 */
[----:B------:R-:W-:-:S03]  /*12260*/  FSEL R82, R44, RZ, P1 ;  /* 0x000000ff2c527208 */ /* 0x000fc60000800000 */
[----:B------:R-:W-:Y:S02]  /*12270*/  MUFU.EX2 R33, R33 ;  /* 0x0000002100217308 */ /* 0x000fe40000000800 */
[----:B------:R-:W-:-:S01]  /*12280*/  FADD.FTZ R10, -R82, R10 ;  /* 0x0000000a520a7221 */ /* 0x000fc20000010100 */
[----:B------:R-:W-:-:S03]  /*12290*/  FFMA.FTZ R82, R44, R26, -8 ;  /* 0xc10000002c527423 */ /* 0x000fc6000001001a */
[----:B------:R-:W-:Y:S02]  /*122a0*/  FMUL.FTZ R10, R10, R26 ;  /* 0x0000001a0a0a7220 */ /* 0x000fe40000410000 */
[----:B------:R-:W-:Y:S01]  /*122b0*/  MUFU.EX2 R36, R36 ;  /* 0x0000002400247308 */ /* 0x000fe20000000800 */
[----:B------:R-:W-:-:S05]  /*122c0*/  FSEL R85, R82, RZ, P1 ;  /* 0x000000ff52557208 */ /* 0x000fca0000800000 */
        /* <DEDUP_REMOVED lines=8> */
[-CC-:B------:R-:W-:Y:S01]  /*12350*/  FFMA.FTZ R35, R35, R26.reuse, -R85.reuse ;  /* 0x0000001a23237223 */ /* 0x180fe20000010855 */
[----:B------:R-:W-:-:S01]  /*12360*/  FFMA.FTZ R38, R38, R26, -R85 ;  /* 0x0000001a26267223 */ /* 0x000fc20000010855 */
        /* <DEDUP_REMOVED lines=8> */
[----:B------:R-:W1:Y:S01]  /*123f0*/  MUFU.EX2 R19, R19 ;  /* 0x0000001300137308 */ /* 0x000e620000000800 */
[----:B------:R-:W-:-:S01]  /*12400*/  FFMA.FTZ R56, R56, R26, -R85 ;  /* 0x0000001a38387223 */ /* 0x000fc20000010855 */
[-CC-:B------:R-:W-:Y:S01]  /*12410*/  FFMA.FTZ R57, R57, R26.reuse, -R85.reuse ;  /* 0x0000001a39397223 */ /* 0x180fe20000010855 */
[----:B------:R-:W-:-:S01]  /*12420*/  FFMA.FTZ R60, R60, R26, -R85 ;  /* 0x0000001a3c3c7223 */ /* 0x000fc20000010855 */
[-CC-:B------:R-:W-:Y:S01]  /*12430*/  FFMA.FTZ R61, R61, R26.reuse, -R85.reuse ;  /* 0x0000001a3d3d7223 */ /* 0x180fe20000010855 */
[----:B------:R-:W-:-:S01]  /*12440*/  FFMA.FTZ R64, R64, R26, -R85 ;  /* 0x0000001a40407223 */ /* 0x000fc20000010855 */
[-CC-:B------:R-:W-:Y:S01]  /*12450*/  FFMA.FTZ R65, R65, R26.reuse, -R85.reuse ;  /* 0x0000001a41417223 */ /* 0x180fe20000010855 */
[----:B------:R-:W-:-:S01]  /*12460*/  FFMA.FTZ R68, R68, R26, -R85 ;  /* 0x0000001a44447223 */ /* 0x000fc20000010855 */
[----:B------:R-:W2:Y:S01]  /*12470*/  MUFU.EX2 R12, R12 ;  /* 0x0000000c000c7308 */ /* 0x000ea20000000800 */
[----:B0-----:R-:W-:-:S01]  /*12480*/  FFMA.FTZ R3, R10, R3, R15 ;  /* 0x000000030a037223 */ /* 0x001fc2000001000f */
[-CC-:B------:R-:W-:Y:S01]  /*12490*/  FFMA.FTZ R69, R69, R26.reuse, -R85.reuse ;  /* 0x0000001a45457223 */ /* 0x180fe20000010855 */
[----:B------:R-:W-:-:S01]  /*124a0*/  FFMA.FTZ R72, R72, R26, -R85 ;  /* 0x0000001a48487223 */ /* 0x000fc20000010855 */
[-CC-:B------:R-:W-:Y:S01]  /*124b0*/  FFMA.FTZ R73, R73, R26.reuse, -R85.reuse ;  /* 0x0000001a49497223 */ /* 0x180fe20000010855 */
[----:B------:R-:W-:-:S01]  /*124c0*/  FFMA.FTZ R74, R74, R26, -R85 ;  /* 0x0000001a4a4a7223 */ /* 0x000fc20000010855 */
[-CC-:B------:R-:W-:Y:S01]  /*124d0*/  FFMA.FTZ R75, R75, R26.reuse, -R85.reuse ;  /* 0x0000001a4b4b7223 */ /* 0x180fe20000010855 */
[----:B------:R-:W-:-:S01]  /*124e0*/  FFMA.FTZ R78, R78, R26, -R85 ;  /* 0x0000001a4e4e7223 */ /* 0x000fc20000010855 */
[----:B------:R-:W0:Y:S01]  /*124f0*/  MUFU.EX2 R27, R27 ;  /* 0x0000001b001b7308 */ /* 0x000e220000000800 */
[----:B-1----:R-:W-:-:S01]  /*12500*/  FADD.FTZ R82, R19, R3 ;  /* 0x0000000313527221 */ /* 0x002fc20000010000 */
[----:B------:R-:W-:Y:S01]  /*12510*/  FADD.FTZ R3, R24, R4 ;  /* 0x0000000418037221 */ /* 0x000fe20000010000 */
[----:B------:R-:W-:-:S01]  /*12520*/  FFMA.FTZ R79, R79, R26, -R85 ;  /* 0x0000001a4f4f7223 */ /* 0x000fc20000010855 */
[-CC-:B------:R-:W-:Y:S01]  /*12530*/  FFMA.FTZ R21, R21, R26.reuse, -R85.reuse ;  /* 0x0000001a15157223 */ /* 0x180fe20000010855 */
[----:B------:R-:W-:-:S01]  /*12540*/  FFMA.FTZ R83, R83, R26, -R85 ;  /* 0x0000001a53537223 */ /* 0x000fc20000010855 */
[----:B------:R-:W-:-:S02]  /*12550*/  FADD.FTZ R3, R25, R3 ;  /* 0x0000000319037221 */ /* 0x000fc40000010000 */
        /* <DEDUP_REMOVED lines=28> */
[----:B-1----:R-:W-:-:S04]  /*12720*/  FADD.FTZ R3, R41, R3 ;  /* 0x0000000329037221 */ /* 0x002fc80000010000 */
[----:B------:R-:W-:-:S03]  /*12730*/  FADD.FTZ R3, R86, R3 ;  /* 0x0000000356037221 */ /* 0x000fc60000010000 */
        /* <DEDUP_REMOVED lines=80> */
.L_x_1417:
[----:B------:R-:W2:Y:S01]  /*12c40*/  LDL R82, [R1+0x38] ;  /* 0x0000380001527983 */ /* 0x000ea20000100800 */
[----:B------:R-:W-:Y:S01]  /*12c50*/  VIADD R152, R152, 0x19c60 ;  /* 0x00019c6098987836 */ /* 0x000fe20000000000 */
[----:B------:R-:W-:Y:S02]  /*12c60*/  F2FP.SATFINITE.E4M3.F32.PACK_AB_MERGE_C R24, R25, R24, RZ ;  /* 0x000000181918723e */ /* 0x000fe400048070ff */
[----:B------:R-:W-:Y:S02]  /*12c70*/  F2FP.SATFINITE.E4M3.F32.PACK_AB_MERGE_C R12, R27, R12, RZ ;  /* 0x0000000c1b0c723e */ /* 0x000fe400048070ff */
[----:B------:R-:W-:Y:S02]  /*12c80*/  F2FP.SATFINITE.E4M3.F32.PACK_AB_MERGE_C R32, R33, R32, RZ ;  /* 0x000000202120723e */ /* 0x000fe400048070ff */
[----:B------:R-:W-:Y:S02]  /*12c90*/  F2FP.SATFINITE.E4M3.F32.PACK_AB_MERGE_C R34, R35, R34, RZ ;  /* 0x000000222322723e */ /* 0x000fe400048070ff */
[----:B------:R-:W-:-:S02]  /*12ca0*/  F2FP.SATFINITE.E4M3.F32.PACK_AB_MERGE_C R40, R41, R40, RZ ;  /* 0x000000282928723e */ /* 0x000fc400048070ff */
[----:B------:R-:W-:Y:S02]  /*12cb0*/  F2FP.SATFINITE.E4M3.F32.PACK_AB_MERGE_C R42, R43, R42, RZ ;  /* 0x0000002a2b2a723e */ /* 0x000fe400048070ff */
[----:B------:R-:W-:Y:S02]  /*12cc0*/  F2FP.SATFINITE.E4M3.F32.PACK_AB_MERGE_C R50, R51, R50, RZ ;  /* 0x000000323332723e */ /* 0x000fe400048070ff */
[----:B------:R-:W-:Y:S02]  /*12cd0*/  F2FP.SATFINITE.E4M3.F32.PACK_AB_MERGE_C R52, R53, R52, RZ ;  /* 0x000000343534723e */ /* 0x000fe400048070ff */
[----:B------:R-:W-:Y:S02]  /*12ce0*/  F2FP.SATFINITE.E4M3.F32.PACK_AB_MERGE_C R58, R59, R58, RZ ;  /* 0x0000003a3b3a723e */ /* 0x000fe400048070ff */
[----:B------:R-:W-:Y:S02]  /*12cf0*/  PRMT R152, R140, 0x654, R152 ;  /* 0x000006548c987816 */ /* 0x000fe40000000098 */
[----:B------:R-:W-:-:S02]  /*12d00*/  F2FP.SATFINITE.E4M3.F32.PACK_AB_MERGE_C R24, R14, R46, R24 ;  /* 0x0000002e0e18723e */ /* 0x000fc40004807018 */
[----:B------:R-:W-:Y:S01]  /*12d10*/  F2FP.SATFINITE.E4M3.F32.PACK_AB_MERGE_C R12, R19, R15, R12 ;  /* 0x0000000f130c723e */ /* 0x000fe2000480700c */
[----:B------:R0:W-:Y:S01]  /*12d20*/  SYNCS.ARRIVE.TRANS64.RED.A1T0 RZ, [R152+URZ], RZ ;  /* 0x000000ff98ff79a7 */ /* 0x0001e2000810043f */
[----:B------:R-:W-:Y:S02]  /*12d30*/  F2FP.SATFINITE.E4M3.F32.PACK_AB_MERGE_C R32, R29, R28, R32 ;  /* 0x0000001c1d20723e */ /* 0x000fe40004807020 */
[----:B------:R-:W-:Y:S02]  /*12d40*/  F2FP.SATFINITE.E4M3.F32.PACK_AB_MERGE_C R34, R31, R30, R34 ;  /* 0x0000001e1f22723e */ /* 0x000fe40004807022 */
[----:B------:R-:W-:Y:S02]  /*12d50*/  F2FP.SATFINITE.E4M3.F32.PACK_AB_MERGE_C R40, R37, R36, R40 ;  /* 0x000000242528723e */ /* 0x000fe40004807028 */
[----:B------:R-:W-:Y:S02]  /*12d60*/  F2FP.SATFINITE.E4M3.F32.PACK_AB_MERGE_C R42, R39, R38, R42 ;  /* 0x00000026272a723e */ /* 0x000fe4000480702a */
[----:B------:R-:W-:-:S02]  /*12d70*/  F2FP.SATFINITE.E4M3.F32.PACK_AB_MERGE_C R50, R45, R86, R50 ;  /* 0x000000562d32723e */ /* 0x000fc40004807032 */
[----:B------:R-:W-:Y:S02]  /*12d80*/  F2FP.SATFINITE.E4M3.F32.PACK_AB_MERGE_C R52, R49, R48, R52 ;  /* 0x000000303134723e */ /* 0x000fe40004807034 */
[----:B------:R-:W-:Y:S02]  /*12d90*/  F2FP.SATFINITE.E4M3.F32.PACK_AB_MERGE_C R58, R55, R54, R58 ;  /* 0x00000036373a723e */ /* 0x000fe4000480703a */
[----:B------:R-:W-:Y:S02]  /*12da0*/  F2FP.SATFINITE.E4M3.F32.PACK_AB_MERGE_C R60, R61, R60, RZ ;  /* 0x0000003c3d3c723e */ /* 0x000fe400048070ff */
[----:B------:R-:W-:Y:S02]  /*12db0*/  F2FP.SATFINITE.E4M3.F32.PACK_AB_MERGE_C R66, R67, R66, RZ ;  /* 0x000000424342723e */ /* 0x000fe400048070ff */
[----:B------:R-:W-:Y:S02]  /*12dc0*/  F2FP.SATFINITE.E4M3.F32.PACK_AB_MERGE_C R68, R69, R68, RZ ;  /* 0x000000444544723e */ /* 0x000fe400048070ff */
[----:B------:R-:W-:-:S02]  /*12dd0*/  F2FP.SATFINITE.E4M3.F32.PACK_AB_MERGE_C R76, R77, R76, RZ ;  /* 0x0000004c4d4c723e */ /* 0x000fc400048070ff */
[----:B------:R-:W-:Y:S02]  /*12de0*/  F2FP.SATFINITE.E4M3.F32.PACK_AB_MERGE_C R74, R75, R74, RZ ;  /* 0x0000004a4b4a723e */ /* 0x000fe400048070ff */
[----:B------:R-:W-:Y:S02]  /*12df0*/  F2FP.SATFINITE.E4M3.F32.PACK_AB_MERGE_C R47, R47, R84, RZ ;  /* 0x000000542f2f723e */ /* 0x000fe400048070ff */
        /* <DEDUP_REMOVED lines=62> */
[----:B------:R-:W-:-:S02]  /*131e0*/  IMAD.MOV.U32 R150, RZ, RZ, R32 ;  /* 0x000000ffff967224 */ /* 0x000fc400078e0020 */
[----:B------:R-:W-:Y:S02]  /*131f0*/  IMAD.MOV.U32 R151, RZ, RZ, R34 ;  /* 0x000000ffff977224 */ /* 0x000fe400078e0022 */
[----:B------:R-:W-:Y:S02]  /*13200*/  IMAD.MOV.U32 R144, RZ, RZ, R40 ;  /* 0x000000ffff907224 */ /* 0x000fe400078e0028 */
[----:B------:R-:W-:Y:S02]  /*13210*/  IMAD.MOV.U32 R145, RZ, RZ, R42 ;  /* 0x000000ffff917224 */ /* 0x000fe400078e002a */
[----:B------:R-:W-:Y:S02]  /*13220*/  IMAD.MOV.U32 R146, RZ, RZ, R50 ;  /* 0x000000ffff927224 */ /* 0x000fe400078e0032 */
[----:B------:R-:W-:Y:S02]  /*13230*/  IMAD.MOV.U32 R147, RZ, RZ, R52 ;  /* 0x000000ffff937224 */ /* 0x000fe400078e0034 */
[----:B------:R-:W-:Y:S01]  /*13240*/  IMAD.MOV.U32 R140, RZ, RZ, R58 ;  /* 0x000000ffff8c7224 */ /* 0x000fe200078e003a */
[C---:B--2---:R-:W-:Y:S01]  /*13250*/  ISETP.GT.AND P1, PT, R0.reuse, R82, PT ;  /* 0x000000520000720c */ /* 0x044fe20003f24270 */
[----:B------:R-:W-:-:S12]  /*13260*/  VIADD R0, R0, 0xffffffff ;  /* 0xffffffff00007836 */ /* 0x000fd80000000000 */
[----:B0-----:R-:W-:Y:S05]  /*13270*/  @P1 BRA `(.L_x_1418) ;  /* 0xffffffc800201947 */ /* 0x001fea000383ffff */
[----:B------:R-:W-:Y:S05]  /*13280*/  BSYNC B0 ;  /* 0x0000000000007941 */ /* 0x000fea0003800000 */
.L_x_1397:
[----:B------:R-:W-:Y:S02]  /*13290*/  IMAD.MOV.U32 R10, RZ, RZ, R44 ;  /* 0x000000ffff0a7224 */ /* 0x000fe400078e002c */
[----:B------:R-:W-:Y:S02]  /*132a0*/  IMAD.MOV.U32 R5, RZ, RZ, R13 ;  /* 0x000000ffff057224 */ /* 0x000fe400078e000d */
[----:B------:R-:W-:Y:S02]  /*132b0*/  IMAD.MOV.U32 R19, RZ, RZ, R11 ;  /* 0x000000ffff137224 */ /* 0x000fe400078e000b */
[----:B------:R-:W-:-:S07]  /*132c0*/  IMAD.MOV.U32 R156, RZ, RZ, R20 ;  /* 0x000000ffff9c7224 */ /* 0x000fce00078e0014 */
.L_x_1396:
[----:B------:R-:W-:Y:S05]  /*132d0*/  BSYNC B1 ;  /* 0x0000000000017941 */ /* 0x000fea0003800000 */
.L_x_1395:
[----:B------:R-:W2:Y:S01]  /*132e0*/  LDL R11, [R1+0x2c] ;  /* 0x00002c00010b7983 */ /* 0x000ea20000100800 */
[----:B------:R-:W0:Y:S03]  /*132f0*/  LDC R12, c[0x0][0x448] ;  /* 0x00011200ff0c7b82 */ /* 0x000e260000000800 */
[----:B------:R-:W3:Y:S01]  /*13300*/  LDL R14, [R1+0x8] ;  /* 0x00000800010e7983 */ /* 0x000ee20000100800 */
[----:B------:R-:W-:Y:S01]  /*13310*/  LOP3.LUT R22, R22, 0xffffffdf, RZ, 0xc0, !PT ;  /* 0xffffffdf16167812 */ /* 0x000fe200078ec0ff */
[----:B------:R-:W-:-:S03]  /*13320*/  ULDC UR4, c[0x0][0x9dc] ;  /* 0x0002770000047ab9 */ /* 0x000fc60000000800 */
[----:B------:R-:W1:Y:S01]  /*13330*/  LDC R15, c[0x0][0x9e4] ;  /* 0x00027900ff0f7b82 */ /* 0x000e620000000800 */
[----:B0-----:R-:W-:-:S13]  /*13340*/  ISETP.NE.AND P1, PT, R12, 0x1, PT ;  /* 0x000000010c00780c */ /* 0x001fda0003f25270 */
[----:B------:R-:W0:Y:S01]  /*13350*/  @P1 LDC R12, c[0x0][0x44c] ;  /* 0x00011300ff0c1b82 */ /* 0x000e220000000800 */
[----:B------:R-:W-:-:S04]  /*13360*/  @P1 LOP3.LUT R22, R22, 0x20, RZ, 0xfc, !PT ;  /* 0x0000002016161812 */ /* 0x000fc800078efcff */
[----:B------:R-:W-:-:S03]  /*13370*/  LOP3.LUT R22, R22, 0xffffffbf, RZ, 0xc0, !PT ;  /* 0xffffffbf16167812 */ /* 0x000fc600078ec0ff */
[----:B------:R-:W4:Y:S01]  /*13380*/  @P1 LDC R13, c[0x0][0x450] ;  /* 0x00011400ff0d1b82 */ /* 0x000f220000000800 */
[----:B--2---:R-:W-:-:S04]  /*13390*/  VIADD R11, R11, 0xbf ;  /* 0x000000bf0b0b7836 */ /* 0x004fc80000000000 */
[----:B0-----:R-:W-:Y:S01]  /*133a0*/  @P1 IMAD.HI.U32 R12, R11, R12, RZ ;  /* 0x0000000c0b0c1227 */ /* 0x001fe200078e00ff */
[----:B---3--:R-:W-:-:S04]  /*133b0*/  IADD3 R14, R14, 0x1, -R157 ;  /* 0x000000010e0e7810 */ /* 0x008fc80007ffe89d */
[----:B----4-:R-:W-:Y:S02]  /*133c0*/  @P1 SHF.R.U32.HI R11, RZ, R13, R12 ;  /* 0x0000000dff0b1219 */ /* 0x010fe4000001160c */
[----:B-1----:R-:W-:-:S03]  /*133d0*/  ISETP.GE.AND P1, PT, R15, 0x1, PT ;  /* 0x000000010f00780c */ /* 0x002fc60003f26270 */
[----:B------:R-:W-:-:S04]  /*133e0*/  IMAD.IADD R11, R14, 0x1, R11 ;  /* 0x000000010e0b7824 */ /* 0x000fc800078e020b */
[----:B------:R-:W-:-:S06]  /*133f0*/  VIADD R14, R11, -UR4 ;  /* 0x800000040b0e7c36 */ /* 0x000fcc0008000000 */
[----:B------:R-:W-:Y:S01]  /*13400*/  @P1 LOP3.LUT R22, R22, 0x40, RZ, 0xfc, !PT ;  /* 0x0000004016161812 */ /* 0x000fe200078efcff */
        /* <DEDUP_REMOVED lines=11> */
.L_x_1421:
[----:B------:R-:W-:-:S13]  /*134c0*/  ISETP.NE.AND P1, PT, R15, 0x1, PT ;  /* 0x000000010f00780c */ /* 0x000fda0003f25270 */
[----:B------:R-:W0:Y:S02]  /*134d0*/  @P1 LDC.64 R12, c[0x0][0x9e8] ;  /* 0x00027a00ff0c1b82 */ /* 0x000e240000000a00 */
[----:B0-----:R-:W-:-:S05]  /*134e0*/  @P1 IMAD.HI.U32 R12, R11, R12, RZ ;  /* 0x0000000c0b0c1227 */ /* 0x001fca00078e00ff */
[----:B------:R-:W-:-:S07]  /*134f0*/  @P1 SHF.R.U32.HI R11, RZ, R13, R12 ;  /* 0x0000000dff0b1219 */ /* 0x000fce000001160c */
.L_x_1422:
[----:B------:R-:W-:Y:S05]  /*13500*/  BSYNC B0 ;  /* 0x0000000000007941 */ /* 0x000fea0003800000 */
.L_x_1420:
[----:B------:R-:W-:-:S05]  /*13510*/  IMAD R11, R11, R15, RZ ;  /* 0x0000000f0b0b7224 */ /* 0x000fca00078e02ff */
[----:B------:R-:W-:-:S07]  /*13520*/  VIMNMX R14, R14, R11, !PT ;  /* 0x0000000b0e0e7248 */ /* 0x000fce0007fe0100 */
.L_x_1419:
[----:B------:R-:W2:Y:S01]  /*13530*/  LDL R12, [R1+0x4c] ;  /* 0x00004c00010c7983 */ /* 0x000ea20000100800 */
[----:B------:R-:W-:Y:S01]  /*13540*/  VIADD R14, R14, 0x7f ;  /* 0x0000007f0e0e7836 */ /* 0x000fe20000000000 */
[----:B------:R-:W-:Y:S04]  /*13550*/  BSSY B0, `(.L_x_1423) ;  /* 0x0000265000007945 */ /* 0x000fe80003800000 */
[----:B------:R-:W-:-:S04]  /*13560*/  SHF.R.S32.HI R11, RZ, 0x1f, R14 ;  /* 0x0000001fff0b7819 */ /* 0x000fc8000001140e */
[----:B------:R-:W-:-:S04]  /*13570*/  LEA.HI R11, R11, R14, RZ, 0x7 ;  /* 0x0000000e0b0b7211 */ /* 0x000fc800078f38ff */
[----:B------:R-:W-:-:S04]  /*13580*/  SHF.R.S32.HI R11, RZ, 0x7, R11 ;  /* 0x00000007ff0b7819 */ /* 0x000fc8000001140b */
[----:B--2---:R-:W-:-:S04]  /*13590*/  VIMNMX R152, R12, R11, !PT ;  /* 0x0000000b0c987248 */ /* 0x004fc80007fe0100 */
[----:B------:R-:W-:-:S13]  /*135a0*/  ISETP.GE.AND P1, PT, R0, R152, PT ;  /* 0x000000980000720c */ /* 0x000fda0003f26270 */
[----:B------:R-:W-:Y:S05]  /*135b0*/  @!P1 BRA `(.L_x_1424) ;  /* 0x0000002400789947 */ /* 0x000fea0003800000 */
[----:B------:R-:W-:Y:S01]  /*135c0*/  BSSY B1, `(.L_x_1424) ;  /* 0x000025d000017945 */ /* 0x000fe20003800000 */
[----:B------:R-:W-:Y:S02]  /*135d0*/  IMAD.MOV.U32 R11, RZ, RZ, R10 ;  /* 0x000000ffff0b7224 */ /* 0x000fe400078e000a */
[----:B------:R-:W-:Y:S02]  /*135e0*/  IMAD.MOV.U32 R14, RZ, RZ, R5 ;  /* 0x000000ffff0e7224 */ /* 0x000fe400078e0005 */
[----:B------:R-:W-:Y:S02]  /*135f0*/  IMAD.MOV.U32 R13, RZ, RZ, R156 ;  /* 0x000000ffff0d7224 */ /* 0x000fe400078e009c */
[----:B------:R-:W-:-:S07]  /*13600*/  IMAD.MOV.U32 R12, RZ, RZ, R19 ;  /* 0x000000ffff0c7224 */ /* 0x000fce00078e0013 */
.L_x_1437:
[----:B------:R-:W-:-:S05]  /*13610*/  VIADD R5, R12, 0x1 ;  /* 0x000000010c057836 */ /* 0x000fca0000000000 */
[----:B------:R-:W-:-:S04]  /*13620*/  ISETP.NE.AND P1, PT, R5, 0x2, PT ;  /* 0x000000020500780c */ /* 0x000fc80003f25270 */
[----:B------:R-:W-:Y:S02]  /*13630*/  SEL R5, R5, RZ, P1 ;  /* 0x000000ff05057207 */ /* 0x000fe40000800000 */
[----:B------:R-:W-:-:S03]  /*13640*/  SEL R156, RZ, 0x1, P1 ;  /* 0x00000001ff9c7807 */ /* 0x000fc60000800000 */
[----:B------:R-:W-:Y:S01]  /*13650*/  IMAD.MOV.U32 R19, RZ, RZ, R5 ;  /* 0x000000ffff137224 */ /* 0x000fe200078e0005 */
[----:B------:R-:W-:Y:S01]  /*13660*/  LOP3.LUT R156, R13, R156, RZ, 0x3c, !PT ;  /* 0x0000009c0d9c7212 */ /* 0x000fe200078e3cff */
[----:B------:R-:W-:Y:S06]  /*13670*/  @!P0 BRA `(.L_x_1425) ;  /* 0x0000000000048947 */ /* 0x000fec0003800000 */
[----:B------:R-:W-:Y:S01]  /*13680*/  BPT.TRAP 0x1 ;  /* 0x000000040000795c */ /* 0x000fe20000300000 */
.L_x_1425:
[----:B------:R-:W-:Y:S01]  /*13690*/  IMAD R10, R19, 0x8, R18 ;  /* 0x00000008130a7824 */ /* 0x000fe200078e0212 */
[----:B------:R-:W-:-:S04]  /*136a0*/  SHF.L.U32 R15, R156, 0x1f, RZ ;  /* 0x0000001f9c0f7819 */ /* 0x000fc800000006ff */
[----:B------:R0:W1:Y:S01]  /*136b0*/  SYNCS.PHASECHK.TRANS64.TRYWAIT P1, [R10+URZ+0x19c30], R15 ;  /* 0x019c300f0a0075a7 */ /* 0x000062000802017f */
[----:B------:R-:W-:Y:S05]  /*136c0*/  @!P0 BRA `(.L_x_1426) ;  /* 0x0000000000048947 */ /* 0x000fea0003800000 */
[----:B------:R-:W-:Y:S01]  /*136d0*/  BPT.TRAP 0x1 ;  /* 0x000000040000795c */ /* 0x000fe20000300000 */
.L_x_1426:
[----:B------:R-:W-:Y:S01]  /*136e0*/  BSSY B2, `(.L_x_1427) ;  /* 0x0000006000027945 */ /* 0x000fe20003800000 */
[----:B------:R-:W-:Y:S02]  /*136f0*/  IMAD R24, R19, 0x300, R153 ;  /* 0x0000030013187824 */ /* 0x000fe400078e0299 */
[----:B------:R-:W-:Y:S01]  /*13700*/  IMAD.MOV.U32 R25, RZ, RZ, -0x3ffffff0 ;  /* 0xc0000010ff197424 */ /* 0x000fe200078e00ff */
[----:B-1----:R-:W-:Y:S06]  /*13710*/  @P1 BRA `(.L_x_1428) ;  /* 0x0000000000081947 */ /* 0x002fec0003800000 */
[----:B------:R-:W1:Y:S02]  /*13720*/  SYNCS.PHASECHK.TRANS64.TRYWAIT P1, [R10+URZ+0x19c30], R15 ;  /* 0x019c300f0a0075a7 */ /* 0x000e64000802017f */
[----:B-1----:R-:W-:Y:S05]  /*13730*/  @!P1 BRA `(.L_x_1429) ;  /* 0x0000010800ec9947 */ /* 0x002fea0003800000 */
.L_x_1428:
[----:B------:R-:W-:Y:S05]  /*13740*/  BSYNC B2 ;  /* 0x0000000000027941 */ /* 0x000fea0003800000 */
.L_x_1427:
[C---:B------:R-:W-:Y:S01]  /*13750*/  VIADD R20, R24.reuse, 0x100 ;  /* 0x0000010018147836 */ /* 0x040fe20000000000 */
[C---:B------:R-:W-:Y:S01]  /*13760*/  R2UR UR6, R24.reuse ;  /* 0x00000000180672ca */ /* 0x040fe200000e0000 */
[----:B------:R-:W-:Y:S01]  /*13770*/  IMAD.MOV.U32 R21, RZ, RZ, -0x3ffffff0 ;  /* 0xc0000010ff157424 */ /* 0x000fe200078e00ff */
[----:B------:R-:W-:Y:S01]  /*13780*/  R2UR UR7, R25 ;  /* 0x00000000190772ca */ /* 0x000fe200000e0000 */
[----:B------:R-:W-:Y:S01]  /*13790*/  VIADD R24, R24, 0x200 ;  /* 0x0000020018187836 */ /* 0x000fe20000000000 */
[----:B------:R-:W-:Y:S02]  /*137a0*/  R2UR UR10, R20 ;  /* 0x00000000140a72ca */ /* 0x000fe400000e0000 */
[----:B------:R-:W-:Y:S02]  /*137b0*/  R2UR UR11, R21 ;  /* 0x00000000150b72ca */ /* 0x000fe400000e0000 */
[----:B------:R-:W2:Y:S01]  /*137c0*/  LDL.64 R20, [R1] ;  /* 0x0000000001147983 */ /* 0x000ea20000100a00 */
[----:B------:R-:W-:Y:S01]  /*137d0*/  R2UR UR4, R6 ;  /* 0x00000000060472ca */ /* 0x000fe200000e0000 */
[----:B------:R-:W-:Y:S01]  /*137e0*/  IMAD.MOV.U32 R25, RZ, RZ, -0x3ffffff0 ;  /* 0xc0000010ff197424 */ /* 0x000fe200078e00ff */
[----:B------:R-:W-:-:S02]  /*137f0*/  R2UR UR5, R7 ;  /* 0x00000000070572ca */ /* 0x000fc400000e0000 */
[----:B------:R-:W-:Y:S02]  /*13800*/  R2UR UR14, R24 ;  /* 0x00000000180e72ca */ /* 0x000fe400000e0000 */
[----:B------:R-:W-:Y:S02]  /*13810*/  R2UR UR15, R25 ;  /* 0x00000000190f72ca */ /* 0x000fe400000e0000 */
[----:B------:R-:W-:-:S07]  /*13820*/  WARPGROUP.ARRIVE ;  /* 0x00000000000079c5 */ /* 0x000fce0000000000 */
[----:B------:R-:W-:Y:S01]  /*13830*/  QGMMA.64x128x32.F32.E4M3.E4M3 R24, gdesc[UR4], RZ, !UPT, gsb0 ;  /* 0x01e00000041879f3 */ /* 0x000fe2000c0008ff */
[----:B------:R-:W-:Y:S02]  /*13840*/  R2UR UR12, R8 ;  /* 0x00000000080c72ca */ /* 0x000fe400000e0000 */
[----:B------:R-:W-:Y:S01]  /*13850*/  R2UR UR13, R9 ;  /* 0x00000000090d72ca */ /* 0x000fe200000e0000 */
[----:B------:R-:W-:Y:S02]  /*13860*/  WARPGROUP.DEPBAR.LE gsb0, 0x0 ;  /* 0x00008000000079c5 */ /* 0x000fe40000010000 */
        /* <DEDUP_REMOVED lines=10> */
.L_x_1430:
[----:B01----:R-:W-:Y:S01]  /*13910*/  SHF.L.U32 R10, R13, 0x1f, RZ ;  /* 0x0000001f0d0a7819 */ /* 0x003fe200000006ff */
[----:B------:R-:W-:-:S04]  /*13920*/  IMAD R15, R12, 0x8, R18 ;  /* 0x000000080c0f7824 */ /* 0x000fc800078e0212 */
[----:B------:R0:W1:Y:S01]  /*13930*/  SYNCS.PHASECHK.TRANS64.TRYWAIT P1, [R15+URZ+0x19c50], R10 ;  /* 0x019c500a0f0075a7 */ /* 0x000062000802017f */
[----:B------:R-:W-:Y:S05]  /*13940*/  @!P0 BRA `(.L_x_1431) ;  /* 0x0000000000048947 */ /* 0x000fea0003800000 */
[----:B------:R-:W-:Y:S01]  /*13950*/  BPT.TRAP 0x1 ;  /* 0x000000040000795c */ /* 0x000fe20000300000 */
.L_x_1431:
[----:B------:R-:W-:Y:S04]  /*13960*/  BSSY B2, `(.L_x_1432) ;  /* 0x0000004000027945 */ /* 0x000fe80003800000 */
[----:B-1----:R-:W-:Y:S05]  /*13970*/  @P1 BRA `(.L_x_1433) ;  /* 0x0000000000081947 */ /* 0x002fea0003800000 */
[----:B------:R-:W1:Y:S02]  /*13980*/  SYNCS.PHASECHK.TRANS64.TRYWAIT P1, [R15+URZ+0x19c50], R10 ;  /* 0x019c500a0f0075a7 */ /* 0x000e64000802017f */
[----:B-1----:R-:W-:Y:S05]  /*13990*/  @!P1 BRA `(.L_x_1434) ;  /* 0x0000010800689947 */ /* 0x002fea0003800000 */
.L_x_1433:
[----:B------:R-:W-:Y:S05]  /*139a0*/  BSYNC B2 ;  /* 0x0000000000027941 */ /* 0x000fea0003800000 */
.L_x_1432:
        /* <DEDUP_REMOVED lines=34> */
.L_x_1435:
[----:B------:R-:W2:Y:S01]  /*13bd0*/  LDL R136, [R1+0xc] ;  /* 0x00000c0001887983 */ /* 0x000ea20000100800 */
[C---:B------:R-:W-:Y:S01]  /*13be0*/  FMUL.FTZ R12, R2.reuse, R24 ;  /* 0x00000018020c7220 */ /* 0x040fe20000410000 */
[C---:B------:R-:W-:Y:S01]  /*13bf0*/  FMUL.FTZ R13, R2.reuse, R25 ;  /* 0x00000019020d7220 */ /* 0x040fe20000410000 */
[C---:B------:R-:W-:Y:S01]  /*13c00*/  FMUL.FTZ R24, R2.reuse, R28 ;  /* 0x0000001c02187220 */ /* 0x040fe20000410000 */
[----:B------:R-:W-:Y:S02]  /*13c10*/  IMAD R5, R5, 0x8, R18 ;  /* 0x0000000805057824 */ /* 0x000fe400078e0212 */
[C---:B------:R-:W-:Y:S01]  /*13c20*/  FMUL.FTZ R25, R2.reuse, R29 ;  /* 0x0000001d02197220 */ /* 0x040fe20000410000 */
[C---:B------:R-:W-:Y:S01]  /*13c30*/  FMUL.FTZ R29, R2.reuse, R32 ;  /* 0x00000020021d7220 */ /* 0x040fe20000410000 */
[----:B------:R-:W0:Y:S01]  /*13c40*/  MUFU.TANH R12, R12 ;  /* 0x0000000c000c7308 */ /* 0x000e220000002400 */
[----:B------:R-:W-:Y:S02]  /*13c50*/  VIADD R5, R5, 0x19c40 ;  /* 0x00019c4005057836 */ /* 0x000fe40000000000 */
        /* <DEDUP_REMOVED lines=66> */
[----:B------:R-:W-:-:S04]  /*14080*/  FMUL.FTZ R84, R2, R87 ;  /* 0x0000005702547220 */ /* 0x000fc80000410000 */
        /* <DEDUP_REMOVED lines=28> */
[----:B--2---:R-:W-:-:S07]  /*14250*/  PRMT R5, R136, 0x654, R5 ;  /* 0x0000065488057816 */ /* 0x004fce0000000005 */
[----:B------:R-:W2:Y:S01]  /*14260*/  MUFU.TANH R32, R32 ;  /* 0x0000002000207308 */ /* 0x000ea20000002400 */
[----:B------:R0:W-:Y:S07]  /*14270*/  SYNCS.ARRIVE.TRANS64.RED.A1T0 RZ, [R5+URZ], RZ ;  /* 0x000000ff05ff79a7 */ /* 0x0001ee000810043f */
[----:B------:R-:W2:Y:S01]  /*14280*/  MUFU.TANH R38, R38 ;  /* 0x0000002600267308 */ /* 0x000ea20000002400 */
[----:B0-----:R-:W-:-:S04]  /*14290*/  FMNMX.FTZ R5, R12, R14, !PT ;  /* 0x0000000e0c057209 */ /* 0x001fc80007810000 */
[----:B-1----:R-:W-:-:S03]  /*142a0*/  FMNMX.FTZ R5, R13, R5, !PT ;  /* 0x000000050d057209 */ /* 0x002fc60007810000 */
[----:B------:R-:W0:Y:S01]  /*142b0*/  MUFU.TANH R39, R39 ;  /* 0x0000002700277308 */ /* 0x000e220000002400 */
[----:B---3--:R-:W-:-:S04]  /*142c0*/  FMNMX.FTZ R5, R24, R5, !PT ;  /* 0x0000000518057209 */ /* 0x008fc80007810000 */
[----:B----4-:R-:W-:-:S03]  /*142d0*/  FMNMX.FTZ R5, R25, R5, !PT ;  /* 0x0000000519057209 */ /* 0x010fc60007810000 */
[----:B------:R-:W1:Y:S01]  /*142e0*/  MUFU.TANH R42, R42 ;  /* 0x0000002a002a7308 */ /* 0x000e620000002400 */
[----:B-----5:R-:W-:-:S04]  /*142f0*/  FMNMX.FTZ R5, R29, R5, !PT ;  /* 0x000000051d057209 */ /* 0x020fc80007810000 */
[----:B------:R-:W-:-:S03]  /*14300*/  FMNMX.FTZ R5, R30, R5, !PT ;  /* 0x000000051e057209 */ /* 0x000fc60007810000 */
[----:B------:R-:W3:Y:S01]  /*14310*/  MUFU.TANH R43, R43 ;  /* 0x0000002b002b7308 */ /* 0x000ee20000002400 */
[----:B------:R-:W-:-:S04]  /*14320*/  FMNMX.FTZ R5, R33, R5, !PT ;  /* 0x0000000521057209 */ /* 0x000fc80007810000 */
[----:B------:R-:W-:-:S03]  /*14330*/  FMNMX.FTZ R5, R34, R5, !PT ;  /* 0x0000000522057209 */ /* 0x000fc60007810000 */
[----:B------:R-:W4:Y:S01]  /*14340*/  MUFU.TANH R46, R46 ;  /* 0x0000002e002e7308 */ /* 0x000f220000002400 */
[----:B------:R-:W-:-:S04]  /*14350*/  FMNMX.FTZ R5, R35, R5, !PT ;  /* 0x0000000523057209 */ /* 0x000fc80007810000 */
[----:B------:R-:W-:-:S03]  /*14360*/  FMNMX.FTZ R5, R36, R5, !PT ;  /* 0x0000000524057209 */ /* 0x000fc60007810000 */
[----:B------:R-:W5:Y:S01]  /*14370*/  MUFU.TANH R47, R47 ;  /* 0x0000002f002f7308 */ /* 0x000f620000002400 */
        /* <DEDUP_REMOVED lines=32> */
[----:B------:R-:W5:Y:S02]  /*14580*/  MUFU.TANH R70, R70 ;  /* 0x0000004600467308 */ /* 0x000f640000002400 */
[----:B------:R-:W2:Y:S06]  /*14590*/  SHFL.BFLY PT, R10, R5, 0x2, 0x1f ;  /* 0x0c401f00050a7f89 */ /* 0x000eac00000e0000 */
[----:B------:R-:W5:Y:S08]  /*145a0*/  MUFU.TANH R71, R71 ;  /* 0x0000004700477308 */ /* 0x000f700000002400 */
[----:B------:R-:W5:Y:S08]  /*145b0*/  MUFU.TANH R74, R74 ;  /* 0x0000004a004a7308 */ /* 0x000f700000002400 */
        /* <DEDUP_REMOVED lines=16> */
[----:B------:R-:W-:-:S04]  /*146c0*/  FMNMX.FTZ R10, R32, R10, !PT ;  /* 0x0000000a200a7209 */ /* 0x000fc80007810000 */
[----:B------:R-:W-:-:S04]  /*146d0*/  FMNMX.FTZ R10, R38, R10, !PT ;  /* 0x0000000a260a7209 */ /* 0x000fc80007810000 */
[----:B0-----:R-:W-:-:S04]  /*146e0*/  FMNMX.FTZ R10, R39, R10, !PT ;  /* 0x0000000a270a7209 */ /* 0x001fc80007810000 */
[----:B-1----:R-:W-:-:S04]  /*146f0*/  FMNMX.FTZ R10, R42, R10, !PT ;  /* 0x0000000a2a0a7209 */ /* 0x002fc80007810000 */
[----:B---3--:R-:W-:-:S04]  /*14700*/  FMNMX.FTZ R10, R43, R10, !PT ;  /* 0x0000000a2b0a7209 */ /* 0x008fc80007810000 */
[----:B----4-:R-:W-:-:S04]  /*14710*/  FMNMX.FTZ R10, R46, R10, !PT ;  /* 0x0000000a2e0a7209 */ /* 0x010fc80007810000 */
[----:B-----5:R-:W-:-:S04]  /*14720*/  FMNMX.FTZ R10, R47, R10, !PT ;  /* 0x0000000a2f0a7209 */ /* 0x020fc80007810000 */
        /* <DEDUP_REMOVED lines=17> */
[----:B--2---:R-:W-:-:S04]  /*14840*/  FMNMX.FTZ R10, R82, R10, !PT ;  /* 0x0000000a520a7209 */ /* 0x004fc80007810000 */
        /* <DEDUP_REMOVED lines=57> */
[----:B-1----:R-:W-:-:S01]  /*14be0*/  FFMA.FTZ R3, R85, R3, R20 ;  /* 0x0000000355037223 */ /* 0x002fc20000010014 */
[-C--:B------:R-:W-:Y:S01]  /*14bf0*/  FFMA.FTZ R11, R80, R26.reuse, -R11 ;  /* 0x0000001a500b7223 */ /* 0x080fe2000001080b */
[----:B------:R-:W-:-:S01]  /*14c00*/  FFMA.FTZ R39, R39, R26, -R87 ;  /* 0x0000001a27277223 */ /* 0x000fc20000010857 */
[-CC-:B------:R-:W-:Y:S01]  /*14c10*/  FFMA.FTZ R42, R42, R26.reuse, -R87.reuse ;  /* 0x0000001a2a2a7223 */ /* 0x180fe20000010857 */
[----:B------:R-:W-:-:S01]  /*14c20*/  FFMA.FTZ R43, R43, R26, -R87 ;  /* 0x0000001a2b2b7223 */ /* 0x000fc20000010857 */
[-CC-:B------:R-:W-:Y:S01]  /*14c30*/  FFMA.FTZ R46, R46, R26.reuse, -R87.reuse ;  /* 0x0000001a2e2e7223 */ /* 0x180fe20000010857 */
[----:B------:R-:W-:-:S01]  /*14c40*/  FFMA.FTZ R47, R47, R26, -R87 ;  /* 0x0000001a2f2f7223 */ /* 0x000fc20000010857 */
[----:B------:R-:W1:Y:S01]  /*14c50*/  MUFU.EX2 R24, R24 ;  /* 0x0000001800187308 */ /* 0x000e620000000800 */
[----:B0-----:R-:W-:-:S01]  /*14c60*/  FADD.FTZ R4, R13, R4 ;  /* 0x000000040d047221 */ /* 0x001fc20000010000 */
[-CC-:B------:R-:W-:Y:S01]  /*14c70*/  FFMA.FTZ R50, R50, R26.reuse, -R87.reuse ;  /* 0x0000001a32327223 */ /* 0x180fe20000010857 */
[----:B------:R-:W-:-:S01]  /*14c80*/  FFMA.FTZ R51, R51, R26, -R87 ;  /* 0x0000001a33337223 */ /* 0x000fc20000010857 */
[-CC-:B------:R-:W-:Y:S01]  /*14c90*/  FFMA.FTZ R54, R54, R26.reuse, -R87.reuse ;  /* 0x0000001a36367223 */ /* 0x180fe20000010857 */
[----:B------:R-:W-:-:S01]  /*14ca0*/  FFMA.FTZ R55, R55, R26, -R87 ;  /* 0x0000001a37377223 */ /* 0x000fc20000010857 */
[-CC-:B------:R-:W-:Y:S01]  /*14cb0*/  FFMA.FTZ R58, R58, R26.reuse, -R87.reuse ;  /* 0x0000001a3a3a7223 */ /* 0x180fe20000010857 */
[----:B------:R-:W-:-:S01]  /*14cc0*/  FFMA.FTZ R59, R59, R26, -R87 ;  /* 0x0000001a3b3b7223 */ /* 0x000fc20000010857 */
[----:B------:R-:W0:Y:S01]  /*14cd0*/  MUFU.EX2 R27, R27 ;  /* 0x0000001b001b7308 */ /* 0x000e220000000800 */
[----:B--2---:R-:W-:-:S01]  /*14ce0*/  FADD.FTZ R80, R21, R3 ;  /* 0x0000000315507221 */ /* 0x004fc20000010000 */
[-CC-:B------:R-:W-:Y:S01]  /*14cf0*/  FFMA.FTZ R62, R62, R26.reuse, -R87.reuse ;  /* 0x0000001a3e3e7223 */ /* 0x180fe20000010857 */
[----:B------:R-:W-:-:S01]  /*14d00*/  FFMA.FTZ R63, R63, R26, -R87 ;  /* 0x0000001a3f3f7223 */ /* 0x000fc20000010857 */
[-CC-:B------:R-:W-:Y:S01]  /*14d10*/  FFMA.FTZ R66, R66, R26.reuse, -R87.reuse ;  /* 0x0000001a42427223 */ /* 0x180fe20000010857 */
[----:B------:R-:W-:-:S01]  /*14d20*/  FFMA.FTZ R67, R67, R26, -R87 ;  /* 0x0000001a43437223 */ /* 0x000fc20000010857 */
[-CC-:B------:R-:W-:Y:S01]  /*14d30*/  FFMA.FTZ R70, R70, R26.reuse, -R87.reuse ;  /* 0x0000001a46467223 */ /* 0x180fe20000010857 */
[----:B------:R-:W-:-:S01]  /*14d40*/  FFMA.FTZ R71, R71, R26, -R87 ;  /* 0x0000001a47477223 */ /* 0x000fc20000010857 */
        /* <DEDUP_REMOVED lines=11> */
[----:B------:R-:W-:-:S05]  /*14e00*/  FFMA.FTZ R84, R84, R26, -R87 ;  /* 0x0000001a54547223 */ /* 0x000fca0000010857 */
        /* <DEDUP_REMOVED lines=116> */
.L_x_1436:
[----:B------:R-:W-:Y:S01]  /*15550*/  ISETP.GT.AND P1, PT, R0, R152, PT ;  /* 0x000000980000720c */ /* 0x000fe20003f24270 */
[----:B------:R-:W-:Y:S01]  /*15560*/  VIADD R15, R15, 0x19c60 ;  /* 0x00019c600f0f7836 */ /* 0x000fe20000000000 */
        /* <DEDUP_REMOVED lines=85> */
[----:B------:R-:W-:Y:S02]  /*15ac0*/  IMAD.MOV.U32 R13, RZ, RZ, R156 ;  /* 0x000000ffff0d7224 */ /* 0x000fe400078e009c */
[----:B------:R-:W-:Y:S02]  /*15ad0*/  IMAD.MOV.U32 R12, RZ, RZ, R19 ;  /* 0x000000ffff0c7224 */ /* 0x000fe400078e0013 */
[----:B------:R-:W-:Y:S02]  /*15ae0*/  IMAD.MOV.U32 R148, RZ, RZ, R24 ;  /* 0x000000ffff947224 */ /* 0x000fe400078e0018 */
[----:B------:R-:W-:-:S02]  /*15af0*/  IMAD.MOV.U32 R149, RZ, RZ, R27 ;  /* 0x000000ffff957224 */ /* 0x000fc400078e001b */
[----:B------:R-:W-:Y:S02]  /*15b00*/  IMAD.MOV.U32 R150, RZ, RZ, R33 ;  /* 0x000000ffff967224 */ /* 0x000fe400078e0021 */
[----:B------:R-:W-:Y:S02]  /*15b10*/  IMAD.MOV.U32 R151, RZ, RZ, R38 ;  /* 0x000000ffff977224 */ /* 0x000fe400078e0026 */
[----:B------:R-:W-:Y:S02]  /*15b20*/  IMAD.MOV.U32 R144, RZ, RZ, R37 ;  /* 0x000000ffff907224 */ /* 0x000fe400078e0025 */
[----:B------:R-:W-:Y:S02]  /*15b30*/  IMAD.MOV.U32 R145, RZ, RZ, R46 ;  /* 0x000000ffff917224 */ /* 0x000fe400078e002e */
[----:B------:R-:W-:Y:S02]  /*15b40*/  IMAD.MOV.U32 R146, RZ, RZ, R45 ;  /* 0x000000ffff927224 */ /* 0x000fe400078e002d */
[----:B------:R-:W-:-:S02]  /*15b50*/  IMAD.MOV.U32 R147, RZ, RZ, R54 ;  /* 0x000000ffff937224 */ /* 0x000fc400078e0036 */
[----:B------:R-:W-:Y:S02]  /*15b60*/  IMAD.MOV.U32 R140, RZ, RZ, R53 ;  /* 0x000000ffff8c7224 */ /* 0x000fe400078e0035 */
[----:B------:R-:W-:Y:S01]  /*15b70*/  IMAD.MOV.U32 R141, RZ, RZ, R62 ;  /* 0x000000ffff8d7224 */ /* 0x000fe200078e003e */
[----:B0-----:R-:W-:Y:S06]  /*15b80*/  @P1 BRA `(.L_x_1437) ;  /* 0xffffffd800a01947 */ /* 0x001fec000383ffff */
[----:B------:R-:W-:Y:S05]  /*15b90*/  BSYNC B1 ;  /* 0x0000000000017941 */ /* 0x000fea0003800000 */
.L_x_1424:
[----:B------:R-:W-:Y:S05]  /*15ba0*/  BSYNC B0 ;  /* 0x0000000000007941 */ /* 0x000fea0003800000 */
.L_x_1423:
[----:B------:R-:W2:Y:S01]  /*15bb0*/  LDL R11, [R1+0x4c] ;  /* 0x00004c00010b7983 */ /* 0x000ea20000100800 */
[----:B------:R-:W-:Y:S01]  /*15bc0*/  BSSY B0, `(.L_x_1438) ;  /* 0x0000382000007945 */ /* 0x000fe20003800000 */
[----:B--2---:R-:W-:-:S13]  /*15bd0*/  ISETP.GE.AND P1, PT, R0, R11, PT ;  /* 0x0000000b0000720c */ /* 0x004fda0003f26270 */
[----:B------:R-:W-:Y:S05]  /*15be0*/  @!P1 BRA `(.L_x_1439) ;  /* 0x0000003400fc9947 */ /* 0x000fea0003800000 */
[----:B------:R-:W-:Y:S02]  /*15bf0*/  IMAD.MOV.U32 R12, RZ, RZ, R10 ;  /* 0x000000ffff0c7224 */ /* 0x000fe400078e000a */
[----:B------:R-:W-:Y:S02]  /*15c00*/  IMAD.MOV.U32 R13, RZ, RZ, R5 ;  /* 0x000000ffff0d7224 */ /* 0x000fe400078e0005 */
[----:B------:R-:W-:Y:S02]  /*15c10*/  IMAD.MOV.U32 R14, RZ, RZ, R156 ;  /* 0x000000ffff0e7224 */ /* 0x000fe400078e009c */
[----:B------:R-:W-:-:S07]  /*15c20*/  IMAD.MOV.U32 R11, RZ, RZ, R19 ;  /* 0x000000ffff0b7224 */ /* 0x000fce00078e0013 */
.L_x_1460:
        /* <DEDUP_REMOVED lines=8> */
.L_x_1440:
[----:B------:R-:W-:Y:S01]  /*15cb0*/  IMAD R10, R19, 0x8, R18 ;  /* 0x00000008130a7824 */ /* 0x000fe200078e0212 */
[----:B------:R-:W-:-:S04]  /*15cc0*/  SHF.L.U32 R15, R156, 0x1f, RZ ;  /* 0x0000001f9c0f7819 */ /* 0x000fc800000006ff */
[----:B------:R0:W1:Y:S01]  /*15cd0*/  SYNCS.PHASECHK.TRANS64.TRYWAIT P1, [R10+URZ+0x19c30], R15 ;  /* 0x019c300f0a0075a7 */ /* 0x000062000802017f */
[----:B------:R-:W-:Y:S05]  /*15ce0*/  @!P0 BRA `(.L_x_1441) ;  /* 0x0000000000048947 */ /* 0x000fea0003800000 */
[----:B------:R-:W-:Y:S01]  /*15cf0*/  BPT.TRAP 0x1 ;  /* 0x000000040000795c */ /* 0x000fe20000300000 */
.L_x_1441:
[----:B------:R-:W-:Y:S01]  /*15d00*/  BSSY B1, `(.L_x_1442) ;  /* 0x0000006000017945 */ /* 0x000fe20003800000 */
[----:B------:R-:W-:Y:S02]  /*15d10*/  IMAD R24, R19, 0x300, R153 ;  /* 0x0000030013187824 */ /* 0x000fe400078e0299 */
[----:B------:R-:W-:Y:S01]  /*15d20*/  IMAD.MOV.U32 R25, RZ, RZ, -0x3ffffff0 ;  /* 0xc0000010ff197424 */ /* 0x000fe200078e00ff */
[----:B-1----:R-:W-:Y:S06]  /*15d30*/  @P1 BRA `(.L_x_1443) ;  /* 0x0000000000081947 */ /* 0x002fec0003800000 */
[----:B------:R-:W1:Y:S02]  /*15d40*/  SYNCS.PHASECHK.TRANS64.TRYWAIT P1, [R10+URZ+0x19c30], R15 ;  /* 0x019c300f0a0075a7 */ /* 0x000e64000802017f */
[----:B-1----:R-:W-:Y:S05]  /*15d50*/  @!P1 BRA `(.L_x_1444) ;  /* 0x000000e4008c9947 */ /* 0x002fea0003800000 */
.L_x_1443:
[----:B------:R-:W-:Y:S05]  /*15d60*/  BSYNC B1 ;  /* 0x0000000000017941 */ /* 0x000fea0003800000 */
.L_x_1442:
        /* <DEDUP_REMOVED lines=28> */
.L_x_1445:
[----:B01----:R-:W-:Y:S01]  /*15f30*/  SHF.L.U32 R10, R14, 0x1f, RZ ;  /* 0x0000001f0e0a7819 */ /* 0x003fe200000006ff */
[----:B------:R-:W-:-:S04]  /*15f40*/  IMAD R20, R11, 0x8, R18 ;  /* 0x000000080b147824 */ /* 0x000fc800078e0212 */
[----:B------:R0:W1:Y:S01]  /*15f50*/  SYNCS.PHASECHK.TRANS64.TRYWAIT P1, [R20+URZ+0x19c50], R10 ;  /* 0x019c500a140075a7 */ /* 0x000062000802017f */
[----:B------:R-:W-:Y:S05]  /*15f60*/  @!P0 BRA `(.L_x_1446) ;  /* 0x0000000000048947 */ /* 0x000fea0003800000 */
[----:B------:R-:W-:Y:S01]  /*15f70*/  BPT.TRAP 0x1 ;  /* 0x000000040000795c */ /* 0x000fe20000300000 */
.L_x_1446:
[----:B------:R-:W-:Y:S04]  /*15f80*/  BSSY B1, `(.L_x_1447) ;  /* 0x0000004000017945 */ /* 0x000fe80003800000 */
[----:B-1----:R-:W-:Y:S05]  /*15f90*/  @P1 BRA `(.L_x_1448) ;  /* 0x0000000000081947 */ /* 0x002fea0003800000 */
[----:B------:R-:W1:Y:S02]  /*15fa0*/  SYNCS.PHASECHK.TRANS64.TRYWAIT P1, [R20+URZ+0x19c50], R10 ;  /* 0x019c500a140075a7 */ /* 0x000e64000802017f */
[----:B-1----:R-:W-:Y:S05]  /*15fb0*/  @!P1 BRA `(.L_x_1449) ;  /* 0x000000e400089947 */ /* 0x002fea0003800000 */
.L_x_1448:
[----:B------:R-:W-:Y:S05]  /*15fc0*/  BSYNC B1 ;  /* 0x0000000000017941 */ /* 0x000fea0003800000 */
.L_x_1447:
[----:B01----:R-:W-:Y:S01]  /*15fd0*/  VIADD R10, R18, 0x3000 ;  /* 0x00003000120a7836 */ /* 0x003fe20000000000 */
[----:B------:R-:W-:Y:S01]  /*15fe0*/  WARPGROUP.ARRIVE ;  /* 0x00000000000079c5 */ /* 0x000fe20000000000 */
[----:B------:R-:W-:-:S03]  /*15ff0*/  IMAD.MOV.U32 R15, RZ, RZ, 0x40000040 ;  /* 0x40000040ff0f7424 */ /* 0x000fc600078e00ff */
[----:B------:R-:W-:-:S04]  /*16000*/  SHF.R.U32.HI R10, RZ, 0x4, R10 ;  /* 0x00000004ff0a7819 */ /* 0x000fc8000001160a */
[----:B------:R-:W-:-:S04]  /*16010*/  LOP3.LUT R10, R10, 0x3fff, RZ, 0xc0, !PT ;  /* 0x00003fff0a0a7812 */ /* 0x000fc800078ec0ff */
[----:B------:R-:W-:-:S05]  /*16020*/  LOP3.LUT R10, R10, 0x10000, RZ, 0xfc, !PT ;  /* 0x000100000a0a7812 */ /* 0x000fca00078efcff */
[----:B------:R-:W-:Y:S02]  /*16030*/  IMAD R10, R11, 0x300, R10 ;  /* 0x000003000b0a7824 */ /* 0x000fe400078e020a */
[----:B------:R-:W-:Y:S02]  /*16040*/  IMAD.MOV.U32 R11, RZ, RZ, 0x40000040 ;  /* 0x40000040ff0b7424 */ /* 0x000fe400078e00ff */
        /* <DEDUP_REMOVED lines=26> */
.L_x_1450:
[----:B------:R-:W2:Y:S01]  /*161f0*/  LDL R15, [R1+0x2c] ;  /* 0x00002c00010f7983 */ /* 0x000ea20000100800 */
[----:B------:R-:W0:Y:S03]  /*16200*/  LDC R11, c[0x0][0x448] ;  /* 0x00011200ff0b7b82 */ /* 0x000e260000000800 */
[----:B------:R-:W2:Y:S04]  /*16210*/  LDL R10, [R1+0x48] ;  /* 0x00004800010a7983 */ /* 0x000ea80000100800 */
[----:B------:R-:W3:Y:S01]  /*16220*/  LDL R140, [R1+0xc] ;  /* 0x00000c00018c7983 */ /* 0x000ee20000100800 */
[----:B------:R-:W1:Y:S03]  /*16230*/  LDC R139, c[0x0][0x9e4] ;  /* 0x00027900ff8b7b82 */ /* 0x000e660000000800 */
[----:B------:R-:W4:Y:S04]  /*16240*/  LDL R141, [R1+0x10] ;  /* 0x00001000018d7983 */ /* 0x000f280000100800 */
[----:B------:R-:W5:Y:S01]  /*16250*/  LDL R142, [R1+0x8] ;  /* 0x00000800018e7983 */ /* 0x000f620000100800 */
[----:B0-----:R-:W-:-:S13]  /*16260*/  ISETP.NE.AND P1, PT, R11, 0x1, PT ;  /* 0x000000010b00780c */ /* 0x001fda0003f25270 */
[----:B------:R-:W0:Y:S08]  /*16270*/  @P1 LDC R14, c[0x0][0x44c] ;  /* 0x00011300ff0e1b82 */ /* 0x000e300000000800 */
[----:B------:R-:W0:Y:S01]  /*16280*/  @P1 LDC R11, c[0x0][0x450] ;  /* 0x00011400ff0b1b82 */ /* 0x000e220000000800 */
[----:B------:R-:W-:-:S04]  /*16290*/  IMAD R5, R5, 0x8, R18 ;  /* 0x0000000805057824 */ /* 0x000fc800078e0212 */
        /* <DEDUP_REMOVED lines=11> */
[----:B-1----:R-:W-:Y:S01]  /*16350*/  ISETP.GE.AND P5, PT, R139, 0x1, PT ;  /* 0x000000018b00780c */ /* 0x002fe20003fa6270 */
[----:B------:R-:W1:Y:S08]  /*16360*/  MUFU.TANH R21, R21 ;  /* 0x0000001500157308 */ /* 0x000e700000002400 */
        /* <DEDUP_REMOVED lines=10> */
[----:B0-----:R-:W-:-:S04]  /*16410*/  @P1 IMAD.HI.U32 R14, R10, R14, RZ ;  /* 0x0000000e0a0e1227 */ /* 0x001fc800078e00ff */
[C---:B------:R-:W-:Y:S01]  /*16420*/  FMUL.FTZ R15, R2.reuse, R25 ;  /* 0x00000019020f7220 */ /* 0x040fe20000410000 */
[C---:B------:R-:W-:Y:S01]  /*16430*/  FMUL.FTZ R25, R2.reuse, R29 ;  /* 0x0000001d02197220 */ /* 0x040fe20000410000 */
[----:B------:R-:W-:Y:S01]  /*16440*/  @P1 SHF.R.U32.HI R10, RZ, R11, R14 ;  /* 0x0000000bff0a1219 */ /* 0x000fe2000001160e */
        /* <DEDUP_REMOVED lines=34> */
[----:B------:R0:W-:Y:S01]  /*16670*/  SYNCS.ARRIVE.TRANS64.RED.A1T0 RZ, [R5+URZ], RZ ;  /* 0x000000ff05ff79a7 */ /* 0x0001e2000810043f */
[C---:B------:R-:W-:Y:S01]  /*16680*/  FMUL.FTZ R26, R2.reuse, R30 ;  /* 0x0000001e021a7220 */ /* 0x040fe20000410000 */
[C---:B------:R-:W-:Y:S01]  /*16690*/  FMUL.FTZ R68, R2.reuse, R70 ;  /* 0x0000004602447220 */ /* 0x040fe20000410000 */
[C---:B------:R-:W-:Y:S01]  /*166a0*/  FMUL.FTZ R69, R2.reuse, R71 ;  /* 0x0000004702457220 */ /* 0x040fe20000410000 */
[----:B------:R-:W2:Y:S01]  /*166b0*/  SHFL.IDX PT, R138, R10, RZ, 0x1c1f ;  /* 0x001c1fff0a8a7589 */ /* 0x000ea200000e0000 */
[C---:B------:R-:W-:Y:S01]  /*166c0*/  FMUL.FTZ R30, R2.reuse, R34 ;  /* 0x00000022021e7220 */ /* 0x040fe20000410000 */
[C---:B------:R-:W-:Y:S01]  /*166d0*/  FMUL.FTZ R70, R2.reuse, R72 ;  /* 0x0000004802467220 */ /* 0x040fe20000410000 */
[----:B------:R-:W-:Y:S01]  /*166e0*/  FMUL.FTZ R71, R2, R73 ;  /* 0x0000004902477220 */ /* 0x000fe20000410000 */
[----:B0-----:R-:W-:-:S02]  /*166f0*/  IMAD.SHL.U32 R5, R0, 0x80, RZ ;  /* 0x0000008000057824 */ /* 0x001fc400078e00ff */
        /* <DEDUP_REMOVED lines=13> */
[----:B------:R-:W-:Y:S01]  /*167d0*/  FMUL.FTZ R81, R2, R86 ;  /* 0x0000005602517220 */ /* 0x000fe20000410000 */
[----:B------:R-:W0:Y:S02]  /*167e0*/  MUFU.TANH R11, R11 ;  /* 0x0000000b000b7308 */ /* 0x000e240000002400 */
[----:B----4-:R-:W-:-:S06]  /*167f0*/  IMAD R46, R141, -0x2, R46 ;  /* 0xfffffffe8d2e7824 */ /* 0x010fcc00078e022e */
[----:B------:R-:W3:Y:S01]  /*16800*/  MUFU.TANH R15, R15 ;  /* 0x0000000f000f7308 */ /* 0x000ee20000002400 */
[----:B-----5:R-:W-:-:S07]  /*16810*/  IADD3 R46, -R157, R46, R142 ;  /* 0x0000002e9d2e7210 */ /* 0x020fce0007ffe18e */
        /* <DEDUP_REMOVED lines=52> */
[----:B------:R-:W-:-:S02]  /*16b60*/  VIADD R137, R46, UR47 ;  /* 0x0000002f2e897c36 */ /* 0x000fc40008000000 */
[----:B------:R-:W-:Y:S02]  /*16b70*/  VIADD R87, R46, UR36 ;  /* 0x000000242e577c36 */ /* 0x000fe40008000000 */
[--C-:B--2---:R-:W-:Y:S02]  /*16b80*/  IMAD.IADD R86, R137, 0x1, R138.reuse ;  /* 0x0000000189567824 */ /* 0x104fe400078e028a */
[----:B------:R-:W-:Y:S01]  /*16b90*/  IMAD.IADD R85, R87, 0x1, R138 ;  /* 0x0000000157557824 */ /* 0x000fe200078e028a */
[----:B-1-34-:R-:W-:Y:S06]  /*16ba0*/  @!P5 BRA `(.L_x_1451) ;  /* 0x000000000058d947 */ /* 0x01afec0003800000 */
[----:B------:R-:W-:Y:S01]  /*16bb0*/  IADD3 R138, -R157, R142, R138 ;  /* 0x0000008e9d8a7210 */ /* 0x000fe20007ffe18a */
[----:B------:R-:W-:Y:S03]  /*16bc0*/  BSSY B1, `(.L_x_1452) ;  /* 0x0000010000017945 */ /* 0x000fe60003800000 */
        /* <DEDUP_REMOVED lines=10> */
.L_x_1453:
[----:B------:R-:W-:-:S05]  /*16c70*/  IMAD.U32 R139, RZ, RZ, UR41 ;  /* 0x00000029ff8b7e24 */ /* 0x000fca000f8e00ff */
[----:B------:R-:W-:-:S13]  /*16c80*/  ISETP.NE.AND P1, PT, R139, 0x1, PT ;  /* 0x000000018b00780c */ /* 0x000fda0003f25270 */
[----:B------:R-:W1:Y:S02]  /*16c90*/  @P1 LDC.64 R46, c[0x0][0x9e8] ;  /* 0x00027a00ff2e1b82 */ /* 0x000e640000000a00 */
[----:B-1----:R-:W-:-:S05]  /*16ca0*/  @P1 IMAD.HI.U32 R46, R138, R46, RZ ;  /* 0x0000002e8a2e1227 */ /* 0x002fca00078e00ff */
[----:B------:R-:W-:-:S07]  /*16cb0*/  @P1 SHF.R.U32.HI R138, RZ, R47, R46 ;  /* 0x0000002fff8a1219 */ /* 0x000fce000001162e */
.L_x_1454:
[----:B------:R-:W-:Y:S05]  /*16cc0*/  BSYNC B1 ;  /* 0x0000000000017941 */ /* 0x000fea0003800000 */
.L_x_1452:
[----:B------:R-:W-:-:S04]  /*16cd0*/  IMAD R138, R138, R139, -R5 ;  /* 0x0000008b8a8a7224 */ /* 0x000fc800078e0a05 */
[----:B------:R-:W-:-:S05]  /*16ce0*/  IMAD R138, R141, -0x2, R138 ;  /* 0xfffffffe8d8a7824 */ /* 0x000fca00078e028a */
[----:B------:R-:W-:Y:S02]  /*16cf0*/  VIMNMX R85, R85, R138, !PT ;  /* 0x0000008a55557248 */ /* 0x000fe40007fe0100 */
[----:B------:R-:W-:-:S07]  /*16d00*/  VIADDMNMX R86, R138, R139, R86, PT ;  /* 0x0000008b8a567246 */ /* 0x000fce0003800156 */
.L_x_1451:
[----:B------:R-:W-:Y:S01]  /*16d10*/  ISETP.GT.AND P1, PT, R0, -0x1, PT ;  /* 0xffffffff0000780c */ /* 0x000fe20003f24270 */
[----:B------:R-:W1:Y:S03]  /*16d20*/  SHFL.IDX PT, R10, R10, 0x1, 0x1c1f ;  /* 0x003c1f000a0a7f89 */ /* 0x000e6600000e0000 */
[C---:B------:R-:W-:Y:S02]  /*16d30*/  ISETP.GT.AND P3, PT, R85.reuse, RZ, P1 ;  /* 0x000000ff5500720c */ /* 0x040fe40000f64270 */
[----:B------:R-:W-:Y:S02]  /*16d40*/  ISETP.GT.AND P4, PT, R85, 0x1, P1 ;  /* 0x000000015500780c */ /* 0x000fe40000f84270 */
[C---:B------:R-:W-:Y:S02]  /*16d50*/  ISETP.LT.OR P3, PT, R86.reuse, 0x1, P3 ;  /* 0x000000015600780c */ /* 0x040fe40001f61670 */
[----:B------:R-:W-:-:S02]  /*16d60*/  ISETP.LT.OR P4, PT, R86, 0x2, P4 ;  /* 0x000000025600780c */ /* 0x000fc40002781670 */
[----:B0-----:R-:W-:Y:S02]  /*16d70*/  FSEL R46, R11, -INF , !P3 ;  /* 0xff8000000b2e7808 */ /* 0x001fe40005800000 */
[----:B------:R-:W-:Y:S02]  /*16d80*/  FSEL R15, R15, -INF , !P4 ;  /* 0xff8000000f0f7808 */ /* 0x000fe40006000000 */
[C---:B------:R-:W-:Y:S02]  /*16d90*/  ISETP.GT.AND P2, PT, R85.reuse, 0x8, P1 ;  /* 0x000000085500780c */ /* 0x040fe40000f44270 */
[C---:B------:R-:W-:Y:S02]  /*16da0*/  ISETP.GT.AND P3, PT, R85.reuse, 0x9, P1 ;  /* 0x000000095500780c */ /* 0x040fe40000f64270 */
[----:B------:R-:W-:Y:S02]  /*16db0*/  ISETP.GT.AND P4, PT, R85, 0x10, P1 ;  /* 0x000000105500780c */ /* 0x000fe40000f84270 */
[----:B------:R-:W-:-:S02]  /*16dc0*/  ISETP.LT.OR P2, PT, R86, 0x9, P2 ;  /* 0x000000095600780c */ /* 0x000fc40001741670 */
[C---:B------:R-:W-:Y:S01]  /*16dd0*/  ISETP.LT.OR P3, PT, R86.reuse, 0xa, P3 ;  /* 0x0000000a5600780c */ /* 0x040fe20001f61670 */
[--C-:B-1----:R-:W-:Y:S01]  /*16de0*/  IMAD.IADD R137, R137, 0x1, R10.reuse ;  /* 0x0000000189897824 */ /* 0x102fe200078e020a */
        /* <DEDUP_REMOVED lines=99> */
.L_x_1457:
[----:B------:R-:W-:-:S05]  /*17420*/  IMAD.U32 R85, RZ, RZ, UR41 ;  /* 0x00000029ff557e24 */ /* 0x000fca000f8e00ff */
[----:B------:R-:W-:-:S13]  /*17430*/  ISETP.NE.AND P2, PT, R85, 0x1, PT ;  /* 0x000000015500780c */ /* 0x000fda0003f45270 */
[----:B------:R-:W0:Y:S02]  /*17440*/  @P2 LDC.64 R10, c[0x0][0x9e8] ;  /* 0x00027a00ff0a2b82 */ /* 0x000e240000000a00 */
[----:B0-----:R-:W-:-:S05]  /*17450*/  @P2 IMAD.HI.U32 R10, R47, R10, RZ ;  /* 0x0000000a2f0a2227 */ /* 0x001fca00078e00ff */
[----:B------:R-:W-:-:S07]  /*17460*/  @P2 SHF.R.U32.HI R47, RZ, R11, R10 ;  /* 0x0000000bff2f2219 */ /* 0x000fce000001160a */
.L_x_1458:
[----:B------:R-:W-:Y:S05]  /*17470*/  BSYNC B1 ;  /* 0x0000000000017941 */ /* 0x000fea0003800000 */
.L_x_1456:
[----:B------:R-:W-:-:S04]  /*17480*/  IMAD R5, R47, R85, -R5 ;  /* 0x000000552f057224 */ /* 0x000fc800078e0a05 */
[----:B------:R-:W-:-:S05]  /*17490*/  IMAD R5, R141, -0x2, R5 ;  /* 0xfffffffe8d057824 */ /* 0x000fca00078e0205 */
[----:B------:R-:W-:Y:S02]  /*174a0*/  VIMNMX R87, R87, R5, !PT ;  /* 0x0000000557577248 */ /* 0x000fe40007fe0100 */
[----:B------:R-:W-:-:S07]  /*174b0*/  VIADDMNMX R137, R5, R85, R137, PT ;  /* 0x0000005505897246 */ /* 0x000fce0003800189 */
.L_x_1455:
[----:B------:R-:W-:Y:S02]  /*174c0*/  FMNMX.FTZ R5, R46, R13, !PT ;  /* 0x0000000d2e057209 */ /* 0x000fe40007810000 */
[----:B------:R-:W-:Y:S02]  /*174d0*/  ISETP.GT.AND P4, PT, R87, 0x1, P1 ;  /* 0x000000015700780c */ /* 0x000fe40000f84270 */
        /* <DEDUP_REMOVED lines=9> */
[----:B------:R-:W-:-:S02]  /*17570*/  ISETP.LT.OR P3, PT, R137, 0xa, P3 ;  /* 0x0000000a8900780c */ /* 0x000fc40001f61670 */
[----:B------:R-:W-:Y:S02]  /*17580*/  FMNMX.FTZ R5, R32, R5, !PT ;  /* 0x0000000520057209 */ /* 0x000fe40007810000 */
[----:B------:R-:W-:Y:S02]  /*17590*/  FSEL R21, R21, -INF , !P4 ;  /* 0xff80000015157808 */ /* 0x000fe40006000000 */
[----:B------:R-:W-:Y:S02]  /*175a0*/  FMNMX.FTZ R5, R33, R5, !PT ;  /* 0x0000000521057209 */ /* 0x000fe40007810000 */
[----:B------:R-:W-:Y:S01]  /*175b0*/  FSEL R11, R26, -INF , !P2 ;  /* 0xff8000001a0b7808 */ /* 0x000fe20005000000 */
[----:B------:R-:W-:Y:S01]  /*175c0*/  IMAD.U32 R26, RZ, RZ, UR40 ;  /* 0x00000028ff1a7e24 */ /* 0x000fe2000f8e00ff */
[----:B------:R-:W-:Y:S02]  /*175d0*/  FMNMX.FTZ R5, R36, R5, !PT ;  /* 0x0000000524057209 */ /* 0x000fe40007810000 */
[----:B------:R-:W-:-:S02]  /*175e0*/  FSEL R27, R27, -INF , !P3 ;  /* 0xff8000001b1b7808 */ /* 0x000fc40005800000 */
[----:B------:R-:W-:Y:S02]  /*175f0*/  FMNMX.FTZ R5, R37, R5, !PT ;  /* 0x0000000525057209 */ /* 0x000fe40007810000 */
[C---:B------:R-:W-:Y:S02]  /*17600*/  ISETP.GT.AND P4, PT, R87.reuse, 0x10, P1 ;  /* 0x000000105700780c */ /* 0x040fe40000f84270 */
[----:B------:R-:W-:Y:S02]  /*17610*/  FMNMX.FTZ R5, R40, R5, !PT ;  /* 0x0000000528057209 */ /* 0x000fe40007810000 */
[----:B------:R-:W-:Y:S02]  /*17620*/  ISETP.GT.AND P2, PT, R87, 0x11, P1 ;  /* 0x000000115700780c */ /* 0x000fe40000f44270 */
[----:B------:R-:W-:Y:S02]  /*17630*/  FMNMX.FTZ R5, R41, R5, !PT ;  /* 0x0000000529057209 */ /* 0x000fe40007810000 */
[----:B------:R-:W-:-:S02]  /*17640*/  ISETP.GT.AND P3, PT, R87, 0x18, P1 ;  /* 0x000000185700780c */ /* 0x000fc40000f64270 */
[----:B------:R-:W-:Y:S02]  /*17650*/  FMNMX.FTZ R5, R44, R5, !PT ;  /* 0x000000052c057209 */ /* 0x000fe40007810000 */
[----:B------:R-:W-:Y:S02]  /*17660*/  ISETP.LT.OR P4, PT, R137, 0x11, P4 ;  /* 0x000000118900780c */ /* 0x000fe40002781670 */
[----:B------:R-:W-:Y:S02]  /*17670*/  FMNMX.FTZ R5, R45, R5, !PT ;  /* 0x000000052d057209 */ /* 0x000fe40007810000 */
[C---:B------:R-:W-:Y:S02]  /*17680*/  ISETP.LT.OR P2, PT, R137.reuse, 0x12, P2 ;  /* 0x000000128900780c */ /* 0x040fe40001741670 */
[----:B------:R-:W-:Y:S02]  /*17690*/  FMNMX.FTZ R5, R50, R5, !PT ;  /* 0x0000000532057209 */ /* 0x000fe40007810000 */
[----:B------:R-:W-:-:S02]  /*176a0*/  ISETP.LT.OR P3, PT, R137, 0x19, P3 ;  /* 0x000000198900780c */ /* 0x000fc40001f61670 */
[----:B------:R-:W-:Y:S02]  /*176b0*/  FMNMX.FTZ R5, R51, R5, !PT ;  /* 0x0000000533057209 */ /* 0x000fe40007810000 */
[----:B------:R-:W-:Y:S02]  /*176c0*/  FSEL R30, R30, -INF , !P4 ;  /* 0xff8000001e1e7808 */ /* 0x000fe40006000000 */
[----:B------:R-:W-:Y:S02]  /*176d0*/  FMNMX.FTZ R5, R54, R5, !PT ;  /* 0x0000000536057209 */ /* 0x000fe40007810000 */
[----:B------:R-:W-:Y:S02]  /*176e0*/  FSEL R31, R31, -INF , !P2 ;  /* 0xff8000001f1f7808 */ /* 0x000fe40005000000 */
[----:B------:R-:W-:Y:S02]  /*176f0*/  FMNMX.FTZ R5, R55, R5, !PT ;  /* 0x0000000537057209 */ /* 0x000fe40007810000 */
[----:B------:R-:W-:-:S02]  /*17700*/  FSEL R34, R34, -INF , !P3 ;  /* 0xff80000022227808 */ /* 0x000fc40005800000 */
        /* <DEDUP_REMOVED lines=28> */
[C---:B------:R-:W-:Y:S02]  /*178d0*/  ISETP.GT.AND P4, PT, R87.reuse, 0x31, P1 ;  /* 0x000000315700780c */ /* 0x040fe40000f84270 */
[----:B------:R-:W-:-:S02]  /*178e0*/  ISETP.GT.AND P2, PT, R87, 0x38, P1 ;  /* 0x000000385700780c */ /* 0x000fc40000f44270 */
[----:B------:R-:W-:Y:S02]  /*178f0*/  ISETP.GT.AND P3, PT, R87, 0x39, P1 ;  /* 0x000000395700780c */ /* 0x000fe40000f64270 */
[----:B------:R-:W-:Y:S02]  /*17900*/  FMNMX.FTZ R5, R79, R5, !PT ;  /* 0x000000054f057209 */ /* 0x000fe40007810000 */
[C---:B------:R-:W-:Y:S02]  /*17910*/  ISETP.LT.OR P4, PT, R137.reuse, 0x32, P4 ;  /* 0x000000328900780c */ /* 0x040fe40002781670 */
[C---:B------:R-:W-:Y:S02]  /*17920*/  ISETP.LT.OR P2, PT, R137.reuse, 0x39, P2 ;  /* 0x000000398900780c */ /* 0x040fe40001741670 */
[----:B------:R-:W-:Y:S02]  /*17930*/  ISETP.LT.OR P3, PT, R137, 0x3a, P3 ;  /* 0x0000003a8900780c */ /* 0x000fe40001f61670 */
[----:B------:R-:W-:-:S02]  /*17940*/  FMNMX.FTZ R5, R80, R5, !PT ;  /* 0x0000000550057209 */ /* 0x000fc40007810000 */
[----:B------:R-:W-:Y:S02]  /*17950*/  LOP3.LUT R22, R22, 0xdfffffff, RZ, 0xc0, !PT ;  /* 0xdfffffff16167812 */ /* 0x000fe400078ec0ff */
[----:B------:R-:W-:Y:S02]  /*17960*/  FSEL R49, R49, -INF , !P4 ;  /* 0xff80000031317808 */ /* 0x000fe40006000000 */
[----:B------:R-:W-:Y:S02]  /*17970*/  FSEL R52, R52, -INF , !P2 ;  /* 0xff80000034347808 */ /* 0x000fe40005000000 */
[----:B------:R-:W-:Y:S02]  /*17980*/  FSEL R53, R53, -INF , !P3 ;  /* 0xff80000035357808 */ /* 0x000fe40005800000 */
[C---:B------:R-:W-:Y:S02]  /*17990*/  ISETP.GT.AND P4, PT, R87.reuse, 0x40, P1 ;  /* 0x000000405700780c */ /* 0x040fe40000f84270 */
[----:B------:R-:W-:-:S02]  /*179a0*/  ISETP.GT.AND P2, PT, R87, 0x41, P1 ;  /* 0x000000415700780c */ /* 0x000fc40000f44270 */
[----:B------:R-:W-:Y:S02]  /*179b0*/  ISETP.GT.AND P3, PT, R87, 0x48, P1 ;  /* 0x000000485700780c */ /* 0x000fe40000f64270 */
[----:B------:R-:W-:Y:S02]  /*179c0*/  FMNMX.FTZ R5, R83, R5, !PT ;  /* 0x0000000553057209 */ /* 0x000fe40007810000 */
[----:B------:R-:W-:Y:S02]  /*179d0*/  @P0 LOP3.LUT R22, R22, 0x20000000, RZ, 0xfc, !PT ;  /* 0x2000000016160812 */ /* 0x000fe400078efcff */
[----:B------:R-:W-:Y:S02]  /*179e0*/  ISETP.GT.AND P0, PT, R87, 0x61, P1 ;  /* 0x000000615700780c */ /* 0x000fe40000f04270 */
[C---:B------:R-:W-:Y:S02]  /*179f0*/  ISETP.LT.OR P4, PT, R137.reuse, 0x41, P4 ;  /* 0x000000418900780c */ /* 0x040fe40002781670 */
[----:B------:R-:W-:-:S02]  /*17a00*/  ISETP.LT.OR P2, PT, R137, 0x42, P2 ;  /* 0x000000428900780c */ /* 0x000fc40001741670 */
[----:B------:R-:W-:Y:S02]  /*17a10*/  ISETP.LT.OR P3, PT, R137, 0x49, P3 ;  /* 0x000000498900780c */ /* 0x000fe40001f61670 */
[----:B------:R-:W-:Y:S02]  /*17a20*/  FMNMX.FTZ R5, R84, R5, !PT ;  /* 0x0000000554057209 */ /* 0x000fe40007810000 */
[----:B------:R-:W-:Y:S02]  /*17a30*/  FSEL R56, R56, -INF , !P4 ;  /* 0xff80000038387808 */ /* 0x000fe40006000000 */
[----:B------:R-:W-:Y:S01]  /*17a40*/  FSEL R57, R57, -INF , !P2 ;  /* 0xff80000039397808 */ /* 0x000fe20005000000 */
[----:B------:R-:W0:Y:S01]  /*17a50*/  SHFL.BFLY PT, R10, R5, 0x2, 0x1f ;  /* 0x0c401f00050a7f89 */ /* 0x000e2200000e0000 */
[----:B------:R-:W-:Y:S02]  /*17a60*/  FSEL R60, R60, -INF , !P3 ;  /* 0xff8000003c3c7808 */ /* 0x000fe40005800000 */
[----:B------:R-:W-:-:S02]  /*17a70*/  ISETP.GT.AND P4, PT, R87, 0x49, P1 ;  /* 0x000000495700780c */ /* 0x000fc40000f84270 */
[C---:B------:R-:W-:Y:S02]  /*17a80*/  ISETP.GT.AND P2, PT, R87.reuse, 0x50, P1 ;  /* 0x000000505700780c */ /* 0x040fe40000f44270 */
[----:B------:R-:W-:Y:S02]  /*17a90*/  ISETP.GT.AND P3, PT, R87, 0x51, P1 ;  /* 0x000000515700780c */ /* 0x000fe40000f64270 */
[----:B------:R-:W-:Y:S02]  /*17aa0*/  LOP3.LUT R22, R22, 0x7fffffff, RZ, 0xc0, !PT ;  /* 0x7fffffff16167812 */ /* 0x000fe400078ec0ff */
[C---:B------:R-:W-:Y:S02]  /*17ab0*/  ISETP.LT.OR P4, PT, R137.reuse, 0x4a, P4 ;  /* 0x0000004a8900780c */ /* 0x040fe40002781670 */
[C---:B------:R-:W-:Y:S02]  /*17ac0*/  ISETP.LT.OR P2, PT, R137.reuse, 0x51, P2 ;  /* 0x000000518900780c */ /* 0x040fe40001741670 */
[----:B------:R-:W-:-:S02]  /*17ad0*/  ISETP.LT.OR P3, PT, R137, 0x52, P3 ;  /* 0x000000528900780c */ /* 0x000fc40001f61670 */
[----:B------:R-:W-:Y:S02]  /*17ae0*/  @P0 LOP3.LUT R22, R22, 0x80000000, RZ, 0xfc, !PT ;  /* 0x8000000016160812 */ /* 0x000fe400078efcff */
[----:B------:R-:W-:Y:S02]  /*17af0*/  ISETP.GT.AND P0, PT, R87, RZ, P1 ;  /* 0x000000ff5700720c */ /* 0x000fe40000f04270 */
        /* <DEDUP_REMOVED lines=9> */
[----:B------:R-:W-:-:S02]  /*17b90*/  LOP3.LUT R22, R22, 0xfffffff7, RZ, 0xc0, !PT ;  /* 0xfffffff716167812 */ /* 0x000fc400078ec0ff */
[----:B------:R-:W-:Y:S02]  /*17ba0*/  FSEL R68, R68, -INF , !P4 ;  /* 0xff80000044447808 */ /* 0x000fe40006000000 */
[----:B------:R-:W-:Y:S02]  /*17bb0*/  FSEL R69, R69, -INF , !P2 ;  /* 0xff80000045457808 */ /* 0x000fe40005000000 */
[----:B------:R-:W-:Y:S02]  /*17bc0*/  FSEL R73, R73, -INF , !P3 ;  /* 0xff80000049497808 */ /* 0x000fe40005800000 */
[C---:B------:R-:W-:Y:S02]  /*17bd0*/  ISETP.GT.AND P2, PT, R87.reuse, 0x68, P1 ;  /* 0x000000685700780c */ /* 0x040fe40000f44270 */
[C---:B------:R-:W-:Y:S02]  /*17be0*/  ISETP.GT.AND P3, PT, R87.reuse, 0x69, P1 ;  /* 0x000000695700780c */ /* 0x040fe40000f64270 */
[----:B------:R-:W-:-:S02]  /*17bf0*/  ISETP.GT.AND P4, PT, R87, 0x70, P1 ;  /* 0x000000705700780c */ /* 0x000fc40000f84270 */
[C---:B------:R-:W-:Y:S02]  /*17c00*/  ISETP.GT.AND P5, PT, R87.reuse, 0x71, P1 ;  /* 0x000000715700780c */ /* 0x040fe40000fa4270 */
[C---:B------:R-:W-:Y:S02]  /*17c10*/  ISETP.GT.AND P6, PT, R87.reuse, 0x78, P1 ;  /* 0x000000785700780c */ /* 0x040fe40000fc4270 */
[----:B------:R-:W-:Y:S02]  /*17c20*/  ISETP.GT.AND P1, PT, R87, 0x79, P1 ;  /* 0x000000795700780c */ /* 0x000fe40000f24270 */
[----:B------:R-:W-:Y:S02]  /*17c30*/  @P0 LOP3.LUT R22, R22, 0x8, RZ, 0xfc, !PT ;  /* 0x0000000816160812 */ /* 0x000fe400078efcff */
[----:B0-----:R-:W-:Y:S02]  /*17c40*/  FMNMX.FTZ R5, R5, R10, !PT ;  /* 0x0000000a05057209 */ /* 0x001fe40007810000 */
[----:B------:R-:W-:-:S02]  /*17c50*/  LOP3.LUT P0, RZ, R22, 0x80000000, RZ, 0xc0, !PT ;  /* 0x8000000016ff7812 */ /* 0x000fc4000780c0ff */
[----:B------:R-:W-:Y:S01]  /*17c60*/  LOP3.LUT R22, R22, 0xfffffffd, RZ, 0xc0, !PT ;  /* 0xfffffffd16167812 */ /* 0x000fe200078ec0ff */
[----:B------:R-:W0:Y:S01]  /*17c70*/  SHFL.BFLY PT, R10, R5, 0x1, 0x1f ;  /* 0x0c201f00050a7f89 */ /* 0x000e2200000e0000 */
[C---:B------:R-:W-:Y:S02]  /*17c80*/  ISETP.LT.OR P0, PT, R137.reuse, 0x62, P0 ;  /* 0x000000628900780c */ /* 0x040fe40000701670 */
[C---:B------:R-:W-:Y:S02]  /*17c90*/  ISETP.LT.OR P4, PT, R137.reuse, 0x71, P4 ;  /* 0x000000718900780c */ /* 0x040fe40002781670 */
[----:B------:R-:W-:Y:S02]  /*17ca0*/  @P1 LOP3.LUT R22, R22, 0x2, RZ, 0xfc, !PT ;  /* 0x0000000216161812 */ /* 0x000fe400078efcff */
[----:B------:R-:W-:Y:S02]  /*17cb0*/  ISETP.LT.OR P5, PT, R137, 0x72, P5 ;  /* 0x000000728900780c */ /* 0x000fe40002fa1670 */
[----:B------:R-:W-:-:S02]  /*17cc0*/  LOP3.LUT P1, RZ, R22, 0x8, RZ, 0xc0, !PT ;  /* 0x0000000816ff7812 */ /* 0x000fc4000782c0ff */
[----:B------:R-:W-:Y:S02]  /*17cd0*/  LOP3.LUT R22, R22, 0xffffffef, RZ, 0xc0, !PT ;  /* 0xffffffef16167812 */ /* 0x000fe400078ec0ff */
[C---:B------:R-:W-:Y:S02]  /*17ce0*/  ISETP.LT.OR P1, PT, R137.reuse, 0x1, P1 ;  /* 0x000000018900780c */ /* 0x040fe40000f21670 */
[----:B------:R-:W-:Y:S02]  /*17cf0*/  @P0 LOP3.LUT R22, R22, 0x10, RZ, 0xfc, !PT ;  /* 0x0000001016160812 */ /* 0x000fe400078efcff */
[----:B------:R-:W-:Y:S02]  /*17d00*/  ISETP.LT.OR P0, PT, R137, 0x69, P2 ;  /* 0x000000698900780c */ /* 0x000fe40001701670 */
[C---:B------:R-:W-:Y:S02]  /*17d10*/  LOP3.LUT P2, RZ, R22.reuse, 0x2, RZ, 0xc0, !PT ;  /* 0x0000000216ff7812 */ /* 0x040fe4000784c0ff */
[----:B------:R-:W-:-:S02]  /*17d20*/  LOP3.LUT R22, R22, 0xfffffffb, RZ, 0xc0, !PT ;  /* 0xfffffffb16167812 */ /* 0x000fc400078ec0ff */
[----:B------:R-:W-:Y:S02]  /*17d30*/  FSEL R14, R14, -INF , !P1 ;  /* 0xff8000000e0e7808 */ /* 0x000fe40004800000 */
[----:B0-----:R-:W-:Y:S02]  /*17d40*/  FMNMX.FTZ R5, R5, R10, !PT ;  /* 0x0000000a05057209 */ /* 0x001fe40007810000 */
[----:B------:R-:W-:Y:S02]  /*17d50*/  FSEL R77, R77, -INF , !P4 ;  /* 0xff8000004d4d7808 */ /* 0x000fe40006000000 */
[----:B------:R-:W-:Y:S01]  /*17d60*/  ISETP.LT.OR P6, PT, R137, 0x79, P6 ;  /* 0x000000798900780c */ /* 0x000fe200037c1670 */
[----:B------:R-:W-:-:S01]  /*17d70*/  FFMA.FTZ R47, R5, R26, -8 ;  /* 0xc1000000052f7423 */ /* 0x000fc2000001001a */
[----:B------:R-:W-:Y:S02]  /*17d80*/  @P0 LOP3.LUT R22, R22, 0x4, RZ, 0xfc, !PT ;  /* 0x0000000416160812 */ /* 0x000fe400078efcff */
[----:B------:R-:W-:-:S02]  /*17d90*/  ISETP.LT.OR P0, PT, R137, 0x6a, P3 ;  /* 0x0000006a8900780c */ /* 0x000fc40001f01670 */
[C---:B------:R-:W-:Y:S02]  /*17da0*/  FSETP.NEU.FTZ.AND P3, PT, R5.reuse, -INF , PT ;  /* 0xff8000000500780b */ /* 0x040fe40003f7d000 */
[----:B------:R-:W-:Y:S02]  /*17db0*/  LOP3.LUT R22, R22, 0xbfffffff, RZ, 0xc0, !PT ;  /* 0xbfffffff16167812 */ /* 0x000fe400078ec0ff */
[----:B------:R-:W-:Y:S02]  /*17dc0*/  FSEL R10, R5, RZ, P3 ;  /* 0x000000ff050a7208 */ /* 0x000fe40001800000 */
[----:B------:R-:W-:Y:S02]  /*17dd0*/  FSEL R47, R47, RZ, P3 ;  /* 0x000000ff2f2f7208 */ /* 0x000fe40001800000 */
[----:B------:R-:W-:Y:S01]  /*17de0*/  FSEL R78, R78, -INF , !P5 ;  /* 0xff8000004e4e7808 */ /* 0x000fe20006800000 */
[----:B------:R-:W-:-:S01]  /*17df0*/  FADD.FTZ R13, -R10, R13 ;  /* 0x0000000d0a0d7221 */ /* 0x000fc20000010100 */
[----:B------:R-:W-:Y:S01]  /*17e00*/  FMNMX.FTZ R10, R14, R12, !PT ;  /* 0x0000000c0e0a7209 */ /* 0x000fe20007810000 */
[----:B------:R-:W-:-:S01]  /*17e10*/  FFMA.FTZ R46, R46, R26, -R47 ;  /* 0x0000001a2e2e7223 */ /* 0x000fc2000001082f */
[----:B------:R-:W-:Y:S01]  /*17e20*/  @P0 LOP3.LUT R22, R22, 0x40000000, RZ, 0xfc, !PT ;  /* 0x4000000016160812 */ /* 0x000fe200078efcff */
[----:B------:R-:W-:-:S01]  /*17e30*/  FFMA.FTZ R15, R15, R26, -R47 ;  /* 0x0000001a0f0f7223 */ /* 0x000fc2000001082f */
[----:B------:R-:W-:Y:S01]  /*17e40*/  FMNMX.FTZ R10, R21, R10, !PT ;  /* 0x0000000a150a7209 */ /* 0x000fe20007810000 */
[----:B------:R-:W-:-:S01]  /*17e50*/  FFMA.FTZ R24, R24, R26, -R47 ;  /* 0x0000001a18187223 */ /* 0x000fc2000001082f */
[----:B------:R-:W-:Y:S01]  /*17e60*/  LOP3.LUT P0, RZ, R22, 0x10, RZ, 0xc0, !PT ;  /* 0x0000001016ff7812 */ /* 0x000fe2000780c0ff */
[----:B------:R-:W-:-:S01]  /*17e70*/  FFMA.FTZ R25, R25, R26, -R47 ;  /* 0x0000001a19197223 */ /* 0x000fc2000001082f */
[----:B------:R-:W-:Y:S01]  /*17e80*/  FMNMX.FTZ R10, R11, R10, !PT ;  /* 0x0000000a0b0a7209 */ /* 0x000fe20007810000 */
[----:B------:R-:W-:-:S01]  /*17e90*/  FFMA.FTZ R28, R28, R26, -R47 ;  /* 0x0000001a1c1c7223 */ /* 0x000fc2000001082f */
[----:B------:R-:W-:Y:S01]  /*17ea0*/  LOP3.LUT P3, RZ, R22, 0x4, RZ, 0xc0, !PT ;  /* 0x0000000416ff7812 */ /* 0x000fe2000786c0ff */
[----:B------:R-:W-:-:S01]  /*17eb0*/  FFMA.FTZ R29, R29, R26, -R47 ;  /* 0x0000001a1d1d7223 */ /* 0x000fc2000001082f */
[----:B------:R-:W-:Y:S01]  /*17ec0*/  FMNMX.FTZ R10, R27, R10, !PT ;  /* 0x0000000a1b0a7209 */ /* 0x000fe20007810000 */
[----:B------:R-:W-:-:S01]  /*17ed0*/  FFMA.FTZ R32, R32, R26, -R47 ;  /* 0x0000001a20207223 */ /* 0x000fc2000001082f */
[----:B------:R-:W-:Y:S01]  /*17ee0*/  FSEL R72, R72, -INF , !P0 ;  /* 0xff80000048487808 */ /* 0x000fe20004000000 */
        /* <DEDUP_REMOVED lines=11> */
[----:B------:R-:W-:Y:S01]  /*17fa0*/  FSEL R75, R75, -INF , !P0 ;  /* 0xff8000004b4b7808 */ /* 0x000fe20004000000 */
[----:B------:R-:W-:-:S01]  /*17fb0*/  FFMA.FTZ R45, R45, R26, -R47 ;  /* 0x0000001a2d2d7223 */ /* 0x000fc2000001082f */
[----:B------:R-:W-:Y:S01]  /*17fc0*/  FMNMX.FTZ R10, R35, R10, !PT ;  /* 0x0000000a230a7209 */ /* 0x000fe20007810000 */
[----:B------:R-:W-:-:S01]  /*17fd0*/  FFMA.FTZ R50, R50, R26, -R47 ;  /* 0x0000001a32327223 */ /* 0x000fc2000001082f */
[----:B------:R-:W-:Y:S01]  /*17fe0*/  ISETP.LT.OR P2, PT, R137, 0x7a, P2 ;  /* 0x0000007a8900780c */ /* 0x000fe20001741670 */
        /* <DEDUP_REMOVED lines=11> */
[-CC-:B------:R-:W-:Y:S01]  /*180a0*/  FFMA.FTZ R63, R63, R26.reuse, -R47.reuse ;  /* 0x0000001a3f3f7223 */ /* 0x180fe2000001082f */
        /* <DEDUP_REMOVED lines=14> */
[----:B------:R-:W-:Y:S01]  /*18190*/  FMUL.FTZ R13, R13, R26 ;  /* 0x0000001a0d0d7220 */ /* 0x000fe20000410000 */
[----:B------:R-:W-:Y:S01]  /*181a0*/  MUFU.EX2 R46, R46 ;  /* 0x0000002e002e7308 */ /* 0x000fe20000000800 */
[----:B------:R-:W-:-:S02]  /*181b0*/  LOP3.LUT P0, RZ, R22, 0x20000000, RZ, 0xc0, !PT ;  /* 0x2000000016ff7812 */ /* 0x000fc4000780c0ff */
[----:B------:R-:W-:-:S04]  /*181c0*/  FMNMX.FTZ R10, R53, R10, !PT ;  /* 0x0000000a350a7209 */ /* 0x000fc80007810000 */
[----:B------:R-:W-:Y:S01]  /*181d0*/  FMNMX.FTZ R10, R56, R10, !PT ;  /* 0x0000000a380a7209 */ /* 0x000fe20007810000 */
[----:B------:R-:W0:Y:S03]  /*181e0*/  MUFU.EX2 R13, R13 ;  /* 0x0000000d000d7308 */ /* 0x000e260000000800 */
[----:B------:R-:W-:-:S04]  /*181f0*/  FMNMX.FTZ R10, R57, R10, !PT ;  /* 0x0000000a390a7209 */ /* 0x000fc80007810000 */
[----:B------:R-:W-:Y:S01]  /*18200*/  FMNMX.FTZ R10, R60, R10, !PT ;  /* 0x0000000a3c0a7209 */ /* 0x000fe20007810000 */
[----:B------:R-:W1:Y:S03]  /*18210*/  MUFU.EX2 R15, R15 ;  /* 0x0000000f000f7308 */ /* 0x000e660000000800 */
[----:B------:R-:W-:-:S04]  /*18220*/  FMNMX.FTZ R10, R61, R10, !PT ;  /* 0x0000000a3d0a7209 */ /* 0x000fc80007810000 */
[----:B------:R-:W-:Y:S01]  /*18230*/  FMNMX.FTZ R10, R64, R10, !PT ;  /* 0x0000000a400a7209 */ /* 0x000fe20007810000 */
[----:B------:R-:W-:Y:S01]  /*18240*/  MUFU.EX2 R24, R24 ;  /* 0x0000001800187308 */ /* 0x000fe20000000800 */
[----:B0-----:R-:W-:-:S02]  /*18250*/  FFMA.FTZ R4, R13, R4, R46 ;  /* 0x000000040d047223 */ /* 0x001fc4000001002e */
[----:B------:R-:W-:-:S04]  /*18260*/  FMNMX.FTZ R10, R65, R10, !PT ;  /* 0x0000000a410a7209 */ /* 0x000fc80007810000 */
[----:B------:R-:W-:Y:S01]  /*18270*/  FMNMX.FTZ R10, R68, R10, !PT ;  /* 0x0000000a440a7209 */ /* 0x000fe20007810000 */
[----:B------:R-:W-:Y:S01]  /*18280*/  MUFU.EX2 R25, R25 ;  /* 0x0000001900197308 */ /* 0x000fe20000000800 */
[----:B-1----:R-:W-:-:S02]  /*18290*/  FADD.FTZ R4, R15, R4 ;  /* 0x000000040f047221 */ /* 0x002fc40000010000 */
[----:B------:R-:W-:-:S04]  /*182a0*/  FMNMX.FTZ R10, R69, R10, !PT ;  /* 0x0000000a450a7209 */ /* 0x000fc80007810000 */
[----:B------:R-:W-:Y:S01]  /*182b0*/  FMNMX.FTZ R10, R73, R10, !PT ;  /* 0x0000000a490a7209 */ /* 0x000fe20007810000 */
[----:B------:R-:W-:Y:S03]  /*182c0*/  MUFU.EX2 R28, R28 ;  /* 0x0000001c001c7308 */ /* 0x000fe60000000800 */
        /* <DEDUP_REMOVED lines=9> */
[----:B------:R-:W-:-:S05]  /*18360*/  FMNMX.FTZ R10, R82, R10, !PT ;  /* 0x0000000a520a7209 */ /* 0x000fca0007810000 */
        /* <DEDUP_REMOVED lines=8> */
[----:B------:R-:W-:Y:S08]  /*183f0*/  MUFU.EX2 R45, R45 ;  /* 0x0000002d002d7308 */ /* 0x000ff00000000800 */
[----:B------:R-:W-:Y:S01]  /*18400*/  MUFU.EX2 R50, R50 ;  /* 0x0000003200327308 */ /* 0x000fe20000000800 */
[----:B0-----:R-:W-:-:S04]  /*18410*/  FMNMX.FTZ R10, R10, R84, !PT ;  /* 0x000000540a0a7209 */ /* 0x001fc80007810000 */
[----:B------:R-:W-:-:S03]  /*18420*/  FSETP.NEU.FTZ.AND P1, PT, R10, -INF , PT ;  /* 0xff8000000a00780b */ /* 0x000fc60003f3d000 */
[----:B------:R-:W-:Y:S01]  /*18430*/  MUFU.EX2 R51, R51 ;  /* 0x0000003300337308 */ /* 0x000fe20000000800 */
[----:B------:R-:W-:-:S05]  /*18440*/  FSEL R84, R10, RZ, P1 ;  /* 0x000000ff0a547208 */ /* 0x000fca0000800000 */
[----:B------:R-:W-:Y:S01]  /*18450*/  FADD.FTZ R12, -R84, R12 ;  /* 0x0000000c540c7221 */ /* 0x000fe20000010100 */
[----:B------:R-:W-:-:S01]  /*18460*/  FFMA.FTZ R84, R10, R26, -8 ;  /* 0xc10000000a547423 */ /* 0x000fc2000001001a */
[----:B------:R-:W-:Y:S02]  /*18470*/  MUFU.EX2 R54, R54 ;  /* 0x0000003600367308 */ /* 0x000fe40000000800 */
[----:B------:R-:W-:Y:S02]  /*18480*/  FMUL.FTZ R12, R12, R26 ;  /* 0x0000001a0c0c7220 */ /* 0x000fe40000410000 */
[----:B------:R-:W-:-:S04]  /*18490*/  FSEL R85, R84, RZ, P1 ;  /* 0x000000ff54557208 */ /* 0x000fc80000800000 */
        /* <DEDUP_REMOVED lines=38> */
[----:B------:R-:W-:Y:S01]  /*18700*/  FADD.FTZ R3, R25, R3 ;  /* 0x0000000319037221 */ /* 0x000fe20000010000 */
[----:B------:R-:W-:-:S01]  /*18710*/  FFMA.FTZ R81, R81, R26, -R85 ;  /* 0x0000001a51517223 */ /* 0x000fc20000010855 */
[----:B------:R-:W1:Y:S01]  /*18720*/  MUFU.EX2 R30, R30 ;  /* 0x0000001e001e7308 */ /* 0x000e620000000800 */
[----:B--2---:R-:W-:-:S01]  /*18730*/  FADD.FTZ R4, R11, R84 ;  /* 0x000000540b047221 */ /* 0x004fc20000010000 */
[----:B------:R-:W-:Y:S01]  /*18740*/  FADD.FTZ R3, R28, R3 ;  /* 0x000000031c037221 */ /* 0x000fe20000010000 */
[----:B------:R-:W-:-:S03]  /*18750*/  FFMA.FTZ R82, R82, R26, -R85 ;  /* 0x0000001a52527223 */ /* 0x000fc60000010855 */
[----:B------:R-:W-:Y:S02]  /*18760*/  FADD.FTZ R3, R29, R3 ;  /* 0x000000031d037221 */ /* 0x000fe40000010000 */
[----:B------:R-:W2:Y:S01]  /*18770*/  MUFU.EX2 R31, R31 ;  /* 0x0000001f001f7308 */ /* 0x000ea20000000800 */
[----:B0-----:R-:W-:-:S01]  /*18780*/  FADD.FTZ R4, R27, R4 ;  /* 0x000000041b047221 */ /* 0x001fc20000010000 */
[----:B------:R-:W-:-:S04]  /*18790*/  FADD.FTZ R3, R32, R3 ;  /* 0x0000000320037221 */ /* 0x000fc80000010000 */
[----:B------:R-:W-:Y:S02]  /*187a0*/  FADD.FTZ R3, R33, R3 ;  /* 0x0000000321037221 */ /* 0x000fe40000010000 */
        /* <DEDUP_REMOVED lines=18> */
[----:B------:R-:W-:-:S06]  /*188d0*/  FADD.FTZ R3, R54, R3 ;  /* 0x0000000336037221 */ /* 0x000fcc0000010000 */
        /* <DEDUP_REMOVED lines=73> */
[----:B-1----:R-:W-:Y:S01]  /*18d70*/  FADD.FTZ R3, R82, R84 ;  /* 0x0000005452037221 */ /* 0x002fe20000010000 */
[----:B------:R-:W-:Y:S06]  /*18d80*/  @!P0 BRA `(.L_x_1459) ;  /* 0x0000000000048947 */ /* 0x000fec0003800000 */
[----:B------:R-:W-:Y:S01]  /*18d90*/  BPT.TRAP 0x1 ;  /* 0x000000040000795c */ /* 0x000fe20000300000 */
.L_x_1459:
        /* <DEDUP_REMOVED lines=100> */
.L_x_1439:
[----:B------:R-:W-:Y:S05]  /*193e0*/  BSYNC B0 ;  /* 0x0000000000007941 */ /* 0x000fea0003800000 */
.L_x_1438:
[----:B------:R-:W-:Y:S06]  /*193f0*/  BAR.ARV 0x8, 0x200 ;  /* 0x0208000000007b1d */ /* 0x000fec0000002000 */
[----:B------:R-:W-:Y:S05]  /*19400*/  @!P0 BRA `(.L_x_1461) ;  /* 0x0000000000048947 */ /* 0x000fea0003800000 */
[----:B------:R-:W-:Y:S01]  /*19410*/  BPT.TRAP 0x1 ;  /* 0x000000040000795c */ /* 0x000fe20000300000 */
.L_x_1461:
[----:B------:R-:W-:Y:S01]  /*19420*/  IMAD R11, R19, 0x8, R18 ;  /* 0x00000008130b7824 */ /* 0x000fe200078e0212 */
[----:B------:R-:W-:-:S04]  /*19430*/  SHF.L.U32 R0, R156, 0x1f, RZ ;  /* 0x0000001f9c007819 */ /* 0x000fc800000006ff */
[----:B------:R0:W1:Y:S01]  /*19440*/  SYNCS.PHASECHK.TRANS64.TRYWAIT P1, [R11+URZ+0x19c50], R0 ;  /* 0x019c50000b0075a7 */ /* 0x000062000802017f */
[----:B------:R-:W-:Y:S05]  /*19450*/  @!P0 BRA `(.L_x_1462) ;  /* 0x0000000000048947 */ /* 0x000fea0003800000 */
[----:B------:R-:W-:Y:S01]  /*19460*/  BPT.TRAP 0x1 ;  /* 0x000000040000795c */ /* 0x000fe20000300000 */
.L_x_1462:
[----:B------:R-:W-:Y:S04]  /*19470*/  BSSY B0, `(.L_x_1463) ;  /* 0x0000004000007945 */ /* 0x000fe80003800000 */
[----:B-1----:R-:W-:Y:S05]  /*19480*/  @P1 BRA `(.L_x_1464) ;  /* 0x0000000000081947 */ /* 0x002fea0003800000 */
[----:B------:R-:W1:Y:S02]  /*19490*/  SYNCS.PHASECHK.TRANS64.TRYWAIT P1, [R11+URZ+0x19c50], R0 ;  /* 0x019c50000b0075a7 */ /* 0x000e64000802017f */
[----:B-1----:R-:W-:Y:S05]  /*194a0*/  @!P1 BRA `(.L_x_1465) ;  /* 0x000000ac00e09947 */ /* 0x002fea0003800000 */
.L_x_1464:
[----:B------:R-:W-:Y:S05]  /*194b0*/  BSYNC B0 ;  /* 0x0000000000007941 */ /* 0x000fea0003800000 */
.L_x_1463:
[----:B------:R-:W-:Y:S01]  /*194c0*/  VIADD R18, R18, 0x3000 ;  /* 0x0000300012127836 */ /* 0x000fe20000000000 */
[----:B------:R-:W-:Y:S01]  /*194d0*/  ULDC.64 UR4, c[0x0][0x9a0] ;  /* 0x0002680000047ab9 */ /* 0x000fe20000000a00 */
[----:B------:R-:W-:Y:S01]  /*194e0*/  IMAD.MOV.U32 R7, RZ, RZ, 0x40000040 ;  /* 0x40000040ff077424 */ /* 0x000fe200078e00ff */
[----:B------:R-:W-:Y:S01]  /*194f0*/  ISETP.NE.U32.AND P1, PT, RZ, UR4, PT ;  /* 0x00000004ff007c0c */ /* 0x000fe2000bf25070 */
[----:B------:R-:W-:Y:S01]  /*19500*/  WARPGROUP.ARRIVE ;  /* 0x00000000000079c5 */ /* 0x000fe20000000000 */
[----:B------:R-:W-:Y:S01]  /*19510*/  SHF.R.U32.HI R18, RZ, 0x4, R18 ;  /* 0x00000004ff127819 */ /* 0x000fe20000011612 */
[----:B------:R-:W-:Y:S01]  /*19520*/  IMAD.MOV.U32 R14, RZ, RZ, 0x3f800000 ;  /* 0x3f800000ff0e7424 */ /* 0x000fe200078e00ff */
[----:B------:R-:W-:Y:S02]  /*19530*/  R2UR UR7, R7 ;  /* 0x00000000070772ca */ /* 0x000fe400000e0000 */
[----:B------:R-:W-:Y:S02]  /*19540*/  LOP3.LUT R18, R18, 0x3fff, RZ, 0xc0, !PT ;  /* 0x00003fff12127812 */ /* 0x000fe400078ec0ff */
[----:B------:R-:W-:-:S02]  /*19550*/  ISETP.NE.AND.EX P1, PT, RZ, UR5, PT, P1 ;  /* 0x00000005ff007c0c */ /* 0x000fc4000bf25310 */
[----:B------:R-:W-:-:S05]  /*19560*/  LOP3.LUT R18, R18, 0x10000, RZ, 0xfc, !PT ;  /* 0x0001000012127812 */ /* 0x000fca00078efcff */
[----:B------:R-:W-:-:S05]  /*19570*/  IMAD R6, R19, 0x300, R18 ;  /* 0x0000030013067824 */ /* 0x000fca00078e0212 */
[----:B------:R-:W-:Y:S01]  /*19580*/  R2UR UR6, R6 ;  /* 0x00000000060672ca */ /* 0x000fe200000e0000 */
[----:B------:R-:W0:Y:S01]  /*19590*/  @P1 LDC.64 R12, c[0x0][0x9c8] ;  /* 0x00027200ff0c1b82 */ /* 0x000e220000000a00 */
[----:B------:R-:W-:-:S07]  /*195a0*/  @P1 SHF.R.S32.HI R15, RZ, 0x1f, R155 ;  /* 0x0000001fff0f1819 */ /* 0x000fce000001149b */
[----:B------:R-:W2:Y:S04]  /*195b0*/  @P1 LDC.64 R8, c[0x0][0x9d0] ;  /* 0x00027400ff081b82 */ /* 0x000ea80000000a00 */
[----:B------:R-:W-:Y:S01]  /*195c0*/  QGMMA.64x96x32.F32.E4M3.E4M3 R88, R148, gdesc[UR4], R88, gsb0 ;  /* 0x0160000494587df3 */ /* 0x000fe20008000858 */
[----:B01----:R-:W-:Y:S01]  /*195d0*/  @P1 IMAD R0, R15, R12, RZ ;  /* 0x0000000c0f001224 */ /* 0x003fe200078e02ff */
[----:B------:R-:W-:-:S03]  /*195e0*/  @P1 SHF.R.S32.HI R15, RZ, 0x1f, R154 ;  /* 0x0000001fff0f1819 */ /* 0x000fc6000001149a */
[C---:B------:R-:W-:Y:S02]  /*195f0*/  @P1 IMAD R7, R155.reuse, R13, R0 ;  /* 0x0000000d9b071224 */ /* 0x040fe400078e0200 */
[----:B------:R-:W-:-:S04]  /*19600*/  @P1 IMAD.WIDE.U32 R12, R155, R12, RZ ;  /* 0x0000000c9b0c1225 */ /* 0x000fc800078e00ff */
[-C--:B--2---:R-:W-:Y:S02]  /*19610*/  @P1 IMAD R0, R15, R8.reuse, RZ ;  /* 0x000000080f001224 */ /* 0x084fe400078e02ff */
[----:B------:R-:W-:Y:S02]  /*19620*/  @P1 IMAD.IADD R13, R13, 0x1, R7 ;  /* 0x000000010d0d1824 */ /* 0x000fe400078e0207 */
[C---:B------:R-:W-:Y:S02]  /*19630*/  @P1 IMAD R7, R154.reuse, R9, R0 ;  /* 0x000000099a071224 */ /* 0x040fe400078e0200 */
[----:B------:R-:W-:-:S04]  /*19640*/  @P1 IMAD.WIDE.U32 R8, R154, R8, R12 ;  /* 0x000000089a081225 */ /* 0x000fc800078e000c */
[----:B------:R-:W-:Y:S01]  /*19650*/  @P1 IMAD.IADD R7, R9, 0x1, R7 ;  /* 0x0000000109071824 */ /* 0x000fe200078e0207 */
[----:B------:R-:W-:-:S04]  /*19660*/  @P1 LEA R12, P2, R8, UR4, 0x2 ;  /* 0x00000004080c1c11 */ /* 0x000fc8000f8410ff */
        /* <DEDUP_REMOVED lines=9> */
[----:B------:R-:W-:Y:S02]  /*19700*/  VIADD R8, R6, 0x4 ;  /* 0x0000000406087836 */ /* 0x000fe40000000000 */
[----:B------:R-:W-:-:S03]  /*19710*/  IMAD.MOV.U32 R9, RZ, RZ, 0x40000040 ;  /* 0x40000040ff097424 */ /* 0x000fc600078e00ff */
        /* <DEDUP_REMOVED lines=35> */
[----:B------:R-:W-:-:S02]  /*19950*/  IMAD.MOV.U32 R0, RZ, RZ, -0x800000 ;  /* 0xff800000ff007424 */ /* 0x000fc400078e00ff */
[----:B--2---:R-:W-:Y:S01]  /*19960*/  FMUL.FTZ R20, R3, R14 ;  /* 0x0000000e03147220 */ /* 0x004fe20000410000 */
[----:B------:R-:W-:Y:S02]  /*19970*/  IMAD.MOV.U32 R2, RZ, RZ, -0x800000 ;  /* 0xff800000ff027424 */ /* 0x000fe400078e00ff */
[----:B-1----:R-:W-:Y:S01]  /*19980*/  @P3 FMUL.FTZ R13, R8, 0.69314718246459960938 ;  /* 0x3f317218080d3820 */ /* 0x002fe20000410000 */
[----:B------:R-:W-:-:S03]  /*19990*/  @P2 FFMA.FTZ R0, R4, R5, R7 ;  /* 0x0000000504002223 */ /* 0x000fc60000010007 */
[----:B------:R-:W-:Y:S01]  /*199a0*/  @P3 FFMA.FTZ R2, R26, R10, R13 ;  /* 0x0000000a1a023223 */ /* 0x000fe2000001000d */
[----:B---3--:R-:W-:Y:S01]  /*199b0*/  FMUL.FTZ R18, R9, R14 ;  /* 0x0000000e09127220 */ /* 0x008fe20000410000 */
[----:B------:R-:W-:Y:S02]  /*199c0*/  WARPGROUP.DEPBAR.LE gsb0, 0x0 ;  /* 0x00008000000079c5 */ /* 0x000fe40000010000 */
[----:B------:R-:W-:Y:S05]  /*199d0*/  @!P0 BRA `(.L_x_1466) ;  /* 0x0000000000048947 */ /* 0x000fea0003800000 */
[----:B------:R-:W-:Y:S01]  /*199e0*/  BPT.TRAP 0x1 ;  /* 0x000000040000795c */ /* 0x000fe20000300000 */
.L_x_1466:
[----:B------:R-:W2:Y:S01]  /*199f0*/  LDL.LU R4, [R1+0xc] ;  /* 0x00000c0001047983 */ /* 0x000ea20000300800 */
[----:B------:R-:W-:Y:S02]  /*19a00*/  VIADD R11, R11, 0x19c60 ;  /* 0x00019c600b0b7836 */ /* 0x000fe40000000000 */
[-C--:B------:R-:W-:Y:S01]  /*19a10*/  FMUL.FTZ R3, R88, R20.reuse ;  /* 0x0000001458037220 */ /* 0x080fe20000410000 */
[----:B------:R-:W-:Y:S01]  /*19a20*/  FMUL.FTZ R6, R89, R20 ;  /* 0x0000001459067220 */ /* 0x000fe20000410000 */
[----:B------:R-:W3:Y:S01]  /*19a30*/  LDL.LU R24, [R1+0x60] ;  /* 0x0000600001187983 */ /* 0x000ee20000300800 */
[----:B------:R-:W-:-:S05]  /*19a40*/  VIADD R19, R19, 0x1 ;  /* 0x0000000113137836 */ /* 0x000fca0000000000 */
[----:B------:R-:W-:Y:S01]  /*19a50*/  ISETP.NE.AND P1, PT, R19, 0x2, PT ;  /* 0x000000021300780c */ /* 0x000fe20003f25270 */
[----:B------:R-:W-:-:S03]  /*19a60*/  FMUL.FTZ R92, R92, R20 ;  /* 0x000000145c5c7220 */ /* 0x000fc60000410000 */
[----:B------:R-:W-:Y:S01]  /*19a70*/  SEL R5, RZ, 0x1, P1 ;  /* 0x00000001ff057807 */ /* 0x000fe20000800000 */
        /* <DEDUP_REMOVED lines=43> */
[----:B------:R-:W-:Y:S01]  /*19d30*/  FMUL.FTZ R135, R135, R18 ;  /* 0x0000001287877220 */ /* 0x000fe20000410000 */
[----:B------:R-:W-:-:S02]  /*19d40*/  LOP3.LUT R156, R156, R5, RZ, 0x3c, !PT ;  /* 0x000000059c9c7212 */ /* 0x000fc400078e3cff */
[----:B------:R-:W-:Y:S02]  /*19d50*/  SEL R19, R19, RZ, P1 ;  /* 0x000000ff13137207 */ /* 0x000fe40000800000 */
[----:B--2---:R-:W-:Y:S01]  /*19d60*/  PRMT R4, R4, 0x654, R11 ;  /* 0x0000065404047816 */ /* 0x004fe2000000000b */
[----:B---3--:R-:W-:-:S03]  /*19d70*/  VIADD R24, R24, 0x1 ;  /* 0x0000000118187836 */ /* 0x008fc60000000000 */
[----:B------:R0:W-:Y:S02]  /*19d80*/  SYNCS.ARRIVE.TRANS64.RED.A1T0 RZ, [R4+URZ], RZ ;  /* 0x000000ff04ff79a7 */ /* 0x0001e4000810043f */
[----:B------:R0:W-:Y:S01]  /*19d90*/  STL [R1+0x60], R24 ;  /* 0x0000601801007387 */ /* 0x0001e20000100800 */
[-C--:B------:R-:W-:Y:S01]  /*19da0*/  FMUL.FTZ R11, R124, R20.reuse ;  /* 0x000000147c0b7220 */ /* 0x080fe20000410000 */
[----:B------:R-:W-:-:S07]  /*19db0*/  FMUL.FTZ R20, R133, R20 ;  /* 0x0000001485147220 */ /* 0x000fce0000410000 */
.L_x_1349:
        /* <DEDUP_REMOVED lines=10> */
[----:B-----5:R-:W0:Y:S01]  /*19e60*/  S2R R24, SR_TID.X ;  /* 0x0000000000187919 */ /* 0x020e220000002100 */
[----:B------:R-:W-:Y:S01]  /*19e70*/  ULDC.64 UR4, c[0x4][0x38] ;  /* 0x01000e0000047ab9 */ /* 0x000fe20000000a00 */
[----:B------:R-:W2:Y:S04]  /*19e80*/  LDL R37, [R1+0x80] ;  /* 0x0000800001257983 */ /* 0x000ea80000100800 */
[----:B------:R-:W3:Y:S01]  /*19e90*/  LDL R59, [R1+0x5c] ;  /* 0x00005c00013b7983 */ /* 0x000ee20000100800 */
[----:B------:R-:W4:Y:S01]  /*19ea0*/  S2R R35, SR_SWINHI ;  /* 0x0000000000237919 */ /* 0x000f220000002f00 */
[----:B------:R-:W-:Y:S02]  /*19eb0*/  F2FP.BF16.F32.PACK_AB R126, R126, R25 ;  /* 0x000000197e7e723e */ /* 0x000fe400000010ff */
[----:B------:R-:W-:Y:S01]  /*19ec0*/  F2FP.BF16.F32.PACK_AB R15, R15, R96 ;  /* 0x000000600f0f723e */ /* 0x000fe200000010ff */
[----:B------:R-:W3:Y:S01]  /*19ed0*/  LDL R61, [R1+0x48] ;  /* 0x00004800013d7983 */ /* 0x000ee20000100800 */
[----:B------:R-:W-:-:S02]  /*19ee0*/  F2FP.BF16.F32.PACK_AB R8, R8, R97 ;  /* 0x000000610808723e */ /* 0x000fc400000010ff */
[----:B------:R-:W-:Y:S01]  /*19ef0*/  F2FP.BF16.F32.PACK_AB R9, R9, R112 ;  /* 0x000000700909723e */ /* 0x000fe200000010ff */
[----:B------:R-:W3:Y:S01]  /*19f00*/  LDL R55, [R1+0x2c] ;  /* 0x00002c0001377983 */ /* 0x000ee20000100800 */
[----:B------:R-:W-:Y:S02]  /*19f10*/  F2FP.BF16.F32.PACK_AB R12, R12, R113 ;  /* 0x000000710c0c723e */ /* 0x000fe400000010ff */
[----:B------:R-:W-:Y:S01]  /*19f20*/  F2FP.BF16.F32.PACK_AB R3, R92, R3 ;  /* 0x000000035c03723e */ /* 0x000fe200000010ff */
[----:B------:R-:W3:Y:S01]  /*19f30*/  LDL R57, [R1+0x58] ;  /* 0x0000580001397983 */ /* 0x000ee20000100800 */
[----:B0-----:R-:W-:-:S05]  /*19f40*/  IMAD.SHL.U32 R4, R24, 0x4, RZ ;  /* 0x0000000418047824 */ /* 0x001fca00078e00ff */
[----:B------:R-:W-:-:S04]  /*19f50*/  LOP3.LUT R4, R4, 0xc, RZ, 0xc0, !PT ;  /* 0x0000000c04047812 */ /* 0x000fc800078ec0ff */
[----:B------:R-:W-:-:S05]  /*19f60*/  IADD3 R4, P0, R4, UR4, RZ ;  /* 0x0000000404047c10 */ /* 0x000fca000ff1e0ff */
[----:B------:R-:W-:Y:S01]  /*19f70*/  IMAD.X R5, RZ, RZ, UR5, P0 ;  /* 0x00000005ff057e24 */ /* 0x000fe200080e06ff */
[----:B------:R-:W-:Y:S01]  /*19f80*/  F2FP.BF16.F32.PACK_AB R6, R93, R6 ;  /* 0x000000065d06723e */ /* 0x000fe200000010ff */
[----:B------:R-:W-:-:S04]  /*19f90*/  ULDC.64 UR4, c[0x0][0xc00] ;  /* 0x0003000000047ab9 */ /* 0x000fc80000000a00 */
[----:B------:R0:W3:Y:S01]  /*19fa0*/  LDG.E.CONSTANT R5, desc[UR42][R4.64] ;  /* 0x0000002a04057981 */ /* 0x0000e2000c1e9900 */
[----:B------:R-:W-:Y:S02]  /*19fb0*/  F2FP.BF16.F32.PACK_AB R7, R7, R104 ;  /* 0x000000680707723e */ /* 0x000fe400000010ff */
[----:B------:R-:W-:Y:S02]  /*19fc0*/  F2FP.BF16.F32.PACK_AB R10, R10, R105 ;  /* 0x000000690a0a723e */ /* 0x000fe400000010ff */
[----:B------:R-:W-:Y:S02]  /*19fd0*/  F2FP.BF16.F32.PACK_AB R127, R127, R28 ;  /* 0x0000001c7f7f723e */ /* 0x000fe400000010ff */
[----:B------:R-:W-:Y:S02]  /*19fe0*/  F2FP.BF16.F32.PACK_AB R29, R110, R29 ;  /* 0x0000001d6e1d723e */ /* 0x000fe400000010ff */
[----:B------:R-:W-:Y:S02]  /*19ff0*/  F2FP.BF16.F32.PACK_AB R32, R111, R32 ;  /* 0x000000206f20723e */ /* 0x000fe400000010ff */
[----:B0-----:R-:W-:-:S02]  /*1a000*/  LOP3.LUT P0, R4, R24, 0x3, RZ, 0xc0, !PT ;  /* 0x0000000318047812 */ /* 0x001fc4000780c0ff */
[----:B------:R-:W-:Y:S02]  /*1a010*/  MOV R24, R18 ;  /* 0x0000001200187202 */ /* 0x000fe40000000f00 */
[----:B----4-:R-:W-:Y:S02]  /*1a020*/  MOV R25, R35 ;  /* 0x0000002300197202 */ /* 0x010fe40000000f00 */
[----:B------:R-:W-:Y:S02]  /*1a030*/  ISETP.EQ.OR P0, PT, R4, 0x3, !P0 ;  /* 0x000000030400780c */ /* 0x000fe40004702670 */
[----:B------:R-:W-:Y:S02]  /*1a040*/  F2FP.BF16.F32.PACK_AB R27, R118, R27 ;  /* 0x0000001b761b723e */ /* 0x000fe400000010ff */
[----:B------:R-:W-:Y:S02]  /*1a050*/  SEL R38, R15, R8, P0 ;  /* 0x000000080f267207 */ /* 0x000fe40000000000 */
[----:B------:R-:W-:-:S02]  /*1a060*/  SEL R40, R8, R15, P0 ;  /* 0x0000000f08287207 */ /* 0x000fc40000000000 */
        /* <DEDUP_REMOVED lines=9> */
[----:B------:R-:W-:Y:S02]  /*1a100*/  SEL R62, R29, R32, P0 ;  /* 0x000000201d3e7207 */ /* 0x000fe40000000000 */
[----:B------:R-:W-:Y:S02]  /*1a110*/  SEL R64, R27, R30, P0 ;  /* 0x0000001e1b407207 */ /* 0x000fe40000000000 */
[----:B------:R-:W-:-:S02]  /*1a120*/  SEL R50, R11, R14, P0 ;  /* 0x0000000e0b327207 */ /* 0x000fc40000000000 */
[----:B------:R-:W-:Y:S02]  /*1a130*/  SEL R52, R14, R11, P0 ;  /* 0x0000000b0e347207 */ /* 0x000fe40000000000 */
[----:B------:R-:W-:Y:S02]  /*1a140*/  SEL R32, R32, R29, P0 ;  /* 0x0000001d20207207 */ /* 0x000fe40000000000 */
[----:B------:R-:W-:Y:S02]  /*1a150*/  SEL R30, R30, R27, P0 ;  /* 0x0000001b1e1e7207 */ /* 0x000fe40000000000 */
        /* <DEDUP_REMOVED lines=8> */
[----:B------:R-:W-:-:S02]  /*1a1e0*/  SEL R54, R13, R20, P0 ;  /* 0x000000140d367207 */ /* 0x000fc40000000000 */
[----:B------:R-:W-:Y:S02]  /*1a1f0*/  SEL R56, R20, R13, P0 ;  /* 0x0000000d14387207 */ /* 0x000fe40000000000 */
[----:B------:R-:W-:Y:S02]  /*1a200*/  SEL R58, R33, R36, P0 ;  /* 0x00000024213a7207 */ /* 0x000fe40000000000 */
[----:B------:R-:W-:Y:S02]  /*1a210*/  SEL R36, R36, R33, P0 ;  /* 0x0000002124247207 */ /* 0x000fe40000000000 */
[----:B------:R-:W-:Y:S02]  /*1a220*/  SEL R60, R31, R34, P0 ;  /* 0x000000221f3c7207 */ /* 0x000fe40000000000 */
[----:B------:R-:W-:Y:S02]  /*1a230*/  SEL R34, R34, R31, P0 ;  /* 0x0000001f22227207 */ /* 0x000fe40000000000 */
[----:B------:R-:W-:-:S02]  /*1a240*/  SEL R68, R21, R26, P0 ;  /* 0x0000001a15447207 */ /* 0x000fc40000000000 */
[----:B------:R-:W-:Y:S02]  /*1a250*/  SEL R26, R26, R21, P0 ;  /* 0x000000151a1a7207 */ /* 0x000fe40000000000 */
[----:B------:R-:W-:Y:S02]  /*1a260*/  SEL R66, R126, R127, P0 ;  /* 0x0000007f7e427207 */ /* 0x000fe40000000000 */
[----:B------:R-:W-:Y:S01]  /*1a270*/  SEL R126, R127, R126, P0 ;  /* 0x0000007e7f7e7207 */ /* 0x000fe20000000000 */
[----:B--2---:R-:W-:-:S03]  /*1a280*/  IMAD.WIDE R8, R37, 0x2, R24 ;  /* 0x0000000225087825 */ /* 0x004fc600078e0218 */
[C---:B------:R-:W-:Y:S02]  /*1a290*/  LOP3.LUT R3, R8.reuse, 0x180, RZ, 0xc0, !PT ;  /* 0x0000018008037812 */ /* 0x040fe400078ec0ff */
[----:B------:R-:W-:Y:S02]  /*1a2a0*/  IADD3 R10, P5, R8, 0x20, RZ ;  /* 0x00000020080a7810 */ /* 0x000fe40007fbe0ff */
[----:B------:R-:W-:Y:S02]  /*1a2b0*/  SHF.R.U64 R3, R3, 0x3, RZ ;  /* 0x0000000303037819 */ /* 0x000fe400000012ff */
[----:B------:R-:W-:Y:S02]  /*1a2c0*/  LOP3.LUT R6, R10, 0x180, RZ, 0xc0, !PT ;  /* 0x000001800a067812 */ /* 0x000fe400078ec0ff */
[C---:B------:R-:W-:Y:S02]  /*1a2d0*/  IADD3 R14, P4, R8.reuse, 0x3000, RZ ;  /* 0x00003000080e7810 */ /* 0x040fe40007f9e0ff */
[----:B------:R-:W-:-:S02]  /*1a2e0*/  IADD3 R27, P3, R8, 0x3020, RZ ;  /* 0x00003020081b7810 */ /* 0x000fc40007f7e0ff */
[C---:B------:R-:W-:Y:S02]  /*1a2f0*/  IADD3 R29, P2, R8.reuse, 0x6000, RZ ;  /* 0x00006000081d7810 */ /* 0x040fe40007f5e0ff */
[----:B------:R-:W-:Y:S02]  /*1a300*/  IADD3 R70, P1, R8, 0x6020, RZ ;  /* 0x0000602008467810 */ /* 0x000fe40007f3e0ff */
[----:B------:R-:W-:Y:S02]  /*1a310*/  LOP3.LUT R8, R3, R8, RZ, 0x3c, !PT ;  /* 0x0000000803087212 */ /* 0x000fe400078e3cff */
[----:B------:R-:W-:-:S04]  /*1a320*/  SHF.R.U64 R3, R6, 0x3, RZ ;  /* 0x0000000306037819 */ /* 0x000fc800000012ff */
[----:B------:R-:W-:Y:S02]  /*1a330*/  LOP3.LUT R12, R3, R10, RZ, 0x3c, !PT ;  /* 0x0000000a030c7212 */ /* 0x000fe400078e3cff */
[----:B------:R-:W-:Y:S02]  /*1a340*/  LOP3.LUT R3, R14, 0x180, RZ, 0xc0, !PT ;  /* 0x000001800e037812 */ /* 0x000fe400078ec0ff */
[----:B------:R-:W-:Y:S02]  /*1a350*/  LOP3.LUT R10, R29, 0x180, RZ, 0xc0, !PT ;  /* 0x000001801d0a7812 */ /* 0x000fe400078ec0ff */
[----:B------:R-:W-:Y:S02]  /*1a360*/  SHF.R.U64 R3, R3, 0x3, RZ ;  /* 0x0000000303037819 */ /* 0x000fe400000012ff */
[----:B------:R-:W-:Y:S01]  /*1a370*/  SHF.R.U64 R10, R10, 0x3, RZ ;  /* 0x000000030a0a7819 */ /* 0x000fe200000012ff */
[--C-:B------:R-:W-:Y:S01]  /*1a380*/  IMAD.X R15, RZ, RZ, R9.reuse, P4 ;  /* 0x000000ffff0f7224 */ /* 0x100fe200020e0609 */
[----:B------:R-:W-:Y:S01]  /*1a390*/  LOP3.LUT R14, R3, R14, RZ, 0x3c, !PT ;  /* 0x0000000e030e7212 */ /* 0x000fe200078e3cff */
[--C-:B------:R-:W-:Y:S01]  /*1a3a0*/  IMAD.X R11, RZ, RZ, R9.reuse, P2 ;  /* 0x000000ffff0b7224 */ /* 0x100fe200010e0609 */
[----:B------:R-:W-:Y:S01]  /*1a3b0*/  LOP3.LUT R10, R10, R29, RZ, 0x3c, !PT ;  /* 0x0000001d0a0a7212 */ /* 0x000fe200078e3cff */
[--C-:B------:R-:W-:Y:S01]  /*1a3c0*/  IMAD.X R13, RZ, RZ, R9.reuse, P5 ;  /* 0x000000ffff0d7224 */ /* 0x100fe200028e0609 */
[----:B------:R-:W-:Y:S01]  /*1a3d0*/  LOP3.LUT R6, R27, 0x180, RZ, 0xc0, !PT ;  /* 0x000001801b067812 */ /* 0x000fe200078ec0ff */
[--C-:B------:R-:W-:Y:S01]  /*1a3e0*/  IMAD.X R21, RZ, RZ, R9.reuse, P3 ;  /* 0x000000ffff157224 */ /* 0x100fe200018e0609 */
[----:B------:R-:W-:Y:S01]  /*1a3f0*/  LOP3.LUT R31, R70, 0x180, RZ, 0xc0, !PT ;  /* 0x00000180461f7812 */ /* 0x000fe200078ec0ff */
[----:B------:R-:W-:Y:S01]  /*1a400*/  IMAD.X R7, RZ, RZ, R9, P1 ;  /* 0x000000ffff077224 */ /* 0x000fe200008e0609 */
[----:B---3--:R-:W-:-:S02]  /*1a410*/  LOP3.LUT R3, R5, 0x2, RZ, 0x3c, !PT ;  /* 0x0000000205037812 */ /* 0x008fc400078e3cff */
[----:B------:R-:W-:Y:S01]  /*1a420*/  MOV R53, R8 ;  /* 0x0000000800357202 */ /* 0x000fe20000000f00 */
[----:B------:R-:W-:Y:S01]  /*1a430*/  SHFL.IDX PT, R38, R38, R5, 0x1c1f ;  /* 0x001c1f0526267589 */ /* 0x000fe200000e0000 */
[----:B------:R-:W-:Y:S02]  /*1a440*/  MOV R49, R14 ;  /* 0x0000000e00317202 */ /* 0x000fe40000000f00 */
[----:B------:R-:W-:Y:S01]  /*1a450*/  MOV R45, R10 ;  /* 0x0000000a002d7202 */ /* 0x000fe20000000f00 */
[----:B------:R-:W-:Y:S01]  /*1a460*/  SHFL.IDX PT, R8, R4, R5, 0x1c1f ;  /* 0x001c1f0504087589 */ /* 0x000fe200000e0000 */
[----:B------:R-:W-:-:S03]  /*1a470*/  MOV R51, R12 ;  /* 0x0000000c00337202 */ /* 0x000fc60000000f00 */
[----:B------:R-:W0:Y:S01]  /*1a480*/  SHFL.IDX PT, R9, R28, R3, 0x1c1f ;  /* 0x001c1f031c097589 */ /* 0x000e2200000e0000 */
[----:B------:R-:W-:-:S03]  /*1a490*/  SHF.R.U64 R6, R6, 0x3, RZ ;  /* 0x0000000306067819 */ /* 0x000fc600000012ff */
[----:B------:R-:W2:Y:S01]  /*1a4a0*/  SHFL.IDX PT, R11, R40, R3, 0x1c1f ;  /* 0x001c1f03280b7589 */ /* 0x000ea200000e0000 */
[----:B------:R-:W-:-:S03]  /*1a4b0*/  SHF.R.U64 R31, R31, 0x3, RZ ;  /* 0x000000031f1f7819 */ /* 0x000fc600000012ff */
[----:B------:R-:W-:Y:S04]  /*1a4c0*/  SHFL.IDX PT, R58, R58, R5, 0x1c1f ;  /* 0x001c1f053a3a7589 */ /* 0x000fe800000e0000 */
[----:B------:R3:W4:Y:S04]  /*1a4d0*/  SHFL.IDX PT, R15, R36, R3, 0x1c1f ;  /* 0x001c1f03240f7589 */ /* 0x00072800000e0000 */
[----:B------:R-:W-:Y:S04]  /*1a4e0*/  SHFL.IDX PT, R42, R42, R5, 0x1c1f ;  /* 0x001c1f052a2a7589 */ /* 0x000fe800000e0000 */
[----:B------:R-:W1:Y:S04]  /*1a4f0*/  SHFL.IDX PT, R13, R44, R3, 0x1c1f ;  /* 0x001c1f032c0d7589 */ /* 0x000e6800000e0000 */
[----:B------:R-:W-:Y:S04]  /*1a500*/  SHFL.IDX PT, R60, R60, R5, 0x1c1f ;  /* 0x001c1f053c3c7589 */ /* 0x000fe800000e0000 */
[----:B------:R-:W1:Y:S04]  /*1a510*/  SHFL.IDX PT, R33, R34, R3, 0x1c1f ;  /* 0x001c1f0322217589 */ /* 0x000e6800000e0000 */
[----:B------:R-:W-:Y:S04]  /*1a520*/  SHFL.IDX PT, R62, R62, R5, 0x1c1f ;  /* 0x001c1f053e3e7589 */ /* 0x000fe800000e0000 */
[----:B------:R-:W1:Y:S01]  /*1a530*/  SHFL.IDX PT, R35, R32, R3, 0x1c1f ;  /* 0x001c1f0320237589 */ /* 0x000e6200000e0000 */
[----:B------:R-:W-:Y:S01]  /*1a540*/  LOP3.LUT R20, R6, R27, RZ, 0x3c, !PT ;  /* 0x0000001b06147212 */ /* 0x000fe200078e3cff */
[----:B---3--:R-:W3:Y:S01]  /*1a550*/  LDC R36, c[0x0][0xbe8] ;  /* 0x0002fa00ff247b82 */ /* 0x008ee20000000800 */
[----:B------:R-:W-:Y:S01]  /*1a560*/  LOP3.LUT R6, R31, R70, RZ, 0x3c, !PT ;  /* 0x000000461f067212 */ /* 0x000fe200078e3cff */
[----:B------:R-:W-:Y:S04]  /*1a570*/  SHFL.IDX PT, R46, R46, R5, 0x1c1f ;  /* 0x001c1f052e2e7589 */ /* 0x000fe800000e0000 */
[----:B------:R-:W-:Y:S04]  /*1a580*/  SHFL.IDX PT, R50, R50, R5, 0x1c1f ;  /* 0x001c1f0532327589 */ /* 0x000fe800000e0000 */
[----:B------:R-:W-:Y:S04]  /*1a590*/  SHFL.IDX PT, R54, R54, R5, 0x1c1f ;  /* 0x001c1f0536367589 */ /* 0x000fe800000e0000 */
[----:B------:R-:W-:Y:S04]  /*1a5a0*/  SHFL.IDX PT, R64, R64, R5, 0x1c1f ;  /* 0x001c1f0540407589 */ /* 0x000fe800000e0000 */
[----:B------:R-:W-:Y:S04]  /*1a5b0*/  SHFL.IDX PT, R66, R66, R5, 0x1c1f ;  /* 0x001c1f0542427589 */ /* 0x000fe800000e0000 */
[----:B------:R4:W-:Y:S04]  /*1a5c0*/  SHFL.IDX PT, R68, R68, R5, 0x1c1f ;  /* 0x001c1f0544447589 */ /* 0x0009e800000e0000 */
[----:B------:R-:W3:Y:S04]  /*1a5d0*/  SHFL.IDX PT, R27, R48, R3, 0x1c1f ;  /* 0x001c1f03301b7589 */ /* 0x000ee800000e0000 */
[----:B------:R-:W3:Y:S04]  /*1a5e0*/  SHFL.IDX PT, R29, R52, R3, 0x1c1f ;  /* 0x001c1f03341d7589 */ /* 0x000ee800000e0000 */
[----:B------:R-:W3:Y:S04]  /*1a5f0*/  SHFL.IDX PT, R31, R56, R3, 0x1c1f ;  /* 0x001c1f03381f7589 */ /* 0x000ee800000e0000 */
[----:B------:R-:W3:Y:S04]  /*1a600*/  SHFL.IDX PT, R37, R30, R3, 0x1c1f ;  /* 0x001c1f031e257589 */ /* 0x000ee800000e0000 */
[----:B------:R-:W3:Y:S04]  /*1a610*/  SHFL.IDX PT, R39, R126, R3, 0x1c1f ;  /* 0x001c1f037e277589 */ /* 0x000ee800000e0000 */
[----:B------:R-:W3:Y:S01]  /*1a620*/  SHFL.IDX PT, R41, R26, R3, 0x1c1f ;  /* 0x001c1f031a297589 */ /* 0x000ee200000e0000 */
[----:B------:R-:W-:-:S02]  /*1a630*/  MOV R43, R6 ;  /* 0x00000006002b7202 */ /* 0x000fc40000000f00 */
[----:B0-----:R-:W-:Y:S02]  /*1a640*/  SEL R4, R8, R9, P0 ;  /* 0x0000000908047207 */ /* 0x001fe40000000000 */
[----:B------:R-:W-:Y:S02]  /*1a650*/  SEL R6, R9, R8, P0 ;  /* 0x0000000809067207 */ /* 0x000fe40000000000 */
[----:B------:R-:W-:Y:S02]  /*1a660*/  MOV R47, R20 ;  /* 0x00000014002f7202 */ /* 0x000fe40000000f00 */
[----:B--2---:R-:W-:Y:S01]  /*1a670*/  SEL R8, R38, R11, P0 ;  /* 0x0000000b26087207 */ /* 0x004fe20000000000 */
[----:B------:R-:W0:Y:S01]  /*1a680*/  LDC.64 R20, c[0x0][0xc00] ;  /* 0x00030000ff147b82 */ /* 0x000e220000000a00 */
[----:B------:R-:W-:Y:S02]  /*1a690*/  SEL R10, R11, R38, P0 ;  /* 0x000000260b0a7207 */ /* 0x000fe40000000000 */
[----:B----4-:R-:W-:-:S02]  /*1a6a0*/  SEL R5, R58, R15, P0 ;  /* 0x0000000f3a057207 */ /* 0x010fc40000000000 */
[----:B------:R-:W-:-:S03]  /*1a6b0*/  SEL R7, R15, R58, P0 ;  /* 0x0000003a0f077207 */ /* 0x000fc60000000000 */
[----:B------:R-:W-:Y:S01]  /*1a6c0*/  BAR.SYNC.DEFER_BLOCKING 0x1, 0x180 ;  /* 0x0046000000007b1d */ /* 0x000fe20000010000 */
[----:B-1----:R-:W-:Y:S02]  /*1a6d0*/  SEL R12, R42, R13, P0 ;  /* 0x0000000d2a0c7207 */ /* 0x002fe40000000000 */
[----:B------:R-:W-:Y:S02]  /*1a6e0*/  SEL R14, R13, R42, P0 ;  /* 0x0000002a0d0e7207 */ /* 0x000fe40000000000 */
[----:B------:R-:W-:Y:S02]  /*1a6f0*/  SEL R9, R60, R33, P0 ;  /* 0x000000213c097207 */ /* 0x000fe40000000000 */
[----:B------:R-:W-:Y:S02]  /*1a700*/  SEL R11, R33, R60, P0 ;  /* 0x0000003c210b7207 */ /* 0x000fe40000000000 */
[----:B------:R-:W-:Y:S02]  /*1a710*/  SEL R13, R62, R35, P0 ;  /* 0x000000233e0d7207 */ /* 0x000fe40000000000 */
[----:B------:R-:W-:-:S02]  /*1a720*/  SEL R15, R35, R62, P0 ;  /* 0x0000003e230f7207 */ /* 0x000fc40000000000 */
[----:B------:R-:W-:-:S04]  /*1a730*/  ISETP.NE.U32.AND P2, PT, RZ, UR4, PT ;  /* 0x00000004ff007c0c */ /* 0x000fc8000bf45070 */
[----:B------:R-:W-:Y:S01]  /*1a740*/  ISETP.NE.AND.EX P2, PT, RZ, UR5, PT, P2 ;  /* 0x00000005ff007c0c */ /* 0x000fe2000bf45320 */
[----:B------:R-:W-:Y:S01]  /*1a750*/  ULDC.64 UR4, c[0x0][0xc08] ;  /* 0x0003020000047ab9 */ /* 0x000fe20000000a00 */
[----:B------:R3:W-:Y:S04]  /*1a760*/  STSM.16.M88.4 [R53], R4 ;  /* 0x0000000435007844 */ /* 0x0007e80000000200 */
[----:B------:R1:W-:Y:S04]  /*1a770*/  STSM.16.M88.4 [R51], R8 ;  /* 0x0000000833007844 */ /* 0x0003e80000000200 */
[----:B------:R2:W-:Y:S01]  /*1a780*/  STSM.16.M88.4 [R49], R12 ;  /* 0x0000000c31007844 */ /* 0x0005e20000000200 */
[----:B---3--:R-:W-:-:S02]  /*1a790*/  SEL R4, R46, R27, P0 ;  /* 0x0000001b2e047207 */ /* 0x008fc40000000000 */
[----:B------:R-:W-:Y:S02]  /*1a7a0*/  SEL R6, R27, R46, P0 ;  /* 0x0000002e1b067207 */ /* 0x000fe40000000000 */
[----:B-1----:R-:W-:Y:S02]  /*1a7b0*/  SEL R8, R50, R29, P0 ;  /* 0x0000001d32087207 */ /* 0x002fe40000000000 */
[----:B------:R-:W-:Y:S02]  /*1a7c0*/  SEL R10, R29, R50, P0 ;  /* 0x000000321d0a7207 */ /* 0x000fe40000000000 */
[----:B--2---:R-:W-:Y:S02]  /*1a7d0*/  SEL R12, R54, R31, P0 ;  /* 0x0000001f360c7207 */ /* 0x004fe40000000000 */
[----:B------:R-:W-:Y:S02]  /*1a7e0*/  SEL R14, R31, R54, P0 ;  /* 0x000000361f0e7207 */ /* 0x000fe40000000000 */
[----:B------:R-:W-:-:S02]  /*1a7f0*/  SEL R5, R64, R37, P0 ;  /* 0x0000002540057207 */ /* 0x000fc40000000000 */
[----:B------:R-:W-:Y:S02]  /*1a800*/  SEL R7, R37, R64, P0 ;  /* 0x0000004025077207 */ /* 0x000fe40000000000 */
[----:B------:R-:W-:Y:S02]  /*1a810*/  SEL R9, R66, R39, P0 ;  /* 0x0000002742097207 */ /* 0x000fe40000000000 */
[----:B------:R-:W-:Y:S02]  /*1a820*/  SEL R11, R39, R66, P0 ;  /* 0x00000042270b7207 */ /* 0x000fe40000000000 */
[----:B------:R-:W-:Y:S02]  /*1a830*/  SEL R13, R68, R41, P0 ;  /* 0x00000029440d7207 */ /* 0x000fe40000000000 */
[----:B------:R-:W-:Y:S02]  /*1a840*/  SEL R15, R41, R68, P0 ;  /* 0x00000044290f7207 */ /* 0x000fe40000000000 */
[----:B------:R-:W-:-:S04]  /*1a850*/  ISETP.NE.U32.AND P0, PT, RZ, UR4, PT ;  /* 0x00000004ff007c0c */ /* 0x000fc8000bf05070 */
[----:B------:R-:W-:Y:S01]  /*1a860*/  ISETP.NE.AND.EX P0, PT, RZ, UR5, PT, P0 ;  /* 0x00000005ff007c0c */ /* 0x000fe2000bf05300 */
[----:B0-----:R-:W-:Y:S01]  /*1a870*/  IMAD.WIDE R26, R59, 0x4, R20 ;  /* 0x000000043b1a7825 */ /* 0x001fe200078e0214 */
[----:B------:R0:W-:Y:S04]  /*1a880*/  STSM.16.M88.4 [R47], R4 ;  /* 0x000000042f007844 */ /* 0x0001e80000000200 */
[----:B------:R1:W-:Y:S07]  /*1a890*/  STSM.16.M88.4 [R45], R8 ;  /* 0x000000082d007844 */ /* 0x0003ee0000000200 */
[----:B------:R-:W0:Y:S01]  /*1a8a0*/  @P0 LDC.64 R20, c[0x0][0xc08] ;  /* 0x00030200ff140b82 */ /* 0x000e220000000a00 */
[----:B------:R2:W-:Y:S01]  /*1a8b0*/  STSM.16.M88.4 [R43], R12 ;  /* 0x0000000c2b007844 */ /* 0x0005e20000000200 */
[----:B------:R-:W-:Y:S01]  /*1a8c0*/  ULDC UR4, c[0x0][0xa88] ;  /* 0x0002a20000047ab9 */ /* 0x000fe20000000800 */
[----:B------:R-:W-:-:S05]  /*1a8d0*/  IMAD.MOV.U32 R3, RZ, RZ, RZ ;  /* 0x000000ffff037224 */ /* 0x000fca00078e00ff */
[----:B------:R-:W-:Y:S01]  /*1a8e0*/  BAR.SYNC.DEFER_BLOCKING 0x1, 0x180 ;  /* 0x0046000000007b1d */ /* 0x000fe20000010000 */
[----:B------:R-:W-:Y:S02]  /*1a8f0*/  IMAD.U32 R39, RZ, RZ, UR4 ;  /* 0x00000004ff277e24 */ /* 0x000fe4000f8e00ff */
[----:B0-----:R-:W-:-:S03]  /*1a900*/  @P0 IMAD.WIDE R4, R59, 0x4, R20 ;  /* 0x000000043b040825 */ /* 0x001fc600078e0214 */
[----:B------:R0:W5:Y:S04]  /*1a910*/  @P2 LDG.E R3, desc[UR42][R26.64] ;  /* 0x0000002a1a032981 */ /* 0x000168000c1e1900 */
[----:B------:R0:W5:Y:S01]  /*1a920*/  @P0 LDG.E R39, desc[UR42][R4.64] ;  /* 0x0000002a04270981 */ /* 0x000162000c1e1900 */
[----:B------:R-:W-:-:S13]  /*1a930*/  ISETP.NE.AND P1, PT, R36, 0x1, PT ;  /* 0x000000012400780c */ /* 0x000fda0003f25270 */
[----:B------:R-:W3:Y:S08]  /*1a940*/  @P1 LDC R6, c[0x0][0xbec] ;  /* 0x0002fb00ff061b82 */ /* 0x000ef00000000800 */
[----:B-1----:R-:W1:Y:S01]  /*1a950*/  @P1 LDC R9, c[0x0][0xbf0] ;  /* 0x0002fc00ff091b82 */ /* 0x002e620000000800 */
[----:B--2---:R-:W-:Y:S01]  /*1a960*/  IMAD.IADD R13, R61, 0x1, R55 ;  /* 0x000000013d0d7824 */ /* 0x004fe200078e0237 */
[----:B------:R-:W-:-:S03]  /*1a970*/  SHF.R.S32.HI R37, RZ, 0x1f, R57 ;  /* 0x0000001fff257819 */ /* 0x000fc60000011439 */
[----:B------:R-:W-:Y:S02]  /*1a980*/  IMAD.MOV.U32 R7, RZ, RZ, R13 ;  /* 0x000000ffff077224 */ /* 0x000fe400078e000d */
[----:B---3--:R-:W-:Y:S01]  /*1a990*/  @P1 IMAD.HI.U32 R6, R13, R6, RZ ;  /* 0x000000060d061227 */ /* 0x008fe200078e00ff */
[----:B0-----:R-:W-:Y:S06]  /*1a9a0*/  @P0 BRA `(.L_x_1469) ;  /* 0x0000000000100947 */ /* 0x001fec0003800000 */
[----:B------:R-:W-:Y:S05]  /*1a9b0*/  @!P2 BRA `(.L_x_1469) ;  /* 0x00000000000ca947 */ /* 0x000fea0003800000 */
[----:B------:R-:W2:Y:S04]  /*1a9c0*/  LDG.E R4, desc[UR42][R26.64] ;  /* 0x0000002a1a047981 */ /* 0x000ea8000c1e1900 */
[----:B-----5:R-:W2:Y:S02]  /*1a9d0*/  LDG.E R39, desc[UR42][R26.64+0x4] ;  /* 0x0000042a1a277981 */ /* 0x020ea4000c1e1900 */
[----:B--2---:R-:W-:-:S07]  /*1a9e0*/  IMAD.IADD R39, R39, 0x1, -R4 ;  /* 0x0000000127277824 */ /* 0x004fce00078e0a04 */
.L_x_1469:
[----:B------:R-:W2:Y:S01]  /*1a9f0*/  LDL R50, [R1+0x54] ;  /* 0x0000540001327983 */ /* 0x000ea20000100800 */
[----:B------:R-:W-:-:S03]  /*1aa00*/  ULDC.64 UR4, c[0x0][0xb90] ;  /* 0x0002e40000047ab9 */ /* 0x000fc60000000a00 */
[----:B------:R-:W3:Y:S01]  /*1aa10*/  LDL R14, [R1+0x7c] ;  /* 0x00007c00010e7983 */ /* 0x000ee20000100800 */
[----:B------:R-:W0:Y:S01]  /*1aa20*/  S2R R4, SR_TID.X ;  /* 0x0000000000047919 */ /* 0x000e220000002100 */
[----:B------:R-:W4:Y:S01]  /*1aa30*/  S2R R15, SR_TID.X ;  /* 0x00000000000f7919 */ /* 0x000f220000002100 */
[--C-:B-----5:R-:W-:Y:S01]  /*1aa40*/  SHF.R.S32.HI R21, RZ, 0x1f, R3.reuse ;  /* 0x0000001fff157819 */ /* 0x120fe20000011403 */
[----:B------:R-:W-:Y:S01]  /*1aa50*/  IMAD.MOV.U32 R20, RZ, RZ, R3 ;  /* 0x000000ffff147224 */ /* 0x000fe200078e0003 */
[----:B-1----:R-:W-:Y:S02]  /*1aa60*/  @P1 SHF.R.U32.HI R7, RZ, R9, R6 ;  /* 0x00000009ff071219 */ /* 0x002fe40000011606 */
[----:B------:R-:W-:Y:S01]  /*1aa70*/  SHF.R.S32.HI R38, RZ, 0x1f, R59 ;  /* 0x0000001fff267819 */ /* 0x000fe2000001143b */
[----:B------:R-:W-:Y:S01]  /*1aa80*/  IMAD R39, R39, R36, RZ ;  /* 0x0000002427277224 */ /* 0x000fe200078e02ff */
[----:B------:R1:W5:Y:S01]  /*1aa90*/  LDL R49, [R1+0x88] ;  /* 0x0000880001317983 */ /* 0x0003620000100800 */
[----:B------:R-:W1:Y:S03]  /*1aaa0*/  @P1 LDC R45, c[0x0][0xbec] ;  /* 0x0002fb00ff2d1b82 */ /* 0x000e660000000800 */
[----:B------:R0:W5:Y:S02]  /*1aab0*/  LDL R48, [R1+0x64] ;  /* 0x0000640001307983 */ /* 0x0001640000100800 */
[----:B0-----:R-:W-:-:S05]  /*1aac0*/  VIADD R47, R4, 0xffffff80 ;  /* 0xffffff80042f7836 */ /* 0x001fca0000000000 */
[----:B------:R-:W-:-:S04]  /*1aad0*/  SHF.R.S32.HI R51, RZ, 0x1f, R47 ;  /* 0x0000001fff337819 */ /* 0x000fc8000001142f */
[----:B------:R-:W-:Y:S01]  /*1aae0*/  LEA.HI R51, R51, R47, RZ, 0x2 ;  /* 0x0000002f33337211 */ /* 0x000fe200078f10ff */
[----:B------:R-:W-:-:S03]  /*1aaf0*/  IMAD R4, R37, UR4, RZ ;  /* 0x0000000425047c24 */ /* 0x000fc6000f8e02ff */
[----:B------:R-:W-:Y:S01]  /*1ab00*/  SHF.R.S32.HI R51, RZ, 0x2, R51 ;  /* 0x00000002ff337819 */ /* 0x000fe20000011433 */
[C---:B------:R-:W-:Y:S02]  /*1ab10*/  IMAD R11, R57.reuse, UR5, R4 ;  /* 0x00000005390b7c24 */ /* 0x040fe4000f8e0204 */
[----:B------:R-:W-:Y:S01]  /*1ab20*/  IMAD.WIDE.U32 R4, R57, UR4, R20 ;  /* 0x0000000439047c25 */ /* 0x000fe2000f8e0014 */
[----:B------:R-:W-:Y:S01]  /*1ab30*/  SEL R38, R38, RZ, !P2 ;  /* 0x000000ff26267207 */ /* 0x000fe20005000000 */
[----:B------:R-:W-:Y:S01]  /*1ab40*/  ULDC.64 UR4, c[0x0][0xb98] ;  /* 0x0002e60000047ab9 */ /* 0x000fe20000000a00 */
[----:B------:R-:W-:Y:S01]  /*1ab50*/  SEL R20, R59, RZ, !P2 ;  /* 0x000000ff3b147207 */ /* 0x000fe20005000000 */
[----:B------:R-:W-:Y:S02]  /*1ab60*/  IMAD.IADD R5, R5, 0x1, R11 ;  /* 0x0000000105057824 */ /* 0x000fe400078e020b */
[----:B------:R-:W-:Y:S02]  /*1ab70*/  IMAD R11, R38, UR4, RZ ;  /* 0x00000004260b7c24 */ /* 0x000fe4000f8e02ff */
[----:B------:R-:W-:-:S04]  /*1ab80*/  IMAD.WIDE.U32 R4, R20, UR4, R4 ;  /* 0x0000000414047c25 */ /* 0x000fc8000f8e0004 */
[----:B------:R-:W-:Y:S01]  /*1ab90*/  IMAD R10, R20, UR5, R11 ;  /* 0x00000005140a7c24 */ /* 0x000fe2000f8e020b */
[----:B------:R-:W-:Y:S01]  /*1aba0*/  SHF.R.S32.HI R11, RZ, 0x1f, R7 ;  /* 0x0000001fff0b7819 */ /* 0x000fe20000011407 */
[----:B------:R-:W-:Y:S01]  /*1abb0*/  ULDC.64 UR4, c[0x0][0xb88] ;  /* 0x0002e20000047ab9 */ /* 0x000fe20000000a00 */
[----:B------:R-:W-:Y:S01]  /*1abc0*/  IADD3 R4, P0, R7, R4, RZ ;  /* 0x0000000407047210 */ /* 0x000fe20007f1e0ff */
[----:B----4-:R-:W-:-:S03]  /*1abd0*/  VIADD R30, R15, 0xffffff80 ;  /* 0xffffff800f1e7836 */ /* 0x010fc60000000000 */
[----:B------:R-:W-:Y:S02]  /*1abe0*/  IADD3.X R5, R11, R5, R10, P0, !PT ;  /* 0x000000050b057210 */ /* 0x000fe400007fe40a */
        /* <DEDUP_REMOVED lines=9> */
[----:B--2---:R-:W-:-:S04]  /*1ac80*/  IMAD R9, R51, 0x20, R50 ;  /* 0x0000002033097824 */ /* 0x004fc800078e0232 */
[----:B------:R-:W-:-:S04]  /*1ac90*/  IMAD.WIDE R24, R9, 0x2, R24 ;  /* 0x0000000209187825 */ /* 0x000fc800078e0218 */
[----:B------:R-:W-:-:S04]  /*1aca0*/  IMAD.MOV R9, RZ, RZ, -R7 ;  /* 0x000000ffff097224 */ /* 0x000fc800078e0a07 */
[----:B------:R-:W-:-:S05]  /*1acb0*/  IMAD R9, R36, R9, R13 ;  /* 0x0000000924097224 */ /* 0x000fca00078e020d */
[----:B------:R-:W-:Y:S01]  /*1acc0*/  SHF.R.S32.HI R6, RZ, 0x1f, R9 ;  /* 0x0000001fff067819 */ /* 0x000fe20000011409 */
[----:B------:R-:W-:-:S04]  /*1acd0*/  IMAD.WIDE.U32 R4, R9, UR4, R4 ;  /* 0x0000000409047c25 */ /* 0x000fc8000f8e0004 */
[----:B------:R-:W-:-:S04]  /*1ace0*/  IMAD R6, R6, UR4, RZ ;  /* 0x0000000406067c24 */ /* 0x000fc8000f8e02ff */
[----:B------:R-:W-:Y:S01]  /*1acf0*/  IMAD R7, R9, UR5, R6 ;  /* 0x0000000509077c24 */ /* 0x000fe2000f8e0206 */
[----:B------:R-:W-:Y:S02]  /*1ad00*/  ULDC.64 UR4, c[0x0][0xb50] ;  /* 0x0002d40000047ab9 */ /* 0x000fe40000000a00 */
[----:B------:R-:W-:Y:S01]  /*1ad10*/  LEA R6, P0, R4, UR4, 0x2 ;  /* 0x0000000404067c11 */ /* 0x000fe2000f8010ff */
[----:B------:R-:W-:-:S05]  /*1ad20*/  IMAD.IADD R5, R5, 0x1, R7 ;  /* 0x0000000105057824 */ /* 0x000fca00078e0207 */
[----:B------:R-:W-:Y:S01]  /*1ad30*/  LEA.HI.X R10, R4, UR5, R5, 0x2, P0 ;  /* 0x00000005040a7c11 */ /* 0x000fe200080f1405 */
[----:B------:R-:W-:Y:S01]  /*1ad40*/  SHFL.IDX PT, R40, R6, RZ, 0x1c1f ;  /* 0x001c1fff06287589 */ /* 0x000fe200000e0000 */
[----:B------:R-:W-:Y:S01]  /*1ad50*/  IADD3 R13, P2, R24, 0x1800, RZ ;  /* 0x00001800180d7810 */ /* 0x000fe20007f5e0ff */
[----:B---3--:R-:W-:Y:S01]  /*1ad60*/  IMAD.IADD R14, R14, 0x1, R55 ;  /* 0x000000010e0e7824 */ /* 0x008fe200078e0237 */
[----:B------:R-:W-:Y:S01]  /*1ad70*/  ULDC.64 UR4, c[0x0][0xaa0] ;  /* 0x0002a80000047ab9 */ /* 0x000fe20000000a00 */
[----:B------:R-:W2:Y:S01]  /*1ad80*/  SHFL.IDX PT, R41, R10, RZ, 0x1c1f ;  /* 0x001c1fff0a297589 */ /* 0x000ea200000e0000 */
[----:B------:R-:W-:Y:S01]  /*1ad90*/  LOP3.LUT P0, RZ, R15, 0x3, RZ, 0xc0, !PT ;  /* 0x000000030fff7812 */ /* 0x000fe2000780c0ff */
[----:B------:R-:W-:-:S03]  /*1ada0*/  IMAD.X R9, RZ, RZ, R25, P2 ;  /* 0x000000ffff097224 */ /* 0x000fc600010e0619 */
[----:B------:R-:W-:-:S13]  /*1adb0*/  ISETP.GE.OR P2, PT, R14, R39, P0 ;  /* 0x000000270e00720c */ /* 0x000fda0000746670 */
[----:B--2---:R2:W-:Y:S02]  /*1adc0*/  @!P2 ST.E desc[UR42][R40.64], R0 ;  /* 0x000000002800a985 */ /* 0x0045e4000c10192a */
[----:B--2---:R-:W-:Y:S02]  /*1add0*/  IMAD R0, R46, 0x60, R51 ;  /* 0x000000602e007824 */ /* 0x004fe400078e0233 */
[----:B------:R-:W-:Y:S04]  /*1ade0*/  SHFL.IDX PT, R42, R6, 0x1, 0x1c1f ;  /* 0x003c1f00062a7f89 */ /* 0x000fe800000e0000 */
[----:B------:R-:W2:Y:S01]  /*1adf0*/  SHFL.IDX PT, R43, R10, 0x1, 0x1c1f ;  /* 0x003c1f000a2b7f89 */ /* 0x000ea200000e0000 */
[----:B------:R-:W-:Y:S01]  /*1ae00*/  VIADD R4, R14, 0x8 ;  /* 0x000000080e047836 */ /* 0x000fe20000000000 */
[----:B------:R-:W3:Y:S02]  /*1ae10*/  @P1 LDC R41, c[0x0][0xbf0] ;  /* 0x0002fc00ff291b82 */ /* 0x000ee40000000800 */
[----:B------:R0:W5:Y:S02]  /*1ae20*/  LDL R46, [R1+0x68] ;  /* 0x00006800012e7983 */ /* 0x0001640000100800 */
[----:B------:R-:W-:Y:S01]  /*1ae30*/  ISETP.GE.OR P0, PT, R4, R39, P0 ;  /* 0x000000270400720c */ /* 0x000fe20000706670 */
[----:B------:R-:W-:Y:S01]  /*1ae40*/  IMAD R44, R21, UR4, RZ ;  /* 0x00000004152c7c24 */ /* 0x000fe2000f8e02ff */
[----:B------:R-:W-:-:S03]  /*1ae50*/  LOP3.LUT R8, R13, 0x180, RZ, 0xc0, !PT ;  /* 0x000001800d087812 */ /* 0x000fc600078ec0ff */
[----:B------:R-:W-:Y:S01]  /*1ae60*/  IMAD R21, R3, UR5, R44 ;  /* 0x0000000503157c24 */ /* 0x000fe2000f8e022c */
[----:B------:R-:W-:Y:S01]  /*1ae70*/  SHF.R.U64 R8, R8, 0x3, RZ ;  /* 0x0000000308087819 */ /* 0x000fe200000012ff */
[----:B------:R-:W-:Y:S01]  /*1ae80*/  IMAD.IADD R40, R55, 0x1, R0 ;  /* 0x0000000137287824 */ /* 0x000fe200078e0200 */
[----:B------:R-:W-:Y:S02]  /*1ae90*/  IADD3 R27, P5, R24, 0x4800, RZ ;  /* 0x00004800181b7810 */ /* 0x000fe40007fbe0ff */
[----:B------:R-:W-:-:S03]  /*1aea0*/  LOP3.LUT R8, R8, R13, RZ, 0x3c, !PT ;  /* 0x0000000d08087212 */ /* 0x000fc600078e3cff */
[----:B--2---:R2:W-:Y:S01]  /*1aeb0*/  @!P0 ST.E desc[UR42][R42.64], R2 ;  /* 0x000000022a008985 */ /* 0x0045e2000c10192a */
[C---:B------:R-:W-:Y:S02]  /*1aec0*/  IADD3 R13, P6, R24.reuse, 0x3000, RZ ;  /* 0x00003000180d7810 */ /* 0x040fe40007fde0ff */
[----:B------:R-:W-:Y:S01]  /*1aed0*/  IADD3 R29, P4, R24, 0x6000, RZ ;  /* 0x00006000181d7810 */ /* 0x000fe20007f9e0ff */
[----:B-1----:R-:W-:-:S04]  /*1aee0*/  @P1 IMAD.HI.U32 R0, R40, R45, RZ ;  /* 0x0000002d28001227 */ /* 0x002fc800078e00ff */
[----:B--2---:R-:W-:Y:S01]  /*1aef0*/  IMAD.WIDE.U32 R2, R3, UR4, RZ ;  /* 0x0000000403027c25 */ /* 0x004fe2000f8e00ff */
[----:B------:R-:W-:Y:S01]  /*1af00*/  ULDC.64 UR4, c[0x0][0xae8] ;  /* 0x0002ba0000047ab9 */ /* 0x000fe20000000a00 */
[----:B------:R-:W-:Y:S01]  /*1af10*/  IADD3 R7, P3, R24, 0x7800, RZ ;  /* 0x0000780018077810 */ /* 0x000fe20007f7e0ff */
[----:B------:R-:W5:Y:S01]  /*1af20*/  LD.E.128 R8, desc[UR42][R8.64] ;  /* 0x0000002a08087980 */ /* 0x000f62000c101d00 */
[----:B------:R-:W-:Y:S02]  /*1af30*/  IMAD.IADD R3, R3, 0x1, R21 ;  /* 0x0000000103037824 */ /* 0x000fe400078e0215 */
[----:B------:R-:W-:Y:S02]  /*1af40*/  IMAD R37, R37, UR4, RZ ;  /* 0x0000000425257c24 */ /* 0x000fe4000f8e02ff */
[----:B------:R-:W-:Y:S01]  /*1af50*/  IMAD.WIDE.U32 R2, R57, UR4, R2 ;  /* 0x0000000439027c25 */ /* 0x000fe2000f8e0002 */
[----:B------:R-:W-:-:S03]  /*1af60*/  LOP3.LUT R12, R13, 0x180, RZ, 0xc0, !PT ;  /* 0x000001800d0c7812 */ /* 0x000fc600078ec0ff */
[----:B------:R-:W-:Y:S01]  /*1af70*/  IMAD R37, R57, UR5, R37 ;  /* 0x0000000539257c24 */ /* 0x000fe2000f8e0225 */
[----:B------:R-:W-:Y:S01]  /*1af80*/  LOP3.LUT R26, R27, 0x180, RZ, 0xc0, !PT ;  /* 0x000001801b1a7812 */ /* 0x000fe200078ec0ff */
[----:B------:R-:W-:Y:S01]  /*1af90*/  ULDC.64 UR4, c[0x0][0xaf0] ;  /* 0x0002bc0000047ab9 */ /* 0x000fe20000000a00 */
[----:B------:R-:W-:Y:S01]  /*1afa0*/  LOP3.LUT R28, R29, 0x180, RZ, 0xc0, !PT ;  /* 0x000001801d1c7812 */ /* 0x000fe200078ec0ff */
[----:B------:R-:W-:Y:S01]  /*1afb0*/  IMAD.IADD R3, R3, 0x1, R37 ;  /* 0x0000000103037824 */ /* 0x000fe200078e0225 */
[----:B------:R-:W-:Y:S01]  /*1afc0*/  LOP3.LUT R5, R24, 0x180, RZ, 0xc0, !PT ;  /* 0x0000018018057812 */ /* 0x000fe200078ec0ff */
[----:B------:R-:W-:Y:S01]  /*1afd0*/  IMAD.MOV.U32 R37, RZ, RZ, R40 ;  /* 0x000000ffff257224 */ /* 0x000fe200078e0028 */
[----:B------:R-:W-:Y:S01]  /*1afe0*/  LOP3.LUT R6, R7, 0x180, RZ, 0xc0, !PT ;  /* 0x0000018007067812 */ /* 0x000fe200078ec0ff */
[----:B------:R-:W-:Y:S01]  /*1aff0*/  IMAD R21, R38, UR4, RZ ;  /* 0x0000000426157c24 */ /* 0x000fe2000f8e02ff */
[----:B---3--:R-:W-:Y:S02]  /*1b000*/  @P1 SHF.R.U32.HI R37, RZ, R41, R0 ;  /* 0x00000029ff251219 */ /* 0x008fe40000011600 */
[----:B------:R-:W-:-:S02]  /*1b010*/  SHF.R.U64 R12, R12, 0x3, RZ ;  /* 0x000000030c0c7819 */ /* 0x000fc400000012ff */
[----:B------:R-:W-:Y:S02]  /*1b020*/  SHF.R.U64 R26, R26, 0x3, RZ ;  /* 0x000000031a1a7819 */ /* 0x000fe400000012ff */
[----:B------:R-:W-:Y:S02]  /*1b030*/  SHF.R.U64 R28, R28, 0x3, RZ ;  /* 0x000000031c1c7819 */ /* 0x000fe400000012ff */
[----:B------:R-:W-:Y:S01]  /*1b040*/  SHF.R.U64 R5, R5, 0x3, RZ ;  /* 0x0000000305057819 */ /* 0x000fe200000012ff */
[----:B------:R-:W-:Y:S01]  /*1b050*/  IMAD R41, R20, UR5, R21 ;  /* 0x0000000514297c24 */ /* 0x000fe2000f8e0215 */
[----:B------:R-:W-:Y:S01]  /*1b060*/  SHF.R.U64 R6, R6, 0x3, RZ ;  /* 0x0000000306067819 */ /* 0x000fe200000012ff */
[----:B------:R-:W-:Y:S01]  /*1b070*/  IMAD.WIDE.U32 R20, R20, UR4, R2 ;  /* 0x0000000414147c25 */ /* 0x000fe2000f8e0002 */
[--C-:B------:R-:W-:Y:S01]  /*1b080*/  SHF.R.S32.HI R0, RZ, 0x1f, R37.reuse ;  /* 0x0000001fff007819 */ /* 0x100fe20000011425 */
[----:B------:R-:W-:Y:S01]  /*1b090*/  ULDC.64 UR4, c[0x0][0xae0] ;  /* 0x0002b80000047ab9 */ /* 0x000fe20000000a00 */
[----:B------:R-:W-:Y:S01]  /*1b0a0*/  LOP3.LUT R12, R12, R13, RZ, 0x3c, !PT ;  /* 0x0000000d0c0c7212 */ /* 0x000fe200078e3cff */
[----:B------:R-:W-:Y:S01]  /*1b0b0*/  IMAD.MOV R3, RZ, RZ, -R37 ;  /* 0x000000ffff037224 */ /* 0x000fe200078e0a25 */
[----:B------:R-:W-:Y:S01]  /*1b0c0*/  LOP3.LUT R26, R26, R27, RZ, 0x3c, !PT ;  /* 0x0000001b1a1a7212 */ /* 0x000fe200078e3cff */
[--C-:B------:R-:W-:Y:S01]  /*1b0d0*/  IMAD.X R13, RZ, RZ, R25.reuse, P6 ;  /* 0x000000ffff0d7224 */ /* 0x100fe200030e0619 */
[----:B------:R-:W-:Y:S01]  /*1b0e0*/  LOP3.LUT R28, R28, R29, RZ, 0x3c, !PT ;  /* 0x0000001d1c1c7212 */ /* 0x000fe200078e3cff */
[--C-:B------:R-:W-:Y:S01]  /*1b0f0*/  IMAD.X R27, RZ, RZ, R25.reuse, P5 ;  /* 0x000000ffff1b7224 */ /* 0x100fe200028e0619 */
[----:B------:R-:W-:Y:S01]  /*1b100*/  LOP3.LUT R4, R5, R24, RZ, 0x3c, !PT ;  /* 0x0000001805047212 */ /* 0x000fe200078e3cff */
[--C-:B------:R-:W-:Y:S01]  /*1b110*/  IMAD.X R29, RZ, RZ, R25.reuse, P4 ;  /* 0x000000ffff1d7224 */ /* 0x100fe200020e0619 */
[----:B------:R-:W-:Y:S01]  /*1b120*/  LOP3.LUT R32, R6, R7, RZ, 0x3c, !PT ;  /* 0x0000000706207212 */ /* 0x000fe200078e3cff */
[--C-:B------:R-:W-:Y:S01]  /*1b130*/  IMAD.X R33, RZ, RZ, R25.reuse, P3 ;  /* 0x000000ffff217224 */ /* 0x100fe200018e0619 */
[----:B------:R-:W5:Y:S01]  /*1b140*/  LD.E.128 R12, desc[UR42][R12.64] ;  /* 0x0000002a0c0c7980 */ /* 0x000f62000c101d00 */
[----:B------:R-:W-:-:S02]  /*1b150*/  IMAD.MOV.U32 R5, RZ, RZ, R25 ;  /* 0x000000ffff057224 */ /* 0x000fc400078e0019 */
[----:B------:R-:W-:Y:S01]  /*1b160*/  IMAD.IADD R21, R21, 0x1, R41 ;  /* 0x0000000115157824 */ /* 0x000fe200078e0229 */
[----:B------:R-:W5:Y:S01]  /*1b170*/  LD.E.128 R24, desc[UR42][R26.64] ;  /* 0x0000002a1a187980 */ /* 0x000f62000c101d00 */
[----:B------:R-:W-:Y:S02]  /*1b180*/  IMAD R0, R0, UR4, RZ ;  /* 0x0000000400007c24 */ /* 0x000fe4000f8e02ff */
[----:B------:R-:W-:Y:S01]  /*1b190*/  IMAD R41, R36, R3, R40 ;  /* 0x0000000324297224 */ /* 0x000fe200078e0228 */
[----:B------:R-:W5:Y:S01]  /*1b1a0*/  LD.E.128 R4, desc[UR42][R4.64] ;  /* 0x0000002a04047980 */ /* 0x000f62000c101d00 */
[----:B------:R-:W-:-:S03]  /*1b1b0*/  IMAD R43, R37, UR5, R0 ;  /* 0x00000005252b7c24 */ /* 0x000fc6000f8e0200 */
[----:B------:R-:W5:Y:S01]  /*1b1c0*/  LD.E.128 R28, desc[UR42][R28.64] ;  /* 0x0000002a1c1c7980 */ /* 0x000f62000c101d00 */
[----:B------:R-:W-:-:S03]  /*1b1d0*/  SHF.R.S32.HI R0, RZ, 0x1f, R41 ;  /* 0x0000001fff007819 */ /* 0x000fc60000011429 */
[----:B------:R-:W5:Y:S01]  /*1b1e0*/  LD.E.128 R32, desc[UR42][R32.64] ;  /* 0x0000002a20207980 */ /* 0x000f62000c101d00 */
[----:B------:R-:W-:Y:S01]  /*1b1f0*/  IMAD.WIDE.U32 R2, R37, UR4, R20 ;  /* 0x0000000425027c25 */ /* 0x000fe2000f8e0014 */
[----:B------:R-:W-:Y:S01]  /*1b200*/  ULDC.64 UR4, c[0x0][0xad8] ;  /* 0x0002b60000047ab9 */ /* 0x000fe20000000a00 */
        /* <DEDUP_REMOVED lines=8> */
[----:B------:R-:W-:Y:S02]  /*1b290*/  IMAD.IADD R44, R51, 0x1, R55 ;  /* 0x00000001332c7824 */ /* 0x000fe400078e0237 */
        /* <DEDUP_REMOVED lines=19> */
[----:B------:R-:W-:Y:S02]  /*1b3d0*/  @!P2 LEA R40, P4, R46, R20, 0x1 ;  /* 0x000000142e28a211 */ /* 0x000fe400078808ff */
[----:B--2---:R-:W-:Y:S01]  /*1b3e0*/  @!P0 IMAD.WIDE R2, R50, 0x2, R20 ;  /* 0x0000000232028825 */ /* 0x004fe200078e0214 */
[-C--:B------:R-:W-:Y:S02]  /*1b3f0*/  @!P1 LEA.HI.X R37, R48, R21.reuse, R49, 0x1, P3 ;  /* 0x0000001530259211 */ /* 0x080fe400018f0c31 */
[----:B------:R-:W-:Y:S02]  /*1b400*/  @!P2 LEA.HI.X R41, R46, R21, R47, 0x1, P4 ;  /* 0x000000152e29a211 */ /* 0x000fe400020f0c2f */
[----:B------:R3:W-:Y:S04]  /*1b410*/  @!P0 ST.E.128 desc[UR42][R2.64], R4 ;  /* 0x0000000402008985 */ /* 0x0007e8000c101d2a */
[----:B------:R3:W-:Y:S04]  /*1b420*/  @!P1 ST.E.128 desc[UR42][R36.64], R12 ;  /* 0x0000000c24009985 */ /* 0x0007e8000c101d2a */
[----:B------:R3:W-:Y:S02]  /*1b430*/  @!P2 ST.E.128 desc[UR42][R40.64], R28 ;  /* 0x0000001c2800a985 */ /* 0x0007e4000c101d2a */
.L_x_1471:
[----:B------:R-:W-:Y:S05]  /*1b440*/  BSYNC B1 ;  /* 0x0000000000017941 */ /* 0x000fea0003800000 */
.L_x_1470:
[----:B0-----:R-:W-:Y:S01]  /*1b450*/  VIADD R0, R44, 0x60 ;  /* 0x000000602c007836 */ /* 0x001fe20000000000 */
[----:B---3-5:R0:W3:Y:S04]  /*1b460*/  SHFL.IDX PT, R5, R42, 0x1, 0x1c1f ;  /* 0x003c1f002a057f89 */ /* 0x0280e800000e0000 */
[----:B------:R-:W-:Y:S01]  /*1b470*/  ISETP.GE.AND P0, PT, R0, R39, PT ;  /* 0x000000270000720c */ /* 0x000fe20003f06270 */
[----:B------:R0:W4:-:S12]  /*1b480*/  SHFL.IDX PT, R4, R38, 0x1, 0x1c1f ;  /* 0x003c1f0026047f89 */ /* 0x00011800000e0000 */
[----:B0-----:R-:W-:Y:S05]  /*1b490*/  @P0 BRA `(.L_x_1472) ;  /* 0x0000000800c00947 */ /* 0x001fea0003800000 */
[----:B------:R-:W-:Y:S02]  /*1b4a0*/  ULDC UR4, c[0x0][0xac8] ;  /* 0x0002b20000047ab9 */ /* 0x000fe40000000800 */
[----:B------:R-:W-:Y:S02]  /*1b4b0*/  ISETP.GE.AND P2, PT, R48, UR4, PT ;  /* 0x0000000430007c0c */ /* 0x000fe4000bf46270 */
[----:B------:R-:W-:-:S11]  /*1b4c0*/  ISETP.GE.AND P1, PT, R50, UR4, PT ;  /* 0x0000000432007c0c */ /* 0x000fd6000bf26270 */
[----:B----4-:R-:W-:Y:S02]  /*1b4d0*/  @!P2 LEA R6, P0, R48, R4, 0x1 ;  /* 0x000000043006a211 */ /* 0x010fe400078008ff */
[----:B---3--:R-:W-:Y:S02]  /*1b4e0*/  @!P1 IMAD.WIDE R2, R50, 0x2, R4 ;  /* 0x0000000232029825 */ /* 0x008fe400078e0204 */
        /* <DEDUP_REMOVED lines=9> */
.L_x_1468:
[----:B------:R-:W2:Y:S01]  /*1b580*/  LDL R9, [R1+0x5c] ;  /* 0x00005c0001097983 */ /* 0x000ea20000100800 */
[----:B------:R-:W-:Y:S01]  /*1b590*/  ULDC.64 UR4, c[0x0][0xc00] ;  /* 0x0003000000047ab9 */ /* 0x000fe20000000a00 */
[----:B------:R-:W2:Y:S01]  /*1b5a0*/  LDC.64 R2, c[0x0][0xc00] ;  /* 0x00030000ff027b82 */ /* 0x000ea20000000a00 */
[----:B------:R-:W-:Y:S01]  /*1b5b0*/  ISETP.NE.U32.AND P0, PT, RZ, UR4, PT ;  /* 0x00000004ff007c0c */ /* 0x000fe2000bf05070 */
[----:B------:R-:W-:-:S03]  /*1b5c0*/  IMAD.MOV.U32 R6, RZ, RZ, RZ ;  /* 0x000000ffff067224 */ /* 0x000fc600078e00ff */
[----:B------:R-:W-:Y:S01]  /*1b5d0*/  ISETP.NE.AND.EX P0, PT, RZ, UR5, PT, P0 ;  /* 0x00000005ff007c0c */ /* 0x000fe2000bf05300 */
[----:B------:R-:W-:Y:S02]  /*1b5e0*/  ULDC.64 UR4, c[0x0][0xc08] ;  /* 0x0003020000047ab9 */ /* 0x000fe40000000a00 */
[----:B------:R-:W-:Y:S01]  /*1b5f0*/  ISETP.NE.U32.AND P1, PT, RZ, UR4, PT ;  /* 0x00000004ff007c0c */ /* 0x000fe2000bf25070 */
[----:B------:R-:W3:Y:S03]  /*1b600*/  LDC R25, c[0x0][0xbe8] ;  /* 0x0002fa00ff197b82 */ /* 0x000ee60000000800 */
[----:B------:R-:W-:-:S13]  /*1b610*/  ISETP.NE.AND.EX P1, PT, RZ, UR5, PT, P1 ;  /* 0x00000005ff007c0c */ /* 0x000fda000bf25310 */
[----:B0-----:R-:W0:Y:S01]  /*1b620*/  @P1 LDC.64 R4, c[0x0][0xc08] ;  /* 0x00030200ff041b82 */ /* 0x001e220000000a00 */
[----:B------:R-:W-:Y:S02]  /*1b630*/  ULDC UR4, c[0x0][0xa88] ;  /* 0x0002a20000047ab9 */ /* 0x000fe40000000800 */
[----:B------:R-:W-:Y:S01]  /*1b640*/  IMAD.U32 R0, RZ, RZ, UR4 ;  /* 0x00000004ff007e24 */ /* 0x000fe2000f8e00ff */
[----:B------:R-:W4:Y:S01]  /*1b650*/  S2R R8, SR_TID.X ;  /* 0x0000000000087919 */ /* 0x000f220000002100 */
[----:B--2---:R-:W-:-:S04]  /*1b660*/  IMAD.WIDE R2, R9, 0x4, R2 ;  /* 0x0000000409027825 */ /* 0x004fc800078e0202 */
[----:B0-----:R-:W-:Y:S01]  /*1b670*/  @P1 IMAD.WIDE R4, R9, 0x4, R4 ;  /* 0x0000000409041825 */ /* 0x001fe200078e0204 */
[----:B------:R0:W5:Y:S04]  /*1b680*/  @P0 LDG.E R6, desc[UR42][R2.64] ;  /* 0x0000002a02060981 */ /* 0x000168000c1e1900 */
[----:B------:R0:W5:Y:S01]  /*1b690*/  @P1 LDG.E R0, desc[UR42][R4.64] ;  /* 0x0000002a04001981 */ /* 0x000162000c1e1900 */
[----:B---3--:R-:W-:Y:S01]  /*1b6a0*/  ISETP.NE.AND P2, PT, R25, 0x1, PT ;  /* 0x000000011900780c */ /* 0x008fe20003f45270 */
[----:B----4-:R-:W-:Y:S01]  /*1b6b0*/  VIADD R30, R8, 0xffffff80 ;  /* 0xffffff80081e7836 */ /* 0x010fe20000000000 */
[----:B------:R-:W-:-:S04]  /*1b6c0*/  SHF.R.S32.HI R7, RZ, 0x1f, R9 ;  /* 0x0000001fff077819 */ /* 0x000fc80000011409 */
[----:B------:R-:W-:-:S07]  /*1b6d0*/  ISETP.GE.AND P3, PT, R30, 0xc0, PT ;  /* 0x000000c01e00780c */ /* 0x000fce0003f66270 */
[----:B------:R-:W2:Y:S01]  /*1b6e0*/  @P2 LDC R27, c[0x0][0xbec] ;  /* 0x0002fb00ff1b2b82 */ /* 0x000ea20000000800 */
[----:B0-----:R-:W-:Y:S05]  /*1b6f0*/  @P1 BRA `(.L_x_1473) ;  /* 0x0000000000101947 */ /* 0x001fea0003800000 */
[----:B------:R-:W-:Y:S05]  /*1b700*/  @!P0 BRA `(.L_x_1473) ;  /* 0x00000000000c8947 */ /* 0x000fea0003800000 */
[----:B------:R-:W3:Y:S04]  /*1b710*/  LDG.E R5, desc[UR42][R2.64] ;  /* 0x0000002a02057981 */ /* 0x000ee8000c1e1900 */
[----:B-----5:R-:W3:Y:S02]  /*1b720*/  LDG.E R0, desc[UR42][R2.64+0x4] ;  /* 0x0000042a02007981 */ /* 0x020ee4000c1e1900 */
[----:B---3--:R-:W-:-:S07]  /*1b730*/  IMAD.IADD R0, R0, 0x1, -R5 ;  /* 0x0000000100007824 */ /* 0x008fce00078e0a05 */
.L_x_1473:
[----:B------:R-:W3:Y:S04]  /*1b740*/  LDL R29, [R1+0x58] ;  /* 0x00005800011d7983 */ /* 0x000ee80000100800 */
[----:B------:R0:W5:Y:S01]  /*1b750*/  LDL R28, [R1+0x2c] ;  /* 0x00002c00011c7983 */ /* 0x0001620000100800 */
[----:B------:R-:W-:Y:S01]  /*1b760*/  BSSY B1, `(.L_x_1474) ;  /* 0x000002c000017945 */ /* 0x000fe20003800000 */
[----:B------:R-:W-:Y:S02]  /*1b770*/  SEL R13, R9, RZ, !P0 ;  /* 0x000000ff090d7207 */ /* 0x000fe40004000000 */
[----:B------:R-:W-:Y:S02]  /*1b780*/  SEL R12, R7, RZ, !P0 ;  /* 0x000000ff070c7207 */ /* 0x000fe40004000000 */
[----:B-----5:R-:W-:-:S02]  /*1b790*/  SHF.R.S32.HI R11, RZ, 0x1f, R6 ;  /* 0x0000001fff0b7819 */ /* 0x020fc40000011406 */
[----:B---3--:R-:W-:Y:S01]  /*1b7a0*/  SHF.R.S32.HI R10, RZ, 0x1f, R29 ;  /* 0x0000001fff0a7819 */ /* 0x008fe2000001141d */
[----:B0-----:R-:W-:Y:S06]  /*1b7b0*/  @P3 BRA `(.L_x_1475) ;  /* 0x0000000000983947 */ /* 0x001fec0003800000 */
[----:B------:R-:W0:Y:S01]  /*1b7c0*/  LDC R9, c[0x0][0xbe8] ;  /* 0x0002fa00ff097b82 */ /* 0x000e220000000800 */
[----:B------:R-:W-:Y:S01]  /*1b7d0*/  IADD3 R8, R28, -0x80, R8 ;  /* 0xffffff801c087810 */ /* 0x000fe20007ffe008 */
[----:B0-----:R-:W-:-:S05]  /*1b7e0*/  IMAD R2, R0, R9, RZ ;  /* 0x0000000900027224 */ /* 0x001fca00078e02ff */
[----:B------:R-:W-:-:S13]  /*1b7f0*/  ISETP.GE.AND P0, PT, R8, R2, PT ;  /* 0x000000020800720c */ /* 0x000fda0003f06270 */
[----:B------:R-:W-:Y:S05]  /*1b800*/  @P0 BRA `(.L_x_1475) ;  /* 0x0000000000840947 */ /* 0x000fea0003800000 */
[----:B------:R-:W-:Y:S01]  /*1b810*/  ISETP.NE.AND P0, PT, R9, 0x1, PT ;  /* 0x000000010900780c */ /* 0x000fe20003f05270 */
[----:B------:R-:W-:Y:S01]  /*1b820*/  ULDC.64 UR4, c[0x0][0xb90] ;  /* 0x0002e40000047ab9 */ /* 0x000fe20000000a00 */
[----:B------:R-:W-:Y:S02]  /*1b830*/  IMAD.MOV.U32 R2, RZ, RZ, R6 ;  /* 0x000000ffff027224 */ /* 0x000fe400078e0006 */
[----:B------:R-:W-:Y:S02]  /*1b840*/  IMAD R7, R10, UR4, RZ ;  /* 0x000000040a077c24 */ /* 0x000fe4000f8e02ff */
[----:B------:R-:W-:Y:S02]  /*1b850*/  IMAD.MOV.U32 R3, RZ, RZ, R11 ;  /* 0x000000ffff037224 */ /* 0x000fe400078e000b */
[----:B------:R-:W-:Y:S02]  /*1b860*/  IMAD.MOV.U32 R5, RZ, RZ, R8 ;  /* 0x000000ffff057224 */ /* 0x000fe400078e0008 */
[----:B------:R-:W-:-:S03]  /*1b870*/  IMAD.WIDE.U32 R2, R29, UR4, R2 ;  /* 0x000000041d027c25 */ /* 0x000fc6000f8e0002 */
[----:B------:R-:W0:Y:S01]  /*1b880*/  @P0 LDC R15, c[0x0][0xbec] ;  /* 0x0002fb00ff0f0b82 */ /* 0x000e220000000800 */
[----:B------:R-:W-:Y:S01]  /*1b890*/  IMAD R7, R29, UR5, R7 ;  /* 0x000000051d077c24 */ /* 0x000fe2000f8e0207 */
[----:B------:R-:W-:-:S03]  /*1b8a0*/  ULDC.64 UR4, c[0x0][0xb98] ;  /* 0x0002e60000047ab9 */ /* 0x000fc60000000a00 */
[----:B------:R-:W-:-:S03]  /*1b8b0*/  IMAD.IADD R3, R3, 0x1, R7 ;  /* 0x0000000103037824 */ /* 0x000fc600078e0207 */
[----:B------:R-:W3:Y:S01]  /*1b8c0*/  @P0 LDC R21, c[0x0][0xbf0] ;  /* 0x0002fc00ff150b82 */ /* 0x000ee20000000800 */
[----:B------:R-:W-:-:S04]  /*1b8d0*/  IMAD.WIDE.U32 R2, R13, UR4, R2 ;  /* 0x000000040d027c25 */ /* 0x000fc8000f8e0002 */
[----:B0-----:R-:W-:-:S05]  /*1b8e0*/  @P0 IMAD.HI.U32 R4, R8, R15, RZ ;  /* 0x0000000f08040227 */ /* 0x001fca00078e00ff */
[----:B---3--:R-:W-:Y:S01]  /*1b8f0*/  @P0 SHF.R.U32.HI R5, RZ, R21, R4 ;  /* 0x00000015ff050219 */ /* 0x008fe20000011604 */
        /* <DEDUP_REMOVED lines=18> */
.L_x_1475:
[----:B------:R-:W-:Y:S05]  /*1ba20*/  BSYNC B1 ;  /* 0x0000000000017941 */ /* 0x000fea0003800000 */
.L_x_1474:
        /* <DEDUP_REMOVED lines=18> */
[----:B------:R-:W-:Y:S02]  /*1bb50*/  IMAD.IADD R4, R30, 0x1, -R4 ;  /* 0x000000011e047824 */ /* 0x000fe400078e0a04 */
[----:B------:R-:W-:Y:S02]  /*1bb60*/  IMAD.IADD R3, R3, 0x1, R5 ;  /* 0x0000000103037824 */ /* 0x000fe400078e0205 */
[----:B------:R-:W-:Y:S02]  /*1bb70*/  IMAD R6, R4, 0x60, R26 ;  /* 0x0000006004067824 */ /* 0x000fe400078e021a */
[----:B------:R-:W-:Y:S02]  /*1bb80*/  IMAD R4, R10, UR4, RZ ;  /* 0x000000040a047c24 */ /* 0x000fe4000f8e02ff */
[----:B------:R-:W-:Y:S02]  /*1bb90*/  IMAD.IADD R8, R28, 0x1, R6 ;  /* 0x000000011c087824 */ /* 0x000fe400078e0206 */
[----:B------:R-:W-:-:S02]  /*1bba0*/  IMAD R7, R29, UR5, R4 ;  /* 0x000000051d077c24 */ /* 0x000fc4000f8e0204 */
[----:B--2---:R-:W-:-:S04]  /*1bbb0*/  @P2 IMAD.HI.U32 R4, R8, R27, RZ ;  /* 0x0000001b08042227 */ /* 0x004fc800078e00ff */
        /* <DEDUP_REMOVED lines=21> */
[----:B------:R-:W-:Y:S02]  /*1bd10*/  IMAD.IADD R0, R26, 0x1, R28 ;  /* 0x000000011a007824 */ /* 0x000fe400078e021c */
[C---:B------:R-:W-:Y:S02]  /*1bd20*/  IMAD R5, R7.reuse, UR5, R4 ;  /* 0x0000000507057c24 */ /* 0x040fe4000f8e0204 */
[----:B------:R-:W-:Y:S01]  /*1bd30*/  IMAD.WIDE.U32 R2, R7, UR4, R2 ;  /* 0x0000000407027c25 */ /* 0x000fe2000f8e0002 */
[----:B------:R-:W-:Y:S01]  /*1bd40*/  ISETP.GE.AND P0, PT, R0, R25, PT ;  /* 0x000000190000720c */ /* 0x000fe20003f06270 */
[----:B------:R-:W-:-:S02]  /*1bd50*/  ULDC.64 UR4, c[0x0][0xa80] ;  /* 0x0002a00000047ab9 */ /* 0x000fc40000000a00 */
[----:B------:R-:W-:Y:S01]  /*1bd60*/  IMAD.IADD R3, R3, 0x1, R5 ;  /* 0x0000000103037824 */ /* 0x000fe200078e0205 */
[----:B------:R-:W-:-:S04]  /*1bd70*/  LEA R4, P1, R2, UR4, 0x1 ;  /* 0x0000000402047c11 */ /* 0x000fc8000f8208ff */
[----:B------:R-:W-:Y:S02]  /*1bd80*/  LEA.HI.X R5, R2, UR5, R3, 0x1, P1 ;  /* 0x0000000502057c11 */ /* 0x000fe400088f0c03 */
[----:B------:R3:W0:Y:S04]  /*1bd90*/  SHFL.IDX PT, R2, R4, RZ, 0x1c1f ;  /* 0x001c1fff04027589 */ /* 0x00062800000e0000 */
[----:B------:R3:W2:Y:S01]  /*1bda0*/  SHFL.IDX PT, R3, R5, RZ, 0x1c1f ;  /* 0x001c1fff05037589 */ /* 0x0006a200000e0000 */
[----:B------:R-:W-:Y:S05]  /*1bdb0*/  @P0 BRA `(.L_x_1477) ;  /* 0x0000000000300947 */ /* 0x000fea0003800000 */
[----:B------:R-:W-:Y:S02]  /*1bdc0*/  ULDC UR4, c[0x0][0xac8] ;  /* 0x0002b20000047ab9 */ /* 0x000fe40000000800 */
[----:B-----5:R-:W-:Y:S02]  /*1bdd0*/  ISETP.GE.AND P3, PT, R20, UR4, PT ;  /* 0x0000000414007c0c */ /* 0x020fe4000bf66270 */
[----:B------:R-:W-:Y:S02]  /*1bde0*/  ISETP.GE.AND P4, PT, R14, UR4, PT ;  /* 0x000000040e007c0c */ /* 0x000fe4000bf86270 */
[----:B------:R-:W-:-:S09]  /*1bdf0*/  ISETP.GE.AND P2, PT, R24, UR4, PT ;  /* 0x0000000418007c0c */ /* 0x000fd2000bf46270 */
[-C--:B0-----:R-:W-:Y:S02]  /*1be00*/  @!P3 LEA R8, P0, R20, R2.reuse, 0x1 ;  /* 0x000000021408b211 */ /* 0x081fe400078008ff */
[----:B------:R-:W-:Y:S02]  /*1be10*/  @!P4 LEA R10, P1, R14, R2, 0x1 ;  /* 0x000000020e0ac211 */ /* 0x000fe400078208ff */
[----:B--2---:R-:W-:Y:S01]  /*1be20*/  @!P2 IMAD.WIDE R6, R24, 0x2, R2 ;  /* 0x000000021806a825 */ /* 0x004fe200078e0202 */
[-C--:B------:R-:W-:Y:S02]  /*1be30*/  @!P3 LEA.HI.X R9, R20, R3.reuse, R21, 0x1, P0 ;  /* 0x000000031409b211 */ /* 0x080fe400000f0c15 */
[----:B------:R-:W-:Y:S02]  /*1be40*/  @!P4 LEA.HI.X R11, R14, R3, R15, 0x1, P1 ;  /* 0x000000030e0bc211 */ /* 0x000fe400008f0c0f */
[----:B------:R4:W-:Y:S04]  /*1be50*/  @!P2 ST.E.128 desc[UR42][R6.64], RZ ;  /* 0x000000ff0600a985 */ /* 0x0009e8000c101d2a */
[----:B------:R4:W-:Y:S04]  /*1be60*/  @!P3 ST.E.128 desc[UR42][R8.64], RZ ;  /* 0x000000ff0800b985 */ /* 0x0009e8000c101d2a */
[----:B------:R4:W-:Y:S02]  /*1be70*/  @!P4 ST.E.128 desc[UR42][R10.64], RZ ;  /* 0x000000ff0a00c985 */ /* 0x0009e4000c101d2a */
.L_x_1477:
[----:B------:R-:W-:Y:S05]  /*1be80*/  BSYNC B1 ;  /* 0x0000000000017941 */ /* 0x000fea0003800000 */
.L_x_1476:
[----:B------:R-:W-:Y:S01]  /*1be90*/  VIADD R0, R0, 0x60 ;  /* 0x0000006000007836 */ /* 0x000fe20000000000 */
[----:B--2---:R2:W1:Y:S04]  /*1bea0*/  SHFL.IDX PT, R3, R5, 0x1, 0x1c1f ;  /* 0x003c1f0005037f89 */ /* 0x00446800000e0000 */
[----:B------:R-:W-:Y:S01]  /*1beb0*/  ISETP.GE.AND P0, PT, R0, R25, PT ;  /* 0x000000190000720c */ /* 0x000fe20003f06270 */
[----:B0-----:R2:W0:-:S12]  /*1bec0*/  SHFL.IDX PT, R2, R4, 0x1, 0x1c1f ;  /* 0x003c1f0004027f89 */ /* 0x00141800000e0000 */
[----:B--2---:R-:W-:Y:S05]  /*1bed0*/  @P0 BRA `(.L_x_1472) ;  /* 0x0000000000300947 */ /* 0x004fea0003800000 */
[----:B------:R-:W-:Y:S02]  /*1bee0*/  ULDC UR4, c[0x0][0xac8] ;  /* 0x0002b20000047ab9 */ /* 0x000fe40000000800 */
[----:B-----5:R-:W-:Y:S02]  /*1bef0*/  ISETP.GE.AND P3, PT, R20, UR4, PT ;  /* 0x0000000414007c0c */ /* 0x020fe4000bf66270 */
[----:B------:R-:W-:Y:S02]  /*1bf00*/  ISETP.GE.AND P4, PT, R14, UR4, PT ;  /* 0x000000040e007c0c */ /* 0x000fe4000bf86270 */
[----:B------:R-:W-:-:S09]  /*1bf10*/  ISETP.GE.AND P2, PT, R24, UR4, PT ;  /* 0x0000000418007c0c */ /* 0x000fd2000bf46270 */
[-C--:B0---4-:R-:W-:Y:S02]  /*1bf20*/  @!P3 LEA R6, P0, R20, R2.reuse, 0x1 ;  /* 0x000000021406b211 */ /* 0x091fe400078008ff */
[----:B------:R-:W-:Y:S02]  /*1bf30*/  @!P4 LEA R8, P1, R14, R2, 0x1 ;  /* 0x000000020e08c211 */ /* 0x000fe400078208ff */
[----:B-1-3--:R-:W-:Y:S01]  /*1bf40*/  @!P2 IMAD.WIDE R4, R24, 0x2, R2 ;  /* 0x000000021804a825 */ /* 0x00afe200078e0202 */
[-C--:B------:R-:W-:Y:S02]  /*1bf50*/  @!P3 LEA.HI.X R7, R20, R3.reuse, R21, 0x1, P0 ;  /* 0x000000031407b211 */ /* 0x080fe400000f0c15 */
[----:B------:R-:W-:Y:S02]  /*1bf60*/  @!P4 LEA.HI.X R9, R14, R3, R15, 0x1, P1 ;  /* 0x000000030e09c211 */ /* 0x000fe400008f0c0f */
[----:B------:R2:W-:Y:S04]  /*1bf70*/  @!P2 ST.E.128 desc[UR42][R4.64], RZ ;  /* 0x000000ff0400a985 */ /* 0x0005e8000c101d2a */
[----:B------:R2:W-:Y:S04]  /*1bf80*/  @!P3 ST.E.128 desc[UR42][R6.64], RZ ;  /* 0x000000ff0600b985 */ /* 0x0005e8000c101d2a */
[----:B------:R2:W-:Y:S02]  /*1bf90*/  @!P4 ST.E.128 desc[UR42][R8.64], RZ ;  /* 0x000000ff0800c985 */ /* 0x0005e4000c101d2a */
.L_x_1472:
[----:B------:R-:W-:Y:S05]  /*1bfa0*/  BSYNC B0 ;  /* 0x0000000000007941 */ /* 0x000fea0003800000 */
.L_x_1467:
[----:B------:R-:W-:Y:S02]  /*1bfb0*/  ULDC UR4, c[0x0][0xc3c] ;  /* 0x00030f0000047ab9 */ /* 0x000fe40000000800 */
[----:B-1----:R-:W-:-:S13]  /*1bfc0*/  ISETP.GE.AND P0, PT, R155, UR4, PT ;  /* 0x000000049b007c0c */ /* 0x002fda000bf06270 */
[----:B------:R-:W-:Y:S05]  /*1bfd0*/  @!P0 BRA `(.L_x_1478) ;  /* 0xfffffe50006c8947 */ /* 0x000fea000383ffff */
[----:B------:R-:W-:Y:S05]  /*1bfe0*/  BRA `(.L_x_1279) ;  /* 0x0000007800507947 */ /* 0x000fea0003800000 */
.L_x_1277:
        /* <DEDUP_REMOVED lines=10> */
[----:B------:R0:W1:Y:S01]  /*1c090*/  @P0 LDS.128 R16, [R2+0x19cd0] ;  /* 0x019cd00002100984 */ /* 0x0000620000000c00 */
[----:B------:R-:W-:Y:S06]  /*1c0a0*/  @P0 BAR.ARV 0x4, 0x200 ;  /* 0x0108000000000b1d */ /* 0x000fec0000002000 */
[----:B------:R-:W-:Y:S05]  /*1c0b0*/  @P0 BRA `(.L_x_1479) ;  /* 0x0000000800880947 */ /* 0x000fea0003800000 */
[----:B------:R-:W2:Y:S01]  /*1c0c0*/  S2R R4, SR_TID.X ;  /* 0x0000000000047919 */ /* 0x000ea20000002100 */
[----:B------:R-:W-:Y:S01]  /*1c0d0*/  ULDC UR4, c[0x0][0xc3c] ;  /* 0x00030f0000047ab9 */ /* 0x000fe20000000800 */
[----:B------:R-:W3:Y:S01]  /*1c0e0*/  S2UR UR6, SR_CTAID.X ;  /* 0x00000000000679c3 */ /* 0x000ee20000002500 */
[----:B------:R-:W-:Y:S01]  /*1c0f0*/  ULDC UR5, c[0x0][0xc38] ;  /* 0x00030e0000057ab9 */ /* 0x000fe20000000800 */
[----:B--2---:R-:W-:Y:S01]  /*1c100*/  LOP3.LUT R5, R4, 0x1f, RZ, 0xc0, !PT ;  /* 0x0000001f04057812 */ /* 0x004fe200078ec0ff */
[----:B------:R-:W-:-:S03]  /*1c110*/  IMAD.MOV.U32 R4, RZ, RZ, RZ ;  /* 0x000000ffff047224 */ /* 0x000fc600078e00ff */
[----:B------:R-:W-:-:S04]  /*1c120*/  ISETP.NE.AND P0, PT, R5, 0x1f, PT ;  /* 0x0000001f0500780c */ /* 0x000fc80003f05270 */
[----:B------:R-:W-:-:S13]  /*1c130*/  ISETP.GE.OR P1, PT, R5, UR4, !P0 ;  /* 0x0000000405007c0c */ /* 0x000fda000c726670 */
[----:B0-----:R-:W0:Y:S02]  /*1c140*/  @!P1 LDC.64 R2, c[0x0][0xc80] ;  /* 0x00032000ff029b82 */ /* 0x001e240000000a00 */
[----:B0-----:R-:W-:-:S05]  /*1c150*/  @!P1 IMAD.WIDE.U32 R2, R5, 0x4, R2 ;  /* 0x0000000405029825 */ /* 0x001fca00078e0002 */
[----:B------:R-:W2:Y:S01]  /*1c160*/  @!P1 LDG.E R4, desc[UR42][R2.64] ;  /* 0x0000002a02049981 */ /* 0x000ea2000c1e1900 */
[C---:B------:R-:W-:Y:S01]  /*1c170*/  ISETP.NE.AND P1, PT, R5.reuse, RZ, PT ;  /* 0x000000ff0500720c */ /* 0x040fe20003f25270 */
[----:B------:R-:W-:Y:S01]  /*1c180*/  UMOV UR4, URZ ;  /* 0x0000003f00047c82 */ /* 0x000fe20008000000 */
[C---:B------:R-:W-:Y:S01]  /*1c190*/  ISETP.GE.U32.AND P2, PT, R5.reuse, 0x2, PT ;  /* 0x000000020500780c */ /* 0x040fe20003f46070 */
[----:B-1----:R-:W-:Y:S01]  /*1c1a0*/  IMAD.MOV.U32 R16, RZ, RZ, RZ ;  /* 0x000000ffff107224 */ /* 0x002fe200078e00ff */
        /* <DEDUP_REMOVED lines=18> */
[----:B------:R-:W0:Y:S02]  /*1c2d0*/  SHFL.IDX PT, R6, R7, 0x1f, 0x1f ;  /* 0x03e01f0007067f89 */ /* 0x000e2400000e0000 */
[----:B0-----:R-:W-:-:S04]  /*1c2e0*/  IMAD R6, R6, UR5, RZ ;  /* 0x0000000506067c24 */ /* 0x001fc8000f8e02ff */
[----:B------:R-:W-:Y:S01]  /*1c2f0*/  IMAD.MOV.U32 R3, RZ, RZ, R6 ;  /* 0x000000ffff037224 */ /* 0x000fe200078e0006 */
[----:B---3--:R-:W-:-:S13]  /*1c300*/  ISETP.GT.AND P6, PT, R6, UR6, PT ;  /* 0x0000000606007c0c */ /* 0x008fda000bfc4270 */
[----:B------:R-:W-:Y:S05]  /*1c310*/  @P6 BRA `(.L_x_1480) ;  /* 0x00000000009c6947 */ /* 0x000fea0003800000 */
[----:B------:R-:W0:Y:S01]  /*1c320*/  LDC R7, c[0x0][0xc3c] ;  /* 0x00030f00ff077b82 */ /* 0x000e220000000800 */
[----:B------:R-:W-:Y:S01]  /*1c330*/  IMAD.MOV.U32 R6, RZ, RZ, R3 ;  /* 0x000000ffff067224 */ /* 0x000fe200078e0003 */
[----:B------:R-:W-:Y:S01]  /*1c340*/  UMOV UR4, URZ ;  /* 0x0000003f00047c82 */ /* 0x000fe20008000000 */
[----:B------:R-:W-:Y:S01]  /*1c350*/  ULDC UR7, c[0x0][0xc3c] ;  /* 0x00030f0000077ab9 */ /* 0x000fe20000000800 */
[----:B------:R-:W-:-:S05]  /*1c360*/  ULDC UR5, c[0x0][0xc38] ;  /* 0x00030e0000057ab9 */ /* 0x000fca0000000800 */
.L_x_1484:
[----:B------:R-:W-:Y:S01]  /*1c370*/  UIADD3 UR4, UR4, 0x1f, URZ ;  /* 0x0000001f04047890 */ /* 0x000fe2000fffe03f */
[----:B------:R-:W-:-:S05]  /*1c380*/  IMAD.U32 R19, RZ, RZ, UR7 ;  /* 0x00000007ff137e24 */ /* 0x000fca000f8e00ff */
[----:B0-----:R-:W-:-:S13]  /*1c390*/  ISETP.LE.AND P6, PT, R7, UR4, PT ;  /* 0x0000000407007c0c */ /* 0x001fda000bfc3270 */
[----:B------:R-:W-:Y:S05]  /*1c3a0*/  @P6 BRA `(.L_x_1481) ;  /* 0x0000000400a86947 */ /* 0x000fea0003800000 */
[----:B------:R-:W-:Y:S01]  /*1c3b0*/  VIADD R8, R5, UR4 ;  /* 0x0000000405087c36 */ /* 0x000fe20008000000 */
[----:B------:R-:W-:Y:S01]  /*1c3c0*/  BSSY B0, `(.L_x_1482) ;  /* 0x0000007000007945 */ /* 0x000fe20003800000 */
[----:B------:R-:W-:-:S03]  /*1c3d0*/  IMAD.MOV.U32 R4, RZ, RZ, RZ ;  /* 0x000000ffff047224 */ /* 0x000fc600078e00ff */
[----:B------:R-:W-:-:S13]  /*1c3e0*/  ISETP.GE.OR P6, PT, R8, R7, !P0 ;  /* 0x000000070800720c */ /* 0x000fda00047c6670 */
[----:B------:R-:W-:Y:S05]  /*1c3f0*/  @P6 BRA `(.L_x_1483) ;  /* 0x00000000000c6947 */ /* 0x000fea0003800000 */
[----:B------:R-:W0:Y:S02]  /*1c400*/  LDC.64 R2, c[0x0][0xc80] ;  /* 0x00032000ff027b82 */ /* 0x000e240000000a00 */
[----:B0-----:R-:W-:-:S05]  /*1c410*/  IMAD.WIDE R2, R8, 0x4, R2 ;  /* 0x0000000408027825 */ /* 0x001fca00078e0202 */
[----:B------:R0:W5:Y:S02]  /*1c420*/  LDG.E R4, desc[UR42][R2.64] ;  /* 0x0000002a02047981 */ /* 0x000164000c1e1900 */
.L_x_1483:
[----:B------:R-:W-:Y:S05]  /*1c430*/  BSYNC B0 ;  /* 0x0000000000007941 */ /* 0x000fea0003800000 */
.L_x_1482:
        /* <DEDUP_REMOVED lines=17> */
[----:B------:R-:W-:-:S05]  /*1c550*/  IMAD.IADD R6, R3, 0x1, R6 ;  /* 0x0000000103067824 */ /* 0x000fca00078e0206 */
[----:B------:R-:W-:-:S13]  /*1c560*/  ISETP.GT.AND P6, PT, R6, UR6, PT ;  /* 0x0000000606007c0c */ /* 0x000fda000bfc4270 */
[----:B------:R-:W-:Y:S05]  /*1c570*/  @!P6 BRA `(.L_x_1484) ;  /* 0xfffffffc007ce947 */ /* 0x000fea000383ffff */
[----:B------:R-:W-:-:S07]  /*1c580*/  IMAD.MOV.U32 R7, RZ, RZ, R11 ;  /* 0x000000ffff077224 */ /* 0x000fce00078e000b */
.L_x_1480:
[----:B------:R-:W-:-:S04]  /*1c590*/  IMAD.IADD R10, R6, 0x1, -R3 ;  /* 0x00000001060a7824 */ /* 0x000fc800078e0a03 */
[----:B------:R-:W-:-:S05]  /*1c5a0*/  IMAD R2, R7, UR5, R10 ;  /* 0x0000000507027c24 */ /* 0x000fca000f8e020a */
[----:B------:R-:W-:Y:S02]  /*1c5b0*/  ISETP.GT.AND P0, PT, R2, UR6, PT ;  /* 0x0000000602007c0c */ /* 0x000fe4000bf04270 */
[----:B------:R-:W0:Y:S11]  /*1c5c0*/  LDC.64 R2, c[0x0][0xc90] ;  /* 0x00032400ff027b82 */ /* 0x000e360000000a00 */
[----:B------:R-:W-:-:S04]  /*1c5d0*/  VOTE.ANY R11, PT, !P0 ;  /* 0x00000000000b7806 */ /* 0x000fc800040e0100 */
[----:B------:R-:W1:Y:S02]  /*1c5e0*/  POPC R15, R11 ;  /* 0x0000000b000f7309 */ /* 0x000e640000000000 */
[----:B-1----:R-:W-:-:S04]  /*1c5f0*/  VIADD R19, R15, UR4 ;  /* 0x000000040f137c36 */ /* 0x002fc80008000000 */
[----:B0-----:R-:W-:-:S05]  /*1c600*/  IMAD.WIDE R2, R19, 0x4, R2 ;  /* 0x0000000413027825 */ /* 0x001fca00078e0202 */
[----:B------:R-:W2:Y:S01]  /*1c610*/  LDG.E R9, desc[UR42][R2.64] ;  /* 0x0000002a02097981 */ /* 0x000ea2000c1e1900 */
[----:B------:R-:W-:-:S03]  /*1c620*/  ISETP.NE.AND P0, PT, R11, RZ, PT ;  /* 0x000000ff0b00720c */ /* 0x000fc60003f05270 */
[----:B------:R-:W2:Y:S02]  /*1c630*/  SHFL.IDX PT, R4, R4, R15, 0x1f ;  /* 0x00001f0f04047589 */ /* 0x000ea400000e0000 */
[----:B--2---:R-:W-:-:S05]  /*1c640*/  IMAD R6, R4, R9, RZ ;  /* 0x0000000904067224 */ /* 0x004fca00078e02ff */
[----:B------:R-:W-:-:S04]  /*1c650*/  IABS R8, R6 ;  /* 0x0000000600087213 */ /* 0x000fc80000000000 */
[----:B------:R-:W0:Y:S08]  /*1c660*/  I2F.RP R12, R8 ;  /* 0x00000008000c7306 */ /* 0x000e300000209400 */
[----:B0-----:R-:W0:Y:S02]  /*1c670*/  MUFU.RCP R12, R12 ;  /* 0x0000000c000c7308 */ /* 0x001e240000001000 */
[----:B0-----:R-:W-:-:S06]  /*1c680*/  VIADD R13, R12, 0xffffffe ;  /* 0x0ffffffe0c0d7836 */ /* 0x001fcc0000000000 */
[----:B------:R-:W0:Y:S02]  /*1c690*/  F2I.FTZ.U32.TRUNC.NTZ R3, R13 ;  /* 0x0000000d00037305 */ /* 0x000e24000021f000 */
[----:B0-----:R-:W-:Y:S01]  /*1c6a0*/  IMAD.MOV R11, RZ, RZ, -R3 ;  /* 0x000000ffff0b7224 */ /* 0x001fe200078e0a03 */
[----:B------:R-:W-:Y:S06]  /*1c6b0*/  @!P0 BRA `(.L_x_1485) ;  /* 0x0000000000088947 */ /* 0x000fec0003800000 */
[----:B------:R-:W-:-:S06]  /*1c6c0*/  VIADD R16, R15, 0xffffffff ;  /* 0xffffffff0f107836 */ /* 0x000fcc0000000000 */
[----:B------:R0:W1:Y:S02]  /*1c6d0*/  SHFL.IDX PT, R16, R7, R16, 0x1f ;  /* 0x00001f1007107589 */ /* 0x00006400000e0000 */
.L_x_1485:
[----:B-1----:R-:W-:Y:S01]  /*1c6e0*/  IMAD R16, R16, UR5, R10 ;  /* 0x0000000510107c24 */ /* 0x002fe2000f8e020a */
[----:B------:R-:W-:Y:S01]  /*1c6f0*/  IABS R10, R6 ;  /* 0x00000006000a7213 */ /* 0x000fe20000000000 */
[----:B------:R-:W-:Y:S02]  /*1c700*/  IMAD R11, R11, R8, RZ ;  /* 0x000000080b0b7224 */ /* 0x000fe400078e02ff */
[----:B------:R-:W-:Y:S01]  /*1c710*/  IMAD.MOV.U32 R2, RZ, RZ, RZ ;  /* 0x000000ffff027224 */ /* 0x000fe200078e00ff */
[----:B0-----:R-:W-:Y:S01]  /*1c720*/  IADD3 R7, -R16, UR6, RZ ;  /* 0x0000000610077c10 */ /* 0x001fe2000fffe1ff */
[----:B------:R-:W-:Y:S02]  /*1c730*/  IMAD.MOV R10, RZ, RZ, -R10 ;  /* 0x000000ffff0a7224 */ /* 0x000fe400078e0a0a */
        /* <DEDUP_REMOVED lines=14> */
[----:B------:R-:W-:Y:S02]  /*1c820*/  IMAD R8, R9, R2, RZ ;  /* 0x0000000209087224 */ /* 0x000fe400078e02ff */
[----:B------:R-:W-:Y:S02]  /*1c830*/  IMAD.MOV R2, RZ, RZ, -R2 ;  /* 0x000000ffff027224 */ /* 0x000fe400078e0a02 */
[----:B------:R-:W-:Y:S02]  /*1c840*/  IMAD.MOV R10, RZ, RZ, -R8 ;  /* 0x000000ffff0a7224 */ /* 0x000fe400078e0a08 */
[----:B------:R-:W-:Y:S02]  /*1c850*/  IMAD R6, R6, R2, R7 ;  /* 0x0000000206067224 */ /* 0x000fe400078e0207 */
[----:B------:R-:W-:Y:S01]  /*1c860*/  IMAD.MOV.U32 R2, RZ, RZ, RZ ;  /* 0x000000ffff027224 */ /* 0x000fe200078e00ff */
[----:B------:R-:W-:-:S04]  /*1c870*/  VIADDMNMX R9, R10, UR5, R9, PT ;  /* 0x000000050a097c46 */ /* 0x000fc8000b800109 */
[----:B------:R-:W-:-:S04]  /*1c880*/  IABS R10, R9 ;  /* 0x00000009000a7213 */ /* 0x000fc80000000000 */
[----:B------:R-:W0:Y:S08]  /*1c890*/  I2F.RP R11, R10 ;  /* 0x0000000a000b7306 */ /* 0x000e300000209400 */
[----:B0-----:R-:W0:Y:S02]  /*1c8a0*/  MUFU.RCP R11, R11 ;  /* 0x0000000b000b7308 */ /* 0x001e240000001000 */
[----:B0-----:R-:W-:Y:S01]  /*1c8b0*/  VIADD R3, R11, 0xffffffe ;  /* 0x0ffffffe0b037836 */ /* 0x001fe20000000000 */
[----:B------:R-:W-:-:S05]  /*1c8c0*/  IABS R11, R9 ;  /* 0x00000009000b7213 */ /* 0x000fca0000000000 */
[----:B------:R-:W0:Y:S02]  /*1c8d0*/  F2I.FTZ.U32.TRUNC.NTZ R3, R3 ;  /* 0x0000000300037305 */ /* 0x000e24000021f000 */
[----:B0-----:R-:W-:-:S04]  /*1c8e0*/  IMAD.MOV R13, RZ, RZ, -R3 ;  /* 0x000000ffff0d7224 */ /* 0x001fc800078e0a03 */
[----:B------:R-:W-:-:S04]  /*1c8f0*/  IMAD R7, R13, R10, RZ ;  /* 0x0000000a0d077224 */ /* 0x000fc800078e02ff */
[----:B------:R-:W-:Y:S01]  /*1c900*/  IMAD.HI.U32 R2, R3, R7, R2 ;  /* 0x0000000703027227 */ /* 0x000fe200078e0002 */
[----:B------:R-:W-:-:S03]  /*1c910*/  IABS R7, R6 ;  /* 0x0000000600077213 */ /* 0x000fc60000000000 */
[----:B------:R-:W-:Y:S02]  /*1c920*/  IMAD.MOV R3, RZ, RZ, -R11 ;  /* 0x000000ffff037224 */ /* 0x000fe400078e0a0b */
        /* <DEDUP_REMOVED lines=8> */
[----:B------:R-:W-:Y:S01]  /*1c9b0*/  ISETP.GE.AND P2, PT, R3, RZ, PT ;  /* 0x000000ff0300720c */ /* 0x000fe20003f46270 */
[----:B------:R-:W-:-:S06]  /*1c9c0*/  IMAD.IADD R3, R6, 0x1, R8 ;  /* 0x0000000106037824 */ /* 0x000fcc00078e0208 */
[----:B------:R-:W-:-:S06]  /*1c9d0*/  @P0 VIADD R2, R2, 0x1 ;  /* 0x0000000102020836 */ /* 0x000fcc0000000000 */
[----:B------:R-:W-:Y:S01]  /*1c9e0*/  @!P2 IMAD.MOV R2, RZ, RZ, -R2 ;  /* 0x000000ffff02a224 */ /* 0x000fe200078e0a02 */
[----:B------:R-:W-:Y:S01]  /*1c9f0*/  @!P1 LOP3.LUT R2, RZ, R9, RZ, 0x33, !PT ;  /* 0x00000009ff029212 */ /* 0x000fe200078e33ff */
[----:B------:R-:W-:-:S03]  /*1ca00*/  IMAD.MOV R9, RZ, RZ, -R9 ;  /* 0x000000ffff097224 */ /* 0x000fc600078e0a09 */
[----:B------:R-:W-:Y:S01]  /*1ca10*/  LOP3.LUT R17, RZ, R2, RZ, 0x33, !PT ;  /* 0x00000002ff117212 */ /* 0x000fe200078e33ff */
[----:B------:R-:W-:-:S04]  /*1ca20*/  IMAD R18, R2, R9, R3 ;  /* 0x0000000902127224 */ /* 0x000fc800078e0203 */
[----:B------:R-:W-:Y:S01]  /*1ca30*/  IMAD.IADD R17, R4, 0x1, R17 ;  /* 0x0000000104117824 */ /* 0x000fe200078e0211 */
[----:B------:R-:W-:Y:S06]  /*1ca40*/  BRA `(.L_x_1486) ;  /* 0x00000000000c7947 */ /* 0x000fec0003800000 */
.L_x_1481:
[----:B------:R-:W-:Y:S02]  /*1ca50*/  IMAD.MOV.U32 R17, RZ, RZ, RZ ;  /* 0x000000ffff117224 */ /* 0x000fe400078e00ff */
[----:B------:R-:W-:Y:S02]  /*1ca60*/  IMAD.U32 R16, RZ, RZ, UR6 ;  /* 0x00000006ff107e24 */ /* 0x000fe4000f8e00ff */
[----:B------:R-:W-:-:S07]  /*1ca70*/  IMAD.MOV.U32 R18, RZ, RZ, RZ ;  /* 0x000000ffff127224 */ /* 0x000fce00078e00ff */
.L_x_1486:
[----:B------:R-:W-:-:S13]  /*1ca80*/  ISETP.NE.AND P0, PT, R5, RZ, PT ;  /* 0x000000ff0500720c */ /* 0x000fda0003f05270 */
[----:B------:R-:W0:Y:S01]  /*1ca90*/  @!P0 S2R R3, SR_CgaCtaId ;  /* 0x0000000000038919 */ /* 0x000e220000008800 */
[----:B------:R-:W-:-:S04]  /*1caa0*/  @!P0 MOV R2, 0x400 ;  /* 0x0000040000028802 */ /* 0x000fc80000000f00 */
[----:B0-----:R-:W-:-:S05]  /*1cab0*/  @!P0 LEA R2, R3, R2, 0x18 ;  /* 0x0000000203028211 */ /* 0x001fca00078ec0ff */
[----:B------:R2:W-:Y:S01]  /*1cac0*/  @!P0 STS.128 [R2+0x19cd0], R16 ;  /* 0x019cd01002008388 */ /* 0x0005e20000000c00 */
[----:B------:R-:W-:Y:S06]  /*1cad0*/  BAR.ARV 0x5, 0x200 ;  /* 0x0148000000007b1d */ /* 0x000fec0000002000 */
.L_x_1479:
[----:B------:R3:W-:Y:S01]  /*1cae0*/  STL [R1+0x44], RZ ;  /* 0x000044ff01007387 */ /* 0x0007e20000100800 */
[----:B------:R-:W-:Y:S01]  /*1caf0*/  ULDC UR4, c[0x0][0xc3c] ;  /* 0x00030f0000047ab9 */ /* 0x000fe20000000800 */
[----:B------:R-:W-:Y:S01]  /*1cb00*/  IMAD.MOV.U32 R27, RZ, RZ, 0x1 ;  /* 0x00000001ff1b7424 */ /* 0x000fe200078e00ff */
[----:B-1----:R-:W-:Y:S01]  /*1cb10*/  ISETP.GE.AND P0, PT, R19, UR4, PT ;  /* 0x0000000413007c0c */ /* 0x002fe2000bf06270 */
[----:B------:R-:W-:-:S12]  /*1cb20*/  IMAD.MOV.U32 R24, RZ, RZ, RZ ;  /* 0x000000ffff187224 */ /* 0x000fd800078e00ff */
[----:B---3--:R-:W-:Y:S05]  /*1cb30*/  @P0 BRA `(.L_x_1487) ;  /* 0x0000006800800947 */ /* 0x008fea0003800000 */
[----:B------:R-:W1:Y:S01]  /*1cb40*/  S2R R14, SR_TID.X ;  /* 0x00000000000e7919 */ /* 0x000e620000002100 */
[----:B------:R-:W3:Y:S01]  /*1cb50*/  S2UR UR4, SR_CgaCtaId ;  /* 0x00000000000479c3 */ /* 0x000ee20000008800 */
[----:B------:R-:W-:Y:S01]  /*1cb60*/  IMAD.SHL.U32 R0, R0, 0x800, RZ ;  /* 0x0000080000007824 */ /* 0x000fe200078e00ff */
[----:B------:R-:W-:Y:S01]  /*1cb70*/  MOV R23, 0x400 ;  /* 0x0000040000177802 */ /* 0x000fe20000000f00 */
[----:B------:R-:W-:Y:S01]  /*1cb80*/  BSSY B7, `(.L_x_1487) ;  /* 0x000069b000077945 */ /* 0x000fe20003800000 */
[----:B------:R-:W-:Y:S01]  /*1cb90*/  IMAD.MOV.U32 R28, RZ, RZ, 0x1 ;  /* 0x00000001ff1c7424 */ /* 0x000fe200078e00ff */
[----:B------:R-:W-:Y:S01]  /*1cba0*/  CS2R R24, SRZ ;  /* 0x0000000000187805 */ /* 0x000fe2000001ff00 */
[----:B------:R-:W-:Y:S01]  /*1cbb0*/  IMAD.MOV.U32 R27, RZ, RZ, 0x1 ;  /* 0x00000001ff1b7424 */ /* 0x000fe200078e00ff */
[----:B------:R-:W-:Y:S01]  /*1cbc0*/  ULDC.64 UR40, c[0x0][0x198] ;  /* 0x0000660000287ab9 */ /* 0x000fe20000000a00 */
[----:B------:R-:W-:Y:S02]  /*1cbd0*/  ULOP3.LUT UR39, UR37, 0x2, URZ, 0xfc, !UPT ;  /* 0x0000000225277892 */ /* 0x000fe4000f8efc3f */
[----:B------:R-:W-:Y:S01]  /*1cbe0*/  ULOP3.LUT UR36, UR37, 0x1, URZ, 0xfc, !UPT ;  /* 0x0000000125247892 */ /* 0x000fe2000f8efc3f */
[----:B------:R-:W-:Y:S01]  /*1cbf0*/  ULDC UR38, c[0x0][0xc] ;  /* 0x0000030000267ab9 */ /* 0x000fe20000000800 */
[C---:B-1----:R-:W-:Y:S01]  /*1cc00*/  IMAD.SHL.U32 R3, R14.reuse, 0x20, RZ ;  /* 0x000000200e037824 */ /* 0x042fe200078e00ff */
[C---:B------:R-:W-:Y:S01]  /*1cc10*/  LOP3.LUT R12, R14.reuse, 0x7f, RZ, 0xc0, !PT ;  /* 0x0000007f0e0c7812 */ /* 0x040fe200078ec0ff */
[C---:B0-2---:R-:W-:Y:S01]  /*1cc20*/  IMAD.SHL.U32 R2, R14.reuse, 0x10, RZ ;  /* 0x000000100e027824 */ /* 0x045fe200078e00ff */
[----:B------:R-:W-:Y:S01]  /*1cc30*/  SHF.R.U32.HI R5, RZ, 0x1, R14 ;  /* 0x00000001ff057819 */ /* 0x000fe2000001160e */
[----:B------:R-:W-:Y:S01]  /*1cc40*/  IMAD.SHL.U32 R13, R14, 0x4, RZ ;  /* 0x000000040e0d7824 */ /* 0x000fe200078e00ff */
[C---:B------:R-:W-:Y:S01]  /*1cc50*/  LOP3.LUT R4, R3.reuse, 0x80, RZ, 0xc0, !PT ;  /* 0x0000008003047812 */ /* 0x040fe200078ec0ff */
[----:B------:R-:W-:Y:S01]  /*1cc60*/  IMAD.SHL.U32 R6, R12, 0x10, RZ ;  /* 0x000000100c067824 */ /* 0x000fe200078e00ff */
        /* <DEDUP_REMOVED lines=29> */
[----:B------:R-:W-:Y:S01]  /*1ce40*/  SEL R3, R3, 0xffffffc0, !P0 ;  /* 0xffffffc003037807 */ /* 0x000fe20004000000 */
[----:B-1----:R-:W-:-:S04]  /*1ce50*/  IMAD.SHL.U32 R0, R14, 0x40, RZ ;  /* 0x000000400e007824 */ /* 0x002fc800078e00ff */
[----:B------:R0:W-:Y:S01]  /*1ce60*/  STL [R1+0x20], R3 ;  /* 0x0000200301007387 */ /* 0x0001e20000100800 */
[----:B------:R-:W-:-:S03]  /*1ce70*/  LOP3.LUT R0, R0, 0x40, RZ, 0xc0, !PT ;  /* 0x0000004000007812 */ /* 0x000fc600078ec0ff */
[----:B------:R1:W-:Y:S01]  /*1ce80*/  STL [R1+0x44], RZ ;  /* 0x000044ff01007387 */ /* 0x0003e20000100800 */
[----:B------:R-:W-:Y:S01]  /*1ce90*/  LOP3.LUT R0, R4, R0, RZ, 0xfc, !PT ;  /* 0x0000000004007212 */ /* 0x000fe200078efcff */
[----:B------:R-:W-:Y:S01]  /*1cea0*/  IMAD.IADD R0, R23, 0x1, R10 ;  /* 0x0000000117007824 */ /* 0x000fe200078e020a */
[C---:B0-----:R-:W-:Y:S02]  /*1ceb0*/  LOP3.LUT R3, R2.reuse, 0x20, RZ, 0xfc, !PT ;  /* 0x0000002002037812 */ /* 0x041fe400078efcff */
[----:B------:R-:W-:Y:S02]  /*1cec0*/  LOP3.LUT R2, R2, 0x40, RZ, 0xfc, !PT ;  /* 0x0000004002027812 */ /* 0x000fe400078efcff */
[----:B------:R1:W-:Y:S05]  /*1ced0*/  STL [R1+0x2c], R0 ;  /* 0x00002c0001007387 */ /* 0x0003ea0000100800 */
.L_x_1621:
[----:B------:R-:W-:Y:S05]  /*1cee0*/  YIELD ;  /* 0x0000000000007946 */ /* 0x000fea0003800000 */
[----:B------:R-:W-:Y:S01]  /*1cef0*/  ULDC.64 UR4, c[0x0][0xa28] ;  /* 0x00028a0000047ab9 */ /* 0x000fe20000000a00 */
[----:B------:R-:W-:Y:S02]  /*1cf00*/  CS2R R8, SRZ ;  /* 0x0000000000087805 */ /* 0x000fe4000001ff00 */
[----:B------:R-:W-:Y:S01]  /*1cf10*/  ISETP.NE.U32.AND P0, PT, RZ, UR4, PT ;  /* 0x00000004ff007c0c */ /* 0x000fe2000bf05070 */
[----:B0-----:R-:W0:Y:S01]  /*1cf20*/  LDC.64 R4, c[0x0][0xa00] ;  /* 0x00028000ff047b82 */ /* 0x001e220000000a00 */
[----:B------:R-:W-:-:S02]  /*1cf30*/  ULDC.64 UR6, c[0x0][0xa10] ;  /* 0x0002840000067ab9 */ /* 0x000fc40000000a00 */
[----:B------:R-:W-:Y:S01]  /*1cf40*/  ISETP.NE.AND.EX P0, PT, RZ, UR5, PT, P0 ;  /* 0x00000005ff007c0c */ /* 0x000fe2000bf05300 */
[----:B------:R-:W-:-:S12]  /*1cf50*/  ULDC.64 UR4, c[0x0][0xa18] ;  /* 0x0002860000047ab9 */ /* 0x000fd80000000a00 */
[----:B-12---:R-:W2:Y:S02]  /*1cf60*/  @P0 LDC.64 R2, c[0x0][0xa28] ;  /* 0x00028a00ff020b82 */ /* 0x006ea40000000a00 */
[----:B--2---:R-:W-:-:S05]  /*1cf70*/  @P0 IMAD.WIDE R2, R19, 0x4, R2 ;  /* 0x0000000413020825 */ /* 0x004fca00078e0202 */
[----:B------:R2:W3:Y:S01]  /*1cf80*/  @P0 LDG.E R9, desc[UR42][R2.64] ;  /* 0x0000002a02090981 */ /* 0x0004e2000c1e1900 */
[----:B------:R-:W-:Y:S01]  /*1cf90*/  ISETP.NE.U32.AND P0, PT, RZ, UR4, PT ;  /* 0x00000004ff007c0c */ /* 0x000fe2000bf05070 */
[----:B0-----:R-:W-:Y:S01]  /*1cfa0*/  IMAD.WIDE R4, R19, 0x4, R4 ;  /* 0x0000000413047825 */ /* 0x001fe200078e0204 */
[----:B------:R-:W-:Y:S02]  /*1cfb0*/  ISETP.NE.U32.AND P1, PT, RZ, UR6, PT ;  /* 0x00000006ff007c0c */ /* 0x000fe4000bf25070 */
[----:B------:R-:W-:Y:S01]  /*1cfc0*/  ISETP.NE.AND.EX P2, PT, RZ, UR5, PT, P0 ;  /* 0x00000005ff007c0c */ /* 0x000fe2000bf45300 */
[----:B------:R-:W-:Y:S01]  /*1cfd0*/  ULDC.64 UR4, c[0x0][0xa00] ;  /* 0x0002800000047ab9 */ /* 0x000fe20000000a00 */
[----:B------:R-:W-:Y:S01]  /*1cfe0*/  ISETP.NE.AND.EX P1, PT, RZ, UR7, PT, P1 ;  /* 0x00000007ff007c0c */ /* 0x000fe2000bf25310 */
[----:B-1----:R-:W-:Y:S01]  /*1cff0*/  IMAD.MOV.U32 R0, RZ, RZ, RZ ;  /* 0x000000ffff007224 */ /* 0x002fe200078e00ff */
[----:B------:R-:W-:Y:S01]  /*1d000*/  ISETP.NE.U32.AND P0, PT, RZ, UR4, PT ;  /* 0x00000004ff007c0c */ /* 0x000fe2000bf05070 */
[----:B--2---:R-:W0:Y:S03]  /*1d010*/  LDC.64 R2, c[0x0][0xa10] ;  /* 0x00028400ff027b82 */ /* 0x004e260000000a00 */
[----:B------:R-:W-:-:S05]  /*1d020*/  ISETP.NE.AND.EX P0, PT, RZ, UR5, PT, P0 ;  /* 0x00000005ff007c0c */ /* 0x000fca000bf05300 */
[----:B------:R-:W1:Y:S08]  /*1d030*/  @P2 LDC.64 R6, c[0x0][0xa18] ;  /* 0x00028600ff062b82 */ /* 0x000e700000000a00 */
[----:B------:R-:W2:Y:S01]  /*1d040*/  @P0 LDG.E R8, desc[UR42][R4.64] ;  /* 0x0000002a04080981 */ /* 0x000ea2000c1e1900 */
[----:B------:R-:W-:Y:S01]  /*1d050*/  ULDC UR4, c[0x0][0x288] ;  /* 0x0000a20000047ab9 */ /* 0x000fe20000000800 */
[----:B0-----:R-:W-:-:S05]  /*1d060*/  IMAD.WIDE R2, R19, 0x4, R2 ;  /* 0x0000000413027825 */ /* 0x001fca00078e0202 */
[----:B------:R-:W5:Y:S01]  /*1d070*/  @P1 LDG.E R0, desc[UR42][R2.64] ;  /* 0x0000002a02001981 */ /* 0x000f62000c1e1900 */
[----:B-1----:R-:W-:-:S03]  /*1d080*/  @P2 IMAD.WIDE R6, R19, 0x4, R6 ;  /* 0x0000000413062825 */ /* 0x002fc600078e0206 */
[----:B--2---:R0:W-:Y:S02]  /*1d090*/  STL [R1+0x30], R8 ;  /* 0x0000300801007387 */ /* 0x0041e40000100800 */
[----:B0-----:R-:W-:Y:S01]  /*1d0a0*/  IMAD.U32 R8, RZ, RZ, UR4 ;  /* 0x00000004ff087e24 */ /* 0x001fe2000f8e00ff */
[----:B------:R-:W-:-:S05]  /*1d0b0*/  ULDC.64 UR4, c[0x0][0x418] ;  /* 0x0001060000047ab9 */ /* 0x000fca0000000a00 */
[----:B------:R0:W2:Y:S01]  /*1d0c0*/  @P2 LDG.E R8, desc[UR42][R6.64] ;  /* 0x0000002a06082981 */ /* 0x0000a2000c1e1900 */
[----:B------:R-:W-:-:S03]  /*1d0d0*/  UISETP.NE.U32.AND UP0, UPT, UR4, URZ, UPT ;  /* 0x0000003f0400728c */ /* 0x000fc6000bf05070 */
[----:B------:R-:W-:Y:S01]  /*1d0e0*/  ULDC UR4, c[0x0][0x424] ;  /* 0x0001090000047ab9 */ /* 0x000fe20000000800 */
[----:B------:R-:W-:-:S03]  /*1d0f0*/  UISETP.NE.AND.EX UP0, UPT, UR5, URZ, UPT, UP0 ;  /* 0x0000003f0500728c */ /* 0x000fc6000bf05300 */
[----:B------:R-:W-:Y:S01]  /*1d100*/  ULDC UR5, c[0x0][0x2f0] ;  /* 0x0000bc0000057ab9 */ /* 0x000fe20000000800 */
[----:B------:R-:W-:-:S04]  /*1d110*/  USEL UR4, UR4, 0x1, UP0 ;  /* 0x0000000104047887 */ /* 0x000fc80008000000 */
[----:B------:R-:W-:-:S03]  /*1d120*/  UIMAD UR4, UR4, UR5, URZ ;  /* 0x00000005040472a4 */ /* 0x000fc6000f8e023f */
[----:B------:R-:W-:Y:S02]  /*1d130*/  ULDC UR5, c[0x0][0x348] ;  /* 0x0000d20000057ab9 */ /* 0x000fe40000000800 */
[----:B0-----:R-:W-:Y:S02]  /*1d140*/  IMAD.U32 R7, RZ, RZ, UR5 ;  /* 0x00000005ff077e24 */ /* 0x001fe4000f8e00ff */
[----:B------:R-:W-:Y:S01]  /*1d150*/  IMAD.U32 R6, RZ, RZ, UR4 ;  /* 0x00000004ff067e24 */ /* 0x000fe2000f8e00ff */
[----:B--2---:R0:W-:Y:S04]  /*1d160*/  STL [R1+0x28], R8 ;  /* 0x0000280801007387 */ /* 0x0041e80000100800 */
[----:B---3--:R0:W-:Y:S01]  /*1d170*/  STL [R1+0x8], R9 ;  /* 0x0000080901007387 */ /* 0x0081e20000100800 */
[----:B------:R-:W-:Y:S01]  /*1d180*/  IMAD.MOV.U32 R10, RZ, RZ, R8 ;  /* 0x000000ffff0a7224 */ /* 0x000fe200078e0008 */
[----:B------:R-:W-:Y:S06]  /*1d190*/  @P2 BRA `(.L_x_1488) ;  /* 0x0000000000142947 */ /* 0x000fec0003800000 */
[----:B------:R-:W-:Y:S05]  /*1d1a0*/  @!P0 BRA `(.L_x_1488) ;  /* 0x0000000000108947 */ /* 0x000fea0003800000 */
[----:B0-----:R-:W2:Y:S04]  /*1d1b0*/  LDG.E R8, desc[UR42][R4.64] ;  /* 0x0000002a04087981 */ /* 0x001ea8000c1e1900 */
[----:B------:R-:W2:Y:S02]  /*1d1c0*/  LDG.E R4, desc[UR42][R4.64+0x4] ;  /* 0x0000042a04047981 */ /* 0x000ea4000c1e1900 */
[----:B--2---:R-:W-:-:S05]  /*1d1d0*/  IMAD.IADD R10, R4, 0x1, -R8 ;  /* 0x00000001040a7824 */ /* 0x004fca00078e0a08 */
[----:B------:R1:W-:Y:S02]  /*1d1e0*/  STL [R1+0x28], R10 ;  /* 0x0000280a01007387 */ /* 0x0003e40000100800 */
.L_x_1488:
[----:B------:R-:W-:Y:S02]  /*1d1f0*/  ULDC.64 UR4, c[0x0][0xa20] ;  /* 0x0002880000047ab9 */ /* 0x000fe40000000a00 */
[----:B------:R-:W-:-:S04]  /*1d200*/  ISETP.NE.U32.AND P0, PT, RZ, UR4, PT ;  /* 0x00000004ff007c0c */ /* 0x000fc8000bf05070 */
[----:B------:R-:W-:-:S13]  /*1d210*/  ISETP.NE.AND.EX P0, PT, RZ, UR5, PT, P0 ;  /* 0x00000005ff007c0c */ /* 0x000fda000bf05300 */
[----:B------:R-:W-:Y:S05]  /*1d220*/  @!P0 BRA `(.L_x_1489) ;  /* 0x0000000000108947 */ /* 0x000fea0003800000 */
[----:B------:R-:W2:Y:S02]  /*1d230*/  LDC.64 R4, c[0x0][0xa20] ;  /* 0x00028800ff047b82 */ /* 0x000ea40000000a00 */
[----:B--2---:R-:W-:-:S05]  /*1d240*/  IMAD.WIDE R4, R19, 0x4, R4 ;  /* 0x0000000413047825 */ /* 0x004fca00078e0204 */
[----:B------:R2:W5:Y:S01]  /*1d250*/  LDG.E R6, desc[UR42][R4.64] ;  /* 0x0000002a04067981 */ /* 0x000562000c1e1900 */
[----:B------:R-:W-:Y:S05]  /*1d260*/  BRA `(.L_x_1490) ;  /* 0x0000000000247947 */ /* 0x000fea0003800000 */
.L_x_1489:
[----:B------:R-:W-:Y:S02]  /*1d270*/  ULDC.64 UR4, c[0x0][0xa08] ;  /* 0x0002820000047ab9 */ /* 0x000fe40000000a00 */
[----:B------:R-:W-:-:S04]  /*1d280*/  ISETP.NE.U32.AND P0, PT, RZ, UR4, PT ;  /* 0x00000004ff007c0c */ /* 0x000fc8000bf05070 */
[----:B------:R-:W-:-:S13]  /*1d290*/  ISETP.NE.AND.EX P0, PT, RZ, UR5, PT, P0 ;  /* 0x00000005ff007c0c */ /* 0x000fda000bf05300 */
[----:B------:R-:W-:Y:S05]  /*1d2a0*/  @!P0 BRA `(.L_x_1490) ;  /* 0x0000000000148947 */ /* 0x000fea0003800000 */
[----:B------:R-:W2:Y:S02]  /*1d2b0*/  LDC.64 R4, c[0x0][0xa08] ;  /* 0x00028200ff047b82 */ /* 0x000ea40000000a00 */
[----:B--2---:R-:W-:-:S05]  /*1d2c0*/  IMAD.WIDE R4, R19, 0x4, R4 ;  /* 0x0000000413047825 */ /* 0x004fca00078e0204 */
[----:B------:R-:W2:Y:S04]  /*1d2d0*/  LDG.E R6, desc[UR42][R4.64] ;  /* 0x0000002a04067981 */ /* 0x000ea8000c1e1900 */
[----:B------:R-:W2:Y:S02]  /*1d2e0*/  LDG.E R4, desc[UR42][R4.64+0x4] ;  /* 0x0000042a04047981 */ /* 0x000ea4000c1e1900 */
[----:B--2---:R-:W-:-:S07]  /*1d2f0*/  IMAD.IADD R6, R4, 0x1, -R6 ;  /* 0x0000000104067824 */ /* 0x004fce00078e0a06 */
.L_x_1490:
[----:B--2---:R-:W2:Y:S04]  /*1d300*/  @P1 LDG.E R4, desc[UR42][R2.64] ;  /* 0x0000002a02041981 */ /* 0x004ea8000c1e1900 */
[----:B------:R3:W2:Y:S01]  /*1d310*/  @P1 LDG.E R5, desc[UR42][R2.64+0x4] ;  /* 0x0000042a02051981 */ /* 0x0006a2000c1e1900 */
[----:B------:R-:W-:Y:S02]  /*1d320*/  IMAD R17, R17, 0xc0, RZ ;  /* 0x000000c011117824 */ /* 0x000fe400078e02ff */
[----:B-----5:R-:W-:Y:S02]  /*1d330*/  IMAD.IADD R6, R6, 0x1, -R9 ;  /* 0x0000000106067824 */ /* 0x020fe400078e0a09 */
[----:B0-----:R-:W-:Y:S01]  /*1d340*/  VIADD R8, R17, 0xbf ;  /* 0x000000bf11087836 */ /* 0x001fe20000000000 */
[----:B---3--:R-:W0:Y:S02]  /*1d350*/  LDC R2, c[0x0][0x448] ;  /* 0x00011200ff027b82 */ /* 0x008e240000000800 */
[----:B0-----:R-:W-:-:S13]  /*1d360*/  ISETP.NE.AND P2, PT, R2, 0x1, PT ;  /* 0x000000010200780c */ /* 0x001fda0003f45270 */
[----:B------:R-:W0:Y:S08]  /*1d370*/  @P2 LDC R3, c[0x0][0x44c] ;  /* 0x00011300ff032b82 */ /* 0x000e300000000800 */
[----:B------:R-:W3:Y:S01]  /*1d380*/  @P2 LDC R2, c[0x0][0x450] ;  /* 0x00011400ff022b82 */ /* 0x000ee20000000800 */
[----:B0-----:R-:W-:-:S05]  /*1d390*/  @P2 IMAD.HI.U32 R3, R8, R3, RZ ;  /* 0x0000000308032227 */ /* 0x001fca00078e00ff */
[----:B---3--:R-:W-:Y:S01]  /*1d3a0*/  @P2 SHF.R.U32.HI R8, RZ, R2, R3 ;  /* 0x00000002ff082219 */ /* 0x008fe20000011603 */
[----:B--2---:R-:W-:-:S04]  /*1d3b0*/  @P1 IMAD.IADD R7, R5, 0x1, -R4 ;  /* 0x0000000105071824 */ /* 0x004fc800078e0a04 */
[----:B------:R-:W-:-:S04]  /*1d3c0*/  IMAD.IADD R26, R6, 0x1, R7 ;  /* 0x00000001061a7824 */ /* 0x000fc800078e0207 */
[C---:B------:R-:W-:Y:S01]  /*1d3d0*/  VIADD R29, R26.reuse, 0x7f ;  /* 0x0000007f1a1d7836 */ /* 0x040fe20000000000 */
[----:B------:R-:W-:-:S04]  /*1d3e0*/  IADD3 R21, R26, 0x1, -R10 ;  /* 0x000000011a157810 */ /* 0x000fc80007ffe80a */
[----:B------:R-:W-:Y:S01]  /*1d3f0*/  SHF.R.S32.HI R2, RZ, 0x1f, R29 ;  /* 0x0000001fff027819 */ /* 0x000fe2000001141d */
[----:B------:R-:W-:-:S03]  /*1d400*/  IMAD.IADD R8, R21, 0x1, R8 ;  /* 0x0000000115087824 */ /* 0x000fc600078e0208 */
[----:B------:R-:W-:Y:S02]  /*1d410*/  LEA.HI R29, R2, R29, RZ, 0x7 ;  /* 0x0000001d021d7211 */ /* 0x000fe400078f38ff */
[----:B------:R-:W0:Y:S02]  /*1d420*/  LDC.64 R2, c[0x0][0x9e0] ;  /* 0x00027800ff027b82 */ /* 0x000e240000000a00 */
[----:B------:R-:W-:Y:S02]  /*1d430*/  SHF.R.S32.HI R29, RZ, 0x7, R29 ;  /* 0x00000007ff1d7819 */ /* 0x000fe4000001141d */
[----:B0-----:R-:W-:Y:S01]  /*1d440*/  ISETP.GE.AND P3, PT, R3, 0x1, PT ;  /* 0x000000010300780c */ /* 0x001fe20003f66270 */
[----:B------:R-:W-:-:S12]  /*1d450*/  IMAD.IADD R2, R8, 0x1, R2 ;  /* 0x0000000108027824 */ /* 0x000fd800078e0202 */
[----:B------:R-:W-:Y:S05]  /*1d460*/  @!P3 BRA `(.L_x_1491) ;  /* 0x000000000048b947 */ /* 0x000fea0003800000 */
        /* <DEDUP_REMOVED lines=11> */
.L_x_1493:
[----:B------:R-:W-:-:S13]  /*1d520*/  ISETP.NE.AND P0, PT, R3, 0x1, PT ;  /* 0x000000010300780c */ /* 0x000fda0003f05270 */
[----:B------:R-:W0:Y:S02]  /*1d530*/  @P0 LDC.64 R4, c[0x0][0x9e8] ;  /* 0x00027a00ff040b82 */ /* 0x000e240000000a00 */
[----:B0-----:R-:W-:-:S05]  /*1d540*/  @P0 IMAD.HI.U32 R4, R9, R4, RZ ;  /* 0x0000000409040227 */ /* 0x001fca00078e00ff */
[----:B------:R-:W-:-:S07]  /*1d550*/  @P0 SHF.R.U32.HI R9, RZ, R5, R4 ;  /* 0x00000005ff090219 */ /* 0x000fce0000011604 */
.L_x_1494:
[----:B------:R-:W-:Y:S05]  /*1d560*/  BSYNC B0 ;  /* 0x0000000000007941 */ /* 0x000fea0003800000 */
.L_x_1492:
[----:B------:R-:W-:-:S05]  /*1d570*/  IMAD R9, R9, R3, R3 ;  /* 0x0000000309097224 */ /* 0x000fca00078e0203 */
[----:B------:R-:W-:-:S07]  /*1d580*/  VIMNMX R2, R2, R9, PT ;  /* 0x0000000902027248 */ /* 0x000fce0003fe0100 */
.L_x_1491:
[----:B------:R-:W0:Y:S01]  /*1d590*/  @P2 LDC R5, c[0x0][0x44c] ;  /* 0x00011300ff052b82 */ /* 0x000e220000000800 */
[----:B------:R-:W-:Y:S01]  /*1d5a0*/  IMAD.MOV.U32 R4, RZ, RZ, R17 ;  /* 0x000000ffff047224 */ /* 0x000fe200078e0011 */
[----:B------:R-:W-:Y:S01]  /*1d5b0*/  ULDC UR4, c[0x0][0x9dc] ;  /* 0x0002770000047ab9 */ /* 0x000fe20000000800 */
[----:B------:R-:W-:-:S05]  /*1d5c0*/  IMAD.IADD R20, R26, 0x1, -R10 ;  /* 0x000000011a147824 */ /* 0x000fca00078e0a0a */
[----:B------:R-:W2:Y:S01]  /*1d5d0*/  @P2 LDC R8, c[0x0][0x450] ;  /* 0x00011400ff082b82 */ /* 0x000ea20000000800 */
[----:B0-----:R-:W-:-:S05]  /*1d5e0*/  @P2 IMAD.HI.U32 R5, R17, R5, RZ ;  /* 0x0000000511052227 */ /* 0x001fca00078e00ff */
[----:B--2---:R-:W-:-:S05]  /*1d5f0*/  @P2 SHF.R.U32.HI R4, RZ, R8, R5 ;  /* 0x00000008ff042219 */ /* 0x004fca0000011605 */
        /* <DEDUP_REMOVED lines=13> */
.L_x_1497:
[----:B------:R-:W-:-:S13]  /*1d6d0*/  ISETP.NE.AND P0, PT, R3, 0x1, PT ;  /* 0x000000010300780c */ /* 0x000fda0003f05270 */
[----:B------:R-:W0:Y:S02]  /*1d6e0*/  @P0 LDC.64 R4, c[0x0][0x9e8] ;  /* 0x00027a00ff040b82 */ /* 0x000e240000000a00 */
[----:B0-----:R-:W-:-:S05]  /*1d6f0*/  @P0 IMAD.HI.U32 R4, R9, R4, RZ ;  /* 0x0000000409040227 */ /* 0x001fca00078e00ff */
[----:B------:R-:W-:-:S07]  /*1d700*/  @P0 SHF.R.U32.HI R9, RZ, R5, R4 ;  /* 0x00000005ff090219 */ /* 0x000fce0000011604 */
.L_x_1498:
[----:B------:R-:W-:Y:S05]  /*1d710*/  BSYNC B0 ;  /* 0x0000000000007941 */ /* 0x000fea0003800000 */
.L_x_1496:
[----:B------:R-:W-:-:S05]  /*1d720*/  IMAD R3, R9, R3, RZ ;  /* 0x0000000309037224 */ /* 0x000fca00078e02ff */
[----:B------:R-:W-:-:S07]  /*1d730*/  VIMNMX R8, R8, R3, !PT ;  /* 0x0000000308087248 */ /* 0x000fce0007fe0100 */
.L_x_1495:
[----:B------:R-:W-:Y:S01]  /*1d740*/  VIADD R2, R2, 0x7f ;  /* 0x0000007f02027836 */ /* 0x000fe20000000000 */
[----:B------:R-:W-:Y:S04]  /*1d750*/  BSSY B0, `(.L_x_1499) ;  /* 0x0000157000007945 */ /* 0x000fe80003800000 */
[----:B------:R-:W-:-:S04]  /*1d760*/  SHF.R.S32.HI R3, RZ, 0x1f, R2 ;  /* 0x0000001fff037819 */ /* 0x000fc80000011402 */
[----:B------:R-:W-:Y:S02]  /*1d770*/  LEA.HI R3, R3, R2, RZ, 0x7 ;  /* 0x0000000203037211 */ /* 0x000fe400078f38ff */
[----:B------:R-:W-:Y:S02]  /*1d780*/  SHF.R.S32.HI R2, RZ, 0x1f, R8 ;  /* 0x0000001fff027819 */ /* 0x000fe40000011408 */
[----:B------:R-:W-:Y:S02]  /*1d790*/  SHF.R.S32.HI R3, RZ, 0x7, R3 ;  /* 0x00000007ff037819 */ /* 0x000fe40000011403 */
[----:B------:R-:W-:Y:S02]  /*1d7a0*/  LEA.HI R2, R2, R8, RZ, 0x7 ;  /* 0x0000000802027211 */ /* 0x000fe400078f38ff */
[----:B------:R-:W-:Y:S02]  /*1d7b0*/  VIMNMX R3, R29, R3, PT ;  /* 0x000000031d037248 */ /* 0x000fe40003fe0100 */
[----:B------:R-:W-:-:S03]  /*1d7c0*/  SHF.R.S32.HI R2, RZ, 0x7, R2 ;  /* 0x00000007ff027819 */ /* 0x000fc60000011402 */
[----:B------:R-:W-:Y:S01]  /*1d7d0*/  IMAD R3, R3, 0x80, -R6 ;  /* 0x0000008003037824 */ /* 0x000fe200078e0a06 */
[----:B------:R-:W-:-:S04]  /*1d7e0*/  VIMNMX R2, RZ, R2, !PT ;  /* 0x00000002ff027248 */ /* 0x000fc80007fe0100 */
[----:B------:R-:W-:Y:S01]  /*1d7f0*/  VIMNMX R3, R3, R7, PT ;  /* 0x0000000703037248 */ /* 0x000fe20003fe0100 */
[----:B------:R-:W-:-:S05]  /*1d800*/  IMAD R2, R2, 0x80, -R6 ;  /* 0x0000008002027824 */ /* 0x000fca00078e0a06 */
[----:B------:R-:W-:-:S04]  /*1d810*/  VIMNMX R4, RZ, R2, !PT ;  /* 0x00000002ff047248 */ /* 0x000fc80007fe0100 */
[----:B------:R-:W-:Y:S02]  /*1d820*/  ISETP.GT.AND P0, PT, R3, R4, PT ;  /* 0x000000040300720c */ /* 0x000fe40003f04270 */
[----:B------:R-:W-:-:S11]  /*1d830*/  SHF.R.U32.HI R4, RZ, 0x7, R4 ;  /* 0x00000007ff047819 */ /* 0x000fd60000011604 */
[----:B------:R-:W-:-:S05]  /*1d840*/  @P0 VIADD R2, R3, 0x7f ;  /* 0x0000007f03020836 */ /* 0x000fca0000000000 */
[----:B------:R-:W-:-:S04]  /*1d850*/  @P0 SHF.R.S32.HI R3, RZ, 0x1f, R2 ;  /* 0x0000001fff030819 */ /* 0x000fc80000011402 */
[----:B------:R-:W-:Y:S01]  /*1d860*/  @P0 LEA.HI R2, R3, R2, RZ, 0x7 ;  /* 0x0000000203020211 */ /* 0x000fe200078f38ff */
[----:B------:R-:W-:-:S03]  /*1d870*/  IMAD.MOV.U32 R3, RZ, RZ, R4 ;  /* 0x000000ffff037224 */ /* 0x000fc600078e0004 */
        /* <DEDUP_REMOVED lines=11> */
.L_x_1669:
[----:B--2---:R-:W-:Y:S02]  /*1d930*/  ISETP.NE.AND P0, PT, R14, RZ, PT ;  /* 0x000000ff0e00720c */ /* 0x004fe40003f05270 */
[----:B------:R-:W-:-:S11]  /*1d940*/  PLOP3.LUT P6, PT, PT, PT, PT, 0x8, 0x0 ;  /* 0x000000000000781c */ /* 0x000fd60003fce170 */
[----:B------:R-:W-:Y:S05]  /*1d950*/  @P0 BRA `(.L_x_1502) ;  /* 0x00000000000c0947 */ /* 0x000fea0003800000 */
[----:B------:R-:W-:-:S03]  /*1d960*/  UMOV UR4, 0xffffffff ;  /* 0xffffffff00047882 */ /* 0x000fc60000000000 */
[----:B------:R-:W-:Y:S05]  /*1d970*/  BRA.DIV UR4, `(.L_x_1503) ;  /* 0x0000006a04f47947 */ /* 0x000fea000b800000 */
[----:B------:R-:W-:-:S13]  /*1d980*/  ELECT P6, URZ, PT ;  /* 0x00000000003f782f */ /* 0x000fda00038c0000 */
.L_x_1502:
        /* <DEDUP_REMOVED lines=9> */
.L_x_1672:
[----:B------:R-:W-:Y:S05]  /*1da20*/  BSYNC B1 ;  /* 0x0000000000017941 */ /* 0x000fea0003800000 */
.L_x_1504:
[----:B------:R-:W-:Y:S04]  /*1da30*/  BSSY B1, `(.L_x_1506) ;  /* 0x000008b000017945 */ /* 0x000fe80003800000 */
[----:B------:R-:W-:Y:S05]  /*1da40*/  @!P6 BRA `(.L_x_1507) ;  /* 0x000000080024e947 */ /* 0x000fea0003800000 */
[----:B------:R-:W-:Y:S01]  /*1da50*/  IMAD R9, R25, 0x8, R23 ;  /* 0x0000000819097824 */ /* 0x000fe200078e0217 */
[----:B------:R-:W-:Y:S01]  /*1da60*/  SHF.L.U32 R8, R28, 0x1f, RZ ;  /* 0x0000001f1c087819 */ /* 0x000fe200000006ff */
[----:B------:R-:W2:Y:S01]  /*1da70*/  S2R R6, SR_TID.X ;  /* 0x0000000000067919 */ /* 0x000ea20000002100 */
[----:B------:R-:W-:Y:S02]  /*1da80*/  BSSY B2, `(.L_x_1508) ;  /* 0x0000005000027945 */ /* 0x000fe40003800000 */
[----:B------:R-:W3:Y:S01]  /*1da90*/  SYNCS.PHASECHK.TRANS64.TRYWAIT P0, [R9+URZ+0x19ca0], R8 ;  /* 0x019ca008090075a7 */ /* 0x000ee2000800017f */
[----:B--2---:R-:W-:-:S04]  /*1daa0*/  LOP3.LUT R6, R6, 0x7f, RZ, 0xc0, !PT ;  /* 0x0000007f06067812 */ /* 0x004fc800078ec0ff */
[----:B------:R-:W-:Y:S01]  /*1dab0*/  ISETP.NE.AND P1, PT, R6, RZ, PT ;  /* 0x000000ff0600720c */ /* 0x000fe20003f25270 */
[----:B---3--:R-:W-:-:S12]  /*1dac0*/  @!P0 BRA `(.L_x_1509) ;  /* 0x0000006800d48947 */ /* 0x008fd80003800000 */
.L_x_1673:
[----:B------:R-:W-:Y:S05]  /*1dad0*/  BSYNC B2 ;  /* 0x0000000000027941 */ /* 0x000fea0003800000 */
.L_x_1508:
[----:B------:R-:W-:Y:S04]  /*1dae0*/  BSSY B2, `(.L_x_1510) ;  /* 0x0000009000027945 */ /* 0x000fe80003800000 */
[----:B------:R-:W-:Y:S05]  /*1daf0*/  @P1 BRA `(.L_x_1511) ;  /* 0x00000000001c1947 */ /* 0x000fea0003800000 */
[----:B0-----:R-:W0:Y:S02]  /*1db00*/  S2R R5, SR_TID.X ;  /* 0x0000000000057919 */ /* 0x001e240000002100 */
[----:B0-----:R-:W-:Y:S01]  /*1db10*/  LOP3.LUT R6, R5, 0x1f, RZ, 0xc0, !PT ;  /* 0x0000001f05067812 */ /* 0x001fe200078ec0ff */
[----:B------:R-:W-:-:S03]  /*1db20*/  IMAD.MOV.U32 R5, RZ, RZ, 0x3000 ;  /* 0x00003000ff057424 */ /* 0x000fc600078e00ff */
[----:B------:R-:W-:Y:S01]  /*1db30*/  ISETP.NE.AND P0, PT, R6, RZ, PT ;  /* 0x000000ff0600720c */ /* 0x000fe20003f05270 */
[----:B------:R3:W-:-:S12]  /*1db40*/  SYNCS.ARRIVE.TRANS64 RZ, [R9+URZ+0x19c90], R5 ;  /* 0x019c900509ff79a7 */ /* 0x0007d8000800003f */
[----:B---3--:R-:W-:Y:S05]  /*1db50*/  @!P0 BRA `(.L_x_1511) ;  /* 0x0000000000048947 */ /* 0x008fea0003800000 */
[----:B------:R-:W-:Y:S01]  /*1db60*/  BPT.TRAP 0x1 ;  /* 0x000000040000795c */ /* 0x000fe20000300000 */
.L_x_1511:
[----:B------:R-:W-:Y:S05]  /*1db70*/  BSYNC B2 ;  /* 0x0000000000027941 */ /* 0x000fea0003800000 */
.L_x_1510:
[----:B------:R-:W-:Y:S01]  /*1db80*/  IMAD.MOV.U32 R14, RZ, RZ, RZ ;  /* 0x000000ffff0e7224 */ /* 0x000fe200078e00ff */
[----:B------:R-:W-:Y:S01]  /*1db90*/  UIADD3 UR4, UP0, UR40, 0x570, URZ ;  /* 0x0000057028047890 */ /* 0x000fe2000ff1e03f */
[----:B------:R-:W-:Y:S01]  /*1dba0*/  IMAD R6, R3, 0x80, R0 ;  /* 0x0000008003067824 */ /* 0x000fe200078e0200 */
[----:B------:R-:W-:Y:S01]  /*1dbb0*/  PLOP3.LUT P0, PT, PT, PT, PT, 0x80, 0x0 ;  /* 0x000000000000781c */ /* 0x000fe20003f0f070 */
[----:B------:R-:W-:Y:S01]  /*1dbc0*/  IMAD R7, R25, 0x3000, R23 ;  /* 0x0000300019077824 */ /* 0x000fe200078e0217 */
[----:B------:R-:W-:Y:S01]  /*1dbd0*/  R2UR UR10, R14 ;  /* 0x000000000e0a72ca */ /* 0x000fe200000e0000 */
[----:B------:R-:W-:Y:S01]  /*1dbe0*/  VIADD R6, R6, 0xffffff80 ;  /* 0xffffff8006067836 */ /* 0x000fe20000000000 */
[----:B------:R-:W-:Y:S01]  /*1dbf0*/  UIADD3.X UR5, URZ, UR41, URZ, UP0, !UPT ;  /* 0x000000293f057290 */ /* 0x000fe200087fe43f */
[----:B0-----:R-:W-:Y:S01]  /*1dc00*/  VIADD R5, R9, 0x19c90 ;  /* 0x00019c9009057836 */ /* 0x001fe20000000000 */
[----:B------:R-:W-:Y:S01]  /*1dc10*/  UMOV UR6, 0x0 ;  /* 0x0000000000067882 */ /* 0x000fe20000000000 */
[----:B-1----:R-:W-:Y:S01]  /*1dc20*/  VIADD R10, R7, 0x13800 ;  /* 0x00013800070a7836 */ /* 0x002fe20000000000 */
[----:B------:R-:W-:-:S09]  /*1dc30*/  UMOV UR7, 0x12f00000 ;  /* 0x12f0000000077882 */ /* 0x000fd20000000000 */
.L_x_1512:
        /* <DEDUP_REMOVED lines=16> */
.L_x_1513:
        /* <DEDUP_REMOVED lines=16> */
.L_x_1514:
        /* <DEDUP_REMOVED lines=13> */
.L_x_1674:
[----:B------:R-:W-:Y:S05]  /*1df10*/  BSYNC B2 ;  /* 0x0000000000027941 */ /* 0x000fea0003800000 */
.L_x_1515:
[----:B------:R-:W-:Y:S01]  /*1df20*/  BSSY B2, `(.L_x_1517) ;  /* 0x000000b000027945 */ /* 0x000fe20003800000 */
[----:B------:R-:W-:Y:S02]  /*1df30*/  IMAD.MOV.U32 R10, RZ, RZ, 0x0 ;  /* 0x00000000ff0a7424 */ /* 0x000fe400078e00ff */
[----:B------:R-:W-:Y:S01]  /*1df40*/  IMAD.MOV.U32 R11, RZ, RZ, 0x12f00000 ;  /* 0x12f00000ff0b7424 */ /* 0x000fe200078e00ff */
[----:B------:R-:W-:Y:S06]  /*1df50*/  @P1 BRA `(.L_x_1518) ;  /* 0x00000000001c1947 */ /* 0x000fec0003800000 */
[----:B------:R-:W1:Y:S02]  /*1df60*/  S2R R5, SR_TID.X ;  /* 0x0000000000057919 */ /* 0x000e640000002100 */
[----:B-1----:R-:W-:Y:S01]  /*1df70*/  LOP3.LUT R15, R5, 0x1f, RZ, 0xc0, !PT ;  /* 0x0000001f050f7812 */ /* 0x002fe200078ec0ff */
[----:B------:R-:W-:-:S03]  /*1df80*/  IMAD.MOV.U32 R5, RZ, RZ, 0x3000 ;  /* 0x00003000ff057424 */ /* 0x000fc600078e00ff */
[----:B------:R-:W-:Y:S01]  /*1df90*/  ISETP.NE.AND P0, PT, R15, RZ, PT ;  /* 0x000000ff0f00720c */ /* 0x000fe20003f05270 */
[----:B------:R1:W-:-:S12]  /*1dfa0*/  SYNCS.ARRIVE.TRANS64 RZ, [R9+URZ+0x19cb0], R5 ;  /* 0x019cb00509ff79a7 */ /* 0x0003d8000800003f */
[----:B-1----:R-:W-:Y:S05]  /*1dfb0*/  @!P0 BRA `(.L_x_1518) ;  /* 0x0000000000048947 */ /* 0x002fea0003800000 */
[----:B------:R-:W-:Y:S01]  /*1dfc0*/  BPT.TRAP 0x1 ;  /* 0x000000040000795c */ /* 0x000fe20000300000 */
.L_x_1518:
[----:B------:R-:W-:Y:S05]  /*1dfd0*/  BSYNC B2 ;  /* 0x0000000000027941 */ /* 0x000fea0003800000 */
.L_x_1517:
[----:B------:R-:W-:Y:S01]  /*1dfe0*/  R2UR UR10, R14 ;  /* 0x000000000e0a72ca */ /* 0x000fe200000e0000 */
[----:B------:R-:W-:Y:S01]  /*1dff0*/  UIADD3 UR4, UP0, UR40, 0x670, URZ ;  /* 0x0000067028047890 */ /* 0x000fe2000ff1e03f */
[----:B------:R-:W-:Y:S01]  /*1e000*/  R2UR UR6, R10 ;  /* 0x000000000a0672ca */ /* 0x000fe200000e0000 */
[----:B0-2---:R-:W-:Y:S01]  /*1e010*/  VIADD R9, R9, 0x19cb0 ;  /* 0x00019cb009097836 */ /* 0x005fe20000000000 */
[----:B------:R-:W-:Y:S01]  /*1e020*/  R2UR UR7, R11 ;  /* 0x000000000b0772ca */ /* 0x000fe200000e0000 */
[----:B------:R-:W-:Y:S01]  /*1e030*/  VIADD R5, R7, 0x9000 ;  /* 0x0000900007057836 */ /* 0x000fe20000000000 */
[----:B------:R-:W-:Y:S01]  /*1e040*/  PLOP3.LUT P0, PT, PT, PT, PT, 0x80, 0x0 ;  /* 0x000000000000781c */ /* 0x000fe20003f0f070 */
[----:B------:R-:W-:-:S12]  /*1e050*/  UIADD3.X UR5, URZ, UR41, URZ, UP0, !UPT ;  /* 0x000000293f057290 */ /* 0x000fd800087fe43f */
.L_x_1519:
        /* <DEDUP_REMOVED lines=15> */
.L_x_1520:
        /* <DEDUP_REMOVED lines=15> */
.L_x_1521:
        /* <DEDUP_REMOVED lines=10> */
.L_x_1507:
[----:B------:R-:W-:Y:S05]  /*1e2e0*/  BSYNC B1 ;  /* 0x0000000000017941 */ /* 0x000fea0003800000 */
.L_x_1506:
[----:B------:R-:W-:Y:S01]  /*1e2f0*/  VIADD R9, R3, 0xfffffffe ;  /* 0xfffffffe03097836 */ /* 0x000fe20000000000 */
        /* <DEDUP_REMOVED lines=8> */
.L_x_1538:
[----:B------:R-:W-:Y:S05]  /*1e380*/  YIELD ;  /* 0x0000000000007946 */ /* 0x000fea0003800000 */
        /* <DEDUP_REMOVED lines=10> */
.L_x_1675:
[----:B------:R-:W-:Y:S05]  /*1e430*/  BSYNC B2 ;  /* 0x0000000000027941 */ /* 0x000fea0003800000 */
.L_x_1524:
[----:B------:R-:W-:Y:S04]  /*1e440*/  BSSY B2, `(.L_x_1526) ;  /* 0x0000009000027945 */ /* 0x000fe80003800000 */
[----:B------:R-:W-:Y:S05]  /*1e450*/  @P2 BRA `(.L_x_1527) ;  /* 0x00000000001c2947 */ /* 0x000fea0003800000 */
[----:B------:R-:W0:Y:S02]  /*1e460*/  S2R R3, SR_TID.X ;  /* 0x0000000000037919 */ /* 0x000e240000002100 */
[----:B0-----:R-:W-:Y:S01]  /*1e470*/  LOP3.LUT R5, R3, 0x1f, RZ, 0xc0, !PT ;  /* 0x0000001f03057812 */ /* 0x001fe200078ec0ff */
[----:B------:R-:W-:-:S03]  /*1e480*/  IMAD.MOV.U32 R3, RZ, RZ, 0x3000 ;  /* 0x00003000ff037424 */ /* 0x000fc600078e00ff */
[----:B------:R-:W-:Y:S01]  /*1e490*/  ISETP.NE.AND P1, PT, R5, RZ, PT ;  /* 0x000000ff0500720c */ /* 0x000fe20003f25270 */
[----:B------:R3:W-:-:S12]  /*1e4a0*/  SYNCS.ARRIVE.TRANS64 RZ, [R8+URZ+0x19c90], R3 ;  /* 0x019c900308ff79a7 */ /* 0x0007d8000800003f */
[----:B---3--:R-:W-:Y:S05]  /*1e4b0*/  @!P1 BRA `(.L_x_1527) ;  /* 0x0000000000049947 */ /* 0x008fea0003800000 */
[----:B------:R-:W-:Y:S01]  /*1e4c0*/  BPT.TRAP 0x1 ;  /* 0x000000040000795c */ /* 0x000fe20000300000 */
.L_x_1527:
[----:B------:R-:W-:Y:S05]  /*1e4d0*/  BSYNC B2 ;  /* 0x0000000000027941 */ /* 0x000fea0003800000 */
.L_x_1526:
        /* <DEDUP_REMOVED lines=8> */
[----:B-1----:R-:W-:Y:S01]  /*1e560*/  VIADD R10, R6, 0x13800 ;  /* 0x00013800060a7836 */ /* 0x002fe20000000000 */
[----:B------:R-:W-:Y:S01]  /*1e570*/  UMOV UR6, 0x0 ;  /* 0x0000000000067882 */ /* 0x000fe20000000000 */
[----:B------:R-:W-:-:S10]  /*1e580*/  UMOV UR7, 0x12f00000 ;  /* 0x12f0000000077882 */ /* 0x000fd40000000000 */
.L_x_1528:
        /* <DEDUP_REMOVED lines=16> */
.L_x_1529:
        /* <DEDUP_REMOVED lines=16> */
.L_x_1530:
        /* <DEDUP_REMOVED lines=13> */
.L_x_1676:
[----:B------:R-:W-:Y:S05]  /*1e860*/  BSYNC B2 ;  /* 0x0000000000027941 */ /* 0x000fea0003800000 */
.L_x_1531:
        /* <DEDUP_REMOVED lines=11> */
.L_x_1534:
[----:B------:R-:W-:Y:S05]  /*1e920*/  BSYNC B2 ;  /* 0x0000000000027941 */ /* 0x000fea0003800000 */
.L_x_1533:
        /* <DEDUP_REMOVED lines=8> */
.L_x_1535:
        /* <DEDUP_REMOVED lines=15> */
.L_x_1536:
        /* <DEDUP_REMOVED lines=15> */
.L_x_1537:
        /* <DEDUP_REMOVED lines=10> */
.L_x_1523:
[----:B------:R-:W-:Y:S05]  /*1ec30*/  BSYNC B1 ;  /* 0x0000000000017941 */ /* 0x000fea0003800000 */
.L_x_1522:
[----:B------:R-:W-:Y:S01]  /*1ec40*/  ISETP.GT.AND P2, PT, R9, R4, PT ;  /* 0x000000040900720c */ /* 0x000fe20003f44270 */
[----:B------:R-:W-:Y:S02]  /*1ec50*/  VIADD R25, R25, 0x1 ;  /* 0x0000000119197836 */ /* 0x000fe40000000000 */
[----:B------:R-:W-:-:S03]  /*1ec60*/  VIADD R9, R9, 0xffffffff ;  /* 0xffffffff09097836 */ /* 0x000fc60000000000 */
[----:B------:R-:W-:-:S04]  /*1ec70*/  ISETP.NE.AND P1, PT, R25, 0x2, PT ;  /* 0x000000021900780c */ /* 0x000fc80003f25270 */
[----:B------:R-:W-:Y:S02]  /*1ec80*/  SEL R3, RZ, 0x1, P1 ;  /* 0x00000001ff037807 */ /* 0x000fe40000800000 */
[----:B------:R-:W-:Y:S02]  /*1ec90*/  SEL R25, R25, RZ, P1 ;  /* 0x000000ff19197207 */ /* 0x000fe40000800000 */
[----:B------:R-:W-:Y:S01]  /*1eca0*/  LOP3.LUT R28, R28, R3, RZ, 0x3c, !PT ;  /* 0x000000031c1c7212 */ /* 0x000fe200078e3cff */
[----:B------:R-:W-:Y:S06]  /*1ecb0*/  @P2 BRA `(.L_x_1538) ;  /* 0xfffffff400b02947 */ /* 0x000fec000383ffff */
.L_x_1500:
[----:B------:R-:W-:Y:S05]  /*1ecc0*/  BSYNC B0 ;  /* 0x0000000000007941 */ /* 0x000fea0003800000 */
.L_x_1499:
[----:B------:R-:W2:Y:S01]  /*1ecd0*/  LDC R0, c[0x0][0x448] ;  /* 0x00011200ff007b82 */ /* 0x000ea20000000800 */
[----:B------:R-:W-:Y:S01]  /*1ece0*/  VIADD R2, R17, 0xbf ;  /* 0x000000bf11027836 */ /* 0x000fe20000000000 */
[----:B------:R-:W-:Y:S06]  /*1ecf0*/  @!P0 WARPSYNC.ALL ;  /* 0x0000000000008948 */ /* 0x000fec0003800000 */
[----:B------:R-:W-:Y:S01]  /*1ed00*/  @!P0 BAR.SYNC.DEFER_BLOCKING 0xc, 0x200 ;  /* 0x0308000000008b1d */ /* 0x000fe20000010000 */
[----:B--2---:R-:W-:-:S13]  /*1ed10*/  ISETP.NE.AND P1, PT, R0, 0x1, PT ;  /* 0x000000010000780c */ /* 0x004fda0003f25270 */
[----:B------:R-:W2:Y:S08]  /*1ed20*/  @P1 LDC R3, c[0x0][0x44c] ;  /* 0x00011300ff031b82 */ /* 0x000eb00000000800 */
[----:B------:R-:W3:Y:S01]  /*1ed30*/  @P1 LDC R0, c[0x0][0x450] ;  /* 0x00011400ff001b82 */ /* 0x000ee20000000800 */
[----:B--2---:R-:W-:-:S05]  /*1ed40*/  @P1 IMAD.HI.U32 R3, R2, R3, RZ ;  /* 0x0000000302031227 */ /* 0x004fca00078e00ff */
[----:B---3--:R-:W-:-:S05]  /*1ed50*/  @P1 SHF.R.U32.HI R2, RZ, R0, R3 ;  /* 0x00000000ff021219 */ /* 0x008fca0000011603 */
[----:B------:R-:W-:Y:S02]  /*1ed60*/  IMAD.IADD R21, R21, 0x1, R2 ;  /* 0x0000000115157824 */ /* 0x000fe400078e0202 */
[----:B------:R-:W2:Y:S02]  /*1ed70*/  LDC.64 R2, c[0x0][0x9e0] ;  /* 0x00027800ff027b82 */ /* 0x000ea40000000a00 */
[----:B--2---:R-:W-:Y:S01]  /*1ed80*/  ISETP.GE.AND P2, PT, R3, 0x1, PT ;  /* 0x000000010300780c */ /* 0x004fe20003f46270 */
        /* <DEDUP_REMOVED lines=8> */
[----:B0-----:R-:W0:Y:S02]  /*1ee10*/  @P0 LDC.64 R4, c[0x0][0x9e8] ;  /* 0x00027a00ff040b82 */ /* 0x001e240000000a00 */
[----:B0-----:R-:W-:-:S05]  /*1ee20*/  @P0 IMAD.HI.U32 R4, R0, R4, RZ ;  /* 0x0000000400040227 */ /* 0x001fca00078e00ff */
[----:B------:R-:W-:-:S04]  /*1ee30*/  @P0 SHF.R.U32.HI R0, RZ, R5, R4 ;  /* 0x00000005ff000219 */ /* 0x000fc80000011604 */
[----:B------:R-:W-:Y:S01]  /*1ee40*/  LOP3.LUT R0, RZ, R0, RZ, 0x33, !PT ;  /* 0x00000000ff007212 */ /* 0x000fe200078e33ff */
[----:B------:R-:W-:Y:S06]  /*1ee50*/  BRA `(.L_x_1542) ;  /* 0x0000000000107947 */ /* 0x000fec0003800000 */
.L_x_1541:
[----:B------:R-:W-:-:S13]  /*1ee60*/  ISETP.NE.AND P0, PT, R3, 0x1, PT ;  /* 0x000000010300780c */ /* 0x000fda0003f05270 */
[----:B0-----:R-:W0:Y:S02]  /*1ee70*/  @P0 LDC.64 R4, c[0x0][0x9e8] ;  /* 0x00027a00ff040b82 */ /* 0x001e240000000a00 */
[----:B0-----:R-:W-:-:S05]  /*1ee80*/  @P0 IMAD.HI.U32 R4, R0, R4, RZ ;  /* 0x0000000400040227 */ /* 0x001fca00078e00ff */
[----:B------:R-:W-:-:S07]  /*1ee90*/  @P0 SHF.R.U32.HI R0, RZ, R5, R4 ;  /* 0x00000005ff000219 */ /* 0x000fce0000011604 */
.L_x_1542:
[----:B------:R-:W-:Y:S05]  /*1eea0*/  BSYNC B0 ;  /* 0x0000000000007941 */ /* 0x000fea0003800000 */
.L_x_1540:
[----:B------:R-:W-:-:S05]  /*1eeb0*/  IMAD R0, R0, R3, R3 ;  /* 0x0000000300007224 */ /* 0x000fca00078e0203 */
[----:B------:R-:W-:-:S07]  /*1eec0*/  VIMNMX R2, R2, R0, PT ;  /* 0x0000000002027248 */ /* 0x000fce0003fe0100 */
.L_x_1539:
[----:B------:R-:W-:Y:S01]  /*1eed0*/  VIADD R2, R2, 0x7f ;  /* 0x0000007f02027836 */ /* 0x000fe20000000000 */
[----:B------:R-:W-:Y:S01]  /*1eee0*/  ULDC UR4, c[0x0][0x9dc] ;  /* 0x0002770000047ab9 */ /* 0x000fe20000000800 */
[----:B------:R-:W-:-:S03]  /*1eef0*/  IMAD.MOV.U32 R4, RZ, RZ, R17 ;  /* 0x000000ffff047224 */ /* 0x000fc600078e0011 */
[----:B------:R-:W-:-:S04]  /*1ef00*/  SHF.R.S32.HI R0, RZ, 0x1f, R2 ;  /* 0x0000001fff007819 */ /* 0x000fc80000011402 */
[----:B------:R-:W-:Y:S02]  /*1ef10*/  LEA.HI R0, R0, R2, RZ, 0x7 ;  /* 0x0000000200007211 */ /* 0x000fe400078f38ff */
[----:B------:R-:W2:Y:S02]  /*1ef20*/  @P1 LDC R2, c[0x0][0x44c] ;  /* 0x00011300ff021b82 */ /* 0x000ea40000000800 */
[----:B------:R-:W-:-:S04]  /*1ef30*/  SHF.R.S32.HI R0, RZ, 0x7, R0 ;  /* 0x00000007ff007819 */ /* 0x000fc80000011400 */
[----:B------:R-:W-:Y:S02]  /*1ef40*/  VIMNMX R6, R29, R0, PT ;  /* 0x000000001d067248 */ /* 0x000fe40003fe0100 */
[----:B------:R-:W3:Y:S03]  /*1ef50*/  @P1 LDC R0, c[0x0][0x450] ;  /* 0x00011400ff001b82 */ /* 0x000ee60000000800 */
[----:B------:R4:W-:Y:S01]  /*1ef60*/  STL [R1+0x38], R6 ;  /* 0x0000380601007387 */ /* 0x0009e20000100800 */
[----:B--2---:R-:W-:-:S05]  /*1ef70*/  @P1 IMAD.HI.U32 R2, R17, R2, RZ ;  /* 0x0000000211021227 */ /* 0x004fca00078e00ff */
[----:B---3--:R-:W-:-:S05]  /*1ef80*/  @P1 SHF.R.U32.HI R4, RZ, R0, R2 ;  /* 0x00000000ff041219 */ /* 0x008fca0000011602 */
[----:B------:R-:W-:-:S04]  /*1ef90*/  IMAD.IADD R2, R20, 0x1, R4 ;  /* 0x0000000114027824 */ /* 0x000fc800078e0204 */
[----:B------:R-:W-:Y:S01]  /*1efa0*/  VIADD R0, R2, -UR4 ;  /* 0x8000000402007c36 */ /* 0x000fe20008000000 */
[----:B----4-:R-:W-:Y:S06]  /*1efb0*/  @!P2 BRA `(.L_x_1543) ;  /* 0x000000000044a947 */ /* 0x010fec0003800000 */
[----:B------:R-:W-:Y:S01]  /*1efc0*/  ISETP.GT.AND P0, PT, R2, -0x1, PT ;  /* 0xffffffff0200780c */ /* 0x000fe20003f04270 */
[----:B------:R-:W-:-:S12]  /*1efd0*/  BSSY B0, `(.L_x_1544) ;  /* 0x000000d000007945 */ /* 0x000fd80003800000 */
[----:B------:R-:W-:Y:S05]  /*1efe0*/  @P0 BRA `(.L_x_1545) ;  /* 0x00000000001c0947 */ /* 0x000fea0003800000 */
[----:B------:R-:W-:Y:S02]  /*1eff0*/  ISETP.NE.AND P0, PT, R3, 0x1, PT ;  /* 0x000000010300780c */ /* 0x000fe40003f05270 */
[----:B------:R-:W-:-:S11]  /*1f000*/  LOP3.LUT R2, RZ, R2, RZ, 0x33, !PT ;  /* 0x00000002ff027212 */ /* 0x000fd600078e33ff */
[----:B0-----:R-:W0:Y:S02]  /*1f010*/  @P0 LDC.64 R4, c[0x0][0x9e8] ;  /* 0x00027a00ff040b82 */ /* 0x001e240000000a00 */
[----:B0-----:R-:W-:-:S05]  /*1f020*/  @P0 IMAD.HI.U32 R4, R2, R4, RZ ;  /* 0x0000000402040227 */ /* 0x001fca00078e00ff */
[----:B------:R-:W-:-:S04]  /*1f030*/  @P0 SHF.R.U32.HI R2, RZ, R5, R4 ;  /* 0x00000005ff020219 */ /* 0x000fc80000011604 */
[----:B------:R-:W-:Y:S01]  /*1f040*/  LOP3.LUT R2, RZ, R2, RZ, 0x33, !PT ;  /* 0x00000002ff027212 */ /* 0x000fe200078e33ff */
[----:B------:R-:W-:Y:S06]  /*1f050*/  BRA `(.L_x_1546) ;  /* 0x0000000000107947 */ /* 0x000fec0003800000 */
.L_x_1545:
[----:B------:R-:W-:-:S13]  /*1f060*/  ISETP.NE.AND P0, PT, R3, 0x1, PT ;  /* 0x000000010300780c */ /* 0x000fda0003f05270 */
[----:B0-----:R-:W0:Y:S02]  /*1f070*/  @P0 LDC.64 R4, c[0x0][0x9e8] ;  /* 0x00027a00ff040b82 */ /* 0x001e240000000a00 */
[----:B0-----:R-:W-:-:S05]  /*1f080*/  @P0 IMAD.HI.U32 R4, R2, R4, RZ ;  /* 0x0000000402040227 */ /* 0x001fca00078e00ff */
[----:B------:R-:W-:-:S07]  /*1f090*/  @P0 SHF.R.U32.HI R2, RZ, R5, R4 ;  /* 0x00000005ff020219 */ /* 0x000fce0000011604 */
.L_x_1546:
[----:B------:R-:W-:Y:S05]  /*1f0a0*/  BSYNC B0 ;  /* 0x0000000000007941 */ /* 0x000fea0003800000 */
.L_x_1544:
[----:B------:R-:W-:-:S05]  /*1f0b0*/  IMAD R2, R2, R3, RZ ;  /* 0x0000000302027224 */ /* 0x000fca00078e02ff */
[----:B------:R-:W-:-:S07]  /*1f0c0*/  VIMNMX R0, R0, R2, !PT ;  /* 0x0000000200007248 */ /* 0x000fce0007fe0100 */
.L_x_1543:
[----:B------:R-:W-:-:S04]  /*1f0d0*/  SHF.R.S32.HI R2, RZ, 0x1f, R0 ;  /* 0x0000001fff027819 */ /* 0x000fc80000011400 */
[----:B------:R-:W-:-:S04]  /*1f0e0*/  LEA.HI R2, R2, R0, RZ, 0x7 ;  /* 0x0000000002027211 */ /* 0x000fc800078f38ff */
[----:B------:R-:W-:-:S04]  /*1f0f0*/  SHF.R.S32.HI R2, RZ, 0x7, R2 ;  /* 0x00000007ff027819 */ /* 0x000fc80000011402 */
[----:B------:R-:W-:-:S04]  /*1f100*/  VIMNMX R3, RZ, R2, !PT ;  /* 0x00000002ff037248 */ /* 0x000fc80007fe0100 */
[----:B------:R-:W-:Y:S01]  /*1f110*/  ISETP.GT.AND P0, PT, R6, R3, PT ;  /* 0x000000030600720c */ /* 0x000fe20003f04270 */
[----:B------:R2:W-:-:S12]  /*1f120*/  STL [R1+0x10], R3 ;  /* 0x0000100301007387 */ /* 0x0005d80000100800 */
[----:B--2---:R-:W-:Y:S05]  /*1f130*/  @P0 BRA `(.L_x_1547) ;  /* 0x0000000000440947 */ /* 0x004fea0003800000 */
        /* <DEDUP_REMOVED lines=17> */
.L_x_1547:
        /* <DEDUP_REMOVED lines=9> */
[----:B------:R-:W2:Y:S01]  /*1f2e0*/  LDC.64 R2, c[0x4][R2] ;  /* 0x0100000002027b82 */ /* 0x000ea20000000a00 */
[----:B0-----:R-:W-:Y:S02]  /*1f2f0*/  IMAD.U32 R5, RZ, RZ, UR7 ;  /* 0x00000007ff057e24 */ /* 0x001fe4000f8e00ff */
[----:B------:R-:W-:Y:S02]  /*1f300*/  IMAD.U32 R6, RZ, RZ, UR8 ;  /* 0x00000008ff067e24 */ /* 0x000fe4000f8e00ff */
[----:B------:R-:W-:-:S02]  /*1f310*/  IMAD.U32 R7, RZ, RZ, UR9 ;  /* 0x00000009ff077e24 */ /* 0x000fc4000f8e00ff */
[----:B-1----:R-:W-:Y:S02]  /*1f320*/  IMAD.U32 R10, RZ, RZ, UR4 ;  /* 0x00000004ff0a7e24 */ /* 0x002fe4000f8e00ff */
[----:B------:R-:W-:Y:S02]  /*1f330*/  IMAD.U32 R11, RZ, RZ, UR5 ;  /* 0x00000005ff0b7e24 */ /* 0x000fe4000f8e00ff */
[----:B------:R-:W-:Y:S02]  /*1f340*/  IMAD.MOV.U32 R8, RZ, RZ, 0x70 ;  /* 0x00000070ff087424 */ /* 0x000fe400078e00ff */
[----:B------:R-:W-:Y:S02]  /*1f350*/  IMAD.MOV.U32 R12, RZ, RZ, 0x1 ;  /* 0x00000001ff0c7424 */ /* 0x000fe400078e00ff */
[----:B------:R-:W-:-:S07]  /*1f360*/  IMAD.MOV.U32 R13, RZ, RZ, RZ ;  /* 0x000000ffff0d7224 */ /* 0x000fce00078e00ff */
[----:B------:R-:W-:-:S07]  /*1f370*/  LEPC R20, `(.L_x_1550) ;  /* 0x000000001014794e */ /* 0x000fce0000000000 */
[----:B--2---:R-:W-:Y:S05]  /*1f380*/  CALL.ABS.NOINC R2 ;  /* 0x0000000002007343 */ /* 0x004fea0003c00000 */
.L_x_1550:
[----:B------:R-:W-:Y:S05]  /*1f390*/  BSYNC B6 ;  /* 0x0000000000067941 */ /* 0x000fea0003800000 */
.L_x_1549:
        /* <DEDUP_REMOVED lines=22> */
.L_x_1552:
[----:B------:R-:W-:Y:S05]  /*1f500*/  BSYNC B6 ;  /* 0x0000000000067941 */ /* 0x000fea0003800000 */
.L_x_1551:
        /* <DEDUP_REMOVED lines=20> */
.L_x_1554:
[----:B------:R-:W-:Y:S05]  /*1f650*/  BSYNC B6 ;  /* 0x0000000000067941 */ /* 0x000fea0003800000 */
.L_x_1553:
        /* <DEDUP_REMOVED lines=19> */
.L_x_1556:
[----:B------:R-:W-:Y:S05]  /*1f790*/  BSYNC B6 ;  /* 0x0000000000067941 */ /* 0x000fea0003800000 */
.L_x_1555:
[----:B------:R-:W2:Y:S01]  /*1f7a0*/  LDL R0, [R1+0x38] ;  /* 0x0000380001007983 */ /* 0x000ea20000100800 */
[----:B------:R-:W-:-:S03]  /*1f7b0*/  ULDC.64 UR4, c[0x0][0x9f8] ;  /* 0x00027e0000047ab9 */ /* 0x000fc60000000a00 */
[----:B------:R-:W3:Y:S01]  /*1f7c0*/  LDL R21, [R1+0x8] ;  /* 0x0000080001157983 */ /* 0x000ee20000100800 */
[----:B------:R-:W-:Y:S01]  /*1f7d0*/  ISETP.NE.U32.AND P0, PT, RZ, UR4, PT ;  /* 0x00000004ff007c0c */ /* 0x000fe2000bf05070 */
[----:B------:R-:W-:Y:S01]  /*1f7e0*/  IMAD.MOV.U32 R29, RZ, RZ, R19 ;  /* 0x000000ffff1d7224 */ /* 0x000fe200078e0013 */
[----:B------:R-:W4:Y:S01]  /*1f7f0*/  LDC R6, c[0x0][0x430] ;  /* 0x00010c00ff067b82 */ /* 0x000f220000000800 */
[----:B------:R-:W0:Y:S01]  /*1f800*/  S2R R20, SR_TID.X ;  /* 0x0000000000147919 */ /* 0x000e220000002100 */
[----:B------:R-:W-:-:S13]  /*1f810*/  ISETP.NE.AND.EX P0, PT, RZ, UR5, PT, P0 ;  /* 0x00000005ff007c0c */ /* 0x000fda000bf05300 */
[----:B------:R-:W1:Y:S02]  /*1f820*/  @P0 LDC.64 R2, c[0x0][0x9f8] ;  /* 0x00027e00ff020b82 */ /* 0x000e640000000a00 */
[----:B-1----:R-:W-:-:S05]  /*1f830*/  @P0 IMAD.WIDE R2, R19, 0x4, R2 ;  /* 0x0000000413020825 */ /* 0x002fca00078e0202 */
[----:B------:R1:W3:Y:S01]  /*1f840*/  @P0 LDG.E R29, desc[UR42][R2.64] ;  /* 0x0000002a021d0981 */ /* 0x0002e2000c1e1900 */
[----:B----4-:R-:W-:Y:S02]  /*1f850*/  ISETP.NE.AND P1, PT, R6, 0x1, PT ;  /* 0x000000010600780c */ /* 0x010fe40003f25270 */
[----:B0-----:R-:W-:Y:S01]  /*1f860*/  LOP3.LUT R20, R20, 0x7f, RZ, 0xc0, !PT ;  /* 0x0000007f14147812 */ /* 0x001fe200078ec0ff */
[----:B------:R-:W0:Y:S03]  /*1f870*/  S2R R4, SR_TID.X ;  /* 0x0000000000047919 */ /* 0x000e260000002100 */
[----:B------:R-:W-:-:S07]  /*1f880*/  SHF.R.U32.HI R20, RZ, 0x1, R20 ;  /* 0x00000001ff147819 */ /* 0x000fce0000011614 */
[----:B-1----:R-:W1:Y:S08]  /*1f890*/  @P1 LDC R3, c[0x0][0x434] ;  /* 0x00010d00ff031b82 */ /* 0x002e700000000800 */
[----:B------:R-:W4:Y:S01]  /*1f8a0*/  @P1 LDC R5, c[0x0][0x438] ;  /* 0x00010e00ff051b82 */ /* 0x000f220000000800 */
[----:B0-----:R-:W-:-:S05]  /*1f8b0*/  IMAD.SHL.U32 R4, R4, 0x40, RZ ;  /* 0x0000004004047824 */ /* 0x001fca00078e00ff */
[----:B------:R-:W-:Y:S02]  /*1f8c0*/  LOP3.LUT R4, R4, 0x40, RZ, 0xc0, !PT ;  /* 0x0000004004047812 */ /* 0x000fe400078ec0ff */
[----:B------:R-:W-:Y:S01]  /*1f8d0*/  LOP3.LUT R22, R22, 0xfffffffb, RZ, 0xc0, !PT ;  /* 0xfffffffb16167812 */ /* 0x000fe200078ec0ff */
[----:B------:R-:W-:Y:S01]  /*1f8e0*/  UMOV UR4, 0xffffffff ;  /* 0xffffffff00047882 */ /* 0x000fe20000000000 */
[----:B--2---:R-:W-:-:S04]  /*1f8f0*/  LEA R0, R0, 0xffffff80, 0x7 ;  /* 0xffffff8000007811 */ /* 0x004fc800078e38ff */
[----:B------:R-:W-:-:S04]  /*1f900*/  LOP3.LUT R4, R0, R20, R4, 0xfe, !PT ;  /* 0x0000001400047212 */ /* 0x000fc800078efe04 */
[C---:B------:R-:W-:Y:S01]  /*1f910*/  ISETP.GE.AND P0, PT, R4.reuse, R26, PT ;  /* 0x0000001a0400720c */ /* 0x040fe20003f06270 */
[----:B---3--:R-:W-:Y:S02]  /*1f920*/  IMAD.IADD R2, R4, 0x1, R21 ;  /* 0x0000000104027824 */ /* 0x008fe400078e0215 */
[----:B------:R-:W0:Y:S01]  /*1f930*/  S2R R21, SR_TID.X ;  /* 0x0000000000157919 */ /* 0x000e220000002100 */
[----:B------:R-:W2:Y:S01]  /*1f940*/  LDC R4, c[0x0][0x2f4] ;  /* 0x0000bd00ff047b82 */ /* 0x000ea20000000800 */
[----:B-1----:R-:W-:-:S04]  /*1f950*/  @P1 IMAD.HI.U32 R3, R2, R3, RZ ;  /* 0x0000000302031227 */ /* 0x002fc800078e00ff */
[----:B------:R-:W-:Y:S01]  /*1f960*/  IMAD.MOV.U32 R8, RZ, RZ, R2 ;  /* 0x000000ffff087224 */ /* 0x000fe200078e0002 */
[----:B----4-:R-:W-:-:S04]  /*1f970*/  @P1 SHF.R.U32.HI R8, RZ, R5, R3 ;  /* 0x00000005ff081219 */ /* 0x010fc80000011603 */
[--C-:B------:R-:W-:Y:S01]  /*1f980*/  @!P0 SHF.R.S32.HI R9, RZ, 0x1f, R8.reuse ;  /* 0x0000001fff098819 */ /* 0x100fe20000011408 */
[----:B------:R-:W-:-:S04]  /*1f990*/  IMAD.MOV R5, RZ, RZ, -R8 ;  /* 0x000000ffff057224 */ /* 0x000fc800078e0a08 */
[----:B------:R-:W-:Y:S02]  /*1f9a0*/  IMAD R5, R6, R5, R2 ;  /* 0x0000000506057224 */ /* 0x000fe400078e0202 */
[----:B------:R-:W1:Y:S08]  /*1f9b0*/  @!P0 LDC.64 R2, c[0x0][0x428] ;  /* 0x00010a00ff028b82 */ /* 0x000e700000000a00 */
[----:B------:R-:W3:Y:S01]  /*1f9c0*/  @!P0 LDC.64 R6, c[0x0][0x418] ;  /* 0x00010600ff068b82 */ /* 0x000ee20000000a00 */
[----:B0-----:R-:W-:-:S05]  /*1f9d0*/  IMAD.SHL.U32 R21, R21, 0x10, RZ ;  /* 0x0000001015157824 */ /* 0x001fca00078e00ff */
[----:B------:R-:W-:Y:S02]  /*1f9e0*/  LOP3.LUT R21, R21, 0x10, RZ, 0xc0, !PT ;  /* 0x0000001015157812 */ /* 0x000fe400078ec0ff */
[----:B------:R-:W-:Y:S01]  /*1f9f0*/  SHF.R.S32.HI R10, RZ, 0x1f, R29 ;  /* 0x0000001fff0a7819 */ /* 0x000fe2000001141d */
[----:B-1----:R-:W-:Y:S01]  /*1fa00*/  @!P0 IMAD.WIDE.U32 R8, R29, R2, R8 ;  /* 0x000000021d088225 */ /* 0x002fe200078e0008 */
[C---:B--2---:R-:W-:Y:S02]  /*1fa10*/  ISETP.GE.AND P3, PT, R21.reuse, R4, PT ;  /* 0x000000041500720c */ /* 0x044fe40003f66270 */
[----:B------:R-:W-:Y:S01]  /*1fa20*/  LOP3.LUT R11, R21, 0x20, RZ, 0xfc, !PT ;  /* 0x00000020150b7812 */ /* 0x000fe200078efcff */
[----:B------:R-:W-:Y:S01]  /*1fa30*/  @!P0 IMAD R2, R10, R2, RZ ;  /* 0x000000020a028224 */ /* 0x000fe200078e02ff */
[----:B------:R0:W-:Y:S03]  /*1fa40*/  STL [R1+0xc], R10 ;  /* 0x00000c0a01007387 */ /* 0x0001e60000100800 */
[----:B------:R-:W-:Y:S01]  /*1fa50*/  @!P0 IMAD R2, R29, R3, R2 ;  /* 0x000000031d028224 */ /* 0x000fe200078e0202 */
[----:B---3--:R-:W-:Y:S01]  /*1fa60*/  @!P0 LEA R6, P1, R8, R6, 0x2 ;  /* 0x0000000608068211 */ /* 0x008fe200078210ff */
[----:B------:R-:W-:-:S02]  /*1fa70*/  IMAD.MOV.U32 R3, RZ, RZ, RZ ;  /* 0x000000ffff037224 */ /* 0x000fc400078e00ff */
[----:B------:R-:W-:Y:S02]  /*1fa80*/  @!P0 IMAD.IADD R2, R9, 0x1, R2 ;  /* 0x0000000109028824 */ /* 0x000fe400078e0202 */
[----:B------:R-:W-:-:S03]  /*1fa90*/  @P3 LOP3.LUT R22, R22, 0x4, RZ, 0xfc, !PT ;  /* 0x0000000416163812 */ /* 0x000fc600078efcff */
[----:B------:R-:W-:Y:S01]  /*1faa0*/  @!P0 LEA.HI.X R7, R8, R7, R2, 0x2, P1 ;  /* 0x0000000708078211 */ /* 0x000fe200008f1402 */
[----:B------:R-:W-:Y:S01]  /*1fab0*/  IMAD.U32 R2, RZ, RZ, UR39 ;  /* 0x00000027ff027e24 */ /* 0x000fe2000f8e00ff */
[----:B------:R-:W-:Y:S02]  /*1fac0*/  ISETP.GE.AND P1, PT, R11, R4, PT ;  /* 0x000000040b00720c */ /* 0x000fe40003f26270 */
[----:B------:R-:W-:Y:S01]  /*1fad0*/  LOP3.LUT R22, R22, 0xfffffff7, RZ, 0xc0, !PT ;  /* 0xfffffff716167812 */ /* 0x000fe200078ec0ff */
[----:B------:R1:W5:Y:S01]  /*1fae0*/  @!P0 LDG.E R3, desc[UR42][R6.64] ;  /* 0x0000002a06038981 */ /* 0x000362000c1e1900 */
[----:B------:R-:W-:Y:S02]  /*1faf0*/  ISETP.NE.AND P2, PT, R2, 0x3, PT ;  /* 0x000000030200780c */ /* 0x000fe40003f45270 */
[----:B0-----:R-:W-:Y:S02]  /*1fb00*/  LOP3.LUT R10, R21, 0x40, RZ, 0xfc, !PT ;  /* 0x00000040150a7812 */ /* 0x001fe400078efcff */
[----:B------:R-:W-:-:S02]  /*1fb10*/  LOP3.LUT R22, R22, 0xfffffffd, RZ, 0xc0, !PT ;  /* 0xfffffffd16167812 */ /* 0x000fc400078ec0ff */
[----:B------:R-:W-:-:S03]  /*1fb20*/  ISETP.GE.AND P0, PT, R10, R4, PT ;  /* 0x000000040a00720c */ /* 0x000fc60003f06270 */
[----:B------:R-:W-:-:S04]  /*1fb30*/  @P1 LOP3.LUT R22, R22, 0x2, RZ, 0xfc, !PT ;  /* 0x0000000216161812 */ /* 0x000fc800078efcff */
[----:B------:R-:W-:-:S04]  /*1fb40*/  @P2 LOP3.LUT R22, R22, 0x8, RZ, 0xfc, !PT ;  /* 0x0000000816162812 */ /* 0x000fc800078efcff */
[----:B------:R-:W-:-:S04]  /*1fb50*/  LOP3.LUT R22, R22, 0xfffffffe, RZ, 0xc0, !PT ;  /* 0xfffffffe16167812 */ /* 0x000fc800078ec0ff */
[----:B------:R-:W-:Y:S01]  /*1fb60*/  @P0 LOP3.LUT R22, R22, 0x1, RZ, 0xfc, !PT ;  /* 0x0000000116160812 */ /* 0x000fe200078efcff */
[----:B-1----:R-:W-:Y:S06]  /*1fb70*/  BRA.DIV UR4, `(.L_x_1557) ;  /* 0x0000004a04f87947 */ /* 0x002fec000b800000 */
.L_x_1679:
[----:B------:R-:W-:-:S05]  /*1fb80*/  SHF.R.S32.HI R2, RZ, 0x1f, R18 ;  /* 0x0000001fff027819 */ /* 0x000fca0000011412 */
[----:B------:R0:W-:Y:S01]  /*1fb90*/  STL [R1], R2 ;  /* 0x0000000201007387 */ /* 0x0001e20000100800 */
[----:B------:R-:W-:Y:S05]  /*1fba0*/  @!P2 BRA `(.L_x_1558) ;  /* 0x000000000004a947 */ /* 0x000fea0003800000 */
[----:B------:R-:W-:Y:S01]  /*1fbb0*/  BPT.TRAP 0x1 ;  /* 0x000000040000795c */ /* 0x000fe20000300000 */
.L_x_1558:
[----:B------:R-:W-:Y:S01]  /*1fbc0*/  IMAD R4, R24, 0x8, R23 ;  /* 0x0000000818047824 */ /* 0x000fe200078e0217 */
[----:B0-----:R-:W-:Y:S01]  /*1fbd0*/  SHF.L.U32 R2, R27, 0x1f, RZ ;  /* 0x0000001f1b027819 */ /* 0x001fe200000006ff */
[----:B------:R-:W-:Y:S03]  /*1fbe0*/  BSSY B0, `(.L_x_1559) ;  /* 0x0000006000007945 */ /* 0x000fe60003800000 */
[----:B------:R0:W1:Y:S01]  /*1fbf0*/  SYNCS.PHASECHK.TRANS64.TRYWAIT P0, [R4+URZ+0x19c80], R2 ;  /* 0x019c8002040075a7 */ /* 0x000062000800017f */
[----:B------:R0:W-:Y:S02]  /*1fc00*/  STL [R1+0x34], R2 ;  /* 0x0000340201007387 */ /* 0x0001e40000100800 */
[----:B0-----:R-:W-:Y:S02]  /*1fc10*/  IADD3 R2, -R20, R26, -R0 ;  /* 0x0000001a14027210 */ /* 0x001fe40007ffe900 */
[----:B------:R-:W-:Y:S01]  /*1fc20*/  SHF.R.S32.HI R20, RZ, 0x1f, R5 ;  /* 0x0000001fff147819 */ /* 0x000fe20000011405 */
[----:B-1----:R-:W-:Y:S06]  /*1fc30*/  @!P0 BRA `(.L_x_1560) ;  /* 0x0000004800fc8947 */ /* 0x002fec0003800000 */
.L_x_1680:
[----:B------:R-:W-:Y:S05]  /*1fc40*/  BSYNC B0 ;  /* 0x0000000000007941 */ /* 0x000fea0003800000 */
.L_x_1559:
[----:B------:R-:W2:Y:S01]  /*1fc50*/  LDL R8, [R1] ;  /* 0x0000000001087983 */ /* 0x000ea20000100800 */
[----:B------:R-:W-:-:S03]  /*1fc60*/  ULDC.64 UR4, c[0x0][0x328] ;  /* 0x0000ca0000047ab9 */ /* 0x000fc60000000a00 */
[----:B------:R-:W3:Y:S01]  /*1fc70*/  LDL R10, [R1+0x18] ;  /* 0x00001800010a7983 */ /* 0x000ee20000100800 */
[----:B0-----:R-:W-:Y:S01]  /*1fc80*/  IMAD R0, R20, UR4, RZ ;  /* 0x0000000414007c24 */ /* 0x001fe2000f8e02ff */
[----:B-----5:R-:W-:Y:S01]  /*1fc90*/  SHF.R.S32.HI R21, RZ, 0x1f, R3 ;  /* 0x0000001fff157819 */ /* 0x020fe20000011403 */
[C---:B------:R-:W-:Y:S01]  /*1fca0*/  IMAD.WIDE.U32 R6, R5.reuse, UR4, RZ ;  /* 0x0000000405067c25 */ /* 0x040fe2000f8e00ff */
[----:B------:R-:W0:Y:S01]  /*1fcb0*/  S2R R11, SR_TID.X ;  /* 0x00000000000b7919 */ /* 0x000e220000002100 */
[----:B------:R-:W-:Y:S02]  /*1fcc0*/  ISETP.GE.AND P1, PT, R2, 0x1, PT ;  /* 0x000000010200780c */ /* 0x000fe40003f26270 */
        /* <DEDUP_REMOVED lines=8> */
[----:B------:R-:W-:-:S04]  /*1fd50*/  IMAD.WIDE.U32 R6, R18, UR4, R6 ;  /* 0x0000000412067c25 */ /* 0x000fc8000f8e0006 */
[----:B0-----:R-:W-:-:S05]  /*1fd60*/  IMAD.SHL.U32 R26, R11, 0x10, RZ ;  /* 0x000000100b1a7824 */ /* 0x001fca00078e00ff */
[----:B------:R-:W-:Y:S01]  /*1fd70*/  LOP3.LUT R26, R26, 0x10, RZ, 0xc0, !PT ;  /* 0x000000101a1a7812 */ /* 0x000fe200078ec0ff */
[----:B--2---:R-:W-:-:S04]  /*1fd80*/  IMAD R9, R8, UR4, RZ ;  /* 0x0000000408097c24 */ /* 0x004fc8000f8e02ff */
        /* <DEDUP_REMOVED lines=12> */
[----:B-1----:R-:W-:-:S02]  /*1fe50*/  ISETP.GE.AND P4, PT, R26, R12, PT ;  /* 0x0000000c1a00720c */ /* 0x002fc40003f86270 */
[----:B--2---:R-:W-:Y:S01]  /*1fe60*/  IADD3 R6, P0, R26, R6, RZ ;  /* 0x000000061a067210 */ /* 0x004fe20007f1e0ff */
[----:B0-----:R-:W-:-:S04]  /*1fe70*/  IMAD.SHL.U32 R11, R11, 0x10, RZ ;  /* 0x000000100b0b7824 */ /* 0x001fc800078e00ff */
[----:B---3--:R-:W-:Y:S01]  /*1fe80*/  IMAD.X R7, RZ, RZ, R0, P0 ;  /* 0x000000ffff077224 */ /* 0x008fe200000e0600 */
[----:B------:R-:W-:Y:S01]  /*1fe90*/  ISETP.LT.OR P0, PT, R2, 0x1, P4 ;  /* 0x000000010200780c */ /* 0x000fe20002701670 */
[----:B------:R-:W-:Y:S01]  /*1fea0*/  IMAD.IADD R0, R23, 0x1, R10 ;  /* 0x0000000117007824 */ /* 0x000fe200078e020a */
[----:B------:R-:W-:-:S04]  /*1feb0*/  LOP3.LUT R11, R11, 0x10, RZ, 0xc0, !PT ;  /* 0x000000100b0b7812 */ /* 0x000fc800078ec0ff */
[C---:B------:R-:W-:Y:S02]  /*1fec0*/  LOP3.LUT R13, R11.reuse, 0x20, RZ, 0xfc, !PT ;  /* 0x000000200b0d7812 */ /* 0x040fe400078efcff */
[----:B------:R-:W-:Y:S02]  /*1fed0*/  LOP3.LUT R11, R11, 0x40, RZ, 0xfc, !PT ;  /* 0x000000400b0b7812 */ /* 0x000fe400078efcff */
[----:B------:R-:W-:-:S03]  /*1fee0*/  ISETP.GE.AND P2, PT, R13, R12, PT ;  /* 0x0000000c0d00720c */ /* 0x000fc60003f46270 */
        /* <DEDUP_REMOVED lines=8> */
.L_x_1686:
        /* <DEDUP_REMOVED lines=13> */
.L_x_1562:
        /* <DEDUP_REMOVED lines=11> */
.L_x_1563:
[----:B------:R2:W-:Y:S01]  /*200f0*/  SYNCS.ARRIVE.TRANS64.A1T0 RZ, [R4+URZ+0x19c70], RZ ;  /* 0x019c70ff04ff79a7 */ /* 0x0005e2000810003f */
[----:B------:R-:W-:Y:S05]  /*20100*/  @!P4 BRA `(.L_x_1564) ;  /* 0x000000000004c947 */ /* 0x000fea0003800000 */
[----:B------:R-:W-:Y:S01]  /*20110*/  BPT.TRAP 0x1 ;  /* 0x000000040000795c */ /* 0x000fe20000300000 */
.L_x_1564:
[----:B------:R-:W3:Y:S01]  /*20120*/  LDL R2, [R1+0x34] ;  /* 0x0000340001027983 */ /* 0x000ee20000100800 */
[----:B------:R-:W-:Y:S01]  /*20130*/  BSSY B0, `(.L_x_1565) ;  /* 0x0000003000007945 */ /* 0x000fe20003800000 */
[----:B---3--:R-:W3:Y:S03]  /*20140*/  SYNCS.PHASECHK.TRANS64.TRYWAIT P0, [R4+URZ+0x19c40], R2 ;  /* 0x019c4002040075a7 */ /* 0x008ee6000800017f */
[----:B---3--:R-:W-:Y:S05]  /*20150*/  @!P0 BRA `(.L_x_1566) ;  /* 0x0000004800b08947 */ /* 0x008fea0003800000 */
.L_x_1687:
[----:B------:R-:W-:Y:S05]  /*20160*/  BSYNC B0 ;  /* 0x0000000000007941 */ /* 0x000fea0003800000 */
.L_x_1565:
[----:B------:R-:W4:Y:S01]  /*20170*/  LDL R9, [R1] ;  /* 0x0000000001097983 */ /* 0x000f220000100800 */
[----:B------:R-:W-:Y:S01]  /*20180*/  ULDC.64 UR4, c[0x0][0x300] ;  /* 0x0000c00000047ab9 */ /* 0x000fe20000000a00 */
[----:B------:R-:W-:Y:S01]  /*20190*/  ULDC.64 UR6, c[0x0][0x2e8] ;  /* 0x0000ba0000067ab9 */ /* 0x000fe20000000a00 */
[----:B------:R-:W-:Y:S01]  /*201a0*/  IMAD R20, R20, UR4, RZ ;  /* 0x0000000414147c24 */ /* 0x000fe2000f8e02ff */
[----:B0-----:R-:W0:Y:S01]  /*201b0*/  S2R R8, SR_TID.X ;  /* 0x0000000000087919 */ /* 0x001e220000002100 */
[----:B-1----:R-:W-:-:S04]  /*201c0*/  IMAD.WIDE.U32 R6, R5, UR4, RZ ;  /* 0x0000000405067c25 */ /* 0x002fc8000f8e00ff */
[----:B------:R-:W-:Y:S01]  /*201d0*/  IMAD R20, R5, UR5, R20 ;  /* 0x0000000505147c24 */ /* 0x000fe2000f8e0214 */
[----:B------:R-:W-:Y:S02]  /*201e0*/  ULDC.64 UR4, c[0x0][0x310] ;  /* 0x0000c40000047ab9 */ /* 0x000fe40000000a00 */
[----:B------:R-:W-:Y:S02]  /*201f0*/  IMAD R21, R21, UR4, RZ ;  /* 0x0000000415157c24 */ /* 0x000fe4000f8e02ff */
[----:B------:R-:W-:Y:S02]  /*20200*/  IMAD.IADD R7, R7, 0x1, R20 ;  /* 0x0000000107077824 */ /* 0x000fe400078e0214 */
[----:B------:R-:W-:-:S04]  /*20210*/  IMAD.WIDE.U32 R6, R3, UR4, R6 ;  /* 0x0000000403067c25 */ /* 0x000fc8000f8e0006 */
[----:B------:R-:W-:Y:S01]  /*20220*/  IMAD R3, R3, UR5, R21 ;  /* 0x0000000503037c24 */ /* 0x000fe2000f8e0215 */
[----:B------:R-:W-:Y:S01]  /*20230*/  ULDC.64 UR4, c[0x0][0x308] ;  /* 0x0000c20000047ab9 */ /* 0x000fe20000000a00 */
[----:B---3--:R-:W-:Y:S02]  /*20240*/  IMAD.MOV.U32 R2, RZ, RZ, R6 ;  /* 0x000000ffff027224 */ /* 0x008fe400078e0006 */
[----:B------:R-:W-:Y:S02]  /*20250*/  IMAD.IADD R3, R7, 0x1, R3 ;  /* 0x0000000107037824 */ /* 0x000fe400078e0203 */
[----:B------:R-:W-:-:S04]  /*20260*/  IMAD.WIDE.U32 R2, R18, UR4, R2 ;  /* 0x0000000412027c25 */ /* 0x000fc8000f8e0002 */
[C---:B0-----:R-:W-:Y:S02]  /*20270*/  IMAD.SHL.U32 R10, R8.reuse, 0x10, RZ ;  /* 0x00000010080a7824 */ /* 0x041fe400078e00ff */
[----:B------:R-:W-:-:S03]  /*20280*/  IMAD.SHL.U32 R8, R8, 0x10, RZ ;  /* 0x0000001008087824 */ /* 0x000fc600078e00ff */
[----:B------:R-:W-:Y:S02]  /*20290*/  LOP3.LUT R10, R10, 0x10, RZ, 0xc0, !PT ;  /* 0x000000100a0a7812 */ /* 0x000fe400078ec0ff */
[----:B------:R-:W-:Y:S02]  /*202a0*/  LOP3.LUT R8, R8, 0x10, RZ, 0xc0, !PT ;  /* 0x0000001008087812 */ /* 0x000fe400078ec0ff */
[C---:B------:R-:W-:Y:S02]  /*202b0*/  LOP3.LUT R11, R10.reuse, 0x40, RZ, 0xfc, !PT ;  /* 0x000000400a0b7812 */ /* 0x040fe400078efcff */
[----:B------:R-:W-:Y:S01]  /*202c0*/  LOP3.LUT R10, R10, 0x20, RZ, 0xfc, !PT ;  /* 0x000000200a0a7812 */ /* 0x000fe200078efcff */
[----:B----4-:R-:W-:Y:S01]  /*202d0*/  IMAD R5, R9, UR4, RZ ;  /* 0x0000000409057c24 */ /* 0x010fe2000f8e02ff */
[----:B------:R-:W-:Y:S01]  /*202e0*/  UMOV UR4, 0xffffffff ;  /* 0xffffffff00047882 */ /* 0x000fe20000000000 */
[----:B------:R-:W0:Y:S02]  /*202f0*/  LDC R9, c[0x0][0x2f4] ;  /* 0x0000bd00ff097b82 */ /* 0x000e240000000800 */
[----:B------:R-:W-:Y:S01]  /*20300*/  IMAD R6, R18, UR5, R5 ;  /* 0x0000000512067c24 */ /* 0x000fe2000f8e0205 */
[----:B------:R-:W-:-:S04]  /*20310*/  IADD3 R5, P0, R2, UR6, RZ ;  /* 0x0000000602057c10 */ /* 0x000fc8000ff1e0ff */
[----:B------:R-:W-:Y:S02]  /*20320*/  IADD3.X R6, R3, UR7, R6, P0, !PT ;  /* 0x0000000703067c10 */ /* 0x000fe400087fe406 */
[-C--:B0-----:R-:W-:Y:S02]  /*20330*/  ISETP.GE.AND P2, PT, R11, R9.reuse, PT ;  /* 0x000000090b00720c */ /* 0x081fe40003f46270 */
        /* <DEDUP_REMOVED lines=15> */
.L_x_1693:
        /* <DEDUP_REMOVED lines=10> */
.L_x_1568:
        /* <DEDUP_REMOVED lines=11> */
.L_x_1569:
[----:B------:R0:W5:Y:S01]  /*20580*/  LDL.LU R3, [R1+0x30] ;  /* 0x0000300001037983 */ /* 0x0001620000300800 */
[----:B------:R0:W-:Y:S02]  /*20590*/  SYNCS.ARRIVE.TRANS64.A1T0 RZ, [R4+URZ+0x19c30], RZ ;  /* 0x019c30ff04ff79a7 */ /* 0x0001e4000810003f */
[----:B------:R-:W-:Y:S05]  /*205a0*/  WARPSYNC.ALL ;  /* 0x0000000000007948 */ /* 0x000fea0003800000 */
[----:B------:R-:W-:Y:S01]  /*205b0*/  ULDC.64 UR4, c[0x0][0x298] ;  /* 0x0000a60000047ab9 */ /* 0x000fe20000000a00 */
[----:B------:R-:W-:Y:S01]  /*205c0*/  VIADD R0, R23, 0xf000 ;  /* 0x0000f00017007836 */ /* 0x000fe20000000000 */
[----:B------:R-:W-:Y:S01]  /*205d0*/  ULDC.64 UR6, c[0x0][0xa00] ;  /* 0x0002800000067ab9 */ /* 0x000fe20000000a00 */
[----:B------:R-:W-:Y:S01]  /*205e0*/  BSSY B6, `(.L_x_1570) ;  /* 0x0000021000067945 */ /* 0x000fe20003800000 */
[----:B------:R-:W-:Y:S01]  /*205f0*/  BAR.SYNC.DEFER_BLOCKING 0x8, 0x200 ;  /* 0x0208000000007b1d */ /* 0x000fe20000010000 */
[----:B------:R-:W-:-:S02]  /*20600*/  ISETP.NE.U32.AND P0, PT, RZ, UR6, PT ;  /* 0x00000006ff007c0c */ /* 0x000fc4000bf05070 */
[----:B------:R-:W-:Y:S02]  /*20610*/  LOP3.LUT P1, RZ, R0, 0x9f, RZ, 0xc0, !PT ;  /* 0x0000009f00ff7812 */ /* 0x000fe4000782c0ff */
[----:B------:R-:W-:-:S04]  /*20620*/  ISETP.NE.AND.EX P0, PT, RZ, UR7, PT, P0 ;  /* 0x00000007ff007c0c */ /* 0x000fc8000bf05300 */
[----:B------:R-:W-:Y:S02]  /*20630*/  SEL R26, R19, RZ, !P0 ;  /* 0x000000ff131a7207 */ /* 0x000fe40004000000 */
[----:B-----5:R-:W-:Y:S01]  /*20640*/  SHF.R.S32.HI R2, RZ, 0x1f, R3 ;  /* 0x0000001fff027819 */ /* 0x020fe20000011403 */
[----:B0-2---:R-:W-:-:S04]  /*20650*/  IMAD.WIDE.U32 R4, R3, UR4, RZ ;  /* 0x0000000403047c25 */ /* 0x005fc8000f8e00ff */
[----:B------:R-:W-:Y:S01]  /*20660*/  IMAD R2, R2, UR4, RZ ;  /* 0x0000000402027c24 */ /* 0x000fe2000f8e02ff */
[----:B------:R0:W-:Y:S03]  /*20670*/  STL.64 [R1+0x30], R4 ;  /* 0x0000300401007387 */ /* 0x0001e60000100a00 */
[----:B------:R-:W-:Y:S01]  /*20680*/  IMAD R0, R3, UR5, R2 ;  /* 0x0000000503007c24 */ /* 0x000fe2000f8e0202 */
[----:B------:R-:W-:-:S03]  /*20690*/  SHF.R.S32.HI R2, RZ, 0x1f, R19 ;  /* 0x0000001fff027819 */ /* 0x000fc60000011413 */
[----:B------:R-:W-:Y:S01]  /*206a0*/  IMAD.IADD R3, R5, 0x1, R0 ;  /* 0x0000000105037824 */ /* 0x000fe200078e0200 */
[----:B------:R-:W-:-:S04]  /*206b0*/  SEL R0, R2, RZ, !P0 ;  /* 0x000000ff02007207 */ /* 0x000fc80004000000 */
[----:B------:R0:W-:Y:S04]  /*206c0*/  STL [R1+0x3c], R3 ;  /* 0x00003c0301007387 */ /* 0x0001e80000100800 */
[----:B------:R0:W-:Y:S01]  /*206d0*/  STL [R1+0x40], R0 ;  /* 0x0000400001007387 */ /* 0x0001e20000100800 */
        /* <DEDUP_REMOVED lines=17> */
.L_x_1571:
[----:B------:R-:W-:Y:S05]  /*207f0*/  BSYNC B6 ;  /* 0x0000000000067941 */ /* 0x000fea0003800000 */
.L_x_1570:
[----:B0-----:R-:W2:Y:S01]  /*20800*/  LDL.LU R0, [R1+0x40] ;  /* 0x0000400001007983 */ /* 0x001ea20000300800 */
[----:B------:R-:W0:Y:S01]  /*20810*/  LDC R9, c[0x0][0x448] ;  /* 0x00011200ff097b82 */ /* 0x000e220000000800 */
[----:B------:R-:W-:Y:S01]  /*20820*/  ULDC.64 UR4, c[0x0][0x2d8] ;  /* 0x0000b60000047ab9 */ /* 0x000fe20000000a00 */
[----:B------:R-:W-:Y:S01]  /*20830*/  ULDC.64 UR6, c[0x0][0x2c8] ;  /* 0x0000b20000067ab9 */ /* 0x000fe20000000a00 */
[----:B------:R-:W3:Y:S01]  /*20840*/  LDL.LU R21, [R1+0x3c] ;  /* 0x00003c0001157983 */ /* 0x000ee20000300800 */
[----:B------:R-:W-:-:S03]  /*20850*/  ULDC.64 UR8, c[0x0][0x280] ;  /* 0x0000a00000087ab9 */ /* 0x000fc60000000a00 */
[----:B------:R-:W3:Y:S04]  /*20860*/  LDL.LU.64 R2, [R1+0x30] ;  /* 0x0000300001027983 */ /* 0x000ee80000300a00 */
[----:B------:R-:W4:Y:S01]  /*20870*/  LDL R20, [R1] ;  /* 0x0000000001147983 */ /* 0x000f220000100800 */
[----:B0-----:R-:W-:-:S13]  /*20880*/  ISETP.NE.AND P1, PT, R9, 0x1, PT ;  /* 0x000000010900780c */ /* 0x001fda0003f25270 */
[----:B------:R-:W0:Y:S08]  /*20890*/  @P1 LDC R5, c[0x0][0x44c] ;  /* 0x00011300ff051b82 */ /* 0x000e300000000800 */
[----:B------:R-:W1:Y:S08]  /*208a0*/  @P1 LDC R6, c[0x0][0x450] ;  /* 0x00011400ff061b82 */ /* 0x000e700000000800 */
[----:B------:R-:W1:Y:S01]  /*208b0*/  @P1 LDC R8, c[0x0][0x450] ;  /* 0x00011400ff081b82 */ /* 0x000e620000000800 */
[----:B--2---:R-:W-:-:S02]  /*208c0*/  IMAD.MOV.U32 R4, RZ, RZ, R0 ;  /* 0x000000ffff047224 */ /* 0x004fc400078e0000 */
[----:B---3--:R-:W-:Y:S02]  /*208d0*/  IMAD.MOV.U32 R3, RZ, RZ, R21 ;  /* 0x000000ffff037224 */ /* 0x008fe400078e0015 */
[----:B------:R-:W2:Y:S01]  /*208e0*/  S2R R21, SR_TID.X ;  /* 0x0000000000157919 */ /* 0x000ea20000002100 */
[----:B----4-:R-:W-:Y:S02]  /*208f0*/  IMAD R0, R20, UR4, RZ ;  /* 0x0000000414007c24 */ /* 0x010fe4000f8e02ff */
[----:B------:R-:W3:Y:S01]  /*20900*/  S2R R20, SR_TID.X ;  /* 0x0000000000147919 */ /* 0x000ee20000002100 */
[----:B------:R-:W-:-:S04]  /*20910*/  IMAD.WIDE.U32 R2, R18, UR4, R2 ;  /* 0x0000000412027c25 */ /* 0x000fc8000f8e0002 */
        /* <DEDUP_REMOVED lines=14> */
[----:B------:R-:W-:-:S04]  /*20a00*/  IMAD.IADD R0, R20, 0x1, R17 ;  /* 0x0000000114007824 */ /* 0x000fc800078e0211 */
[----:B0-----:R-:W-:-:S04]  /*20a10*/  @P1 IMAD.HI.U32 R5, R0, R5, RZ ;  /* 0x0000000500051227 */ /* 0x001fc800078e00ff */
[----:B------:R-:W-:Y:S01]  /*20a20*/  IMAD.MOV.U32 R4, RZ, RZ, R0 ;  /* 0x000000ffff047224 */ /* 0x000fe200078e0000 */
[----:B-1----:R-:W-:-:S04]  /*20a30*/  @P1 SHF.R.U32.HI R4, RZ, R6, R5 ;  /* 0x00000006ff041219 */ /* 0x002fc80000011605 */
[--C-:B------:R-:W-:Y:S01]  /*20a40*/  SHF.R.S32.HI R5, RZ, 0x1f, R4.reuse ;  /* 0x0000001fff057819 */ /* 0x100fe20000011404 */
[----:B------:R-:W-:-:S04]  /*20a50*/  IMAD.MOV R7, RZ, RZ, -R4 ;  /* 0x000000ffff077224 */ /* 0x000fc800078e0a04 */
[----:B------:R-:W-:-:S04]  /*20a60*/  IMAD R5, R5, UR4, RZ ;  /* 0x0000000405057c24 */ /* 0x000fc8000f8e02ff */
[C---:B------:R-:W-:Y:S02]  /*20a70*/  IMAD R6, R4.reuse, UR5, R5 ;  /* 0x0000000504067c24 */ /* 0x040fe4000f8e0205 */
[----:B------:R-:W-:-:S04]  /*20a80*/  IMAD.WIDE.U32 R4, R4, UR4, R2 ;  /* 0x0000000404047c25 */ /* 0x000fc8000f8e0002 */
[----:B------:R-:W-:Y:S02]  /*20a90*/  IMAD.IADD R5, R5, 0x1, R6 ;  /* 0x0000000105057824 */ /* 0x000fe400078e0206 */
[----:B------:R-:W-:-:S05]  /*20aa0*/  IMAD R6, R9, R7, R0 ;  /* 0x0000000709067224 */ /* 0x000fca00078e0200 */
        /* <DEDUP_REMOVED lines=19> */
[----:B------:R-:W-:-:S04]  /*20be0*/  IMAD R4, R4, UR5, R7 ;  /* 0x0000000504047c24 */ /* 0x000fc8000f8e0207 */
[----:B------:R-:W-:Y:S01]  /*20bf0*/  IMAD.IADD R3, R3, 0x1, R4 ;  /* 0x0000000103037824 */ /* 0x000fe200078e0204 */
[----:B------:R-:W-:Y:S01]  /*20c00*/  SHF.R.S32.HI R4, RZ, 0x1f, R0 ;  /* 0x0000001fff047819 */ /* 0x000fe20000011400 */
[----:B------:R-:W-:-:S04]  /*20c10*/  IMAD.WIDE.U32 R2, R0, UR6, R2 ;  /* 0x0000000600027c25 */ /* 0x000fc8000f8e0002 */
[----:B------:R-:W-:Y:S02]  /*20c20*/  IMAD R4, R4, UR6, RZ ;  /* 0x0000000604047c24 */ /* 0x000fe4000f8e02ff */
[C---:B0-----:R-:W-:Y:S02]  /*20c30*/  IMAD.SHL.U32 R11, R20.reuse, 0x10, RZ ;  /* 0x00000010140b7824 */ /* 0x041fe400078e00ff */
[----:B------:R-:W-:-:S03]  /*20c40*/  IMAD.SHL.U32 R10, R20, 0x10, RZ ;  /* 0x00000010140a7824 */ /* 0x000fc600078e00ff */
        /* <DEDUP_REMOVED lines=16> */
[----:B------:R-:W-:Y:S01]  /*20d50*/  IMAD.IADD R17, R20, 0x1, R17 ;  /* 0x0000000114117824 */ /* 0x000fe200078e0211 */
        /* <DEDUP_REMOVED lines=21> */
.L_x_1700:
        /* <DEDUP_REMOVED lines=12> */
.L_x_1574:
[----:B------:R-:W-:Y:S05]  /*20f70*/  BSYNC B0 ;  /* 0x0000000000007941 */ /* 0x000fea0003800000 */
.L_x_1573:
[----:B------:R-:W-:Y:S01]  /*20f80*/  NOP ;  /* 0x0000000000007918 */ /* 0x000fe20000000000 */
[----:B------:R-:W-:-:S13]  /*20f90*/  PLOP3.LUT P0, PT, PT, PT, PT, 0x80, 0x0 ;  /* 0x000000000000781c */ /* 0x000fda0003f0f070 */
.L_x_1575:
[----:B------:R-:W-:Y:S02]  /*20fa0*/  PLOP3.LUT P1, PT, P1, P0, PT, 0xa2, 0x0 ;  /* 0x000000000000781c */ /* 0x000fe40000f21472 */
[----:B------:R-:W-:-:S08]  /*20fb0*/  @P0 R2UR P1, UR4, R23 ;  /* 0x00000000170402ca */ /* 0x000fd00000020000 */
[----:B------:R-:W-:-:S05]  /*20fc0*/  @P0 PLOP3.LUT P0, PT, P1, PT, PT, 0x80, 0x0 ;  /* 0x000000000000081c */ /* 0x000fca0000f0f070 */
[----:B------:R-:W-:Y:S01]  /*20fd0*/  @!P1 SYNCS.ARRIVE.TRANS64.RED.A0T1 RZ, [UR4+0x19c00], RZ ;  /* 0x019c00ffffff99a7 */ /* 0x000fe20008200404 */
[----:B------:R-:W-:Y:S07]  /*20fe0*/  @!P1 ARRIVES.LDGSTSBAR.64.TRANSCNT [UR4+0x19c00] ;  /* 0x019c0000ff0099b0 */ /* 0x000fee0008000a84 */
[----:B------:R-:W-:Y:S05]  /*20ff0*/  @P0 BRA.U.ANY `(.L_x_1575) ;  /* 0xfffffffd00e80947 */ /* 0x000fea000393ffff */
[----:B--23--:R-:W2:Y:S02]  /*21000*/  LDL.LU R2, [R1+0x44] ;  /* 0x0000440001027983 */ /* 0x00cea40000300800 */
        /* <DEDUP_REMOVED lines=11> */
.L_x_1701:
[----:B------:R-:W-:Y:S05]  /*210c0*/  BSYNC B0 ;  /* 0x0000000000007941 */ /* 0x000fea0003800000 */
.L_x_1576:
[----:B-1----:R-:W3:Y:S04]  /*210d0*/  LDL.LU R3, [R1+0x38] ;  /* 0x0000380001037983 */ /* 0x002ee80000300800 */
[----:B------:R-:W4:Y:S01]  /*210e0*/  LDL R2, [R1+0x10] ;  /* 0x0000100001027983 */ /* 0x000f220000100800 */
[----:B---3--:R-:W-:-:S05]  /*210f0*/  VIADD R20, R3, 0xfffffffe ;  /* 0xfffffffe03147836 */ /* 0x008fca0000000000 */
[----:B----4-:R-:W-:-:S13]  /*21100*/  ISETP.GE.AND P0, PT, R20, R2, PT ;  /* 0x000000021400720c */ /* 0x010fda0003f06270 */
[----:B------:R-:W-:Y:S05]  /*21110*/  @!P0 BRA `(.L_x_1578) ;  /* 0x0000001000508947 */ /* 0x000fea0003800000 */
[----:B0-----:R-:W-:Y:S02]  /*21120*/  IMAD.MOV.U32 R4, RZ, RZ, R24 ;  /* 0x000000ffff047224 */ /* 0x001fe400078e0018 */
[----:B------:R-:W-:-:S07]  /*21130*/  IMAD.MOV.U32 R6, RZ, RZ, R27 ;  /* 0x000000ffff067224 */ /* 0x000fce00078e001b */
.L_x_1598:
[----:B0-----:R-:W3:Y:S01]  /*21140*/  LDL R9, [R1+0x8] ;  /* 0x0000080001097983 */ /* 0x001ee20000100800 */
[----:B------:R-:W0:Y:S03]  /*21150*/  LDC R7, c[0x0][0x430] ;  /* 0x00010c00ff077b82 */ /* 0x000e260000000800 */
[----:B------:R-:W4:Y:S01]  /*21160*/  LDL R8, [R1+0xc] ;  /* 0x00000c0001087983 */ /* 0x000f220000100800 */
[----:B-1----:R-:W2:Y:S03]  /*21170*/  S2R R2, SR_TID.X ;  /* 0x0000000000027919 */ /* 0x002ea60000002100 */
[----:B------:R-:W5:Y:S01]  /*21180*/  LDL R10, [R1+0x10] ;  /* 0x00001000010a7983 */ /* 0x000f620000100800 */
[----:B0-----:R-:W-:-:S13]  /*21190*/  ISETP.NE.AND P0, PT, R7, 0x1, PT ;  /* 0x000000010700780c */ /* 0x001fda0003f05270 */
[----:B------:R-:W0:Y:S01]  /*211a0*/  @P0 LDC R5, c[0x0][0x434] ;  /* 0x00010d00ff050b82 */ /* 0x000e220000000800 */
[----:B--2---:R-:W-:-:S04]  /*211b0*/  LOP3.LUT R0, R2, 0x7f, RZ, 0xc0, !PT ;  /* 0x0000007f02007812 */ /* 0x004fc800078ec0ff */
[----:B------:R-:W-:-:S03]  /*211c0*/  SHF.R.U32.HI R3, RZ, 0x1, R0 ;  /* 0x00000001ff037819 */ /* 0x000fc60000011600 */
[----:B------:R-:W1:Y:S01]  /*211d0*/  @P0 LDC R0, c[0x0][0x438] ;  /* 0x00010e00ff000b82 */ /* 0x000e620000000800 */
[----:B------:R-:W-:Y:S02]  /*211e0*/  IMAD.SHL.U32 R2, R2, 0x40, RZ ;  /* 0x0000004002027824 */ /* 0x000fe400078e00ff */
[----:B------:R-:W-:-:S03]  /*211f0*/  IMAD R3, R20, 0x80, R3 ;  /* 0x0000008014037824 */ /* 0x000fc600078e0203 */
[----:B------:R-:W-:Y:S01]  /*21200*/  LOP3.LUT R2, R2, 0x40, RZ, 0xc0, !PT ;  /* 0x0000004002027812 */ /* 0x000fe200078ec0ff */
[----:B------:R-:W-:Y:S05]  /*21210*/  YIELD ;  /* 0x0000000000007946 */ /* 0x000fea0003800000 */
[----:B------:R-:W-:Y:S01]  /*21220*/  ULDC.64 UR4, c[0x0][0x428] ;  /* 0x00010a0000047ab9 */ /* 0x000fe20000000a00 */
[----:B---3--:R-:W-:-:S05]  /*21230*/  IADD3 R3, R2, R3, R9 ;  /* 0x0000000302037210 */ /* 0x008fca0007ffe009 */
[----:B0-----:R-:W-:-:S04]  /*21240*/  @P0 IMAD.HI.U32 R5, R3, R5, RZ ;  /* 0x0000000503050227 */ /* 0x001fc800078e00ff */
[----:B------:R-:W-:Y:S01]  /*21250*/  IMAD.MOV.U32 R2, RZ, RZ, R3 ;  /* 0x000000ffff027224 */ /* 0x000fe200078e0003 */
        /* <DEDUP_REMOVED lines=12> */
[----:B------:R-:W-:-:S05]  /*21320*/  IMAD.MOV.U32 R0, RZ, RZ, R20 ;  /* 0x000000ffff007224 */ /* 0x000fca00078e0014 */
[----:B-----5:R-:W-:Y:S01]  /*21330*/  ISETP.GT.AND P1, PT, R0, R10, PT ;  /* 0x0000000a0000720c */ /* 0x020fe20003f24270 */
[----:B------:R-:W-:Y:S02]  /*21340*/  IMAD.U32 R10, RZ, RZ, UR39 ;  /* 0x00000027ff0a7e24 */ /* 0x000fe4000f8e00ff */
[----:B------:R-:W-:-:S03]  /*21350*/  VIADD R24, R4, 0x1 ;  /* 0x0000000104187836 */ /* 0x000fc60000000000 */
[----:B------:R-:W-:Y:S02]  /*21360*/  ISETP.NE.AND P2, PT, R10, 0x3, PT ;  /* 0x000000030a00780c */ /* 0x000fe40003f45270 */
[----:B------:R-:W-:-:S04]  /*21370*/  ISETP.NE.AND P0, PT, R24, 0x2, PT ;  /* 0x000000021800780c */ /* 0x000fc80003f05270 */
[----:B------:R-:W-:Y:S01]  /*21380*/  SEL R27, RZ, 0x1, P0 ;  /* 0x00000001ff1b7807 */ /* 0x000fe20000000000 */
[----:B------:R-:W-:Y:S01]  /*21390*/  VIADD R20, R20, 0xffffffff ;  /* 0xffffffff14147836 */ /* 0x000fe20000000000 */
[----:B------:R-:W-:Y:S02]  /*213a0*/  SEL R24, R24, RZ, P0 ;  /* 0x000000ff18187207 */ /* 0x000fe40000000000 */
[----:B------:R-:W-:Y:S02]  /*213b0*/  LOP3.LUT R27, R6, R27, RZ, 0x3c, !PT ;  /* 0x0000001b061b7212 */ /* 0x000fe400078e3cff */
[----:B--2---:R-:W-:Y:S01]  /*213c0*/  SHF.R.S32.HI R17, RZ, 0x1f, R8 ;  /* 0x0000001fff117819 */ /* 0x004fe20000011408 */
[----:B------:R-:W-:Y:S06]  /*213d0*/  @!P2 BRA `(.L_x_1579) ;  /* 0x000000000004a947 */ /* 0x000fec0003800000 */
[----:B------:R-:W-:Y:S01]  /*213e0*/  BPT.TRAP 0x1 ;  /* 0x000000040000795c */ /* 0x000fe20000300000 */
.L_x_1579:
[----:B------:R-:W-:Y:S01]  /*213f0*/  IMAD R0, R24, 0x8, R23 ;  /* 0x0000000818007824 */ /* 0x000fe200078e0217 */
[----:B------:R-:W-:Y:S01]  /*21400*/  SHF.L.U32 R10, R27, 0x1f, RZ ;  /* 0x0000001f1b0a7819 */ /* 0x000fe200000006ff */
[----:B------:R-:W-:Y:S01]  /*21410*/  BSSY B0, `(.L_x_1580) ;  /* 0x0000004000007945 */ /* 0x000fe20003800000 */
[----:B------:R-:W-:Y:S02]  /*21420*/  SHF.R.S32.HI R9, RZ, 0x1f, R7 ;  /* 0x0000001fff097819 */ /* 0x000fe40000011407 */
[----:B------:R-:W0:Y:S02]  /*21430*/  SYNCS.PHASECHK.TRANS64.TRYWAIT P0, [R0+URZ+0x19c80], R10 ;  /* 0x019c800a000075a7 */ /* 0x000e24000800017f */
[----:B0-----:R-:W-:Y:S05]  /*21440*/  @!P0 BRA `(.L_x_1581) ;  /* 0x0000003c00b48947 */ /* 0x001fea0003800000 */
.L_x_1702:
[----:B------:R-:W-:Y:S05]  /*21450*/  BSYNC B0 ;  /* 0x0000000000007941 */ /* 0x000fea0003800000 */
.L_x_1580:
[----:B------:R-:W2:Y:S01]  /*21460*/  LDL R11, [R1] ;  /* 0x00000000010b7983 */ /* 0x000ea20000100800 */
[----:B------:R-:W-:Y:S01]  /*21470*/  ULDC.64 UR4, c[0x0][0x328] ;  /* 0x0000ca0000047ab9 */ /* 0x000fe20000000a00 */
[----:B------:R-:W1:Y:S02]  /*21480*/  LDC R12, c[0x0][0x2f4] ;  /* 0x0000bd00ff0c7b82 */ /* 0x000e640000000800 */
[----:B------:R-:W3:Y:S01]  /*21490*/  LDL R15, [R1+0x18] ;  /* 0x00001800010f7983 */ /* 0x000ee20000100800 */
[----:B------:R-:W-:Y:S01]  /*214a0*/  IMAD R5, R9, UR4, RZ ;  /* 0x0000000409057c24 */ /* 0x000fe2000f8e02ff */
[----:B------:R-:W-:Y:S01]  /*214b0*/  ULDC.64 UR6, c[0x0][0x318] ;  /* 0x0000c60000067ab9 */ /* 0x000fe20000000a00 */
[----:B------:R-:W-:-:S04]  /*214c0*/  IMAD.WIDE.U32 R2, R7, UR4, RZ ;  /* 0x0000000407027c25 */ /* 0x000fc8000f8e00ff */
        /* <DEDUP_REMOVED lines=8> */
[----:B------:R-:W-:-:S03]  /*21550*/  IMAD.WIDE.U32 R2, R18, UR4, R2 ;  /* 0x0000000412027c25 */ /* 0x000fc6000f8e0002 */
[----:B------:R-:W-:Y:S01]  /*21560*/  IADD3 R21, P0, R2, UR6, RZ ;  /* 0x0000000602157c10 */ /* 0x000fe2000ff1e0ff */
[----:B--2---:R-:W-:Y:S01]  /*21570*/  IMAD R26, R11, UR4, RZ ;  /* 0x000000040b1a7c24 */ /* 0x004fe2000f8e02ff */
[----:B------:R-:W-:Y:S01]  /*21580*/  UMOV UR4, 0xffffffff ;  /* 0xffffffff00047882 */ /* 0x000fe20000000000 */
[----:B------:R-:W2:Y:S02]  /*21590*/  S2R R11, SR_TID.X ;  /* 0x00000000000b7919 */ /* 0x000ea40000002100 */
[----:B------:R-:W-:Y:S02]  /*215a0*/  IMAD R26, R18, UR5, R26 ;  /* 0x00000005121a7c24 */ /* 0x000fe4000f8e021a */
[----:B---3--:R-:W-:-:S03]  /*215b0*/  IMAD R5, R24, 0x3000, R15 ;  /* 0x0000300018057824 */ /* 0x008fc600078e020f */
[----:B------:R-:W-:Y:S01]  /*215c0*/  IADD3.X R26, R26, UR7, R3, P0, !PT ;  /* 0x000000071a1a7c10 */ /* 0x000fe200087fe403 */
[C---:B--2---:R-:W-:Y:S02]  /*215d0*/  IMAD.SHL.U32 R13, R11.reuse, 0x10, RZ ;  /* 0x000000100b0d7824 */ /* 0x044fe400078e00ff */
[----:B------:R-:W-:-:S03]  /*215e0*/  IMAD.SHL.U32 R11, R11, 0x10, RZ ;  /* 0x000000100b0b7824 */ /* 0x000fc600078e00ff */
[----:B------:R-:W-:Y:S02]  /*215f0*/  LOP3.LUT R13, R13, 0x10, RZ, 0xc0, !PT ;  /* 0x000000100d0d7812 */ /* 0x000fe400078ec0ff */
[----:B------:R-:W-:Y:S02]  /*21600*/  LOP3.LUT R11, R11, 0x10, RZ, 0xc0, !PT ;  /* 0x000000100b0b7812 */ /* 0x000fe400078ec0ff */
[C---:B------:R-:W-:Y:S02]  /*21610*/  LOP3.LUT R14, R13.reuse, 0x40, RZ, 0xfc, !PT ;  /* 0x000000400d0e7812 */ /* 0x040fe400078efcff */
[----:B------:R-:W-:Y:S02]  /*21620*/  LOP3.LUT R13, R13, 0x20, RZ, 0xfc, !PT ;  /* 0x000000200d0d7812 */ /* 0x000fe400078efcff */
[-C--:B-1----:R-:W-:Y:S02]  /*21630*/  ISETP.GE.AND P2, PT, R14, R12.reuse, PT ;  /* 0x0000000c0e00720c */ /* 0x082fe40003f46270 */
[----:B------:R-:W-:-:S02]  /*21640*/  ISETP.GE.AND P3, PT, R13, R12, PT ;  /* 0x0000000c0d00720c */ /* 0x000fc40003f66270 */
[----:B------:R-:W-:Y:S01]  /*21650*/  ISETP.GE.AND P4, PT, R11, R12, PT ;  /* 0x0000000c0b00720c */ /* 0x000fe20003f86270 */
[----:B------:R-:W-:-:S12]  /*21660*/  BRA.DIV UR4, `(.L_x_1582) ;  /* 0x0000003e04407947 */ /* 0x000fd8000b800000 */
        /* <DEDUP_REMOVED lines=13> */
.L_x_1708:
        /* <DEDUP_REMOVED lines=13> */
.L_x_1583:
        /* <DEDUP_REMOVED lines=11> */
.L_x_1584:
[----:B------:R2:W-:Y:S01]  /*218c0*/  SYNCS.ARRIVE.TRANS64.A1T0 RZ, [R0+URZ+0x19c70], RZ ;  /* 0x019c70ff00ff79a7 */ /* 0x0005e2000810003f */
[----:B------:R-:W-:Y:S05]  /*218d0*/  @!P3 BRA `(.L_x_1585) ;  /* 0x000000000004b947 */ /* 0x000fea0003800000 */
[----:B------:R-:W-:Y:S01]  /*218e0*/  BPT.TRAP 0x1 ;  /* 0x000000040000795c */ /* 0x000fe20000300000 */
.L_x_1585:
[----:B------:R-:W3:Y:S01]  /*218f0*/  SYNCS.PHASECHK.TRANS64.TRYWAIT P0, [R0+URZ+0x19c40], R10 ;  /* 0x019c400a000075a7 */ /* 0x000ee2000800017f */
[----:B------:R-:W-:Y:S04]  /*21900*/  BSSY B0, `(.L_x_1586) ;  /* 0x0000002000007945 */ /* 0x000fe80003800000 */
[----:B---3--:R-:W-:Y:S05]  /*21910*/  @!P0 BRA `(.L_x_1587) ;  /* 0x0000003c00408947 */ /* 0x008fea0003800000 */
.L_x_1709:
[----:B------:R-:W-:Y:S05]  /*21920*/  BSYNC B0 ;  /* 0x0000000000007941 */ /* 0x000fea0003800000 */
.L_x_1586:
[----:B------:R-:W4:Y:S01]  /*21930*/  LDL R11, [R1] ;  /* 0x00000000010b7983 */ /* 0x000f220000100800 */
[----:B------:R-:W-:Y:S01]  /*21940*/  ULDC.64 UR4, c[0x0][0x300] ;  /* 0x0000c00000047ab9 */ /* 0x000fe20000000a00 */
[----:B------:R-:W-:Y:S01]  /*21950*/  ULDC.64 UR6, c[0x0][0x2e8] ;  /* 0x0000ba0000067ab9 */ /* 0x000fe20000000a00 */
[----:B------:R-:W-:Y:S01]  /*21960*/  IMAD R9, R9, UR4, RZ ;  /* 0x0000000409097c24 */ /* 0x000fe2000f8e02ff */
[----:B------:R-:W5:Y:S01]  /*21970*/  S2R R13, SR_TID.X ;  /* 0x00000000000d7919 */ /* 0x000f620000002100 */
[----:B------:R-:W-:-:S04]  /*21980*/  IMAD.WIDE.U32 R2, R7, UR4, RZ ;  /* 0x0000000407027c25 */ /* 0x000fc8000f8e00ff */
        /* <DEDUP_REMOVED lines=8> */
[----:B------:R-:W-:-:S03]  /*21a10*/  IMAD.WIDE.U32 R2, R18, UR4, R2 ;  /* 0x0000000412027c25 */ /* 0x000fc6000f8e0002 */
[----:B------:R-:W-:Y:S01]  /*21a20*/  IADD3 R7, P0, R2, UR6, RZ ;  /* 0x0000000602077c10 */ /* 0x000fe2000ff1e0ff */
[C---:B-----5:R-:W-:Y:S02]  /*21a30*/  IMAD.SHL.U32 R12, R13.reuse, 0x10, RZ ;  /* 0x000000100d0c7824 */ /* 0x060fe400078e00ff */
[----:B-1----:R-:W-:-:S03]  /*21a40*/  IMAD.SHL.U32 R21, R13, 0x10, RZ ;  /* 0x000000100d157824 */ /* 0x002fc600078e00ff */
[----:B------:R-:W-:Y:S02]  /*21a50*/  LOP3.LUT R12, R12, 0x10, RZ, 0xc0, !PT ;  /* 0x000000100c0c7812 */ /* 0x000fe400078ec0ff */
[----:B------:R-:W-:Y:S02]  /*21a60*/  LOP3.LUT R21, R21, 0x10, RZ, 0xc0, !PT ;  /* 0x0000001015157812 */ /* 0x000fe400078ec0ff */
[C---:B------:R-:W-:Y:S02]  /*21a70*/  LOP3.LUT R13, R12.reuse, 0x40, RZ, 0xfc, !PT ;  /* 0x000000400c0d7812 */ /* 0x040fe400078efcff */
[----:B------:R-:W-:Y:S01]  /*21a80*/  LOP3.LUT R12, R12, 0x20, RZ, 0xfc, !PT ;  /* 0x000000200c0c7812 */ /* 0x000fe200078efcff */
[----:B----4-:R-:W-:Y:S01]  /*21a90*/  IMAD R8, R11, UR4, RZ ;  /* 0x000000040b087c24 */ /* 0x010fe2000f8e02ff */
[----:B------:R-:W-:Y:S01]  /*21aa0*/  UMOV UR4, 0xffffffff ;  /* 0xffffffff00047882 */ /* 0x000fe20000000000 */
[----:B------:R-:W1:Y:S02]  /*21ab0*/  LDC R11, c[0x0][0x2f4] ;  /* 0x0000bd00ff0b7b82 */ /* 0x000e640000000800 */
[----:B------:R-:W-:-:S05]  /*21ac0*/  IMAD R8, R18, UR5, R8 ;  /* 0x0000000512087c24 */ /* 0x000fca000f8e0208 */
[----:B------:R-:W-:Y:S02]  /*21ad0*/  IADD3.X R8, R8, UR7, R3, P0, !PT ;  /* 0x0000000708087c10 */ /* 0x000fe400087fe403 */
[-C--:B-1----:R-:W-:Y:S02]  /*21ae0*/  ISETP.GE.AND P2, PT, R13, R11.reuse, PT ;  /* 0x0000000b0d00720c */ /* 0x082fe40003f46270 */
        /* <DEDUP_REMOVED lines=12> */
.L_x_1715:
        /* <DEDUP_REMOVED lines=10> */
.L_x_1589:
        /* <DEDUP_REMOVED lines=11> */
.L_x_1590:
[----:B------:R2:W-:Y:S02]  /*21d00*/  SYNCS.ARRIVE.TRANS64.A1T0 RZ, [R0+URZ+0x19c30], RZ ;  /* 0x019c30ff00ff79a7 */ /* 0x0005e4000810003f */
[----:B--23--:R-:W-:-:S05]  /*21d10*/  IMAD.U32 R0, RZ, RZ, UR36 ;  /* 0x00000024ff007e24 */ /* 0x00cfca000f8e00ff */
[----:B------:R-:W-:-:S13]  /*21d20*/  ISETP.NE.AND P0, PT, R0, 0x3, PT ;  /* 0x000000030000780c */ /* 0x000fda0003f05270 */
[----:B------:R-:W-:Y:S05]  /*21d30*/  @!P0 BRA `(.L_x_1591) ;  /* 0x0000000000048947 */ /* 0x000fea0003800000 */
[----:B------:R-:W-:Y:S01]  /*21d40*/  BPT.TRAP 0x1 ;  /* 0x000000040000795c */ /* 0x000fe20000300000 */
.L_x_1591:
[----:B------:R-:W-:Y:S01]  /*21d50*/  LOP3.LUT R0, R6, 0x1, RZ, 0x3c, !PT ;  /* 0x0000000106007812 */ /* 0x000fe200078e3cff */
[----:B------:R-:W-:Y:S01]  /*21d60*/  IMAD R2, R4, 0x8, R23 ;  /* 0x0000000804027824 */ /* 0x000fe200078e0217 */
[----:B------:R-:W-:Y:S02]  /*21d70*/  BSSY B0, `(.L_x_1592) ;  /* 0x0000004000007945 */ /* 0x000fe40003800000 */
[----:B------:R-:W-:-:S04]  /*21d80*/  SHF.L.U32 R0, R0, 0x1f, RZ ;  /* 0x0000001f00007819 */ /* 0x000fc800000006ff */
[----:B------:R-:W0:Y:S02]  /*21d90*/  SYNCS.PHASECHK.TRANS64.TRYWAIT P2, [R2+URZ+0x19c70], R0 ;  /* 0x019c7000020075a7 */ /* 0x000e24000804017f */
[----:B0-----:R-:W-:Y:S05]  /*21da0*/  @!P2 BRA `(.L_x_1593) ;  /* 0x0000003800c8a947 */ /* 0x001fea0003800000 */
.L_x_1716:
[----:B------:R-:W-:Y:S05]  /*21db0*/  BSYNC B0 ;  /* 0x0000000000007941 */ /* 0x000fea0003800000 */
.L_x_1592:
[----:B------:R-:W-:-:S05]  /*21dc0*/  IMAD.U32 R3, RZ, RZ, UR39 ;  /* 0x00000027ff037e24 */ /* 0x000fca000f8e00ff */
[----:B------:R-:W-:-:S13]  /*21dd0*/  ISETP.NE.AND P2, PT, R3, 0x3, PT ;  /* 0x000000030300780c */ /* 0x000fda0003f45270 */
[----:B------:R-:W-:Y:S05]  /*21de0*/  @!P2 BRA `(.L_x_1594) ;  /* 0x000000000004a947 */ /* 0x000fea0003800000 */
[----:B------:R-:W-:Y:S01]  /*21df0*/  BPT.TRAP 0x1 ;  /* 0x000000040000795c */ /* 0x000fe20000300000 */
.L_x_1594:
[----:B0-----:R-:W-:Y:S01]  /*21e00*/  SHF.L.U32 R0, R6, 0x1f, RZ ;  /* 0x0000001f06007819 */ /* 0x001fe200000006ff */
[----:B------:R-:W-:-:S03]  /*21e10*/  IMAD R3, R4, 0x3000, RZ ;  /* 0x0000300004037824 */ /* 0x000fc600078e02ff */
[----:B------:R-:W0:Y:S02]  /*21e20*/  SYNCS.PHASECHK.TRANS64.TRYWAIT P2, [R2+URZ+0x19c60], R0 ;  /* 0x019c6000020075a7 */ /* 0x000e24000804017f */
[----:B0-----:R-:W-:Y:S05]  /*21e30*/  @!P2 BRA `(.L_x_1595) ;  /* 0x0000003800b8a947 */ /* 0x001fea0003800000 */
.L_x_1717:
        /* <DEDUP_REMOVED lines=55> */
.L_x_1596:
[----:B-1----:R1:W-:Y:S01]  /*221b0*/  SYNCS.ARRIVE.TRANS64.A1T0 RZ, [R2+URZ+0x19c50], RZ ;  /* 0x019c50ff02ff79a7 */ /* 0x0023e2000810003f */
[----:B------:R-:W-:Y:S06]  /*221c0*/  BAR.SYNC.DEFER_BLOCKING 0x2, 0x80 ;  /* 0x0082000000007b1d */ /* 0x000fec0000010000 */
[----:B------:R-:W-:Y:S05]  /*221d0*/  @!P0 BRA `(.L_x_1597) ;  /* 0x0000000000048947 */ /* 0x000fea0003800000 */
[----:B------:R-:W-:Y:S01]  /*221e0*/  BPT.TRAP 0x1 ;  /* 0x000000040000795c */ /* 0x000fe20000300000 */
.L_x_1597:
[----:B------:R-:W2:Y:S01]  /*221f0*/  LDL R0, [R1+0x14] ;  /* 0x0000140001007983 */ /* 0x000ea20000100800 */
[----:B-1----:R-:W-:Y:S02]  /*22200*/  VIADD R2, R2, 0x19c80 ;  /* 0x00019c8002027836 */ /* 0x002fe40000000000 */
[----:B------:R-:W-:Y:S02]  /*22210*/  IMAD.MOV.U32 R4, RZ, RZ, R24 ;  /* 0x000000ffff047224 */ /* 0x000fe400078e0018 */
[----:B------:R-:W-:Y:S01]  /*22220*/  IMAD.MOV.U32 R6, RZ, RZ, R27 ;  /* 0x000000ffff067224 */ /* 0x000fe200078e001b */
[----:B--2---:R-:W-:-:S04]  /*22230*/  PRMT R2, R0, 0x654, R2 ;  /* 0x0000065400027816 */ /* 0x004fc80000000002 */
[----:B------:R1:W-:Y:S01]  /*22240*/  SYNCS.ARRIVE.TRANS64.RED.A1T0 RZ, [R2+URZ], RZ ;  /* 0x000000ff02ff79a7 */ /* 0x0003e2000810043f */
[----:B------:R-:W-:Y:S05]  /*22250*/  @P1 BRA `(.L_x_1598) ;  /* 0xffffffec00b81947 */ /* 0x000fea000383ffff */
.L_x_1578:
[----:B--2---:R-:W1:Y:S01]  /*22260*/  S2R R0, SR_TID.X ;  /* 0x0000000000007919 */ /* 0x004e620000002100 */
[----:B------:R-:W-:Y:S01]  /*22270*/  BSSY B0, `(.L_x_1599) ;  /* 0x0000012000007945 */ /* 0x000fe20003800000 */
[----:B-1----:R-:W-:Y:S01]  /*22280*/  LOP3.LUT R2, R0, 0x7f, RZ, 0xc0, !PT ;  /* 0x0000007f00027812 */ /* 0x002fe200078ec0ff */
        /* <DEDUP_REMOVED lines=16> */
.L_x_1600:
[----:B------:R-:W-:Y:S05]  /*22390*/  BSYNC B0 ;  /* 0x0000000000007941 */ /* 0x000fea0003800000 */
.L_x_1599:
[----:B------:R-:W-:Y:S05]  /*223a0*/  @!P0 BRA `(.L_x_1601) ;  /* 0x0000000000048947 */ /* 0x000fea0003800000 */
[----:B------:R-:W-:Y:S01]  /*223b0*/  BPT.TRAP 0x1 ;  /* 0x000000040000795c */ /* 0x000fe20000300000 */
.L_x_1601:
[----:B------:R-:W-:Y:S01]  /*223c0*/  LOP3.LUT R0, R27, 0x1, RZ, 0x3c, !PT ;  /* 0x000000011b007812 */ /* 0x000fe200078e3cff */
[----:B0-----:R-:W-:Y:S01]  /*223d0*/  IMAD R3, R24, 0x8, R23 ;  /* 0x0000000818037824 */ /* 0x001fe200078e0217 */
[----:B------:R-:W-:Y:S02]  /*223e0*/  BSSY B0, `(.L_x_1602) ;  /* 0x0000004000007945 */ /* 0x000fe40003800000 */
[----:B------:R-:W-:-:S04]  /*223f0*/  SHF.L.U32 R0, R0, 0x1f, RZ ;  /* 0x0000001f00007819 */ /* 0x000fc800000006ff */
[----:B------:R-:W0:Y:S02]  /*22400*/  SYNCS.PHASECHK.TRANS64.TRYWAIT P1, [R3+URZ+0x19c70], R0 ;  /* 0x019c7000030075a7 */ /* 0x000e24000802017f */
[----:B0-----:R-:W-:Y:S05]  /*22410*/  @!P1 BRA `(.L_x_1603) ;  /* 0x0000003400549947 */ /* 0x001fea0003800000 */
.L_x_1718:
[----:B------:R-:W-:Y:S05]  /*22420*/  BSYNC B0 ;  /* 0x0000000000007941 */ /* 0x000fea0003800000 */
.L_x_1602:
[----:B------:R-:W-:-:S05]  /*22430*/  IMAD.U32 R2, RZ, RZ, UR39 ;  /* 0x00000027ff027e24 */ /* 0x000fca000f8e00ff */
[----:B------:R-:W-:-:S13]  /*22440*/  ISETP.NE.AND P1, PT, R2, 0x3, PT ;  /* 0x000000030200780c */ /* 0x000fda0003f25270 */
[----:B------:R-:W-:Y:S05]  /*22450*/  @!P1 BRA `(.L_x_1604) ;  /* 0x0000000000049947 */ /* 0x000fea0003800000 */
[----:B------:R-:W-:Y:S01]  /*22460*/  BPT.TRAP 0x1 ;  /* 0x000000040000795c */ /* 0x000fe20000300000 */
.L_x_1604:
[----:B0-----:R-:W-:-:S04]  /*22470*/  SHF.L.U32 R0, R27, 0x1f, RZ ;  /* 0x0000001f1b007819 */ /* 0x001fc800000006ff */
[----:B------:R-:W0:Y:S02]  /*22480*/  SYNCS.PHASECHK.TRANS64.TRYWAIT P1, [R3+URZ+0x19c60], R0 ;  /* 0x019c6000030075a7 */ /* 0x000e24000802017f */
[----:B0-----:R-:W-:Y:S05]  /*22490*/  @!P1 BRA `(.L_x_1605) ;  /* 0x0000003400489947 */ /* 0x001fea0003800000 */
.L_x_1719:
[----:B------:R-:W0:Y:S04]  /*224a0*/  LDL R4, [R1+0x24] ;  /* 0x0000240001047983 */ /* 0x000e280000100800 */
[----:B------:R-:W2:Y:S04]  /*224b0*/  LDL R10, [R1+0x1c] ;  /* 0x00001c00010a7983 */ /* 0x000ea80000100800 */
[----:B------:R-:W3:Y:S01]  /*224c0*/  LDL R12, [R1+0x20] ;  /* 0x00002000010c7983 */ /* 0x000ee20000100800 */
[----:B------:R-:W-:Y:S01]  /*224d0*/  IMAD R2, R24, 0x3000, RZ ;  /* 0x0000300018027824 */ /* 0x000fe200078e02ff */
[----:B------:R-:W-:Y:S05]  /*224e0*/  WARPSYNC.ALL ;  /* 0x0000000000007948 */ /* 0x000fea0003800000 */
[----:B0-----:R-:W-:-:S02]  /*224f0*/  LOP3.LUT R0, R2, R4, RZ, 0xfc, !PT ;  /* 0x0000000402007212 */ /* 0x001fc400078efcff */
[----:B--2---:R-:W-:-:S03]  /*22500*/  LOP3.LUT R2, R2, R10, RZ, 0xfc, !PT ;  /* 0x0000000a02027212 */ /* 0x004fc600078efcff */
[C---:B------:R-:W-:Y:S02]  /*22510*/  IMAD.IADD R0, R23.reuse, 0x1, R0 ;  /* 0x0000000117007824 */ /* 0x040fe400078e0200 */
        /* <DEDUP_REMOVED lines=48> */
.L_x_1606:
[----:B-1----:R1:W-:Y:S01]  /*22820*/  SYNCS.ARRIVE.TRANS64.A1T0 RZ, [R3+URZ+0x19c50], RZ ;  /* 0x019c50ff03ff79a7 */ /* 0x0023e2000810003f */
[----:B------:R-:W-:Y:S06]  /*22830*/  BAR.SYNC.DEFER_BLOCKING 0x2, 0x80 ;  /* 0x0082000000007b1d */ /* 0x000fec0000010000 */
[----:B------:R-:W-:Y:S05]  /*22840*/  @!P0 BRA `(.L_x_1607) ;  /* 0x0000000000048947 */ /* 0x000fea0003800000 */
[----:B------:R-:W-:Y:S01]  /*22850*/  BPT.TRAP 0x1 ;  /* 0x000000040000795c */ /* 0x000fe20000300000 */
.L_x_1607:
        /* <DEDUP_REMOVED lines=9> */
.L_x_1548:
[----:B------:R-:W-:-:S13]  /*228f0*/  LOP3.LUT P0, RZ, R22, 0x10, RZ, 0xc0, !PT ;  /* 0x0000001016ff7812 */ /* 0x000fda000780c0ff */
[----:B------:R-:W-:Y:S05]  /*22900*/  @!P0 BRA `(.L_x_1608) ;  /* 0x0000000000288947 */ /* 0x000fea0003800000 */
[----:B------:R-:W-:Y:S05]  /*22910*/  WARPSYNC.ALL ;  /* 0x0000000000007948 */ /* 0x000fea0003800000 */
[----:B------:R-:W2:Y:S08]  /*22920*/  S2UR UR4, SR_CgaCtaId ;  /* 0x00000000000479c3 */ /* 0x000eb00000008800 */
[----:B------:R-:W-:Y:S01]  /*22930*/  BAR.SYNC.DEFER_BLOCKING 0x5, 0x200 ;  /* 0x0148000000007b1d */ /* 0x000fe20000010000 */
[----:B0-----:R-:W-:Y:S01]  /*22940*/  MOV R23, 0x400 ;  /* 0x0000040000177802 */ /* 0x001fe20000000f00 */
[----:B--2---:R-:W-:-:S05]  /*22950*/  IMAD.U32 R0, RZ, RZ, UR4 ;  /* 0x00000004ff007e24 */ /* 0x004fca000f8e00ff */
[----:B------:R-:W-:Y:S01]  /*22960*/  LEA R23, R0, R23, 0x18 ;  /* 0x0000001700177211 */ /* 0x000fe200078ec0ff */
[----:B------:R2:W-:Y:S04]  /*22970*/  STL [R1+0x14], R0 ;  /* 0x0000140001007387 */ /* 0x0005e80000100800 */
[----:B------:R2:W3:Y:S01]  /*22980*/  LDS.128 R16, [R23+0x19cd0] ;  /* 0x019cd00017107984 */ /* 0x0004e20000000c00 */
[----:B------:R-:W-:Y:S06]  /*22990*/  BAR.ARV 0x4, 0x200 ;  /* 0x0108000000007b1d */ /* 0x000fec0000002000 */
[----:B------:R-:W-:Y:S05]  /*229a0*/  BRA `(.L_x_1609) ;  /* 0x0000000800d47947 */ /* 0x000fea0003800000 */
.L_x_1608:
        /* <DEDUP_REMOVED lines=35> */
[----:B------:R0:W1:Y:S02]  /*22be0*/  SHFL.IDX PT, R14, R3, 0x1f, 0x1f ;  /* 0x03e01f00030e7f89 */ /* 0x00006400000e0000 */
.L_x_1729:
[----:B------:R-:W-:Y:S02]  /*22bf0*/  ULDC UR4, c[0x0][0xc38] ;  /* 0x00030e0000047ab9 */ /* 0x000fe40000000800 */
[----:B------:R-:W-:-:S04]  /*22c00*/  IMAD.U32 R4, RZ, RZ, UR4 ;  /* 0x00000004ff047e24 */ /* 0x000fc8000f8e00ff */
[----:B-1----:R-:W-:-:S04]  /*22c10*/  IMAD R5, R14, R4, RZ ;  /* 0x000000040e057224 */ /* 0x002fc800078e02ff */
[----:B------:R-:W-:-:S05]  /*22c20*/  IMAD.IADD R16, R16, 0x1, R5 ;  /* 0x0000000110107824 */ /* 0x000fca00078e0205 */
[----:B------:R-:W-:-:S13]  /*22c30*/  ISETP.GT.AND P6, PT, R16, R0, PT ;  /* 0x000000001000720c */ /* 0x000fda0003fc4270 */
[----:B------:R-:W-:Y:S05]  /*22c40*/  @P6 BRA `(.L_x_1611) ;  /* 0x00000000009c6947 */ /* 0x000fea0003800000 */
.L_x_1616:
[----:B------:R-:W1:Y:S01]  /*22c50*/  LDC R2, c[0x0][0xc3c] ;  /* 0x00030f00ff027b82 */ /* 0x000e620000000800 */
[----:B------:R-:W-:-:S05]  /*22c60*/  VIADD R19, R19, 0x1f ;  /* 0x0000001f13137836 */ /* 0x000fca0000000000 */
[----:B-1----:R-:W-:-:S13]  /*22c70*/  ISETP.GE.AND P6, PT, R19, R2, PT ;  /* 0x000000021300720c */ /* 0x002fda0003fc6270 */
[----:B------:R-:W-:Y:S05]  /*22c80*/  @P6 BRA `(.L_x_1612) ;  /* 0x0000000400d06947 */ /* 0x000fea0003800000 */
[----:B0-----:R-:W0:Y:S01]  /*22c90*/  S2R R3, SR_TID.X ;  /* 0x0000000000037919 */ /* 0x001e220000002100 */
[----:B------:R-:W-:Y:S01]  /*22ca0*/  BSSY B0, `(.L_x_1613) ;  /* 0x0000009000007945 */ /* 0x000fe20003800000 */
[----:B0-----:R-:W-:-:S05]  /*22cb0*/  LOP3.LUT R3, R3, 0x1f, RZ, 0xc0, !PT ;  /* 0x0000001f03037812 */ /* 0x001fca00078ec0ff */
[----:B------:R-:W-:-:S05]  /*22cc0*/  IMAD.IADD R5, R19, 0x1, R3 ;  /* 0x0000000113057824 */ /* 0x000fca00078e0203 */
[----:B------:R-:W-:Y:S01]  /*22cd0*/  ISETP.GE.OR P6, PT, R5, R2, !P0 ;  /* 0x000000020500720c */ /* 0x000fe200047c6670 */
[----:B------:R-:W-:-:S12]  /*22ce0*/  IMAD.MOV.U32 R2, RZ, RZ, RZ ;  /* 0x000000ffff027224 */ /* 0x000fd800078e00ff */
[----:B------:R-:W-:Y:S05]  /*22cf0*/  @P6 BRA `(.L_x_1614) ;  /* 0x00000000000c6947 */ /* 0x000fea0003800000 */
[----:B------:R-:W0:Y:S02]  /*22d00*/  LDC.64 R2, c[0x0][0xc80] ;  /* 0x00032000ff027b82 */ /* 0x000e240000000a00 */
[----:B0-----:R-:W-:-:S06]  /*22d10*/  IMAD.WIDE R2, R5, 0x4, R2 ;  /* 0x0000000405027825 */ /* 0x001fcc00078e0202 */
[----:B------:R0:W5:Y:S02]  /*22d20*/  LDG.E R2, desc[UR42][R2.64] ;  /* 0x0000002a02027981 */ /* 0x000164000c1e1900 */
.L_x_1614:
[----:B------:R-:W-:Y:S05]  /*22d30*/  BSYNC B0 ;  /* 0x0000000000007941 */ /* 0x000fea0003800000 */
.L_x_1613:
        /* <DEDUP_REMOVED lines=18> */
.L_x_1737:
[----:B------:R-:W-:Y:S02]  /*22e60*/  ULDC UR4, c[0x0][0xc38] ;  /* 0x00030e0000047ab9 */ /* 0x000fe40000000800 */
[----:B------:R-:W-:-:S04]  /*22e70*/  IMAD.U32 R4, RZ, RZ, UR4 ;  /* 0x00000004ff047e24 */ /* 0x000fc8000f8e00ff */
[----:B-1----:R-:W-:-:S04]  /*22e80*/  IMAD R5, R14, R4, RZ ;  /* 0x000000040e057224 */ /* 0x002fc800078e02ff */
[----:B------:R-:W-:-:S05]  /*22e90*/  IMAD.IADD R16, R5, 0x1, R16 ;  /* 0x0000000105107824 */ /* 0x000fca00078e0210 */
[----:B------:R-:W-:-:S13]  /*22ea0*/  ISETP.GT.AND P6, PT, R16, R0, PT ;  /* 0x000000001000720c */ /* 0x000fda0003fc4270 */
[----:B------:R-:W-:Y:S05]  /*22eb0*/  @!P6 BRA `(.L_x_1616) ;  /* 0xfffffffc0064e947 */ /* 0x000fea000383ffff */
.L_x_1611:
        /* <DEDUP_REMOVED lines=8> */
.L_x_1741:
[----:B------:R-:W-:Y:S01]  /*22f40*/  ISETP.NE.AND P0, PT, R5, RZ, PT ;  /* 0x000000ff0500720c */ /* 0x000fe20003f05270 */
[----:B------:R-:W-:-:S12]  /*22f50*/  IMAD.MOV.U32 R5, RZ, RZ, RZ ;  /* 0x000000ffff057224 */ /* 0x000fd800078e00ff */
[----:B------:R-:W-:Y:S05]  /*22f60*/  @!P0 BRA `(.L_x_1618) ;  /* 0x0000000000108947 */ /* 0x000fea0003800000 */
[----:B------:R-:W-:Y:S01]  /*22f70*/  UMOV UR4, 0xffffffff ;  /* 0xffffffff00047882 */ /* 0x000fe20000000000 */
[----:B------:R-:W-:Y:S02]  /*22f80*/  VIADD R12, R6, 0xffffffff ;  /* 0xffffffff060c7836 */ /* 0x000fe40000000000 */
[----:B------:R-:W-:Y:S05]  /*22f90*/  BRA.DIV UR4, `(.L_x_1619) ;  /* 0x0000003204c87947 */ /* 0x000fea000b800000 */
[----:B------:R3:W4:Y:S02]  /*22fa0*/  SHFL.IDX PT, R5, R3, R12, 0x1f ;  /* 0x00001f0c03057589 */ /* 0x00072400000e0000 */
.L_x_1618:
[----:B01-3--:R-:W0:Y:S01]  /*22fb0*/  LDC.64 R2, c[0x0][0xc90] ;  /* 0x00032400ff027b82 */ /* 0x00be220000000a00 */
[----:B------:R-:W-:-:S04]  /*22fc0*/  IMAD.IADD R19, R6, 0x1, R19 ;  /* 0x0000000106137824 */ /* 0x000fc800078e0213 */
[----:B0-----:R-:W-:-:S05]  /*22fd0*/  IMAD.WIDE R2, R19, 0x4, R2 ;  /* 0x0000000413027825 */ /* 0x001fca00078e0202 */
[----:B------:R-:W2:Y:S01]  /*22fe0*/  LDG.E R7, desc[UR42][R2.64] ;  /* 0x0000002a02077981 */ /* 0x000ea2000c1e1900 */
[----:B----4-:R-:W-:-:S04]  /*22ff0*/  IMAD R16, R5, R4, R16 ;  /* 0x0000000405107224 */ /* 0x010fc800078e0210 */
[----:B------:R-:W-:Y:S02]  /*23000*/  IMAD.IADD R0, R0, 0x1, -R16 ;  /* 0x0000000100007824 */ /* 0x000fe400078e0a10 */
[----:B--2---:R-:W-:-:S05]  /*23010*/  IMAD R6, R17, R7, RZ ;  /* 0x0000000711067224 */ /* 0x004fca00078e02ff */
[----:B------:R-:W-:-:S04]  /*23020*/  IABS R8, R6 ;  /* 0x0000000600087213 */ /* 0x000fc80000000000 */
        /* <DEDUP_REMOVED lines=10> */
[----:B------:R-:W-:-:S04]  /*230d0*/  IMAD.HI.U32 R2, R2, R3, RZ ;  /* 0x0000000302027227 */ /* 0x000fc800078e00ff */
[----:B------:R-:W-:-:S04]  /*230e0*/  IMAD.MOV R5, RZ, RZ, -R5 ;  /* 0x000000ffff057224 */ /* 0x000fc800078e0a05 */
        /* <DEDUP_REMOVED lines=14> */
[----:B------:R-:W-:-:S03]  /*231d0*/  IMAD R0, R6, R2, R0 ;  /* 0x0000000206007224 */ /* 0x000fc600078e0200 */
[----:B------:R-:W-:Y:S01]  /*231e0*/  VIADDMNMX R4, R3, R4, R7, PT ;  /* 0x0000000403047246 */ /* 0x000fe20003800107 */
[----:B------:R-:W-:-:S03]  /*231f0*/  IMAD.IADD R5, R0, 0x1, R5 ;  /* 0x0000000100057824 */ /* 0x000fc600078e0205 */
        /* <DEDUP_REMOVED lines=23> */
[----:B------:R-:W-:Y:S01]  /*23370*/  @!P1 LOP3.LUT R2, RZ, R4, RZ, 0x33, !PT ;  /* 0x00000004ff029212 */ /* 0x000fe200078e33ff */
[----:B------:R-:W-:-:S04]  /*23380*/  IMAD.MOV R4, RZ, RZ, -R4 ;  /* 0x000000ffff047224 */ /* 0x000fc800078e0a04 */
[----:B------:R-:W-:Y:S01]  /*23390*/  IMAD R18, R2, R4, R5 ;  /* 0x0000000402127224 */ /* 0x000fe200078e0205 */
[----:B------:R-:W-:-:S05]  /*233a0*/  LOP3.LUT R2, RZ, R2, RZ, 0x33, !PT ;  /* 0x00000002ff027212 */ /* 0x000fca00078e33ff */
[----:B------:R-:W-:Y:S01]  /*233b0*/  IMAD.IADD R17, R17, 0x1, R2 ;  /* 0x0000000111117824 */ /* 0x000fe200078e0202 */
[----:B------:R-:W-:Y:S06]  /*233c0*/  BRA `(.L_x_1620) ;  /* 0x00000000001c7947 */ /* 0x000fec0003800000 */
.L_x_1612:
[----:B------:R-:W-:Y:S01]  /*233d0*/  UMOV UR4, URZ ;  /* 0x0000003f00047c82 */ /* 0x000fe20008000000 */
[----:B------:R-:W-:Y:S01]  /*233e0*/  UMOV UR5, URZ ;  /* 0x0000003f00057c82 */ /* 0x000fe20008000000 */
[----:B------:R-:W-:Y:S01]  /*233f0*/  ULDC UR6, c[0x0][0xc3c] ;  /* 0x00030f0000067ab9 */ /* 0x000fe20000000800 */
[----:B------:R-:W-:Y:S02]  /*23400*/  IMAD.MOV.U32 R16, RZ, RZ, R0 ;  /* 0x000000ffff107224 */ /* 0x000fe400078e0000 */
[----:B------:R-:W-:Y:S02]  /*23410*/  IMAD.U32 R17, RZ, RZ, UR4 ;  /* 0x00000004ff117e24 */ /* 0x000fe4000f8e00ff */
[----:B------:R-:W-:Y:S02]  /*23420*/  IMAD.U32 R18, RZ, RZ, UR5 ;  /* 0x00000005ff127e24 */ /* 0x000fe4000f8e00ff */
[----:B------:R-:W-:-:S07]  /*23430*/  IMAD.U32 R19, RZ, RZ, UR6 ;  /* 0x00000006ff137e24 */ /* 0x000fce000f8e00ff */
.L_x_1620:
[----:B------:R1:W2:Y:S01]  /*23440*/  LDL R2, [R1+0x14] ;  /* 0x0000140001027983 */ /* 0x0002a20000100800 */
[----:B------:R-:W3:Y:S01]  /*23450*/  S2R R0, SR_TID.X ;  /* 0x0000000000007919 */ /* 0x000ee20000002100 */
[----:B------:R-:W-:Y:S05]  /*23460*/  WARPSYNC.ALL ;  /* 0x0000000000007948 */ /* 0x000fea0003800000 */
[----:B---3--:R-:W-:Y:S01]  /*23470*/  LOP3.LUT R0, R0, 0x1f, RZ, 0xc0, !PT ;  /* 0x0000001f00007812 */ /* 0x008fe200078ec0ff */
[----:B------:R-:W-:Y:S03]  /*23480*/  BAR.SYNC.DEFER_BLOCKING 0x4, 0x200 ;  /* 0x0108000000007b1d */ /* 0x000fe60000010000 */
[----:B------:R-:W-:-:S13]  /*23490*/  ISETP.NE.AND P0, PT, R0, RZ, PT ;  /* 0x000000ff0000720c */ /* 0x000fda0003f05270 */
[----:B------:R-:W-:Y:S01]  /*234a0*/  @!P0 MOV R0, 0x400 ;  /* 0x0000040000008802 */ /* 0x000fe20000000f00 */
[----:B--2---:R-:W2:Y:S03]  /*234b0*/  @!P0 S2R R2, SR_CgaCtaId ;  /* 0x0000000000028919 */ /* 0x004ea60000008800 */
[----:B--2---:R-:W-:Y:S01]  /*234c0*/  @!P0 LEA R23, R2, R0, 0x18 ;  /* 0x0000000002178211 */ /* 0x004fe200078ec0ff */
[----:B------:R1:W-:Y:S04]  /*234d0*/  @!P0 STL [R1+0x14], R2 ;  /* 0x0000140201008387 */ /* 0x0003e80000100800 */
[----:B------:R1:W-:Y:S01]  /*234e0*/  @!P0 STS.128 [R23+0x19cd0], R16 ;  /* 0x019cd01017008388 */ /* 0x0003e20000000c00 */
[----:B------:R-:W-:Y:S06]  /*234f0*/  BAR.ARV 0x5, 0x200 ;  /* 0x0148000000007b1d */ /* 0x000fec0000002000 */
.L_x_1609:
[----:B------:R-:W-:Y:S02]  /*23500*/  ULDC UR4, c[0x0][0xc3c] ;  /* 0x00030f0000047ab9 */ /* 0x000fe40000000800 */
[----:B---3--:R-:W-:-:S13]  /*23510*/  ISETP.GE.AND P0, PT, R19, UR4, PT ;  /* 0x0000000413007c0c */ /* 0x008fda000bf06270 */
[----:B------:R-:W-:Y:S05]  /*23520*/  @!P0 BRA `(.L_x_1621) ;  /* 0xffffff98006c8947 */ /* 0x000fea000383ffff */
[----:B------:R-:W-:Y:S05]  /*23530*/  BSYNC B7 ;  /* 0x0000000000077941 */ /* 0x000fea0003800000 */
.L_x_1487:
[----:B--2---:R-:W2:Y:S01]  /*23540*/  LDL.LU R0, [R1+0x44] ;  /* 0x0000440001007983 */ /* 0x004ea20000300800 */
        /* <DEDUP_REMOVED lines=11> */
.L_x_1744:
[----:B------:R-:W-:Y:S05]  /*23600*/  BSYNC B0 ;  /* 0x0000000000007941 */ /* 0x000fea0003800000 */
.L_x_1622:
[----:B------:R-:W-:-:S03]  /*23610*/  UMOV UR4, 0xffffffff ;  /* 0xffffffff00047882 */ /* 0x000fc60000000000 */
[----:B------:R-:W-:Y:S05]  /*23620*/  BRA.DIV UR4, `(.L_x_1624) ;  /* 0x0000002e04607947 */ /* 0x000fea000b800000 */
[----:B0-----:R-:W0:Y:S02]  /*23630*/  S2R R0, SR_TID.X ;  /* 0x0000000000007919 */ /* 0x001e240000002100 */
[----:B0-----:R-:W-:-:S04]  /*23640*/  SHF.R.U32.HI R0, RZ, 0x5, R0 ;  /* 0x00000005ff007819 */ /* 0x001fc80000011600 */
[----:B------:R-:W-:-:S05]  /*23650*/  LOP3.LUT R0, R0, 0x3, RZ, 0xc0, !PT ;  /* 0x0000000300007812 */ /* 0x000fca00078ec0ff */
[----:B------:R0:W1:Y:S02]  /*23660*/  SHFL.IDX PT, R14, R0, RZ, 0x1f ;  /* 0x00001fff000e7589 */ /* 0x00006400000e0000 */
.L_x_1747:
[----:B-1----:R-:W-:-:S13]  /*23670*/  ISETP.NE.AND P0, PT, R14, RZ, PT ;  /* 0x000000ff0e00720c */ /* 0x002fda0003f05270 */
[----:B------:R-:W-:Y:S05]  /*23680*/  @P0 BRA `(.L_x_1279) ;  /* 0x0000000000a80947 */ /* 0x000fea0003800000 */
[----:B------:R-:W-:-:S03]  /*23690*/  UMOV UR4, 0xffffffff ;  /* 0xffffffff00047882 */ /* 0x000fc60000000000 */
[----:B------:R-:W-:Y:S05]  /*236a0*/  BRA.DIV UR4, `(.L_x_1625) ;  /* 0x0000002e04747947 */ /* 0x000fea000b800000 */
[----:B------:R-:W-:-:S13]  /*236b0*/  ELECT P6, URZ, PT ;  /* 0x00000000003f782f */ /* 0x000fda00038c0000 */
.L_x_1750:
[----:B------:R-:W-:Y:S05]  /*236c0*/  @!P6 BRA `(.L_x_1279) ;  /* 0x000000000098e947 */ /* 0x000fea0003800000 */
[----:B------:R-:W-:-:S06]  /*236d0*/  ULOP3.LUT UR4, UR37, 0x2, URZ, 0xfc, !UPT ;  /* 0x0000000225047892 */ /* 0x000fcc000f8efc3f */
[----:B0-----:R-:W-:-:S05]  /*236e0*/  IMAD.U32 R0, RZ, RZ, UR4 ;  /* 0x00000004ff007e24 */ /* 0x001fca000f8e00ff */
[----:B------:R-:W-:-:S13]  /*236f0*/  ISETP.NE.AND P0, PT, R0, 0x3, PT ;  /* 0x000000030000780c */ /* 0x000fda0003f05270 */
[----:B------:R-:W-:Y:S05]  /*23700*/  @!P0 BRA `(.L_x_1626) ;  /* 0x0000000000048947 */ /* 0x000fea0003800000 */
[----:B------:R-:W-:Y:S01]  /*23710*/  BPT.TRAP 0x1 ;  /* 0x000000040000795c */ /* 0x000fe20000300000 */
.L_x_1626:
[C---:B------:R-:W-:Y:S01]  /*23720*/  IMAD R3, R24.reuse, 0x8, R5 ;  /* 0x0000000818037824 */ /* 0x040fe200078e0205 */
[----:B------:R-:W-:Y:S01]  /*23730*/  SHF.L.U32 R2, R27, 0x1f, RZ ;  /* 0x0000001f1b027819 */ /* 0x000fe200000006ff */
[----:B------:R-:W-:-:S03]  /*23740*/  VIADD R24, R24, 0x1 ;  /* 0x0000000118187836 */ /* 0x000fc60000000000 */
[----:B------:R-:W0:Y:S02]  /*23750*/  SYNCS.PHASECHK.TRANS64.TRYWAIT P1, [R3+URZ+0x19c40], R2 ;  /* 0x019c4002030075a7 */ /* 0x000e24000802017f */
[----:B------:R-:W-:-:S04]  /*23760*/  ISETP.NE.AND P2, PT, R24, 0x2, PT ;  /* 0x000000021800780c */ /* 0x000fc80003f45270 */
[----:B------:R-:W-:Y:S01]  /*23770*/  SEL R0, RZ, 0x1, P2 ;  /* 0x00000001ff007807 */ /* 0x000fe20001000000 */
[----:B0-----:R-:W-:Y:S08]  /*23780*/  @!P1 BRA `(.L_x_1627) ;  /* 0x0000002c005c9947 */ /* 0x001ff00003800000 */
.L_x_1751:
[----:B------:R-:W-:Y:S02]  /*23790*/  SEL R24, R24, RZ, P2 ;  /* 0x000000ff18187207 */ /* 0x000fe40001000000 */
[----:B------:R-:W-:Y:S01]  /*237a0*/  LOP3.LUT R0, R27, R0, RZ, 0x3c, !PT ;  /* 0x000000001b007212 */ /* 0x000fe200078e3cff */
[----:B------:R-:W-:Y:S06]  /*237b0*/  @!P0 BRA `(.L_x_1628) ;  /* 0x0000000000048947 */ /* 0x000fec0003800000 */
[----:B------:R-:W-:Y:S01]  /*237c0*/  BPT.TRAP 0x1 ;  /* 0x000000040000795c */ /* 0x000fe20000300000 */
.L_x_1628:
[----:B------:R-:W-:Y:S01]  /*237d0*/  IMAD R5, R24, 0x8, R5 ;  /* 0x0000000818057824 */ /* 0x000fe200078e0205 */
[----:B------:R-:W-:-:S04]  /*237e0*/  SHF.L.U32 R0, R0, 0x1f, RZ ;  /* 0x0000001f00007819 */ /* 0x000fc800000006ff */
[----:B------:R-:W1:Y:S02]  /*237f0*/  SYNCS.PHASECHK.TRANS64.TRYWAIT P1, [R5+URZ+0x19c40], R0 ;  /* 0x019c4000050075a7 */ /* 0x000e64000802017f */
[----:B-1----:R-:W-:Y:S05]  /*23800*/  @!P1 BRA `(.L_x_1629) ;  /* 0x0000002c00509947 */ /* 0x002fea0003800000 */
.L_x_1752:
[----:B------:R-:W-:Y:S05]  /*23810*/  @!P0 BRA `(.L_x_1630) ;  /* 0x0000000000048947 */ /* 0x000fea0003800000 */
[----:B------:R-:W-:Y:S01]  /*23820*/  BPT.TRAP 0x1 ;  /* 0x000000040000795c */ /* 0x000fe20000300000 */
.L_x_1630:
[----:B------:R-:W2:Y:S02]  /*23830*/  SYNCS.PHASECHK.TRANS64.TRYWAIT P1, [R3+URZ+0x19c60], R2 ;  /* 0x019c6002030075a7 */ /* 0x000ea4000802017f */
[----:B--2---:R-:W-:Y:S05]  /*23840*/  @!P1 BRA `(.L_x_1631) ;  /* 0x0000002c00549947 */ /* 0x004fea0003800000 */
.L_x_1753:
[----:B------:R-:W-:Y:S05]  /*23850*/  @!P0 BRA `(.L_x_1632) ;  /* 0x0000000000048947 */ /* 0x000fea0003800000 */
[----:B------:R-:W-:Y:S01]  /*23860*/  BPT.TRAP 0x1 ;  /* 0x000000040000795c */ /* 0x000fe20000300000 */
.L_x_1632:
[----:B------:R-:W3:Y:S02]  /*23870*/  SYNCS.PHASECHK.TRANS64.TRYWAIT P1, [R5+URZ+0x19c60], R0 ;  /* 0x019c6000050075a7 */ /* 0x000ee4000802017f */
[----:B---3--:R-:W-:Y:S05]  /*23880*/  @!P1 BRA `(.L_x_1633) ;  /* 0x0000002c00589947 */ /* 0x008fea0003800000 */
.L_x_1754:
[----:B------:R-:W-:Y:S05]  /*23890*/  @!P0 BRA `(.L_x_1634) ;  /* 0x0000000000048947 */ /* 0x000fea0003800000 */
[----:B------:R-:W-:Y:S01]  /*238a0*/  BPT.TRAP 0x1 ;  /* 0x000000040000795c */ /* 0x000fe20000300000 */
.L_x_1634:
[----:B------:R-:W4:Y:S02]  /*238b0*/  SYNCS.PHASECHK.TRANS64.TRYWAIT P1, [R3+URZ+0x19c80], R2 ;  /* 0x019c8002030075a7 */ /* 0x000f24000802017f */
[----:B----4-:R-:W-:Y:S05]  /*238c0*/  @!P1 BRA `(.L_x_1635) ;  /* 0x0000002c005c9947 */ /* 0x010fea0003800000 */
.L_x_1755:
[----:B------:R-:W-:Y:S05]  /*238d0*/  @!P0 BRA `(.L_x_1636) ;  /* 0x0000000000048947 */ /* 0x000fea0003800000 */
[----:B------:R-:W-:Y:S01]  /*238e0*/  BPT.TRAP 0x1 ;  /* 0x000000040000795c */ /* 0x000fe20000300000 */
.L_x_1636:
[----:B------:R0:W0:Y:S02]  /*238f0*/  SYNCS.PHASECHK.TRANS64.TRYWAIT P0, [R5+URZ+0x19c80], R0 ;  /* 0x019c8000050075a7 */ /* 0x000024000800017f */
[----:B0-----:R-:W-:Y:S05]  /*23900*/  @!P0 NANOSLEEP.SYNCS 0x989680 ;  /* 0x009896800000895d */ /* 0x001fea0003900000 */
[----:B------:R-:W0:Y:S02]  /*23910*/  @!P0 SYNCS.PHASECHK.TRANS64 P0, [R5+URZ+0x19c80], R0 ;  /* 0x019c8000050085a7 */ /* 0x000e24000800007f */
[----:B0-----:R-:W-:Y:S05]  /*23920*/  @!P0 BRA `(.L_x_1636) ;  /* 0xfffffffc00f08947 */ /* 0x001fea000383ffff */
.L_x_1279:
[----:B------:R-:W-:Y:S05]  /*23930*/  BSYNC B8 ;  /* 0x0000000000087941 */ /* 0x000fea0003800000 */
.L_x_1276:
[----:B------:R-:W-:Y:S05]  /*23940*/  EXIT ;  /* 0x000000000000794d */ /* 0x000fea0003800000 */
.L_x_1303:
[----:B-1----:R1:W2:Y:S02]  /*23950*/  SYNCS.PHASECHK.TRANS64.TRYWAIT P6, [R68+URZ+0x19c90], R79 ;  /* 0x019c904f440075a7 */ /* 0x0022a400080c017f */
[----:B--2---:R-:W-:Y:S05]  /*23960*/  @!P6 NANOSLEEP.SYNCS 0x989680 ;  /* 0x009896800000e95d */ /* 0x004fea0003900000 */
[----:B------:R-:W2:Y:S02]  /*23970*/  @!P6 SYNCS.PHASECHK.TRANS64 P6, [R68+URZ+0x19c90], R79 ;  /* 0x019c904f4400e5a7 */ /* 0x000ea400080c007f */
[----:B--2---:R-:W-:Y:S05]  /*23980*/  @!P6 BRA `(.L_x_1303) ;  /* 0xfffffffc00f0e947 */ /* 0x004fea000383ffff */
[----:B------:R-:W-:Y:S05]  /*23990*/  BRA `(.L_x_1637) ;  /* 0xfffffdf000a47947 */ /* 0x000fea000383ffff */
.L_x_1304:
        /* <DEDUP_REMOVED lines=8> */
.L_x_1639:
[----:B------:R-:W-:Y:S05]  /*23a20*/  BSYNC B1 ;  /* 0x0000000000017941 */ /* 0x000fea0003800000 */
.L_x_1638:
        /* <DEDUP_REMOVED lines=8> */
.L_x_1640:
[----:B------:R-:W-:Y:S05]  /*23ab0*/  BRA `(.L_x_1641) ;  /* 0xfffffdf000707947 */ /* 0x000fea000383ffff */
.L_x_1320:
[----:B-1----:R1:W2:Y:S02]  /*23ac0*/  SYNCS.PHASECHK.TRANS64.TRYWAIT P6, [R68+URZ+0x19c90], R79 ;  /* 0x019c904f440075a7 */ /* 0x0022a400080c017f */
[----:B--2---:R-:W-:Y:S05]  /*23ad0*/  @!P6 NANOSLEEP.SYNCS 0x989680 ;  /* 0x009896800000e95d */ /* 0x004fea0003900000 */
[----:B------:R-:W2:Y:S02]  /*23ae0*/  @!P6 SYNCS.PHASECHK.TRANS64 P6, [R68+URZ+0x19c90], R79 ;  /* 0x019c904f4400e5a7 */ /* 0x000ea400080c007f */
[----:B--2---:R-:W-:Y:S05]  /*23af0*/  @!P6 BRA `(.L_x_1320) ;  /* 0xfffffffc00f0e947 */ /* 0x004fea000383ffff */
[----:B------:R-:W-:Y:S05]  /*23b00*/  BRA `(.L_x_1642) ;  /* 0xfffffe0800a07947 */ /* 0x000fea000383ffff */
.L_x_1321:
        /* <DEDUP_REMOVED lines=8> */
.L_x_1644:
[----:B------:R-:W-:Y:S05]  /*23b90*/  BSYNC B1 ;  /* 0x0000000000017941 */ /* 0x000fea0003800000 */
.L_x_1643:
        /* <DEDUP_REMOVED lines=8> */
.L_x_1645:
[----:B------:R-:W-:Y:S01]  /*23c20*/  IMAD.MOV.U32 R82, RZ, RZ, R14 ;  /* 0x000000ffff527224 */ /* 0x000fe200078e000e */
[----:B------:R-:W-:Y:S06]  /*23c30*/  BRA `(.L_x_1646) ;  /* 0xfffffe0800687947 */ /* 0x000fec000383ffff */
.L_x_1330:
[----:B0-----:R0:W1:Y:S02]  /*23c40*/  SYNCS.PHASECHK.TRANS64.TRYWAIT P5, [R68+URZ+0x19c90], R79 ;  /* 0x019c904f440075a7 */ /* 0x00106400080a017f */
[----:B-1----:R-:W-:Y:S05]  /*23c50*/  @!P5 NANOSLEEP.SYNCS 0x989680 ;  /* 0x009896800000d95d */ /* 0x002fea0003900000 */
[----:B------:R-:W1:Y:S02]  /*23c60*/  @!P5 SYNCS.PHASECHK.TRANS64 P5, [R68+URZ+0x19c90], R79 ;  /* 0x019c904f4400d5a7 */ /* 0x000e6400080a007f */
[----:B-1----:R-:W-:Y:S05]  /*23c70*/  @!P5 BRA `(.L_x_1330) ;  /* 0xfffffffc00f0d947 */ /* 0x002fea000383ffff */
[----:B------:R-:W-:Y:S05]  /*23c80*/  BRA `(.L_x_1647) ;  /* 0xfffffe2800347947 */ /* 0x000fea000383ffff */
.L_x_1331:
[----:B------:R-:W-:Y:S01]  /*23c90*/  BSSY B1, `(.L_x_1648) ;  /* 0x0000007000017945 */ /* 0x000fe20003800000 */
[----:B------:R-:W-:Y:S02]  /*23ca0*/  IMAD.MOV.U32 R12, RZ, RZ, RZ ;  /* 0x000000ffff0c7224 */ /* 0x000fe400078e00ff */
[----:B------:R-:W-:Y:S02]  /*23cb0*/  IMAD.MOV.U32 R11, RZ, RZ, 0x1e1f ;  /* 0x00001e1fff0b7424 */ /* 0x000fe400078e00ff */
[----:B------:R-:W-:-:S07]  /*23cc0*/  IMAD.MOV.U32 R15, RZ, RZ, -0x1 ;  /* 0xffffffffff0f7424 */ /* 0x000fce00078e00ff */
[----:B0-----:R-:W-:Y:S05]  /*23cd0*/  WARPSYNC.COLLECTIVE R15, `(.L_x_1649) ;  /* 0x000000000f087348 */ /* 0x001fea0003c00000 */
[----:B------:R1:W2:Y:S02]  /*23ce0*/  SHFL.IDX P6, R14, R13, R12, R11 ;  /* 0x0000000c0d0e7389 */ /* 0x0002a400000c000b */
[----:B012---:R-:W-:Y:S01]  /*23cf0*/  ENDCOLLECTIVE ;  /* 0x000000000000791b */ /* 0x007fe20003800000 */
.L_x_1649:
[----:B------:R-:W-:Y:S05]  /*23d00*/  BSYNC B1 ;  /* 0x0000000000017941 */ /* 0x000fea0003800000 */
.L_x_1648:
        /* <DEDUP_REMOVED lines=8> */
.L_x_1650:
[----:B------:R-:W-:Y:S05]  /*23d90*/  BRA `(.L_x_1651) ;  /* 0xfffffe2800687947 */ /* 0x000fea000383ffff */
.L_x_1335:
[----:B0-----:R0:W2:Y:S02]  /*23da0*/  SYNCS.PHASECHK.TRANS64.TRYWAIT P0, [R68+URZ+0x19cb0], R79 ;  /* 0x019cb04f440075a7 */ /* 0x0010a4000800017f */
[----:B--2---:R-:W-:Y:S05]  /*23db0*/  @!P0 NANOSLEEP.SYNCS 0x989680 ;  /* 0x009896800000895d */ /* 0x004fea0003900000 */
[----:B------:R-:W2:Y:S02]  /*23dc0*/  @!P0 SYNCS.PHASECHK.TRANS64 P0, [R68+URZ+0x19cb0], R79 ;  /* 0x019cb04f440085a7 */ /* 0x000ea4000800007f */
[----:B--2---:R-:W-:Y:S05]  /*23dd0*/  @!P0 BRA `(.L_x_1335) ;  /* 0xfffffffc00f08947 */ /* 0x004fea000383ffff */
[----:B------:R-:W-:Y:S05]  /*23de0*/  BRA `(.L_x_1652) ;  /* 0xfffffe2800fc7947 */ /* 0x000fea000383ffff */
.L_x_1361:
[----:B------:R-:W-:Y:S01]  /*23df0*/  BSSY B1, `(.L_x_1653) ;  /* 0x0000007000017945 */ /* 0x000fe20003800000 */
[----:B------:R-:W-:Y:S02]  /*23e00*/  IMAD.MOV.U32 R12, RZ, RZ, RZ ;  /* 0x000000ffff0c7224 */ /* 0x000fe400078e00ff */
[----:B------:R-:W-:Y:S02]  /*23e10*/  IMAD.MOV.U32 R11, RZ, RZ, 0x1e1f ;  /* 0x00001e1fff0b7424 */ /* 0x000fe400078e00ff */
[----:B------:R-:W-:-:S07]  /*23e20*/  IMAD.MOV.U32 R15, RZ, RZ, -0x1 ;  /* 0xffffffffff0f7424 */ /* 0x000fce00078e00ff */
[----:B------:R-:W-:Y:S05]  /*23e30*/  WARPSYNC.COLLECTIVE R15, `(.L_x_1654) ;  /* 0x000000000f087348 */ /* 0x000fea0003c00000 */
[----:B------:R0:W1:Y:S02]  /*23e40*/  SHFL.IDX P6, R14, R13, R12, R11 ;  /* 0x0000000c0d0e7389 */ /* 0x00006400000c000b */
[----:B01----:R-:W-:Y:S01]  /*23e50*/  ENDCOLLECTIVE ;  /* 0x000000000000791b */ /* 0x003fe20003800000 */
.L_x_1654:
[----:B------:R-:W-:Y:S05]  /*23e60*/  BSYNC B1 ;  /* 0x0000000000017941 */ /* 0x000fea0003800000 */
.L_x_1653:
        /* <DEDUP_REMOVED lines=8> */
.L_x_1655:
[----:B------:R-:W-:Y:S02]  /*23ef0*/  IMAD.MOV.U32 R13, RZ, RZ, R4 ;  /* 0x000000ffff0d7224 */ /* 0x000fe400078e0004 */
[----:B------:R-:W-:-:S07]  /*23f00*/  IMAD.MOV.U32 R3, RZ, RZ, R14 ;  /* 0x000000ffff037224 */ /* 0x000fce00078e000e */
[----:B------:R-:W-:Y:S05]  /*23f10*/  WARPSYNC.COLLECTIVE R15, `(.L_x_1656) ;  /* 0x000000000f087348 */ /* 0x000fea0003c00000 */
[----:B------:R0:W1:Y:S02]  /*23f20*/  SHFL.IDX P6, R14, R13, R12, R11 ;  /* 0x0000000c0d0e7389 */ /* 0x00006400000c000b */
[----:B01----:R-:W-:Y:S01]  /*23f30*/  ENDCOLLECTIVE ;  /* 0x000000000000791b */ /* 0x003fe20003800000 */
.L_x_1656:
[----:B------:R-:W-:Y:S02]  /*23f40*/  IMAD.MOV.U32 R13, RZ, RZ, R5 ;  /* 0x000000ffff0d7224 */ /* 0x000fe400078e0005 */
[----:B------:R-:W-:-:S07]  /*23f50*/  IMAD.MOV.U32 R4, RZ, RZ, R14 ;  /* 0x000000ffff047224 */ /* 0x000fce00078e000e */
[----:B------:R-:W-:Y:S05]  /*23f60*/  WARPSYNC.COLLECTIVE R15, `(.L_x_1657) ;  /* 0x000000000f087348 */ /* 0x000fea0003c00000 */
[----:B------:R0:W1:Y:S02]  /*23f70*/  SHFL.IDX P6, R14, R13, R12, R11 ;  /* 0x0000000c0d0e7389 */ /* 0x00006400000c000b */
[----:B01----:R-:W-:Y:S01]  /*23f80*/  ENDCOLLECTIVE ;  /* 0x000000000000791b */ /* 0x003fe20003800000 */
.L_x_1657:
[----:B------:R-:W-:Y:S05]  /*23f90*/  BRA `(.L_x_1658) ;  /* 0xfffffe3c00dc7947 */ /* 0x000fea000383ffff */
.L_x_1365:
[----:B-1----:R1:W0:Y:S02]  /*23fa0*/  SYNCS.PHASECHK.TRANS64.TRYWAIT P0, [R18+URZ+0x19c00], R5 ;  /* 0x019c0005120075a7 */ /* 0x002224000800017f */
[----:B0-----:R-:W-:Y:S05]  /*23fb0*/  @!P0 NANOSLEEP.SYNCS 0x989680 ;  /* 0x009896800000895d */ /* 0x001fea0003900000 */
[----:B------:R-:W0:Y:S02]  /*23fc0*/  @!P0 SYNCS.PHASECHK.TRANS64 P0, [R18+URZ+0x19c00], R5 ;  /* 0x019c0005120085a7 */ /* 0x000e24000800007f */
[----:B0-----:R-:W-:Y:S05]  /*23fd0*/  @!P0 BRA `(.L_x_1365) ;  /* 0xfffffffc00f08947 */ /* 0x001fea000383ffff */
[----:B------:R-:W-:Y:S05]  /*23fe0*/  BRA `(.L_x_1659) ;  /* 0xfffffe4000a87947 */ /* 0x000fea000383ffff */
.L_x_1371:
[----:B------:R-:W-:Y:S01]  /*23ff0*/  BSSY B1, `(.L_x_1660) ;  /* 0x0000007000017945 */ /* 0x000fe20003800000 */
[----:B------:R-:W-:Y:S02]  /*24000*/  IMAD.MOV.U32 R12, RZ, RZ, RZ ;  /* 0x000000ffff0c7224 */ /* 0x000fe400078e00ff */
[----:B------:R-:W-:Y:S02]  /*24010*/  IMAD.MOV.U32 R11, RZ, RZ, 0x1e1f ;  /* 0x00001e1fff0b7424 */ /* 0x000fe400078e00ff */
[----:B------:R-:W-:-:S07]  /*24020*/  IMAD.MOV.U32 R15, RZ, RZ, -0x1 ;  /* 0xffffffffff0f7424 */ /* 0x000fce00078e00ff */
[----:B------:R-:W-:Y:S05]  /*24030*/  WARPSYNC.COLLECTIVE R15, `(.L_x_1661) ;  /* 0x000000000f087348 */ /* 0x000fea0003c00000 */
[----:B------:R0:W1:Y:S02]  /*24040*/  SHFL.IDX P6, R14, R13, R12, R11 ;  /* 0x0000000c0d0e7389 */ /* 0x00006400000c000b */
[----:B01----:R-:W-:Y:S01]  /*24050*/  ENDCOLLECTIVE ;  /* 0x000000000000791b */ /* 0x003fe20003800000 */
.L_x_1661:
[----:B------:R-:W-:Y:S05]  /*24060*/  BSYNC B1 ;  /* 0x0000000000017941 */ /* 0x000fea0003800000 */
.L_x_1660:
        /* <DEDUP_REMOVED lines=8> */
.L_x_1662:
[----:B------:R-:W-:Y:S02]  /*240f0*/  IMAD.MOV.U32 R13, RZ, RZ, R20 ;  /* 0x000000ffff0d7224 */ /* 0x000fe400078e0014 */
[----:B------:R-:W-:-:S07]  /*24100*/  IMAD.MOV.U32 R3, RZ, RZ, R14 ;  /* 0x000000ffff037224 */ /* 0x000fce00078e000e */
[----:B------:R-:W-:Y:S05]  /*24110*/  WARPSYNC.COLLECTIVE R15, `(.L_x_1663) ;  /* 0x000000000f087348 */ /* 0x000fea0003c00000 */
[----:B------:R0:W1:Y:S02]  /*24120*/  SHFL.IDX P6, R14, R13, R12, R11 ;  /* 0x0000000c0d0e7389 */ /* 0x00006400000c000b */
[----:B01----:R-:W-:Y:S01]  /*24130*/  ENDCOLLECTIVE ;  /* 0x000000000000791b */ /* 0x003fe20003800000 */
.L_x_1663:
[----:B------:R-:W-:Y:S02]  /*24140*/  IMAD.MOV.U32 R13, RZ, RZ, R21 ;  /* 0x000000ffff0d7224 */ /* 0x000fe400078e0015 */
[----:B------:R-:W-:-:S07]  /*24150*/  IMAD.MOV.U32 R20, RZ, RZ, R14 ;  /* 0x000000ffff147224 */ /* 0x000fce00078e000e */
[----:B------:R-:W-:Y:S05]  /*24160*/  WARPSYNC.COLLECTIVE R15, `(.L_x_1664) ;  /* 0x000000000f087348 */ /* 0x000fea0003c00000 */
[----:B------:R0:W1:Y:S02]  /*24170*/  SHFL.IDX P6, R14, R13, R12, R11 ;  /* 0x0000000c0d0e7389 */ /* 0x00006400000c000b */
[----:B01----:R-:W-:Y:S01]  /*24180*/  ENDCOLLECTIVE ;  /* 0x000000000000791b */ /* 0x003fe20003800000 */
.L_x_1664:
[----:B------:R-:W-:Y:S01]  /*24190*/  IMAD.MOV.U32 R21, RZ, RZ, R14 ;  /* 0x000000ffff157224 */ /* 0x000fe200078e000e */
[----:B------:R-:W-:Y:S06]  /*241a0*/  BRA `(.L_x_1665) ;  /* 0xfffffe5800947947 */ /* 0x000fec000383ffff */
.L_x_1375:
[----:B-1----:R1:W2:Y:S02]  /*241b0*/  SYNCS.PHASECHK.TRANS64.TRYWAIT P0, [R18+URZ+0x19c00], R39 ;  /* 0x019c0027120075a7 */ /* 0x0022a4000800017f */
[----:B--2---:R-:W-:Y:S05]  /*241c0*/  @!P0 NANOSLEEP.SYNCS 0x989680 ;  /* 0x009896800000895d */ /* 0x004fea0003900000 */
[----:B------:R-:W2:Y:S02]  /*241d0*/  @!P0 SYNCS.PHASECHK.TRANS64 P0, [R18+URZ+0x19c00], R39 ;  /* 0x019c0027120085a7 */ /* 0x000ea4000800007f */
[----:B--2---:R-:W-:Y:S05]  /*241e0*/  @!P0 BRA `(.L_x_1375) ;  /* 0xfffffffc00f08947 */ /* 0x004fea000383ffff */
[----:B------:R-:W-:Y:S05]  /*241f0*/  BRA `(.L_x_1666) ;  /* 0xfffffe5c00607947 */ /* 0x000fea000383ffff */
.L_x_1381:
[----:B-1----:R1:W2:Y:S02]  /*24200*/  SYNCS.PHASECHK.TRANS64.TRYWAIT P1, [R3+URZ+0x19c30], R4 ;  /* 0x019c3004030075a7 */ /* 0x0022a4000802017f */
[----:B--2---:R-:W-:Y:S05]  /*24210*/  @!P1 NANOSLEEP.SYNCS 0x989680 ;  /* 0x009896800000995d */ /* 0x004fea0003900000 */
[----:B------:R-:W2:Y:S02]  /*24220*/  @!P1 SYNCS.PHASECHK.TRANS64 P1, [R3+URZ+0x19c30], R4 ;  /* 0x019c3004030095a7 */ /* 0x000ea4000802007f */
[----:B--2---:R-:W-:Y:S05]  /*24230*/  @!P1 BRA `(.L_x_1381) ;  /* 0xfffffffc00f09947 */ /* 0x004fea000383ffff */
[----:B------:R-:W-:Y:S05]  /*24240*/  BRA `(.L_x_1380) ;  /* 0xfffffe7c00c87947 */ /* 0x000fea000383ffff */
.L_x_1402:
[----:B-1----:R1:W2:Y:S02]  /*24250*/  SYNCS.PHASECHK.TRANS64.TRYWAIT P1, [R21+URZ+0x19c30], R12 ;  /* 0x019c300c150075a7 */ /* 0x0022a4000802017f */
[----:B--2---:R-:W-:Y:S05]  /*24260*/  @!P1 NANOSLEEP.SYNCS 0x989680 ;  /* 0x009896800000995d */ /* 0x004fea0003900000 */
[----:B------:R-:W2:Y:S02]  /*24270*/  @!P1 SYNCS.PHASECHK.TRANS64 P1, [R21+URZ+0x19c30], R12 ;  /* 0x019c300c150095a7 */ /* 0x000ea4000802007f */
[----:B--2---:R-:W-:Y:S05]  /*24280*/  @!P1 BRA `(.L_x_1402) ;  /* 0xfffffffc00f09947 */ /* 0x004fea000383ffff */
[----:B------:R-:W-:Y:S05]  /*24290*/  BRA `(.L_x_1401) ;  /* 0xfffffeb800607947 */ /* 0x000fea000383ffff */
.L_x_1407:
[----:B-1----:R1:W2:Y:S02]  /*242a0*/  SYNCS.PHASECHK.TRANS64.TRYWAIT P1, [R152+URZ+0x19c50], R12 ;  /* 0x019c500c980075a7 */ /* 0x0022a4000802017f */
[----:B--2---:R-:W-:Y:S05]  /*242b0*/  @!P1 NANOSLEEP.SYNCS 0x989680 ;  /* 0x009896800000995d */ /* 0x004fea0003900000 */
[----:B------:R-:W2:Y:S02]  /*242c0*/  @!P1 SYNCS.PHASECHK.TRANS64 P1, [R152+URZ+0x19c50], R12 ;  /* 0x019c500c980095a7 */ /* 0x000ea4000802007f */
[----:B--2---:R-:W-:Y:S05]  /*242d0*/  @!P1 BRA `(.L_x_1407) ;  /* 0xfffffffc00f09947 */ /* 0x004fea000383ffff */
[----:B------:R-:W-:Y:S05]  /*242e0*/  BRA `(.L_x_1406) ;  /* 0xfffffeb800e47947 */ /* 0x000fea000383ffff */
.L_x_1429:
[----:B-1----:R1:W2:Y:S02]  /*242f0*/  SYNCS.PHASECHK.TRANS64.TRYWAIT P1, [R10+URZ+0x19c30], R15 ;  /* 0x019c300f0a0075a7 */ /* 0x0022a4000802017f */
[----:B--2---:R-:W-:Y:S05]  /*24300*/  @!P1 NANOSLEEP.SYNCS 0x989680 ;  /* 0x009896800000995d */ /* 0x004fea0003900000 */
[----:B------:R-:W2:Y:S02]  /*24310*/  @!P1 SYNCS.PHASECHK.TRANS64 P1, [R10+URZ+0x19c30], R15 ;  /* 0x019c300f0a0095a7 */ /* 0x000ea4000802007f */
[----:B--2---:R-:W-:Y:S05]  /*24320*/  @!P1 BRA `(.L_x_1429) ;  /* 0xfffffffc00f09947 */ /* 0x004fea000383ffff */
[----:B------:R-:W-:Y:S05]  /*24330*/  BRA `(.L_x_1428) ;  /* 0xfffffef400007947 */ /* 0x000fea000383ffff */
.L_x_1434:
[----:B-1----:R1:W2:Y:S02]  /*24340*/  SYNCS.PHASECHK.TRANS64.TRYWAIT P1, [R15+URZ+0x19c50], R10 ;  /* 0x019c500a0f0075a7 */ /* 0x0022a4000802017f */
[----:B--2---:R-:W-:Y:S05]  /*24350*/  @!P1 NANOSLEEP.SYNCS 0x989680 ;  /* 0x009896800000995d */ /* 0x004fea0003900000 */
[----:B------:R-:W2:Y:S02]  /*24360*/  @!P1 SYNCS.PHASECHK.TRANS64 P1, [R15+URZ+0x19c50], R10 ;  /* 0x019c500a0f0095a7 */ /* 0x000ea4000802007f */
[----:B--2---:R-:W-:Y:S05]  /*24370*/  @!P1 BRA `(.L_x_1434) ;  /* 0xfffffffc00f09947 */ /* 0x004fea000383ffff */
[----:B------:R-:W-:Y:S05]  /*24380*/  BRA `(.L_x_1433) ;  /* 0xfffffef400847947 */ /* 0x000fea000383ffff */
.L_x_1444:
[----:B-1----:R1:W2:Y:S02]  /*24390*/  SYNCS.PHASECHK.TRANS64.TRYWAIT P1, [R10+URZ+0x19c30], R15 ;  /* 0x019c300f0a0075a7 */ /* 0x0022a4000802017f */
[----:B--2---:R-:W-:Y:S05]  /*243a0*/  @!P1 NANOSLEEP.SYNCS 0x989680 ;  /* 0x009896800000995d */ /* 0x004fea0003900000 */
[----:B------:R-:W2:Y:S02]  /*243b0*/  @!P1 SYNCS.PHASECHK.TRANS64 P1, [R10+URZ+0x19c30], R15 ;  /* 0x019c300f0a0095a7 */ /* 0x000ea4000802007f */
[----:B--2---:R-:W-:Y:S05]  /*243c0*/  @!P1 BRA `(.L_x_1444) ;  /* 0xfffffffc00f09947 */ /* 0x004fea000383ffff */
[----:B------:R-:W-:Y:S05]  /*243d0*/  BRA `(.L_x_1443) ;  /* 0xffffff1800607947 */ /* 0x000fea000383ffff */
.L_x_1449:
[----:B-1----:R1:W2:Y:S02]  /*243e0*/  SYNCS.PHASECHK.TRANS64.TRYWAIT P1, [R20+URZ+0x19c50], R10 ;  /* 0x019c500a140075a7 */ /* 0x0022a4000802017f */
[----:B--2---:R-:W-:Y:S05]  /*243f0*/  @!P1 NANOSLEEP.SYNCS 0x989680 ;  /* 0x009896800000995d */ /* 0x004fea0003900000 */
[----:B------:R-:W2:Y:S02]  /*24400*/  @!P1 SYNCS.PHASECHK.TRANS64 P1, [R20+URZ+0x19c50], R10 ;  /* 0x019c500a140095a7 */ /* 0x000ea4000802007f */
[----:B--2---:R-:W-:Y:S05]  /*24410*/  @!P1 BRA `(.L_x_1449) ;  /* 0xfffffffc00f09947 */ /* 0x004fea000383ffff */
[----:B------:R-:W-:Y:S05]  /*24420*/  BRA `(.L_x_1448) ;  /* 0xffffff1800e47947 */ /* 0x000fea000383ffff */
.L_x_1465:
[----:B-1----:R1:W2:Y:S02]  /*24430*/  SYNCS.PHASECHK.TRANS64.TRYWAIT P1, [R11+URZ+0x19c50], R0 ;  /* 0x019c50000b0075a7 */ /* 0x0022a4000802017f */
[----:B--2---:R-:W-:Y:S05]  /*24440*/  @!P1 NANOSLEEP.SYNCS 0x989680 ;  /* 0x009896800000995d */ /* 0x004fea0003900000 */
[----:B------:R-:W2:Y:S02]  /*24450*/  @!P1 SYNCS.PHASECHK.TRANS64 P1, [R11+URZ+0x19c50], R0 ;  /* 0x019c50000b0095a7 */ /* 0x000ea4000802007f */
[----:B--2---:R-:W-:Y:S05]  /*24460*/  @!P1 BRA `(.L_x_1465) ;  /* 0xfffffffc00f09947 */ /* 0x004fea000383ffff */
[----:B------:R-:W-:Y:S05]  /*24470*/  BRA `(.L_x_1464) ;  /* 0xffffff50000c7947 */ /* 0x000fea000383ffff */
.L_x_1501:
[----:B------:R-:W0:Y:S01]  /*24480*/  S2R R5, SR_TID.X ;  /* 0x0000000000057919 */ /* 0x000e220000002100 */
[----:B------:R-:W-:Y:S01]  /*24490*/  BSSY B1, `(.L_x_1667) ;  /* 0x000000a000017945 */ /* 0x000fe20003800000 */
[----:B------:R-:W-:Y:S02]  /*244a0*/  IMAD.MOV.U32 R12, RZ, RZ, RZ ;  /* 0x000000ffff0c7224 */ /* 0x000fe400078e00ff */
[----:B------:R-:W-:Y:S02]  /*244b0*/  IMAD.MOV.U32 R11, RZ, RZ, 0x1f ;  /* 0x0000001fff0b7424 */ /* 0x000fe400078e00ff */
[----:B------:R-:W-:Y:S01]  /*244c0*/  IMAD.MOV.U32 R15, RZ, RZ, -0x1 ;  /* 0xffffffffff0f7424 */ /* 0x000fe200078e00ff */
[----:B0-----:R-:W-:-:S04]  /*244d0*/  SHF.R.U32.HI R5, RZ, 0x5, R5 ;  /* 0x00000005ff057819 */ /* 0x001fc80000011605 */
[----:B------:R-:W-:-:S05]  /*244e0*/  LOP3.LUT R5, R5, 0x3, RZ, 0xc0, !PT ;  /* 0x0000000305057812 */ /* 0x000fca00078ec0ff */
[----:B------:R-:W-:-:S07]  /*244f0*/  IMAD.MOV.U32 R13, RZ, RZ, R5 ;  /* 0x000000ffff0d7224 */ /* 0x000fce00078e0005 */
[----:B-1----:R-:W-:Y:S05]  /*24500*/  WARPSYNC.COLLECTIVE R15, `(.L_x_1668) ;  /* 0x000000000f087348 */ /* 0x002fea0003c00000 */
[----:B------:R0:W2:Y:S02]  /*24510*/  SHFL.IDX P6, R14, R13, R12, R11 ;  /* 0x0000000c0d0e7389 */ /* 0x0000a400000c000b */
[----:B012---:R-:W-:Y:S01]  /*24520*/  ENDCOLLECTIVE ;  /* 0x000000000000791b */ /* 0x007fe20003800000 */
.L_x_1668:
[----:B------:R-:W-:Y:S05]  /*24530*/  BSYNC B1 ;  /* 0x0000000000017941 */ /* 0x000fea0003800000 */
.L_x_1667:
[----:B------:R-:W-:Y:S05]  /*24540*/  BRA `(.L_x_1669) ;  /* 0xffffff9000f87947 */ /* 0x000fea000383ffff */
.L_x_1503:
[----:B------:R-:W-:Y:S01]  /*24550*/  BSSY B1, `(.L_x_1670) ;  /* 0x0000006000017945 */ /* 0x000fe20003800000 */
[----:B------:R-:W-:-:S07]  /*24560*/  IMAD.MOV.U32 R15, RZ, RZ, -0x1 ;  /* 0xffffffffff0f7424 */ /* 0x000fce00078e00ff */
[----:B01----:R-:W-:Y:S05]  /*24570*/  WARPSYNC.COLLECTIVE R15, `(.L_x_1671) ;  /* 0x000000000f0c7348 */ /* 0x003fea0003c00000 */
[----:B------:R-:W-:Y:S02]  /*24580*/  ELECT P6, UR62, PT ;  /* 0x00000000003e782f */ /* 0x000fe400038c0000 */
[----:B------:R-:W-:Y:S01]  /*24590*/  MOV R14, UR62 ;  /* 0x0000003e000e7c02 */ /* 0x000fe20008000f00 */
[----:B01----:R-:W-:Y:S10]  /*245a0*/  ENDCOLLECTIVE ;  /* 0x000000000000791b */ /* 0x003ff40003800000 */
.L_x_1671:
[----:B------:R-:W-:Y:S05]  /*245b0*/  BSYNC B1 ;  /* 0x0000000000017941 */ /* 0x000fea0003800000 */
.L_x_1670:
[----:B------:R-:W-:Y:S05]  /*245c0*/  BRA `(.L_x_1502) ;  /* 0xffffff9000f07947 */ /* 0x000fea000383ffff */
.L_x_1505:
[----:B0-----:R0:W2:Y:S02]  /*245d0*/  SYNCS.PHASECHK.TRANS64.TRYWAIT P0, [R23+URZ+0x19c20], R5 ;  /* 0x019c2005170075a7 */ /* 0x0010a4000800017f */
[----:B--2---:R-:W-:Y:S05]  /*245e0*/  @!P0 NANOSLEEP.SYNCS 0x989680 ;  /* 0x009896800000895d */ /* 0x004fea0003900000 */
[----:B------:R-:W2:Y:S02]  /*245f0*/  @!P0 SYNCS.PHASECHK.TRANS64 P0, [R23+URZ+0x19c20], R5 ;  /* 0x019c2005170085a7 */ /* 0x000ea4000800007f */
[----:B--2---:R-:W-:Y:S05]  /*24600*/  @!P0 BRA `(.L_x_1505) ;  /* 0xfffffffc00f08947 */ /* 0x004fea000383ffff */
[----:B------:R-:W-:Y:S05]  /*24610*/  BRA `(.L_x_1672) ;  /* 0xffffff9400007947 */ /* 0x000fea000383ffff */
.L_x_1509:
[----:B--2---:R2:W3:Y:S02]  /*24620*/  SYNCS.PHASECHK.TRANS64.TRYWAIT P0, [R9+URZ+0x19ca0], R8 ;  /* 0x019ca008090075a7 */ /* 0x0044e4000800017f */
[----:B---3--:R-:W-:Y:S05]  /*24630*/  @!P0 NANOSLEEP.SYNCS 0x989680 ;  /* 0x009896800000895d */ /* 0x008fea0003900000 */
[----:B------:R-:W3:Y:S02]  /*24640*/  @!P0 SYNCS.PHASECHK.TRANS64 P0, [R9+URZ+0x19ca0], R8 ;  /* 0x019ca008090085a7 */ /* 0x000ee4000800007f */
[----:B---3--:R-:W-:Y:S05]  /*24650*/  @!P0 BRA `(.L_x_1509) ;  /* 0xfffffffc00f08947 */ /* 0x008fea000383ffff */
[----:B------:R-:W-:Y:S05]  /*24660*/  BRA `(.L_x_1673) ;  /* 0xffffff9400187947 */ /* 0x000fea000383ffff */
.L_x_1516:
[----:B0-----:R0:W1:Y:S02]  /*24670*/  SYNCS.PHASECHK.TRANS64.TRYWAIT P0, [R9+URZ+0x19cc0], R8 ;  /* 0x019cc008090075a7 */ /* 0x001064000800017f */
[----:B-1----:R-:W-:Y:S05]  /*24680*/  @!P0 NANOSLEEP.SYNCS 0x989680 ;  /* 0x009896800000895d */ /* 0x002fea0003900000 */
[----:B------:R-:W1:Y:S02]  /*24690*/  @!P0 SYNCS.PHASECHK.TRANS64 P0, [R9+URZ+0x19cc0], R8 ;  /* 0x019cc008090085a7 */ /* 0x000e64000800007f */
[----:B-1----:R-:W-:Y:S05]  /*246a0*/  @!P0 BRA `(.L_x_1516) ;  /* 0xfffffffc00f08947 */ /* 0x002fea000383ffff */
[----:B------:R-:W-:Y:S05]  /*246b0*/  BRA `(.L_x_1674) ;  /* 0xffffff9800147947 */ /* 0x000fea000383ffff */
.L_x_1525:
[----:B--2---:R2:W3:Y:S02]  /*246c0*/  SYNCS.PHASECHK.TRANS64.TRYWAIT P1, [R8+URZ+0x19ca0], R7 ;  /* 0x019ca007080075a7 */ /* 0x0044e4000802017f */
[----:B---3--:R-:W-:Y:S05]  /*246d0*/  @!P1 NANOSLEEP.SYNCS 0x989680 ;  /* 0x009896800000995d */ /* 0x008fea0003900000 */
[----:B------:R-:W3:Y:S02]  /*246e0*/  @!P1 SYNCS.PHASECHK.TRANS64 P1, [R8+URZ+0x19ca0], R7 ;  /* 0x019ca007080095a7 */ /* 0x000ee4000802007f */
[----:B---3--:R-:W-:Y:S05]  /*246f0*/  @!P1 BRA `(.L_x_1525) ;  /* 0xfffffffc00f09947 */ /* 0x008fea000383ffff */
[----:B------:R-:W-:Y:S05]  /*24700*/  BRA `(.L_x_1675) ;  /* 0xffffff9c00487947 */ /* 0x000fea000383ffff */
.L_x_1532:
[----:B0-----:R0:W1:Y:S02]  /*24710*/  SYNCS.PHASECHK.TRANS64.TRYWAIT P1, [R8+URZ+0x19cc0], R7 ;  /* 0x019cc007080075a7 */ /* 0x001064000802017f */
[----:B-1----:R-:W-:Y:S05]  /*24720*/  @!P1 NANOSLEEP.SYNCS 0x989680 ;  /* 0x009896800000995d */ /* 0x002fea0003900000 */
[----:B------:R-:W1:Y:S02]  /*24730*/  @!P1 SYNCS.PHASECHK.TRANS64 P1, [R8+URZ+0x19cc0], R7 ;  /* 0x019cc007080095a7 */ /* 0x000e64000802007f */
[----:B-1----:R-:W-:Y:S05]  /*24740*/  @!P1 BRA `(.L_x_1532) ;  /* 0xfffffffc00f09947 */ /* 0x002fea000383ffff */
[----:B------:R-:W-:Y:S05]  /*24750*/  BRA `(.L_x_1676) ;  /* 0xffffffa000407947 */ /* 0x000fea000383ffff */
.L_x_1557:
        /* <DEDUP_REMOVED lines=11> */
.L_x_1678:
[----:B------:R-:W-:Y:S05]  /*24810*/  BSYNC B0 ;  /* 0x0000000000007941 */ /* 0x000fea0003800000 */
.L_x_1677:
[----:B------:R-:W-:Y:S05]  /*24820*/  BRA `(.L_x_1679) ;  /* 0xffffffb000d47947 */ /* 0x000fea000383ffff */
.L_x_1560:
[----:B0-----:R-:W2:Y:S02]  /*24830*/  LDL R0, [R1+0x34] ;  /* 0x0000340001007983 */ /* 0x001ea40000100800 */
[----:B--2---:R0:W1:Y:S02]  /*24840*/  SYNCS.PHASECHK.TRANS64.TRYWAIT P0, [R4+URZ+0x19c80], R0 ;  /* 0x019c8000040075a7 */ /* 0x004064000800017f */
[----:B-1----:R-:W-:Y:S05]  /*24850*/  @!P0 NANOSLEEP.SYNCS 0x989680 ;  /* 0x009896800000895d */ /* 0x002fea0003900000 */
[----:B------:R-:W1:Y:S02]  /*24860*/  @!P0 SYNCS.PHASECHK.TRANS64 P0, [R4+URZ+0x19c80], R0 ;  /* 0x019c8000040085a7 */ /* 0x000e64000800007f */
[----:B-1----:R-:W-:Y:S05]  /*24870*/  @!P0 BRA `(.L_x_1560) ;  /* 0xfffffffc00ec8947 */ /* 0x002fea000383ffff */
[----:B------:R-:W-:Y:S05]  /*24880*/  BRA `(.L_x_1680) ;  /* 0xffffffb000ec7947 */ /* 0x000fea000383ffff */
.L_x_1561:
        /* <DEDUP_REMOVED lines=8> */
.L_x_1682:
[----:B------:R-:W-:Y:S05]  /*24910*/  BSYNC B0 ;  /* 0x0000000000007941 */ /* 0x000fea0003800000 */
.L_x_1681:
        /* <DEDUP_REMOVED lines=8> */
.L_x_1683:
[----:B------:R-:W0:Y:S01]  /*249a0*/  S2R R15, SR_TID.X ;  /* 0x00000000000f7919 */ /* 0x000e220000002100 */
[----:B------:R-:W1:Y:S01]  /*249b0*/  LDC R11, c[0x0][0x2f4] ;  /* 0x0000bd00ff0b7b82 */ /* 0x000e620000000800 */
[----:B------:R-:W-:Y:S02]  /*249c0*/  IMAD.MOV.U32 R13, RZ, RZ, R9 ;  /* 0x000000ffff0d7224 */ /* 0x000fe400078e0009 */
[----:B------:R-:W-:-:S05]  /*249d0*/  IMAD.MOV.U32 R6, RZ, RZ, R14 ;  /* 0x000000ffff067224 */ /* 0x000fca00078e000e */
[----:B------:R-:W-:-:S05]  /*249e0*/  IADD3 R6, P0, R26, R6, RZ ;  /* 0x000000061a067210 */ /* 0x000fca0007f1e0ff */
[----:B------:R-:W-:Y:S02]  /*249f0*/  IMAD.X R7, RZ, RZ, R0, P0 ;  /* 0x000000ffff077224 */ /* 0x000fe400000e0600 */
[----:B------:R-:W-:Y:S01]  /*24a00*/  IMAD.IADD R0, R23, 0x1, R10 ;  /* 0x0000000117007824 */ /* 0x000fe200078e020a */
[----:B-1----:R-:W-:-:S04]  /*24a10*/  ISETP.GE.AND P4, PT, R26, R11, PT ;  /* 0x0000000b1a00720c */ /* 0x002fc80003f86270 */
[----:B------:R-:W-:Y:S01]  /*24a20*/  ISETP.LT.OR P0, PT, R2, 0x1, P4 ;  /* 0x000000010200780c */ /* 0x000fe20002701670 */
[----:B0-----:R-:W-:-:S05]  /*24a30*/  IMAD.SHL.U32 R15, R15, 0x10, RZ ;  /* 0x000000100f0f7824 */ /* 0x001fca00078e00ff */
[----:B------:R-:W-:-:S04]  /*24a40*/  LOP3.LUT R15, R15, 0x10, RZ, 0xc0, !PT ;  /* 0x000000100f0f7812 */ /* 0x000fc800078ec0ff */
[----:B------:R-:W-:-:S03]  /*24a50*/  LOP3.LUT R12, R15, 0x20, RZ, 0xfc, !PT ;  /* 0x000000200f0c7812 */ /* 0x000fc600078efcff */
[----:B------:R-:W-:Y:S01]  /*24a60*/  @!PT LDS RZ, [RZ] ;  /* 0x00000000fffff984 */ /* 0x000fe20000000800 */
[----:B------:R-:W-:Y:S01]  /*24a70*/  @!PT LDS RZ, [RZ] ;  /* 0x00000000fffff984 */ /* 0x000fe20000000800 */
[----:B------:R-:W-:Y:S01]  /*24a80*/  @!PT LDS RZ, [RZ] ;  /* 0x00000000fffff984 */ /* 0x000fe20000000800 */
[----:B------:R0:W-:Y:S01]  /*24a90*/  LDGSTS.E.BYPASS.LTC128B.128 [R0+0x9000], desc[UR42][R6.64], !P0 ;  /* 0x0900000006007fae */ /* 0x0001e2000c101d6a */
[----:B------:R-:W-:Y:S02]  /*24aa0*/  LOP3.LUT R15, R15, 0x40, RZ, 0xfc, !PT ;  /* 0x000000400f0f7812 */ /* 0x000fe400078efcff */
[----:B------:R-:W-:Y:S01]  /*24ab0*/  ISETP.GE.AND P2, PT, R12, R11, PT ;  /* 0x0000000b0c00720c */ /* 0x000fe20003f46270 */
[----:B------:R-:W-:-:S03]  /*24ac0*/  IMAD.MOV.U32 R12, RZ, RZ, 0x1 ;  /* 0x00000001ff0c7424 */ /* 0x000fc600078e00ff */
        /* <DEDUP_REMOVED lines=9> */
.L_x_1684:
        /* <DEDUP_REMOVED lines=10> */
.L_x_1685:
[----:B------:R-:W-:Y:S01]  /*24c00*/  IMAD.MOV.U32 R6, RZ, RZ, R14 ;  /* 0x000000ffff067224 */ /* 0x000fe200078e000e */
[----:B------:R-:W-:Y:S06]  /*24c10*/  BRA `(.L_x_1686) ;  /* 0xffffffb000d47947 */ /* 0x000fec000383ffff */
.L_x_1566:
[----:B---3--:R-:W3:Y:S02]  /*24c20*/  LDL R2, [R1+0x34] ;  /* 0x0000340001027983 */ /* 0x008ee40000100800 */
[----:B---3--:R3:W4:Y:S02]  /*24c30*/  SYNCS.PHASECHK.TRANS64.TRYWAIT P0, [R4+URZ+0x19c40], R2 ;  /* 0x019c4002040075a7 */ /* 0x008724000800017f */
[----:B----4-:R-:W-:Y:S05]  /*24c40*/  @!P0 NANOSLEEP.SYNCS 0x989680 ;  /* 0x009896800000895d */ /* 0x010fea0003900000 */
[----:B------:R-:W4:Y:S02]  /*24c50*/  @!P0 SYNCS.PHASECHK.TRANS64 P0, [R4+URZ+0x19c40], R2 ;  /* 0x019c4002040085a7 */ /* 0x000f24000800007f */
[----:B----4-:R-:W-:Y:S05]  /*24c60*/  @!P0 BRA `(.L_x_1566) ;  /* 0xfffffffc00ec8947 */ /* 0x010fea000383ffff */
[----:B------:R-:W-:Y:S05]  /*24c70*/  BRA `(.L_x_1687) ;  /* 0xffffffb400387947 */ /* 0x000fea000383ffff */
.L_x_1567:
[----:B------:R-:W-:Y:S01]  /*24c80*/  BSSY B0, `(.L_x_1688) ;  /* 0x0000008000007945 */ /* 0x000fe20003800000 */
[----:B------:R-:W-:Y:S02]  /*24c90*/  IMAD.MOV.U32 R13, RZ, RZ, R6 ;  /* 0x000000ffff0d7224 */ /* 0x000fe400078e0006 */
[----:B------:R-:W-:Y:S02]  /*24ca0*/  IMAD.MOV.U32 R12, RZ, RZ, RZ ;  /* 0x000000ffff0c7224 */ /* 0x000fe400078e00ff */
[----:B------:R-:W-:Y:S02]  /*24cb0*/  IMAD.MOV.U32 R11, RZ, RZ, 0x1e1f ;  /* 0x00001e1fff0b7424 */ /* 0x000fe400078e00ff */
[----:B------:R-:W-:-:S07]  /*24cc0*/  IMAD.MOV.U32 R15, RZ, RZ, -0x1 ;  /* 0xffffffffff0f7424 */ /* 0x000fce00078e00ff */
[----:B--2---:R-:W-:Y:S05]  /*24cd0*/  WARPSYNC.COLLECTIVE R15, `(.L_x_1689) ;  /* 0x000000000f087348 */ /* 0x004fea0003c00000 */
[----:B------:R0:W1:Y:S02]  /*24ce0*/  SHFL.IDX P6, R14, R13, R12, R11 ;  /* 0x0000000c0d0e7389 */ /* 0x00006400000c000b */
[----:B012---:R-:W-:Y:S01]  /*24cf0*/  ENDCOLLECTIVE ;  /* 0x000000000000791b */ /* 0x007fe20003800000 */
.L_x_1689:
[----:B------:R-:W-:Y:S05]  /*24d00*/  BSYNC B0 ;  /* 0x0000000000007941 */ /* 0x000fea0003800000 */
.L_x_1688:
        /* <DEDUP_REMOVED lines=8> */
.L_x_1690:
[----:B------:R-:W-:Y:S02]  /*24d90*/  IMAD.MOV.U32 R13, RZ, RZ, R6 ;  /* 0x000000ffff0d7224 */ /* 0x000fe400078e0006 */
[----:B------:R-:W-:Y:S02]  /*24da0*/  IMAD.MOV.U32 R12, RZ, RZ, 0x1 ;  /* 0x00000001ff0c7424 */ /* 0x000fe400078e00ff */
[----:B------:R-:W-:-:S07]  /*24db0*/  IMAD.MOV.U32 R3, RZ, RZ, R14 ;  /* 0x000000ffff037224 */ /* 0x000fce00078e000e */
[----:B------:R-:W-:Y:S05]  /*24dc0*/  WARPSYNC.COLLECTIVE R15, `(.L_x_1691) ;  /* 0x000000000f087348 */ /* 0x000fea0003c00000 */
[----:B------:R0:W1:Y:S02]  /*24dd0*/  SHFL.IDX P6, R14, R13, R12, R11 ;  /* 0x0000000c0d0e7389 */ /* 0x00006400000c000b */
[----:B01----:R-:W-:Y:S01]  /*24de0*/  ENDCOLLECTIVE ;  /* 0x000000000000791b */ /* 0x003fe20003800000 */
.L_x_1691:
        /* <DEDUP_REMOVED lines=10> */
.L_x_1692:
        /* <DEDUP_REMOVED lines=8> */
.L_x_1572:
[----:B------:R-:W-:Y:S02]  /*24f10*/  IMAD.MOV.U32 R13, RZ, RZ, R5 ;  /* 0x000000ffff0d7224 */ /* 0x000fe400078e0005 */
[----:B------:R-:W-:Y:S02]  /*24f20*/  IMAD.MOV.U32 R12, RZ, RZ, RZ ;  /* 0x000000ffff0c7224 */ /* 0x000fe400078e00ff */
[----:B------:R-:W-:Y:S02]  /*24f30*/  IMAD.MOV.U32 R11, RZ, RZ, 0x1e1f ;  /* 0x00001e1fff0b7424 */ /* 0x000fe400078e00ff */
[----:B------:R-:W-:Y:S02]  /*24f40*/  IMAD.MOV.U32 R15, RZ, RZ, -0x1 ;  /* 0xffffffffff0f7424 */ /* 0x000fe400078e00ff */
[----:B-----5:R-:W-:Y:S02]  /*24f50*/  IMAD R0, R21, R9, RZ ;  /* 0x0000000915007224 */ /* 0x020fe400078e02ff */
[----:B------:R-:W-:-:S07]  /*24f60*/  IMAD.IADD R17, R20, 0x1, R17 ;  /* 0x0000000114117824 */ /* 0x000fce00078e0211 */
[----:B------:R-:W-:Y:S05]  /*24f70*/  WARPSYNC.COLLECTIVE R15, `(.L_x_1694) ;  /* 0x000000000f087348 */ /* 0x000fea0003c00000 */
[----:B------:R0:W1:Y:S02]  /*24f80*/  SHFL.IDX P6, R14, R13, R12, R11 ;  /* 0x0000000c0d0e7389 */ /* 0x00006400000c000b */
[----:B01----:R-:W-:Y:S01]  /*24f90*/  ENDCOLLECTIVE ;  /* 0x000000000000791b */ /* 0x003fe20003800000 */
.L_x_1694:
[----:B------:R-:W-:Y:S01]  /*24fa0*/  ISETP.GE.AND P2, PT, R17, R0, PT ;  /* 0x000000001100720c */ /* 0x000fe20003f46270 */
[----:B------:R-:W-:Y:S02]  /*24fb0*/  IMAD.MOV.U32 R13, RZ, RZ, R6 ;  /* 0x000000ffff0d7224 */ /* 0x000fe400078e0006 */
[----:B------:R-:W-:-:S10]  /*24fc0*/  IMAD.MOV.U32 R2, RZ, RZ, R14 ;  /* 0x000000ffff027224 */ /* 0x000fd400078e000e */
[----:B------:R-:W-:Y:S05]  /*24fd0*/  WARPSYNC.COLLECTIVE R15, `(.L_x_1695) ;  /* 0x000000000f087348 */ /* 0x000fea0003c00000 */
[----:B------:R0:W1:Y:S02]  /*24fe0*/  SHFL.IDX P6, R14, R13, R12, R11 ;  /* 0x0000000c0d0e7389 */ /* 0x00006400000c000b */
[----:B01----:R-:W-:Y:S01]  /*24ff0*/  ENDCOLLECTIVE ;  /* 0x000000000000791b */ /* 0x003fe20003800000 */
.L_x_1695:
[----:B------:R-:W-:Y:S02]  /*25000*/  IMAD.MOV.U32 R13, RZ, RZ, R5 ;  /* 0x000000ffff0d7224 */ /* 0x000fe400078e0005 */
[----:B------:R-:W-:Y:S02]  /*25010*/  IMAD.MOV.U32 R12, RZ, RZ, 0x1 ;  /* 0x00000001ff0c7424 */ /* 0x000fe400078e00ff */
[----:B------:R-:W-:-:S07]  /*25020*/  IMAD.MOV.U32 R3, RZ, RZ, R14 ;  /* 0x000000ffff037224 */ /* 0x000fce00078e000e */
[----:B------:R-:W-:Y:S05]  /*25030*/  WARPSYNC.COLLECTIVE R15, `(.L_x_1696) ;  /* 0x000000000f087348 */ /* 0x000fea0003c00000 */
[----:B------:R0:W1:Y:S02]  /*25040*/  SHFL.IDX P6, R14, R13, R12, R11 ;  /* 0x0000000c0d0e7389 */ /* 0x00006400000c000b */
[----:B01----:R-:W-:Y:S01]  /*25050*/  ENDCOLLECTIVE ;  /* 0x000000000000791b */ /* 0x003fe20003800000 */
.L_x_1696:
        /* <DEDUP_REMOVED lines=10> */
.L_x_1697:
        /* <DEDUP_REMOVED lines=13> */
.L_x_1698:
        /* <DEDUP_REMOVED lines=10> */
[----:B0-----:R-:W-:-:S07]  /*25270*/  IMAD.MOV.U32 R3, RZ, RZ, R14 ;  /* 0x000000ffff037224 */ /* 0x001fce00078e000e */
[----:B------:R-:W-:Y:S05]  /*25280*/  WARPSYNC.COLLECTIVE R15, `(.L_x_1699) ;  /* 0x000000000f087348 */ /* 0x000fea0003c00000 */
[----:B------:R0:W1:Y:S02]  /*25290*/  SHFL.IDX P6, R14, R13, R12, R11 ;  /* 0x0000000c0d0e7389 */ /* 0x00006400000c000b */
[----:B01----:R-:W-:Y:S01]  /*252a0*/  ENDCOLLECTIVE ;  /* 0x000000000000791b */ /* 0x003fe20003800000 */
.L_x_1699:
[----:B------:R-:W-:Y:S01]  /*252b0*/  IMAD.MOV.U32 R2, RZ, RZ, R14 ;  /* 0x000000ffff027224 */ /* 0x000fe200078e000e */
[----:B------:R-:W-:Y:S06]  /*252c0*/  BRA `(.L_x_1700) ;  /* 0xffffffb800f87947 */ /* 0x000fec000383ffff */
.L_x_1577:
[----:B--2---:R2:W3:Y:S02]  /*252d0*/  SYNCS.PHASECHK.TRANS64.TRYWAIT P0, [R23+URZ+0x19c20], R0 ;  /* 0x019c2000170075a7 */ /* 0x0044e4000800017f */
[----:B---3--:R-:W-:Y:S05]  /*252e0*/  @!P0 NANOSLEEP.SYNCS 0x989680 ;  /* 0x009896800000895d */ /* 0x008fea0003900000 */
[----:B------:R-:W3:Y:S02]  /*252f0*/  @!P0 SYNCS.PHASECHK.TRANS64 P0, [R23+URZ+0x19c20], R0 ;  /* 0x019c2000170085a7 */ /* 0x000ee4000800007f */
[----:B---3--:R-:W-:Y:S05]  /*25300*/  @!P0 BRA `(.L_x_1577) ;  /* 0xfffffffc00f08947 */ /* 0x008fea000383ffff */
[----:B------:R-:W-:Y:S05]  /*25310*/  BRA `(.L_x_1701) ;  /* 0xffffffbc00687947 */ /* 0x000fea000383ffff */
.L_x_1581:
[----:B0-----:R0:W1:Y:S02]  /*25320*/  SYNCS.PHASECHK.TRANS64.TRYWAIT P0, [R0+URZ+0x19c80], R10 ;  /* 0x019c800a000075a7 */ /* 0x001064000800017f */
[----:B-1----:R-:W-:Y:S05]  /*25330*/  @!P0 NANOSLEEP.SYNCS 0x989680 ;  /* 0x009896800000895d */ /* 0x002fea0003900000 */
[----:B------:R-:W1:Y:S02]  /*25340*/  @!P0 SYNCS.PHASECHK.TRANS64 P0, [R0+URZ+0x19c80], R10 ;  /* 0x019c800a000085a7 */ /* 0x000e64000800007f */
[----:B-1----:R-:W-:Y:S05]  /*25350*/  @!P0 BRA `(.L_x_1581) ;  /* 0xfffffffc00f08947 */ /* 0x002fea000383ffff */
[----:B------:R-:W-:Y:S05]  /*25360*/  BRA `(.L_x_1702) ;  /* 0xffffffc000387947 */ /* 0x000fea000383ffff */
.L_x_1582:
        /* <DEDUP_REMOVED lines=8> */
.L_x_1704:
[----:B------:R-:W-:Y:S05]  /*253f0*/  BSYNC B0 ;  /* 0x0000000000007941 */ /* 0x000fea0003800000 */
.L_x_1703:
        /* <DEDUP_REMOVED lines=10> */
.L_x_1705:
        /* <DEDUP_REMOVED lines=11> */
.L_x_1706:
        /* <DEDUP_REMOVED lines=11> */
.L_x_1707:
[----:B------:R-:W-:Y:S01]  /*25600*/  IMAD.MOV.U32 R2, RZ, RZ, R14 ;  /* 0x000000ffff027224 */ /* 0x000fe200078e000e */
[----:B------:R-:W-:Y:S06]  /*25610*/  BRA `(.L_x_1708) ;  /* 0xffffffc000487947 */ /* 0x000fec000383ffff */
.L_x_1587:
[----:B---3--:R3:W4:Y:S02]  /*25620*/  SYNCS.PHASECHK.TRANS64.TRYWAIT P0, [R0+URZ+0x19c40], R10 ;  /* 0x019c400a000075a7 */ /* 0x008724000800017f */
[----:B----4-:R-:W-:Y:S05]  /*25630*/  @!P0 NANOSLEEP.SYNCS 0x989680 ;  /* 0x009896800000895d */ /* 0x010fea0003900000 */
[----:B------:R-:W4:Y:S02]  /*25640*/  @!P0 SYNCS.PHASECHK.TRANS64 P0, [R0+URZ+0x19c40], R10 ;  /* 0x019c400a000085a7 */ /* 0x000f24000800007f */
[----:B----4-:R-:W-:Y:S05]  /*25650*/  @!P0 BRA `(.L_x_1587) ;  /* 0xfffffffc00f08947 */ /* 0x010fea000383ffff */
[----:B------:R-:W-:Y:S05]  /*25660*/  BRA `(.L_x_1709) ;  /* 0xffffffc000ac7947 */ /* 0x000fea000383ffff */
.L_x_1588:
        /* <DEDUP_REMOVED lines=8> */
.L_x_1711:
[----:B------:R-:W-:Y:S05]  /*256f0*/  BSYNC B0 ;  /* 0x0000000000007941 */ /* 0x000fea0003800000 */
.L_x_1710:
        /* <DEDUP_REMOVED lines=8> */
.L_x_1712:
[----:B------:R-:W-:Y:S02]  /*25780*/  IMAD.MOV.U32 R13, RZ, RZ, R8 ;  /* 0x000000ffff0d7224 */ /* 0x000fe400078e0008 */
[----:B------:R-:W-:Y:S02]  /*25790*/  IMAD.MOV.U32 R12, RZ, RZ, 0x1 ;  /* 0x00000001ff0c7424 */ /* 0x000fe400078e00ff */
[----:B------:R-:W-:-:S07]  /*257a0*/  IMAD.MOV.U32 R2, RZ, RZ, R14 ;  /* 0x000000ffff027224 */ /* 0x000fce00078e000e */
[----:B------:R-:W-:Y:S05]  /*257b0*/  WARPSYNC.COLLECTIVE R15, `(.L_x_1713) ;  /* 0x000000000f087348 */ /* 0x000fea0003c00000 */
[----:B------:R0:W1:Y:S02]  /*257c0*/  SHFL.IDX P6, R14, R13, R12, R11 ;  /* 0x0000000c0d0e7389 */ /* 0x00006400000c000b */
[----:B01----:R-:W-:Y:S01]  /*257d0*/  ENDCOLLECTIVE ;  /* 0x000000000000791b */ /* 0x003fe20003800000 */
.L_x_1713:
        /* <DEDUP_REMOVED lines=13> */
.L_x_1714:
[----:B------:R-:W-:Y:S01]  /*258b0*/  IMAD.MOV.U32 R2, RZ, RZ, R14 ;  /* 0x000000ffff027224 */ /* 0x000fe200078e000e */
[----:B------:R-:W-:Y:S06]  /*258c0*/  BRA `(.L_x_1715) ;  /* 0xffffffc000b87947 */ /* 0x000fec000383ffff */
.L_x_1593:
[----:B0-----:R0:W2:Y:S02]  /*258d0*/  SYNCS.PHASECHK.TRANS64.TRYWAIT P2, [R2+URZ+0x19c70], R0 ;  /* 0x019c7000020075a7 */ /* 0x0010a4000804017f */
[----:B--2---:R-:W-:Y:S05]  /*258e0*/  @!P2 NANOSLEEP.SYNCS 0x989680 ;  /* 0x009896800000a95d */ /* 0x004fea0003900000 */
[----:B------:R-:W2:Y:S02]  /*258f0*/  @!P2 SYNCS.PHASECHK.TRANS64 P2, [R2+URZ+0x19c70], R0 ;  /* 0x019c70000200a5a7 */ /* 0x000ea4000804007f */
[----:B--2---:R-:W-:Y:S05]  /*25900*/  @!P2 BRA `(.L_x_1593) ;  /* 0xfffffffc00f0a947 */ /* 0x004fea000383ffff */
[----:B------:R-:W-:Y:S05]  /*25910*/  BRA `(.L_x_1716) ;  /* 0xffffffc400247947 */ /* 0x000fea000383ffff */
.L_x_1595:
[----:B0-----:R0:W2:Y:S02]  /*25920*/  SYNCS.PHASECHK.TRANS64.TRYWAIT P2, [R2+URZ+0x19c60], R0 ;  /* 0x019c6000020075a7 */ /* 0x0010a4000804017f */
[----:B--2---:R-:W-:Y:S05]  /*25930*/  @!P2 NANOSLEEP.SYNCS 0x989680 ;  /* 0x009896800000a95d */ /* 0x004fea0003900000 */
[----:B------:R-:W2:Y:S02]  /*25940*/  @!P2 SYNCS.PHASECHK.TRANS64 P2, [R2+URZ+0x19c60], R0 ;  /* 0x019c60000200a5a7 */ /* 0x000ea4000804007f */
[----:B--2---:R-:W-:Y:S05]  /*25950*/  @!P2 BRA `(.L_x_1595) ;  /* 0xfffffffc00f0a947 */ /* 0x004fea000383ffff */
[----:B------:R-:W-:Y:S05]  /*25960*/  BRA `(.L_x_1717) ;  /* 0xffffffc400347947 */ /* 0x000fea000383ffff */
.L_x_1603:
[----:B0-----:R0:W1:Y:S02]  /*25970*/  SYNCS.PHASECHK.TRANS64.TRYWAIT P1, [R3+URZ+0x19c70], R0 ;  /* 0x019c7000030075a7 */ /* 0x001064000802017f */
[----:B-1----:R-:W-:Y:S05]  /*25980*/  @!P1 NANOSLEEP.SYNCS 0x989680 ;  /* 0x009896800000995d */ /* 0x002fea0003900000 */
[----:B------:R-:W1:Y:S02]  /*25990*/  @!P1 SYNCS.PHASECHK.TRANS64 P1, [R3+URZ+0x19c70], R0 ;  /* 0x019c7000030095a7 */ /* 0x000e64000802007f */
[----:B-1----:R-:W-:Y:S05]  /*259a0*/  @!P1 BRA `(.L_x_1603) ;  /* 0xfffffffc00f09947 */ /* 0x002fea000383ffff */
[----:B------:R-:W-:Y:S05]  /*259b0*/  BRA `(.L_x_1718) ;  /* 0xffffffc800987947 */ /* 0x000fea000383ffff */
.L_x_1605:
[----:B0-----:R0:W1:Y:S02]  /*259c0*/  SYNCS.PHASECHK.TRANS64.TRYWAIT P1, [R3+URZ+0x19c60], R0 ;  /* 0x019c6000030075a7 */ /* 0x001064000802017f */
[----:B-1----:R-:W-:Y:S05]  /*259d0*/  @!P1 NANOSLEEP.SYNCS 0x989680 ;  /* 0x009896800000995d */ /* 0x002fea0003900000 */
[----:B------:R-:W1:Y:S02]  /*259e0*/  @!P1 SYNCS.PHASECHK.TRANS64 P1, [R3+URZ+0x19c60], R0 ;  /* 0x019c6000030095a7 */ /* 0x000e64000802007f */
[----:B-1----:R-:W-:Y:S05]  /*259f0*/  @!P1 BRA `(.L_x_1605) ;  /* 0xfffffffc00f09947 */ /* 0x002fea000383ffff */
[----:B------:R-:W-:Y:S05]  /*25a00*/  BRA `(.L_x_1719) ;  /* 0xffffffc800a47947 */ /* 0x000fea000383ffff */
.L_x_1610:
        /* <DEDUP_REMOVED lines=8> */
.L_x_1721:
[----:B------:R-:W-:Y:S05]  /*25a90*/  BSYNC B0 ;  /* 0x0000000000007941 */ /* 0x000fea0003800000 */
.L_x_1720:
[----:B------:R-:W-:Y:S02]  /*25aa0*/  IMAD.MOV.U32 R13, RZ, RZ, R16 ;  /* 0x000000ffff0d7224 */ /* 0x000fe400078e0010 */
[----:B------:R-:W-:Y:S02]  /*25ab0*/  IMAD.MOV.U32 R12, RZ, RZ, 0x1 ;  /* 0x00000001ff0c7424 */ /* 0x000fe400078e00ff */
[----:B------:R-:W-:Y:S02]  /*25ac0*/  IMAD.MOV.U32 R11, RZ, RZ, 0x1f ;  /* 0x0000001fff0b7424 */ /* 0x000fe400078e00ff */
[----:B------:R-:W-:Y:S02]  /*25ad0*/  IMAD.MOV.U32 R15, RZ, RZ, -0x1 ;  /* 0xffffffffff0f7424 */ /* 0x000fe400078e00ff */
[----:B------:R-:W-:Y:S02]  /*25ae0*/  IMAD.IADD R5, R19, 0x1, R4 ;  /* 0x0000000113057824 */ /* 0x000fe400078e0204 */
[----:B------:R-:W-:-:S07]  /*25af0*/  IMAD.MOV.U32 R0, RZ, RZ, R14 ;  /* 0x000000ffff007224 */ /* 0x000fce00078e000e */
[----:B------:R-:W-:Y:S05]  /*25b00*/  WARPSYNC.COLLECTIVE R15, `(.L_x_1722) ;  /* 0x000000000f087348 */ /* 0x000fea0003c00000 */
[----:B------:R0:W1:Y:S02]  /*25b10*/  SHFL.IDX P6, R14, R13, R12, R11 ;  /* 0x0000000c0d0e7389 */ /* 0x00006400000c000b */
[----:B01----:R-:W-:Y:S01]  /*25b20*/  ENDCOLLECTIVE ;  /* 0x000000000000791b */ /* 0x003fe20003800000 */
.L_x_1722:
        /* <DEDUP_REMOVED lines=18> */
.L_x_1723:
[----:B------:R-:W-:Y:S01]  /*25c50*/  IMAD.MOV.U32 R12, RZ, RZ, 0x2 ;  /* 0x00000002ff0c7424 */ /* 0x000fe200078e00ff */
[----:B------:R-:W-:-:S05]  /*25c60*/  SEL R5, R14, RZ, P1 ;  /* 0x000000ff0e057207 */ /* 0x000fca0000800000 */
[----:B------:R-:W-:-:S04]  /*25c70*/  IMAD.IADD R3, R2, 0x1, R5 ;  /* 0x0000000102037824 */ /* 0x000fc800078e0205 */
[----:B------:R-:W-:-:S07]  /*25c80*/  IMAD.MOV.U32 R13, RZ, RZ, R3 ;  /* 0x000000ffff0d7224 */ /* 0x000fce00078e0003 */
[----:B------:R-:W-:Y:S05]  /*25c90*/  WARPSYNC.COLLECTIVE R15, `(.L_x_1724) ;  /* 0x000000000f087348 */ /* 0x000fea0003c00000 */
[----:B------:R0:W1:Y:S02]  /*25ca0*/  SHFL.UP P6, R14, R13, R12, R11 ;  /* 0x0400000c0d0e7389 */ /* 0x00006400000c000b */
[----:B01----:R-:W-:Y:S01]  /*25cb0*/  ENDCOLLECTIVE ;  /* 0x000000000000791b */ /* 0x003fe20003800000 */
.L_x_1724:
[----:B------:R-:W-:Y:S01]  /*25cc0*/  IMAD.MOV.U32 R12, RZ, RZ, 0x4 ;  /* 0x00000004ff0c7424 */ /* 0x000fe200078e00ff */
[----:B------:R-:W-:-:S05]  /*25cd0*/  SEL R14, R14, RZ, P2 ;  /* 0x000000ff0e0e7207 */ /* 0x000fca0001000000 */
[----:B------:R-:W-:-:S04]  /*25ce0*/  IMAD.IADD R3, R3, 0x1, R14 ;  /* 0x0000000103037824 */ /* 0x000fc800078e020e */
[----:B------:R-:W-:-:S07]  /*25cf0*/  IMAD.MOV.U32 R13, RZ, RZ, R3 ;  /* 0x000000ffff0d7224 */ /* 0x000fce00078e0003 */
[----:B------:R-:W-:Y:S05]  /*25d00*/  WARPSYNC.COLLECTIVE R15, `(.L_x_1725) ;  /* 0x000000000f087348 */ /* 0x000fea0003c00000 */
[----:B------:R0:W1:Y:S02]  /*25d10*/  SHFL.UP P6, R14, R13, R12, R11 ;  /* 0x0400000c0d0e7389 */ /* 0x00006400000c000b */
[----:B01----:R-:W-:Y:S01]  /*25d20*/  ENDCOLLECTIVE ;  /* 0x000000000000791b */ /* 0x003fe20003800000 */
.L_x_1725:
[----:B------:R-:W-:Y:S01]  /*25d30*/  IMAD.MOV.U32 R12, RZ, RZ, 0x8 ;  /* 0x00000008ff0c7424 */ /* 0x000fe200078e00ff */
[----:B------:R-:W-:-:S05]  /*25d40*/  SEL R14, R14, RZ, P3 ;  /* 0x000000ff0e0e7207 */ /* 0x000fca0001800000 */
[----:B------:R-:W-:-:S04]  /*25d50*/  IMAD.IADD R3, R3, 0x1, R14 ;  /* 0x0000000103037824 */ /* 0x000fc800078e020e */
[----:B------:R-:W-:-:S07]  /*25d60*/  IMAD.MOV.U32 R13, RZ, RZ, R3 ;  /* 0x000000ffff0d7224 */ /* 0x000fce00078e0003 */
[----:B------:R-:W-:Y:S05]  /*25d70*/  WARPSYNC.COLLECTIVE R15, `(.L_x_1726) ;  /* 0x000000000f087348 */ /* 0x000fea0003c00000 */
[----:B------:R0:W1:Y:S02]  /*25d80*/  SHFL.UP P6, R14, R13, R12, R11 ;  /* 0x0400000c0d0e7389 */ /* 0x00006400000c000b */
[----:B01----:R-:W-:Y:S01]  /*25d90*/  ENDCOLLECTIVE ;  /* 0x000000000000791b */ /* 0x003fe20003800000 */
.L_x_1726:
[----:B------:R-:W-:Y:S01]  /*25da0*/  IMAD.MOV.U32 R12, RZ, RZ, 0x10 ;  /* 0x00000010ff0c7424 */ /* 0x000fe200078e00ff */
[----:B------:R-:W-:-:S05]  /*25db0*/  SEL R14, R14, RZ, P4 ;  /* 0x000000ff0e0e7207 */ /* 0x000fca0002000000 */
[----:B------:R-:W-:-:S04]  /*25dc0*/  IMAD.IADD R3, R3, 0x1, R14 ;  /* 0x0000000103037824 */ /* 0x000fc800078e020e */
[----:B------:R-:W-:-:S07]  /*25dd0*/  IMAD.MOV.U32 R13, RZ, RZ, R3 ;  /* 0x000000ffff0d7224 */ /* 0x000fce00078e0003 */
[----:B------:R-:W-:Y:S05]  /*25de0*/  WARPSYNC.COLLECTIVE R15, `(.L_x_1727) ;  /* 0x000000000f087348 */ /* 0x000fea0003c00000 */
[----:B------:R0:W1:Y:S02]  /*25df0*/  SHFL.UP P6, R14, R13, R12, R11 ;  /* 0x0400000c0d0e7389 */ /* 0x00006400000c000b */
[----:B01----:R-:W-:Y:S01]  /*25e00*/  ENDCOLLECTIVE ;  /* 0x000000000000791b */ /* 0x003fe20003800000 */
.L_x_1727:
[----:B------:R-:W-:Y:S02]  /*25e10*/  IMAD.MOV.U32 R12, RZ, RZ, 0x1f ;  /* 0x0000001fff0c7424 */ /* 0x000fe400078e00ff */
[----:B------:R-:W-:Y:S01]  /*25e20*/  IMAD.MOV.U32 R11, RZ, RZ, 0x1f ;  /* 0x0000001fff0b7424 */ /* 0x000fe200078e00ff */
[----:B------:R-:W-:-:S05]  /*25e30*/  SEL R14, R14, RZ, P5 ;  /* 0x000000ff0e0e7207 */ /* 0x000fca0002800000 */
[----:B------:R-:W-:-:S04]  /*25e40*/  IMAD.IADD R3, R3, 0x1, R14 ;  /* 0x0000000103037824 */ /* 0x000fc800078e020e */
[----:B------:R-:W-:-:S07]  /*25e50*/  IMAD.MOV.U32 R13, RZ, RZ, R3 ;  /* 0x000000ffff0d7224 */ /* 0x000fce00078e0003 */
[----:B------:R-:W-:Y:S05]  /*25e60*/  WARPSYNC.COLLECTIVE R15, `(.L_x_1728) ;  /* 0x000000000f087348 */ /* 0x000fea0003c00000 */
[----:B------:R0:W1:Y:S02]  /*25e70*/  SHFL.IDX P6, R14, R13, R12, R11 ;  /* 0x0000000c0d0e7389 */ /* 0x00006400000c000b */
[----:B01----:R-:W-:Y:S01]  /*25e80*/  ENDCOLLECTIVE ;  /* 0x000000000000791b */ /* 0x003fe20003800000 */
.L_x_1728:
[----:B------:R-:W-:Y:S05]  /*25e90*/  BRA `(.L_x_1729) ;  /* 0xffffffcc00547947 */ /* 0x000fea000383ffff */
.L_x_1615:
[----:B------:R-:W-:Y:S01]  /*25ea0*/  BSSY B0, `(.L_x_1730) ;  /* 0x0000008000007945 */ /* 0x000fe20003800000 */
[----:B-----5:R-:W-:Y:S02]  /*25eb0*/  IMAD.MOV.U32 R13, RZ, RZ, R2 ;  /* 0x000000ffff0d7224 */ /* 0x020fe400078e0002 */
[----:B------:R-:W-:Y:S02]  /*25ec0*/  IMAD.MOV.U32 R12, RZ, RZ, 0x1 ;  /* 0x00000001ff0c7424 */ /* 0x000fe400078e00ff */
[----:B------:R-:W-:Y:S02]  /*25ed0*/  IMAD.MOV.U32 R11, RZ, RZ, RZ ;  /* 0x000000ffff0b7224 */ /* 0x000fe400078e00ff */
[----:B------:R-:W-:-:S07]  /*25ee0*/  IMAD.MOV.U32 R15, RZ, RZ, -0x1 ;  /* 0xffffffffff0f7424 */ /* 0x000fce00078e00ff */
[----:B0-----:R-:W-:Y:S05]  /*25ef0*/  WARPSYNC.COLLECTIVE R15, `(.L_x_1731) ;  /* 0x000000000f087348 */ /* 0x001fea0003c00000 */
[----:B------:R1:W2:Y:S02]  /*25f00*/  SHFL.UP P6, R14, R13, R12, R11 ;  /* 0x0400000c0d0e7389 */ /* 0x0002a400000c000b */
[----:B012---:R-:W-:Y:S01]  /*25f10*/  ENDCOLLECTIVE ;  /* 0x000000000000791b */ /* 0x007fe20003800000 */
.L_x_1731:
[----:B------:R-:W-:Y:S05]  /*25f20*/  BSYNC B0 ;  /* 0x0000000000007941 */ /* 0x000fea0003800000 */
.L_x_1730:
        /* <DEDUP_REMOVED lines=9> */
.L_x_1732:
[----:B------:R-:W-:Y:S01]  /*25fc0*/  IMAD.MOV.U32 R12, RZ, RZ, 0x4 ;  /* 0x00000004ff0c7424 */ /* 0x000fe200078e00ff */
[----:B------:R-:W-:-:S05]  /*25fd0*/  SEL R14, R14, RZ, P2 ;  /* 0x000000ff0e0e7207 */ /* 0x000fca0001000000 */
[----:B------:R-:W-:-:S04]  /*25fe0*/  IMAD.IADD R3, R3, 0x1, R14 ;  /* 0x0000000103037824 */ /* 0x000fc800078e020e */
[----:B------:R-:W-:-:S07]  /*25ff0*/  IMAD.MOV.U32 R13, RZ, RZ, R3 ;  /* 0x000000ffff0d7224 */ /* 0x000fce00078e0003 */
[----:B------:R-:W-:Y:S05]  /*26000*/  WARPSYNC.COLLECTIVE R15, `(.L_x_1733) ;  /* 0x000000000f087348 */ /* 0x000fea0003c00000 */
[----:B------:R0:W1:Y:S02]  /*26010*/  SHFL.UP P6, R14, R13, R12, R11 ;  /* 0x0400000c0d0e7389 */ /* 0x00006400000c000b */
[----:B01----:R-:W-:Y:S01]  /*26020*/  ENDCOLLECTIVE ;  /* 0x000000000000791b */ /* 0x003fe20003800000 */
.L_x_1733:
[----:B------:R-:W-:Y:S01]  /*26030*/  IMAD.MOV.U32 R12, RZ, RZ, 0x8 ;  /* 0x00000008ff0c7424 */ /* 0x000fe200078e00ff */
[----:B------:R-:W-:-:S05]  /*26040*/  SEL R14, R14, RZ, P3 ;  /* 0x000000ff0e0e7207 */ /* 0x000fca0001800000 */
[----:B------:R-:W-:-:S04]  /*26050*/  IMAD.IADD R3, R3, 0x1, R14 ;  /* 0x0000000103037824 */ /* 0x000fc800078e020e */
[----:B------:R-:W-:-:S07]  /*26060*/  IMAD.MOV.U32 R13, RZ, RZ, R3 ;  /* 0x000000ffff0d7224 */ /* 0x000fce00078e0003 */
[----:B------:R-:W-:Y:S05]  /*26070*/  WARPSYNC.COLLECTIVE R15, `(.L_x_1734) ;  /* 0x000000000f087348 */ /* 0x000fea0003c00000 */
[----:B------:R0:W1:Y:S02]  /*26080*/  SHFL.UP P6, R14, R13, R12, R11 ;  /* 0x0400000c0d0e7389 */ /* 0x00006400000c000b */
[----:B01----:R-:W-:Y:S01]  /*26090*/  ENDCOLLECTIVE ;  /* 0x000000000000791b */ /* 0x003fe20003800000 */
.L_x_1734:
[----:B------:R-:W-:Y:S01]  /*260a0*/  IMAD.MOV.U32 R12, RZ, RZ, 0x10 ;  /* 0x00000010ff0c7424 */ /* 0x000fe200078e00ff */
[----:B------:R-:W-:-:S05]  /*260b0*/  SEL R14, R14, RZ, P4 ;  /* 0x000000ff0e0e7207 */ /* 0x000fca0002000000 */
[----:B------:R-:W-:-:S04]  /*260c0*/  IMAD.IADD R3, R3, 0x1, R14 ;  /* 0x0000000103037824 */ /* 0x000fc800078e020e */
[----:B------:R-:W-:-:S07]  /*260d0*/  IMAD.MOV.U32 R13, RZ, RZ, R3 ;  /* 0x000000ffff0d7224 */ /* 0x000fce00078e0003 */
[----:B------:R-:W-:Y:S05]  /*260e0*/  WARPSYNC.COLLECTIVE R15, `(.L_x_1735) ;  /* 0x000000000f087348 */ /* 0x000fea0003c00000 */
[----:B------:R0:W1:Y:S02]  /*260f0*/  SHFL.UP P6, R14, R13, R12, R11 ;  /* 0x0400000c0d0e7389 */ /* 0x00006400000c000b */
[----:B01----:R-:W-:Y:S01]  /*26100*/  ENDCOLLECTIVE ;  /* 0x000000000000791b */ /* 0x003fe20003800000 */
.L_x_1735:
        /* <DEDUP_REMOVED lines=8> */
.L_x_1736:
[----:B------:R-:W-:Y:S05]  /*26190*/  BRA `(.L_x_1737) ;  /* 0xffffffcc00307947 */ /* 0x000fea000383ffff */
.L_x_1617:
[----:B------:R-:W-:Y:S01]  /*261a0*/  BSSY B0, `(.L_x_1738) ;  /* 0x0000006000007945 */ /* 0x000fe20003800000 */
[----:B------:R-:W-:Y:S01]  /*261b0*/  PLOP3.LUT P6, PT, P6, PT, PT, 0x8, 0x0 ;  /* 0x000000000000781c */ /* 0x000fe200037ce170 */
[----:B------:R-:W-:-:S12]  /*261c0*/  IMAD.MOV.U32 R15, RZ, RZ, -0x1 ;  /* 0xffffffffff0f7424 */ /* 0x000fd800078e00ff */
[----:B0-----:R-:W-:Y:S05]  /*261d0*/  WARPSYNC.COLLECTIVE R15, `(.L_x_1739) ;  /* 0x000000000f087348 */ /* 0x001fea0003c00000 */
[----:B------:R-:W-:Y:S01]  /*261e0*/  VOTE.ANY R14, PT, P6 ;  /* 0x00000000000e7806 */ /* 0x000fe200030e0100 */
[----:B0-----:R-:W-:Y:S06]  /*261f0*/  ENDCOLLECTIVE ;  /* 0x000000000000791b */ /* 0x001fec0003800000 */
.L_x_1739:
[----:B------:R-:W-:Y:S05]  /*26200*/  BSYNC B0 ;  /* 0x0000000000007941 */ /* 0x000fea0003800000 */
.L_x_1738:
[----:B------:R-:W-:Y:S02]  /*26210*/  IMAD.MOV.U32 R5, RZ, RZ, R14 ;  /* 0x000000ffff057224 */ /* 0x000fe400078e000e */
[----:B------:R-:W-:Y:S02]  /*26220*/  IMAD.MOV.U32 R13, RZ, RZ, R2 ;  /* 0x000000ffff0d7224 */ /* 0x000fe400078e0002 */
[----:B------:R-:W0:Y:S01]  /*26230*/  POPC R6, R5 ;  /* 0x0000000500067309 */ /* 0x000e220000000000 */
[----:B------:R-:W-:Y:S02]  /*26240*/  IMAD.MOV.U32 R11, RZ, RZ, 0x1f ;  /* 0x0000001fff0b7424 */ /* 0x000fe400078e00ff */
[----:B------:R-:W-:Y:S02]  /*26250*/  IMAD.MOV.U32 R15, RZ, RZ, -0x1 ;  /* 0xffffffffff0f7424 */ /* 0x000fe400078e00ff */
[----:B0-----:R-:W-:-:S07]  /*26260*/  IMAD.MOV.U32 R12, RZ, RZ, R6 ;  /* 0x000000ffff0c7224 */ /* 0x001fce00078e0006 */
[----:B------:R-:W-:Y:S05]  /*26270*/  WARPSYNC.COLLECTIVE R15, `(.L_x_1740) ;  /* 0x000000000f087348 */ /* 0x000fea0003c00000 */
[----:B------:R0:W1:Y:S02]  /*26280*/  SHFL.IDX P6, R14, R13, R12, R11 ;  /* 0x0000000c0d0e7389 */ /* 0x00006400000c000b */
[----:B01----:R-:W-:Y:S01]  /*26290*/  ENDCOLLECTIVE ;  /* 0x000000000000791b */ /* 0x003fe20003800000 */
.L_x_1740:
[----:B------:R-:W-:Y:S01]  /*262a0*/  IMAD.MOV.U32 R17, RZ, RZ, R14 ;  /* 0x000000ffff117224 */ /* 0x000fe200078e000e */
[----:B------:R-:W-:Y:S06]  /*262b0*/  BRA `(.L_x_1741) ;  /* 0xffffffcc00207947 */ /* 0x000fec000383ffff */
.L_x_1619:
[----:B------:R-:W-:Y:S01]  /*262c0*/  BSSY B0, `(.L_x_1742) ;  /* 0x0000007000007945 */ /* 0x000fe20003800000 */
[----:B------:R-:W-:Y:S02]  /*262d0*/  IMAD.MOV.U32 R13, RZ, RZ, R3 ;  /* 0x000000ffff0d7224 */ /* 0x000fe400078e0003 */
[----:B------:R-:W-:Y:S02]  /*262e0*/  IMAD.MOV.U32 R11, RZ, RZ, 0x1f ;  /* 0x0000001fff0b7424 */ /* 0x000fe400078e00ff */
[----:B------:R-:W-:-:S07]  /*262f0*/  IMAD.MOV.U32 R15, RZ, RZ, -0x1 ;  /* 0xffffffffff0f7424 */ /* 0x000fce00078e00ff */
[----:B012---:R-:W-:Y:S05]  /*26300*/  WARPSYNC.COLLECTIVE R15, `(.L_x_1743) ;  /* 0x000000000f087348 */ /* 0x007fea0003c00000 */
[----:B------:R3:W4:Y:S02]  /*26310*/  SHFL.IDX P6, R14, R13, R12, R11 ;  /* 0x0000000c0d0e7389 */ /* 0x00072400000c000b */
[----:B01234-:R-:W-:Y:S01]  /*26320*/  ENDCOLLECTIVE ;  /* 0x000000000000791b */ /* 0x01ffe20003800000 */
.L_x_1743:
[----:B------:R-:W-:Y:S05]  /*26330*/  BSYNC B0 ;  /* 0x0000000000007941 */ /* 0x000fea0003800000 */
.L_x_1742:
[----:B------:R-:W-:Y:S01]  /*26340*/  IMAD.MOV.U32 R5, RZ, RZ, R14 ;  /* 0x000000ffff057224 */ /* 0x000fe200078e000e */
[----:B------:R-:W-:Y:S06]  /*26350*/  BRA `(.L_x_1618) ;  /* 0xffffffcc00147947 */ /* 0x000fec000383ffff */
.L_x_1623:
[----:B0-----:R0:W1:Y:S02]  /*26360*/  SYNCS.PHASECHK.TRANS64.TRYWAIT P0, [R5+URZ+0x19c20], R0 ;  /* 0x019c2000050075a7 */ /* 0x001064000800017f */
[----:B-1----:R-:W-:Y:S05]  /*26370*/  @!P0 NANOSLEEP.SYNCS 0x989680 ;  /* 0x009896800000895d */ /* 0x002fea0003900000 */
[----:B------:R-:W1:Y:S02]  /*26380*/  @!P0 SYNCS.PHASECHK.TRANS64 P0, [R5+URZ+0x19c20], R0 ;  /* 0x019c2000050085a7 */ /* 0x000e64000800007f */
[----:B-1----:R-:W-:Y:S05]  /*26390*/  @!P0 BRA `(.L_x_1623) ;  /* 0xfffffffc00f08947 */ /* 0x002fea000383ffff */
[----:B------:R-:W-:Y:S05]  /*263a0*/  BRA `(.L_x_1744) ;  /* 0xffffffd000947947 */ /* 0x000fea000383ffff */
.L_x_1624:
        /* <DEDUP_REMOVED lines=11> */
.L_x_1746:
[----:B------:R-:W-:Y:S05]  /*26460*/  BSYNC B0 ;  /* 0x0000000000007941 */ /* 0x000fea0003800000 */
.L_x_1745:
[----:B------:R-:W-:Y:S05]  /*26470*/  BRA `(.L_x_1747) ;  /* 0xffffffd0007c7947 */ /* 0x000fea000383ffff */
.L_x_1625:
[----:B------:R-:W-:Y:S01]  /*26480*/  BSSY B0, `(.L_x_1748) ;  /* 0x0000006000007945 */ /* 0x000fe20003800000 */
[----:B------:R-:W-:-:S07]  /*26490*/  IMAD.MOV.U32 R15, RZ, RZ, -0x1 ;  /* 0xffffffffff0f7424 */ /* 0x000fce00078e00ff */
[----:B0-----:R-:W-:Y:S05]  /*264a0*/  WARPSYNC.COLLECTIVE R15, `(.L_x_1749) ;  /* 0x000000000f0c7348 */ /* 0x001fea0003c00000 */
[----:B------:R-:W-:Y:S02]  /*264b0*/  ELECT P6, UR62, PT ;  /* 0x00000000003e782f */ /* 0x000fe400038c0000 */
[----:B------:R-:W-:Y:S01]  /*264c0*/  MOV R14, UR62 ;  /* 0x0000003e000e7c02 */ /* 0x000fe20008000f00 */
[----:B0-----:R-:W-:Y:S10]  /*264d0*/  ENDCOLLECTIVE ;  /* 0x000000000000791b */ /* 0x001ff40003800000 */
.L_x_1749:
[----:B------:R-:W-:Y:S05]  /*264e0*/  BSYNC B0 ;  /* 0x0000000000007941 */ /* 0x000fea0003800000 */
.L_x_1748:
[----:B------:R-:W-:Y:S05]  /*264f0*/  BRA `(.L_x_1750) ;  /* 0xffffffd000707947 */ /* 0x000fea000383ffff */
.L_x_1627:
[----:B0-----:R0:W1:Y:S02]  /*26500*/  SYNCS.PHASECHK.TRANS64.TRYWAIT P1, [R3+URZ+0x19c40], R2 ;  /* 0x019c4002030075a7 */ /* 0x001064000802017f */
[----:B-1----:R-:W-:Y:S05]  /*26510*/  @!P1 NANOSLEEP.SYNCS 0x989680 ;  /* 0x009896800000995d */ /* 0x002fea0003900000 */
[----:B------:R-:W1:Y:S02]  /*26520*/  @!P1 SYNCS.PHASECHK.TRANS64 P1, [R3+URZ+0x19c40], R2 ;  /* 0x019c4002030095a7 */ /* 0x000e64000802007f */
[----:B-1----:R-:W-:Y:S05]  /*26530*/  @!P1 BRA `(.L_x_1627) ;  /* 0xfffffffc00f09947 */ /* 0x002fea000383ffff */
[----:B------:R-:W-:Y:S05]  /*26540*/  BRA `(.L_x_1751) ;  /* 0xffffffd000907947 */ /* 0x000fea000383ffff */
.L_x_1629:
[----:B-1----:R1:W2:Y:S02]  /*26550*/  SYNCS.PHASECHK.TRANS64.TRYWAIT P1, [R5+URZ+0x19c40], R0 ;  /* 0x019c4000050075a7 */ /* 0x0022a4000802017f */
[----:B--2---:R-:W-:Y:S05]  /*26560*/  @!P1 NANOSLEEP.SYNCS 0x989680 ;  /* 0x009896800000995d */ /* 0x004fea0003900000 */
[----:B------:R-:W2:Y:S02]  /*26570*/  @!P1 SYNCS.PHASECHK.TRANS64 P1, [R5+URZ+0x19c40], R0 ;  /* 0x019c4000050095a7 */ /* 0x000ea4000802007f */
[----:B--2---:R-:W-:Y:S05]  /*26580*/  @!P1 BRA `(.L_x_1629) ;  /* 0xfffffffc00f09947 */ /* 0x004fea000383ffff */
[----:B------:R-:W-:Y:S05]  /*26590*/  BRA `(.L_x_1752) ;  /* 0xffffffd0009c7947 */ /* 0x000fea000383ffff */
.L_x_1631:
[----:B--2---:R2:W3:Y:S02]  /*265a0*/  SYNCS.PHASECHK.TRANS64.TRYWAIT P1, [R3+URZ+0x19c60], R2 ;  /* 0x019c6002030075a7 */ /* 0x0044e4000802017f */
[----:B---3--:R-:W-:Y:S05]  /*265b0*/  @!P1 NANOSLEEP.SYNCS 0x989680 ;  /* 0x009896800000995d */ /* 0x008fea0003900000 */
[----:B------:R-:W3:Y:S02]  /*265c0*/  @!P1 SYNCS.PHASECHK.TRANS64 P1, [R3+URZ+0x19c60], R2 ;  /* 0x019c6002030095a7 */ /* 0x000ee4000802007f */
[----:B---3--:R-:W-:Y:S05]  /*265d0*/  @!P1 BRA `(.L_x_1631) ;  /* 0xfffffffc00f09947 */ /* 0x008fea000383ffff */
[----:B------:R-:W-:Y:S05]  /*265e0*/  BRA `(.L_x_1753) ;  /* 0xffffffd000987947 */ /* 0x000fea000383ffff */
.L_x_1633:
[----:B---3--:R3:W4:Y:S02]  /*265f0*/  SYNCS.PHASECHK.TRANS64.TRYWAIT P1, [R5+URZ+0x19c60], R0 ;  /* 0x019c6000050075a7 */ /* 0x008724000802017f */
[----:B----4-:R-:W-:Y:S05]  /*26600*/  @!P1 NANOSLEEP.SYNCS 0x989680 ;  /* 0x009896800000995d */ /* 0x010fea0003900000 */
[----:B------:R-:W4:Y:S02]  /*26610*/  @!P1 SYNCS.PHASECHK.TRANS64 P1, [R5+URZ+0x19c60], R0 ;  /* 0x019c6000050095a7 */ /* 0x000f24000802007f */
[----:B----4-:R-:W-:Y:S05]  /*26620*/  @!P1 BRA `(.L_x_1633) ;  /* 0xfffffffc00f09947 */ /* 0x010fea000383ffff */
[----:B------:R-:W-:Y:S05]  /*26630*/  BRA `(.L_x_1754) ;  /* 0xffffffd000947947 */ /* 0x000fea000383ffff */
.L_x_1635:
[----:B----4-:R4:W0:Y:S02]  /*26640*/  SYNCS.PHASECHK.TRANS64.TRYWAIT P1, [R3+URZ+0x19c80], R2 ;  /* 0x019c8002030075a7 */ /* 0x010824000802017f */
[----:B0-----:R-:W-:Y:S05]  /*26650*/  @!P1 NANOSLEEP.SYNCS 0x989680 ;  /* 0x009896800000995d */ /* 0x001fea0003900000 */
[----:B------:R-:W0:Y:S02]  /*26660*/  @!P1 SYNCS.PHASECHK.TRANS64 P1, [R3+URZ+0x19c80], R2 ;  /* 0x019c8002030095a7 */ /* 0x000e24000802007f */
[----:B0-----:R-:W-:Y:S05]  /*26670*/  @!P1 BRA `(.L_x_1635) ;  /* 0xfffffffc00f09947 */ /* 0x001fea000383ffff */
[----:B------:R-:W-:Y:S05]  /*26680*/  BRA `(.L_x_1755) ;  /* 0xffffffd000907947 */ /* 0x000fea000383ffff */
.L_x_1756:
        /* <DEDUP_REMOVED lines=15> */
.L_x_2583:


//--------------------- .text._ZN7cutlass13device_kernelIN5flash11enable_sm90INS1_16FlashAttnFwdSm90INS1_25CollectiveMainloopFwdSm90ILi2EN4cute5tupleIJNS5_1CILi1EEES8_S8_EEENS6_IJNS7_ILi192EEENS7_ILi128EEENS7_ILi96EEEEEELi96ENS_12float_e4m3_tEfNS_4arch4Sm90ELb1ELb0ELb1ELb0ELb1ELb0ELb0ELb1ELb1ELb1ELb0ELb0EEENS1_21CollectiveEpilogueFwdINS6_IJSA_SC_SB_EEES9_NS_10bfloat16_tESG_Li384ELb0ELb1ELb0ELb1EEENS1_30DynamicPersistentTileSchedulerILi384ELi128ELb0ELb1ELb1EEEEEEEEEvNT_6ParamsE --------------------------
	.section	.text._ZN7cutlass13device_kernelIN5flash11enable_sm90INS1_16FlashAttnFwdSm90INS1_25CollectiveMainloopFwdSm90ILi2EN4cute5tupleIJNS5_1CILi1EEES8_S8_EEENS6_IJNS7_ILi192EEENS7_ILi128EEENS7_ILi96EEEEEELi96ENS_12float_e4m3_tEfNS_4arch4Sm90ELb1ELb0ELb1ELb0ELb1ELb0ELb0ELb1ELb1ELb1ELb0ELb0EEENS1_21CollectiveEpilogueFwdINS6_IJSA_SC_SB_EEES9_NS_10bfloat16_tESG_Li384ELb0ELb1ELb0ELb1EEENS1_30DynamicPersistentTileSchedulerILi384ELi128ELb0ELb1ELb1EEEEEEEEEvNT_6ParamsE,"ax",@progbits
	.align	128
.text._ZN7cutlass13device_kernelIN5flash11enable_sm90INS1_16FlashAttnFwdSm90INS1_25CollectiveMainloopFwdSm90ILi2EN4cute5tupleIJNS5_1CILi1EEES8_S8_EEENS6_IJNS7_ILi192EEENS7_ILi128EEENS7_ILi96EEEEEELi96ENS_12float_e4m3_tEfNS_4arch4Sm90ELb1ELb0ELb1ELb0ELb1ELb0ELb0ELb1ELb1ELb1ELb0ELb0EEENS1_21CollectiveEpilogueFwdINS6_IJSA_SC_SB_EEES9_NS_10bfloat16_tESG_Li384ELb0ELb1ELb0ELb1EEENS1_30DynamicPersistentTileSchedulerILi384ELi128ELb0ELb1ELb1EEEEEEEEEvNT_6ParamsE:
        .type           _ZN7cutlass13device_kernelIN5flash11enable_sm90INS1_16FlashAttnFwdSm90INS1_25CollectiveMainloopFwdSm90ILi2EN4cute5tupleIJNS5_1CILi1EEES8_S8_EEENS6_IJNS7_ILi192EEENS7_ILi128EEENS7_ILi96EEEEEELi96ENS_12float_e4m3_tEfNS_4arch4Sm90ELb1ELb0ELb1ELb0ELb1ELb0ELb0ELb1ELb1ELb1ELb0ELb0EEENS1_21CollectiveEpilogueFwdINS6_IJSA_SC_SB_EEES9_NS_10bfloat16_tESG_Li384ELb0ELb1ELb0ELb1EEENS1_30DynamicPersistentTileSchedulerILi384ELi128ELb0ELb1ELb1EEEEEEEEEvNT_6ParamsE,@function
        .size           _ZN7cutlass13device_kernelIN5flash11enable_sm90INS1_16FlashAttnFwdSm90INS1_25CollectiveMainloopFwdSm90ILi2EN4cute5tupleIJNS5_1CILi1EEES8_S8_EEENS6_IJNS7_ILi192EEENS7_ILi128EEENS7_ILi96EEEEEELi96ENS_12float_e4m3_tEfNS_4arch4Sm90ELb1ELb0ELb1ELb0ELb1ELb0ELb0ELb1ELb1ELb1ELb0ELb0EEENS1_21CollectiveEpilogueFwdINS6_IJSA_SC_SB_EEES9_NS_10bfloat16_tESG_Li384ELb0ELb1ELb0ELb1EEENS1_30DynamicPersistentTileSchedulerILi384ELi128ELb0ELb1ELb1EEEEEEEEEvNT_6ParamsE,(.L_x_2584 - _ZN7cutlass13device_kernelIN5flash11enable_sm90INS1_16FlashAttnFwdSm90INS1_25CollectiveMainloopFwdSm90ILi2EN4cute5tupleIJNS5_1CILi1EEES8_S8_EEENS6_IJNS7_ILi192EEENS7_ILi128EEENS7_ILi96EEEEEELi96ENS_12float_e4m3_tEfNS_4arch4Sm90ELb1ELb0ELb1ELb0ELb1ELb0ELb0ELb1ELb1ELb1ELb0ELb0EEENS1_21CollectiveEpilogueFwdINS6_IJSA_SC_SB_EEES9_NS_10bfloat16_tESG_Li384ELb0ELb1ELb0ELb1EEENS1_30DynamicPersistentTileSchedulerILi384ELi128ELb0ELb1ELb1EEEEEEEEEvNT_6ParamsE)
        .other          _ZN7cutlass13device_kernelIN5flash11enable_sm90INS1_16FlashAttnFwdSm90INS1_25CollectiveMainloopFwdSm90ILi2EN4cute5tupleIJNS5_1CILi1EEES8_S8_EEENS6_IJNS7_ILi192EEENS7_ILi128EEENS7_ILi96EEEEEELi96ENS_12float_e4m3_tEfNS_4arch4Sm90ELb1ELb0ELb1ELb0ELb1ELb0ELb0ELb1ELb1ELb1ELb0ELb0EEENS1_21CollectiveEpilogueFwdINS6_IJSA_SC_SB_EEES9_NS_10bfloat16_tESG_Li384ELb0ELb1ELb0ELb1EEENS1_30DynamicPersistentTileSchedulerILi384ELi128ELb0ELb1ELb1EEEEEEEEEvNT_6ParamsE,@"STO_CUDA_ENTRY STV_DEFAULT"
_ZN7cutlass13device_kernelIN5flash11enable_sm90INS1_16FlashAttnFwdSm90INS1_25CollectiveMainloopFwdSm90ILi2EN4cute5tupleIJNS5_1CILi1EEES8_S8_EEENS6_IJNS7_ILi192EEENS7_ILi128EEENS7_ILi96EEEEEELi96ENS_12float_e4m3_tEfNS_4arch4Sm90ELb1ELb0ELb1ELb0ELb1ELb0ELb0ELb1ELb1ELb1ELb0ELb0EEENS1_21CollectiveEpilogueFwdINS6_IJSA_SC_SB_EEES9_NS_10bfloat16_tESG_Li384ELb0ELb1ELb0ELb1EEENS1_30DynamicPersistentTileSchedulerILi384ELi128ELb0ELb1ELb1EEEEEEEEEvNT_6ParamsE:
        /* <DEDUP_REMOVED lines=45> */
.L_x_1757:
        /* <DEDUP_REMOVED lines=22> */
.L_x_1758:
        /* <DEDUP_REMOVED lines=18> */
.L_x_1759:
        /* <DEDUP_REMOVED lines=22> */
.L_x_1760:
        /* <DEDUP_REMOVED lines=24> */
.L_x_1761:
        /* <DEDUP_REMOVED lines=9> */
.L_x_1763:
        /* <DEDUP_REMOVED lines=20> */
[CC--:B------:R-:W-:Y:S02]  /*0a00*/  LEA.HI R3, R0.reuse, R11.reuse, RZ, 0x5 ;  /* 0x0000000b00037211 */ /* 0x0c0fe400078f28ff */
        /* <DEDUP_REMOVED lines=41> */
.L_x_1812:
        /* <DEDUP_REMOVED lines=12> */
[----:B012345:R-:W-:Y:S05]  /*0d60*/  @!P0 BRA `(.L_x_1764) ;  /* 0x0000000000208947 */ /* 0x03ffea0003800000 */
        /* <DEDUP_REMOVED lines=8> */
.L_x_1764:
[----:B------:R-:W-:Y:S01]  /*0df0*/  ULDC UR7, c[0x0][0xc54] ;  /* 0x0003150000077ab9 */ /* 0x000fe20000000800 */
[----:B------:R-:W-:Y:S01]  /*0e00*/  UMOV UR6, UR9 ;  /* 0x0000000900067c82 */ /* 0x000fe20008000000 */
[----:B------:R-:W-:-:S11]  /*0e10*/  UISETP.NE.AND UP0, UPT, UR7, 0x1, UPT ;  /* 0x000000010700788c */ /* 0x000fd6000bf05270 */
[----:B------:R-:W-:Y:S02]  /*0e20*/  @UP0 ULDC.64 UR10, c[0x0][0xc58] ;  /* 0x00031600000a0ab9 */ /* 0x000fe40000000a00 */
[----:B------:R-:W-:-:S04]  /*0e30*/  UIMAD.WIDE.U32 UR4, UR9, UR10, URZ ;  /* 0x0000000a090472a5 */ /* 0x000fc8000f8e003f */
[----:B------:R-:W-:-:S04]  /*0e40*/  @UP0 USHF.R.U32.HI UR6, URZ, UR11, UR5 ;  /* 0x0000000b3f060299 */ /* 0x000fc80008011605 */
[----:B------:R-:W-:-:S12]  /*0e50*/  UIMAD UR4, UR6, UR7, URZ ;  /* 0x00000007060472a4 */ /* 0x000fd8000f8e023f */
.L_x_1765:
[----:B------:R-:W-:Y:S01]  /*0e60*/  ULDC.64 UR10, c[0x0][0x418] ;  /* 0x00010600000a7ab9 */ /* 0x000fe20000000a00 */
[----:B------:R-:W-:Y:S01]  /*0e70*/  ULOP3.LUT UR6, URZ, UR6, URZ, 0x33, !UPT ;  /* 0x000000063f067292 */ /* 0x000fe2000f8e333f */
[----:B------:R-:W-:Y:S01]  /*0e80*/  PLOP3.LUT P0, PT, PT, PT, PT, 0x80, 0x0 ;  /* 0x000000000000781c */ /* 0x000fe20003f0f070 */
[----:B------:R-:W-:Y:S01]  /*0e90*/  UISETP.NE.U32.AND UP0, UPT, UR10, URZ, UPT ;  /* 0x0000003f0a00728c */ /* 0x000fe2000bf05070 */
[----:B------:R-:W-:Y:S01]  /*0ea0*/  IMAD.MOV.U32 R2, RZ, RZ, RZ ;  /* 0x000000ffff027224 */ /* 0x000fe200078e00ff */
[----:B------:R-:W-:Y:S01]  /*0eb0*/  ULDC UR5, c[0x0][0xc3c] ;  /* 0x00030f0000057ab9 */ /* 0x000fe20000000800 */
[----:B------:R-:W-:Y:S01]  /*0ec0*/  UIADD3 UR4, UR9, -UR4, URZ ;  /* 0x8000000409047290 */ /* 0x000fe2000fffe03f */
[----:B------:R-:W-:Y:S01]  /*0ed0*/  IMAD.MOV.U32 R0, RZ, RZ, RZ ;  /* 0x000000ffff007224 */ /* 0x000fe200078e00ff */
[----:B------:R-:W-:Y:S01]  /*0ee0*/  UISETP.NE.AND.EX UP0, UPT, UR11, URZ, UPT, UP0 ;  /* 0x0000003f0b00728c */ /* 0x000fe2000bf05300 */
[----:B------:R-:W-:Y:S01]  /*0ef0*/  CS2R R134, SRZ ;  /* 0x0000000000867805 */ /* 0x000fe2000001ff00 */
[----:B------:R-:W-:Y:S01]  /*0f00*/  UIADD3 UR6, UR6, UR5, URZ ;  /* 0x0000000506067290 */ /* 0x000fe2000fffe03f */
[----:B------:R-:W-:Y:S01]  /*0f10*/  CS2R R6, SRZ ;  /* 0x0000000000067805 */ /* 0x000fe2000001ff00 */
[----:B------:R-:W-:Y:S01]  /*0f20*/  ULDC UR11, c[0x0][0x448] ;  /* 0x00011200000b7ab9 */ /* 0x000fe20000000800 */
[----:B------:R-:W-:Y:S01]  /*0f30*/  ULDC UR10, c[0x0][0xc54] ;  /* 0x00031500000a7ab9 */ /* 0x000fe20000000800 */
[----:B------:R-:W-:Y:S01]  /*0f40*/  UISETP.NE.AND UP2, UPT, UR11, 0x1, UPT ;  /* 0x000000010b00788c */ /* 0x000fe2000bf45270 */
[----:B------:R-:W-:Y:S01]  /*0f50*/  CS2R R132, SRZ ;  /* 0x0000000000847805 */ /* 0x000fe2000001ff00 */
[----:B------:R-:W-:Y:S01]  /*0f60*/  UIMAD UR41, UR6, 0xc0, URZ ;  /* 0x000000c0062978a4 */ /* 0x000fe2000f8e023f */
[----:B------:R-:W-:Y:S01]  /*0f70*/  CS2R R8, SRZ ;  /* 0x0000000000087805 */ /* 0x000fe2000001ff00 */
[----:B------:R-:W-:Y:S01]  /*0f80*/  UIMAD UR10, UR8, UR10, UR4 ;  /* 0x0000000a080a72a4 */ /* 0x000fe2000f8e0204 */
[----:B------:R-:W-:Y:S01]  /*0f90*/  CS2R R126, SRZ ;  /* 0x00000000007e7805 */ /* 0x000fe2000001ff00 */
[----:B------:R-:W-:Y:S01]  /*0fa0*/  UIADD3 UR6, UR41, 0xbf, URZ ;  /* 0x000000bf29067890 */ /* 0x000fe2000fffe03f */
[----:B------:R-:W-:Y:S01]  /*0fb0*/  CS2R R10, SRZ ;  /* 0x00000000000a7805 */ /* 0x000fe2000001ff00 */
[----:B------:R-:W-:Y:S01]  /*0fc0*/  ULDC UR42, c[0x0][0x424] ;  /* 0x00010900002a7ab9 */ /* 0x000fe20000000800 */
[----:B------:R-:W-:Y:S01]  /*0fd0*/  ULDC UR7, c[0x0][0x288] ;  /* 0x0000a20000077ab9 */ /* 0x000fe20000000800 */
[----:B------:R-:W-:Y:S01]  /*0fe0*/  USEL UR42, UR42, 0x1, UP0 ;  /* 0x000000012a2a7887 */ /* 0x000fe20008000000 */
[----:B------:R-:W-:Y:S01]  /*0ff0*/  CS2R R124, SRZ ;  /* 0x00000000007c7805 */ /* 0x000fe2000001ff00 */
[----:B------:R-:W-:Y:S01]  /*1000*/  @UP2 ULDC UR4, c[0x0][0x44c] ;  /* 0x0001130000042ab9 */ /* 0x000fe20000000800 */
[----:B------:R-:W-:Y:S01]  /*1010*/  UIADD3 UR7, -UR7, 0x80, URZ ;  /* 0x0000008007077890 */ /* 0x000fe2000fffe13f */
[----:B------:R-:W-:Y:S01]  /*1020*/  CS2R R12, SRZ ;  /* 0x00000000000c7805 */ /* 0x000fe2000001ff00 */
[----:B------:R-:W-:Y:S01]  /*1030*/  UIMAD.WIDE.U32 UR4, UR6, UR4, URZ ;  /* 0x00000004060472a5 */ /* 0x000fe2000f8e003f */
[----:B------:R-:W-:Y:S01]  /*1040*/  CS2R R118, SRZ ;  /* 0x0000000000767805 */ /* 0x000fe2000001ff00 */
[----:B------:R-:W-:Y:S01]  /*1050*/  ULDC UR9, c[0x0][0x2f0] ;  /* 0x0000bc0000097ab9 */ /* 0x000fe20000000800 */
[----:B------:R-:W-:Y:S01]  /*1060*/  @UP2 ULDC UR11, c[0x0][0x450] ;  /* 0x00011400000b2ab9 */ /* 0x000fe20000000800 */
[----:B------:R-:W-:Y:S01]  /*1070*/  UIMAD UR7, UR42, UR9, UR7 ;  /* 0x000000092a0772a4 */ /* 0x000fe2000f8e0207 */
[----:B------:R-:W-:Y:S01]  /*1080*/  CS2R R14, SRZ ;  /* 0x00000000000e7805 */ /* 0x000fe2000001ff00 */
[----:B------:R-:W-:Y:S01]  /*1090*/  @UP2 USHF.R.U32.HI UR6, URZ, UR11, UR5 ;  /* 0x0000000b3f062299 */ /* 0x000fe20008011605 */
[----:B------:R-:W-:Y:S01]  /*10a0*/  CS2R R116, SRZ ;  /* 0x0000000000747805 */ /* 0x000fe2000001ff00 */
[----:B------:R-:W-:Y:S01]  /*10b0*/  UIMAD UR4, UR42, UR9, 0x7f ;  /* 0x0000007f2a0474a4 */ /* 0x000fe2000f8e0209 */
[----:B------:R-:W-:Y:S01]  /*10c0*/  CS2R R20, SRZ ;  /* 0x0000000000147805 */ /* 0x000fe2000001ff00 */
[----:B------:R-:W-:Y:S01]  /*10d0*/  UIADD3 UR6, UR7, UR6, URZ ;  /* 0x0000000607067290 */ /* 0x000fe2000fffe03f */
[----:B------:R-:W-:Y:S01]  /*10e0*/  CS2R R110, SRZ ;  /* 0x00000000006e7805 */ /* 0x000fe2000001ff00 */
[----:B------:R-:W-:Y:S01]  /*10f0*/  USHF.R.S32.HI UR5, URZ, 0x1f, UR4 ;  /* 0x0000001f3f057899 */ /* 0x000fe20008011404 */
[----:B------:R-:W-:Y:S01]  /*1100*/  CS2R R24, SRZ ;  /* 0x0000000000187805 */ /* 0x000fe2000001ff00 */
[----:B------:R-:W-:Y:S01]  /*1110*/  USHF.R.S32.HI UR7, URZ, 0x1f, UR6 ;  /* 0x0000001f3f077899 */ /* 0x000fe20008011406 */
[----:B------:R-:W-:Y:S01]  /*1120*/  CS2R R108, SRZ ;  /* 0x00000000006c7805 */ /* 0x000fe2000001ff00 */
[----:B------:R-:W-:Y:S01]  /*1130*/  ULEA.HI UR5, UR5, UR4, URZ, 0x7 ;  /* 0x0000000405057291 */ /* 0x000fe2000f8f383f */
[----:B------:R-:W-:Y:S01]  /*1140*/  CS2R R26, SRZ ;  /* 0x00000000001a7805 */ /* 0x000fe2000001ff00 */
[----:B------:R-:W-:Y:S01]  /*1150*/  ULEA.HI UR7, UR7, UR6, URZ, 0x7 ;  /* 0x0000000607077291 */ /* 0x000fe2000f8f383f */
[----:B------:R-:W-:Y:S01]  /*1160*/  CS2R R102, SRZ ;  /* 0x0000000000667805 */ /* 0x000fe2000001ff00 */
[----:B------:R-:W-:Y:S01]  /*1170*/  USHF.R.S32.HI UR48, URZ, 0x7, UR5 ;  /* 0x000000073f307899 */ /* 0x000fe20008011405 */
[----:B------:R-:W-:Y:S01]  /*1180*/  CS2R R28, SRZ ;  /* 0x00000000001c7805 */ /* 0x000fe2000001ff00 */
[----:B------:R-:W-:Y:S01]  /*1190*/  USHF.R.S32.HI UR7, URZ, 0x7, UR7 ;  /* 0x000000073f077899 */ /* 0x000fe20008011407 */
[----:B------:R-:W-:Y:S01]  /*11a0*/  CS2R R100, SRZ ;  /* 0x0000000000647805 */ /* 0x000fe2000001ff00 */
[----:B------:R-:W-:Y:S01]  /*11b0*/  ULDC UR44, c[0x0][0xc48] ;  /* 0x00031200002c7ab9 */ /* 0x000fe20000000800 */
[----:B------:R-:W-:Y:S01]  /*11c0*/  UMOV UR43, UR10 ;  /* 0x0000000a002b7c82 */ /* 0x000fe20008000000 */
[----:B------:R-:W-:Y:S01]  /*11d0*/  UISETP.LT.AND UP0, UPT, UR48, UR7, UPT ;  /* 0x000000073000728c */ /* 0x000fe2000bf01270 */
[----:B------:R-:W-:Y:S01]  /*11e0*/  CS2R R30, SRZ ;  /* 0x00000000001e7805 */ /* 0x000fe2000001ff00 */
[----:B------:R-:W-:Y:S01]  /*11f0*/  UISETP.NE.AND UP1, UPT, UR44, 0x1, UPT ;  /* 0x000000012c00788c */ /* 0x000fe2000bf25270 */
[----:B------:R-:W-:Y:S01]  /*1200*/  CS2R R94, SRZ ;  /* 0x00000000005e7805 */ /* 0x000fe2000001ff00 */
[----:B------:R-:W-:Y:S01]  /*1210*/  USEL UR48, UR48, UR7, UP0 ;  /* 0x0000000730307287 */ /* 0x000fe20008000000 */
[----:B------:R-:W-:Y:S01]  /*1220*/  CS2R R32, SRZ ;  /* 0x0000000000207805 */ /* 0x000fe2000001ff00 */
[----:B------:R-:W-:Y:S01]  /*1230*/  UP2UR UR47, UPR, URZ, 0x4 ;  /* 0x000000043f2f7883 */ /* 0x000fe20008000000 */
[----:B------:R-:W-:Y:S01]  /*1240*/  CS2R R92, SRZ ;  /* 0x00000000005c7805 */ /* 0x000fe2000001ff00 */
[----:B------:R-:W-:Y:S01]  /*1250*/  UISETP.GE.AND UP0, UPT, UR48, 0x1, UPT ;  /* 0x000000013000788c */ /* 0x000fe2000bf06270 */
[----:B------:R-:W-:-:S04]  /*1260*/  CS2R R34, SRZ ;  /* 0x0000000000227805 */ /* 0x000fc8000001ff00 */
[----:B------:R-:W-:Y:S01]  /*1270*/  @UP1 ULDC UR8, c[0x0][0xc4c] ;  /* 0x0003130000081ab9 */ /* 0x000fe20000000800 */
[----:B------:R-:W-:Y:S01]  /*1280*/  PLOP3.LUT P1, PT, PT, PT, UP0, 0x80, 0x0 ;  /* 0x000000000000781c */ /* 0x000fe20003f2f008 */
[----:B------:R-:W-:Y:S01]  /*1290*/  UIMAD.WIDE.U32 UR4, UR10, UR8, URZ ;  /* 0x000000080a0472a5 */ /* 0x000fe2000f8e003f */
[----:B------:R-:W-:-:S03]  /*12a0*/  @UP1 ULDC UR6, c[0x0][0xc50] ;  /* 0x0003140000061ab9 */ /* 0x000fc60000000800 */
[----:B------:R-:W-:-:S04]  /*12b0*/  @UP1 USHF.R.U32.HI UR43, URZ, UR6, UR5 ;  /* 0x000000063f2b1299 */ /* 0x000fc80008011605 */
[----:B------:R-:W-:-:S04]  /*12c0*/  UIADD3 UR4, -UR43, URZ, URZ ;  /* 0x0000003f2b047290 */ /* 0x000fc8000fffe13f */
[----:B------:R-:W-:Y:S01]  /*12d0*/  UIMAD UR44, UR44, UR4, UR10 ;  /* 0x000000042c2c72a4 */ /* 0x000fe2000f8e020a */
[----:B------:R-:W-:Y:S11]  /*12e0*/  @!P1 BRA `(.L_x_1766) ;  /* 0x0000008800809947 */ /* 0x000ff60003800000 */
        /* <DEDUP_REMOVED lines=31> */
.L_x_1767:
        /* <DEDUP_REMOVED lines=56> */
.L_x_1898:
[----:B------:R-:W-:Y:S05]  /*1860*/  @!P0 BRA `(.L_x_1769) ;  /* 0x0000000000048947 */ /* 0x000fea0003800000 */
[----:B------:R-:W-:Y:S01]  /*1870*/  BPT.TRAP 0x1 ;  /* 0x000000040000795c */ /* 0x000fe20000300000 */
.L_x_1769:
[----:B------:R-:W-:Y:S02]  /*1880*/  IMAD.U32 R2, RZ, RZ, UR38 ;  /* 0x00000026ff027e24 */ /* 0x000fe4000f8e00ff */
[----:B0-----:R-:W-:-:S03]  /*1890*/  IMAD.U32 R3, RZ, RZ, UR37 ;  /* 0x00000025ff037e24 */ /* 0x001fc6000f8e00ff */
[----:B------:R-:W-:Y:S02]  /*18a0*/  LEA R2, R2, UR46, 0x3 ;  /* 0x0000002e02027c11 */ /* 0x000fe4000f8e18ff */
[----:B------:R-:W-:-:S04]  /*18b0*/  SHF.L.U32 R3, R3, 0x1f, RZ ;  /* 0x0000001f03037819 */ /* 0x000fc800000006ff */
[----:B------:R0:W1:Y:S01]  /*18c0*/  SYNCS.PHASECHK.TRANS64.TRYWAIT P1, [R2+URZ+0x19c30], R3 ;  /* 0x019c3003020075a7 */ /* 0x000062000802017f */
[----:B------:R-:W-:Y:S05]  /*18d0*/  @!P0 BRA `(.L_x_1770) ;  /* 0x0000000000048947 */ /* 0x000fea0003800000 */
[----:B------:R-:W-:Y:S01]  /*18e0*/  BPT.TRAP 0x1 ;  /* 0x000000040000795c */ /* 0x000fe20000300000 */
.L_x_1770:
[----:B-1----:R-:W-:Y:S05]  /*18f0*/  @P1 BRA `(.L_x_1771) ;  /* 0x0000000000081947 */ /* 0x002fea0003800000 */
[----:B------:R-:W1:Y:S02]  /*1900*/  SYNCS.PHASECHK.TRANS64.TRYWAIT P1, [R2+URZ+0x19c30], R3 ;  /* 0x019c3003020075a7 */ /* 0x000e64000802017f */
[----:B-1----:R-:W-:Y:S05]  /*1910*/  @!P1 BRA `(.L_x_1772) ;  /* 0x000000e400989947 */ /* 0x002fea0003800000 */
.L_x_1771:
        /* <DEDUP_REMOVED lines=28> */
.L_x_1773:
[----:B------:R-:W-:Y:S01]  /*1ae0*/  UISETP.NE.AND UP0, UPT, UR47, URZ, UPT ;  /* 0x0000003f2f00728c */ /* 0x000fe2000bf05270 */
[----:B------:R-:W-:Y:S02]  /*1af0*/  VIADD R12, R17, UR41 ;  /* 0x00000029110c7c36 */ /* 0x000fe40008000000 */
[C---:B------:R-:W-:Y:S01]  /*1b00*/  FMUL.FTZ R46, R0.reuse, R46 ;  /* 0x0000002e002e7220 */ /* 0x040fe20000410000 */
[----:B------:R-:W-:Y:S01]  /*1b10*/  ULDC UR11, c[0x0][0x2f0] ;  /* 0x0000bc00000b7ab9 */ /* 0x000fe20000000800 */
[C---:B------:R-:W-:Y:S01]  /*1b20*/  FMUL.FTZ R101, R0.reuse, R26 ;  /* 0x0000001a00657220 */ /* 0x040fe20000410000 */
[----:B------:R-:W-:Y:S01]  /*1b30*/  FMUL.FTZ R99, R0, R27 ;  /* 0x0000001b00637220 */ /* 0x000fe20000410000 */
[----:B------:R-:W-:Y:S01]  /*1b40*/  PLOP3.LUT P1, PT, PT, PT, UP0, 0x80, 0x0 ;  /* 0x000000000000781c */ /* 0x000fe20003f2f008 */
[----:B------:R2:W-:Y:S01]  /*1b50*/  MUFU.TANH R6, R46 ;  /* 0x0000002e00067308 */ /* 0x0005e20000002400 */
[----:B------:R-:W-:Y:S01]  /*1b60*/  PLOP3.LUT P2, PT, PT, PT, UP0, 0x80, 0x0 ;  /* 0x000000000000781c */ /* 0x000fe20003f4f008 */
[----:B------:R-:W-:-:S02]  /*1b70*/  IMAD.U32 R11, RZ, RZ, UR11 ;  /* 0x0000000bff0b7e24 */ /* 0x000fc4000f8e00ff */
[C---:B------:R-:W-:Y:S01]  /*1b80*/  FMUL.FTZ R30, R0.reuse, R30 ;  /* 0x0000001e001e7220 */ /* 0x040fe20000410000 */
[----:B------:R-:W-:Y:S01]  /*1b90*/  @UP0 ULDC UR6, c[0x0][0x44c] ;  /* 0x0001130000060ab9 */ /* 0x000fe20000000800 */
[----:B------:R-:W-:Y:S01]  /*1ba0*/  ULDC UR14, c[0x0][0x288] ;  /* 0x0000a200000e7ab9 */ /* 0x000fe20000000800 */
[C---:B------:R-:W-:Y:S01]  /*1bb0*/  FMUL.FTZ R31, R0.reuse, R31 ;  /* 0x0000001f001f7220 */ /* 0x040fe20000410000 */
[C---:B------:R-:W-:Y:S01]  /*1bc0*/  FMUL.FTZ R34, R0.reuse, R34 ;  /* 0x0000002200227220 */ /* 0x040fe20000410000 */
[----:B------:R-:W3:Y:S01]  /*1bd0*/  MUFU.TANH R101, R101 ;  /* 0x0000006500657308 */ /* 0x000ee20000002400 */
[C---:B------:R-:W-:Y:S01]  /*1be0*/  FMUL.FTZ R35, R0.reuse, R35 ;  /* 0x0000002300237220 */ /* 0x040fe20000410000 */
[C---:B------:R-:W-:Y:S01]  /*1bf0*/  FMUL.FTZ R38, R0.reuse, R38 ;  /* 0x0000002600267220 */ /* 0x040fe20000410000 */
[----:B------:R-:W-:Y:S01]  /*1c00*/  FMUL.FTZ R39, R0, R39 ;  /* 0x0000002700277220 */ /* 0x000fe20000410000 */
[----:B01----:R-:W-:Y:S01]  /*1c10*/  @P1 IMAD.HI.U32 R3, R12, UR6, RZ ;  /* 0x000000060c031c27 */ /* 0x003fe2000f8e00ff */
[----:B------:R-:W-:-:S03]  /*1c20*/  @UP0 ULDC UR6, c[0x0][0x450] ;  /* 0x0001140000060ab9 */ /* 0x000fc60000000800 */
[C---:B------:R-:W-:Y:S01]  /*1c30*/  FMUL.FTZ R42, R0.reuse, R42 ;  /* 0x0000002a002a7220 */ /* 0x040fe20000410000 */
[C---:B------:R-:W-:Y:S01]  /*1c40*/  FMUL.FTZ R43, R0.reuse, R43 ;  /* 0x0000002b002b7220 */ /* 0x040fe20000410000 */
[----:B------:R-:W0:Y:S01]  /*1c50*/  MUFU.TANH R99, R99 ;  /* 0x0000006300637308 */ /* 0x000e220000002400 */
[----:B------:R-:W-:Y:S01]  /*1c60*/  @P2 SHF.R.U32.HI R12, RZ, UR6, R3 ;  /* 0x00000006ff0c2c19 */ /* 0x000fe20008011603 */
[----:B------:R-:W-:Y:S01]  /*1c70*/  UMOV UR6, 0xffffff80 ;  /* 0xffffff8000067882 */ /* 0x000fe20000000000 */
[C---:B------:R-:W-:Y:S01]  /*1c80*/  FMUL.FTZ R47, R0.reuse, R47 ;  /* 0x0000002f002f7220 */ /* 0x040fe20000410000 */
[----:B------:R-:W-:Y:S01]  /*1c90*/  UIMAD UR6, UR48, UR6, 0x80 ;  /* 0x00000080300674a4 */ /* 0x000fe2000f8e0206 */
[C---:B------:R-:W-:Y:S01]  /*1ca0*/  FMUL.FTZ R50, R0.reuse, R50 ;  /* 0x0000003200327220 */ /* 0x040fe20000410000 */
[----:B------:R-:W1:Y:S01]  /*1cb0*/  SHFL.IDX PT, R3, R12, 0x1, 0x1c1f ;  /* 0x003c1f000c037f89 */ /* 0x000e6200000e0000 */
[C---:B------:R-:W-:Y:S01]  /*1cc0*/  FMUL.FTZ R63, R0.reuse, R63 ;  /* 0x0000003f003f7220 */ /* 0x040fe20000410000 */
[----:B------:R-:W-:Y:S01]  /*1cd0*/  UIADD3 UR7, UR6, 0x1, URZ ;  /* 0x0000000106077890 */ /* 0x000fe2000fffe03f */
[----:B------:R4:W5:Y:S01]  /*1ce0*/  MUFU.TANH R97, R30 ;  /* 0x0000001e00617308 */ /* 0x0009620000002400 */
[----:B------:R-:W-:Y:S01]  /*1cf0*/  UIMAD UR6, UR42, UR11, UR6 ;  /* 0x0000000b2a0672a4 */ /* 0x000fe2000f8e0206 */
[C---:B------:R-:W-:Y:S01]  /*1d00*/  FMUL.FTZ R51, R0.reuse, R51 ;  /* 0x0000003300337220 */ /* 0x040fe20000410000 */
[C---:B------:R-:W-:Y:S01]  /*1d10*/  FMUL.FTZ R59, R0.reuse, R59 ;  /* 0x0000003b003b7220 */ /* 0x040fe20000410000 */
[----:B------:R-:W-:Y:S01]  /*1d20*/  FMUL.FTZ R54, R0, R54 ;  /* 0x0000003600367220 */ /* 0x000fe20000410000 */
[----:B------:R-:W-:-:S02]  /*1d30*/  IMAD.U32 R9, RZ, RZ, UR7 ;  /* 0x00000007ff097e24 */ /* 0x000fc4000f8e00ff */
[----:B------:R-:W-:Y:S01]  /*1d40*/  FMUL.FTZ R20, R0, R29 ;  /* 0x0000001d00147220 */ /* 0x000fe20000410000 */
[----:B------:R-:W-:Y:S01]  /*1d50*/  IMAD.U32 R13, RZ, RZ, UR6 ;  /* 0x00000006ff0d7e24 */ /* 0x000fe2000f8e00ff */
[----:B------:R3:W5:Y:S01]  /*1d60*/  MUFU.TANH R95, R31 ;  /* 0x0000001f005f7308 */ /* 0x0007620000002400 */
[----:B--2---:R-:W-:Y:S02]  /*1d70*/  IMAD R46, R16, -0x2, R9 ;  /* 0xfffffffe102e7824 */ /* 0x004fe400078e0209 */
[----:B----4-:R-:W-:Y:S01]  /*1d80*/  FMUL.FTZ R30, R0, R37 ;  /* 0x00000025001e7220 */ /* 0x010fe20000410000 */
[----:B------:R-:W-:Y:S02]  /*1d90*/  IMAD R13, R16, -0x2, R13 ;  /* 0xfffffffe100d7824 */ /* 0x000fe400078e020d */
[C---:B------:R-:W-:Y:S01]  /*1da0*/  FMUL.FTZ R29, R0.reuse, R36 ;  /* 0x00000024001d7220 */ /* 0x040fe20000410000 */
[----:B------:R-:W-:Y:S02]  /*1db0*/  IMAD R46, R11, UR42, R46 ;  /* 0x0000002a0b2e7c24 */ /* 0x000fe4000f8e022e */
[C---:B------:R-:W-:Y:S01]  /*1dc0*/  FMUL.FTZ R36, R0.reuse, R49 ;  /* 0x0000003100247220 */ /* 0x040fe20000410000 */
[C---:B------:R-:W-:Y:S01]  /*1dd0*/  FMUL.FTZ R55, R0.reuse, R55 ;  /* 0x0000003700377220 */ /* 0x040fe20000410000 */
[----:B------:R2:W4:Y:S01]  /*1de0*/  MUFU.TANH R93, R34 ;  /* 0x00000022005d7308 */ /* 0x0005220000002400 */
[C---:B------:R-:W-:Y:S01]  /*1df0*/  FMUL.FTZ R58, R0.reuse, R58 ;  /* 0x0000003a003a7220 */ /* 0x040fe20000410000 */
[C---:B------:R-:W-:Y:S01]  /*1e00*/  FMUL.FTZ R62, R0.reuse, R62 ;  /* 0x0000003e003e7220 */ /* 0x040fe20000410000 */
[C---:B---3--:R-:W-:Y:S01]  /*1e10*/  FMUL.FTZ R31, R0.reuse, R41 ;  /* 0x00000029001f7220 */ /* 0x048fe20000410000 */
[C---:B------:R-:W-:Y:S01]  /*1e20*/  FMUL.FTZ R66, R0.reuse, R66 ;  /* 0x0000004200427220 */ /* 0x040fe20000410000 */
[----:B-1----:R-:W-:Y:S01]  /*1e30*/  IADD3 R8, R3, -UR14, R46 ;  /* 0x8000000e03087c10 */ /* 0x002fe2000fffe02e */
[C---:B------:R-:W-:Y:S01]  /*1e40*/  FMUL.FTZ R3, R0.reuse, R67 ;  /* 0x0000004300037220 */ /* 0x040fe20000410000 */
[C---:B------:R-:W-:Y:S01]  /*1e50*/  FMUL.FTZ R70, R0.reuse, R70 ;  /* 0x0000004600467220 */ /* 0x040fe20000410000 */
[----:B------:R-:W1:Y:S01]  /*1e60*/  MUFU.TANH R91, R35 ;  /* 0x00000023005b7308 */ /* 0x000e620000002400 */
[----:B------:R-:W-:Y:S01]  /*1e70*/  VIMNMX R8, R13, R8, PT ;  /* 0x000000080d087248 */ /* 0x000fe20003fe0100 */
[C---:B--2---:R-:W-:Y:S01]  /*1e80*/  FMUL.FTZ R34, R0.reuse, R45 ;  /* 0x0000002d00227220 */ /* 0x044fe20000410000 */
[C---:B------:R-:W-:Y:S01]  /*1e90*/  FMUL.FTZ R15, R0.reuse, R25 ;  /* 0x00000019000f7220 */ /* 0x040fe20000410000 */
[----:B------:R-:W-:Y:S01]  /*1ea0*/  FMUL.FTZ R71, R0, R71 ;  /* 0x0000004700477220 */ /* 0x000fe20000410000 */
[----:B------:R-:W-:Y:S01]  /*1eb0*/  ISETP.GT.AND P1, PT, R8, RZ, PT ;  /* 0x000000ff0800720c */ /* 0x000fe20003f24270 */
[----:B------:R-:W-:Y:S01]  /*1ec0*/  FMUL.FTZ R74, R0, R74 ;  /* 0x0000004a004a7220 */ /* 0x000fe20000410000 */
[C---:B------:R-:W-:Y:S01]  /*1ed0*/  ISETP.GT.AND P2, PT, R8.reuse, 0x1, PT ;  /* 0x000000010800780c */ /* 0x040fe20003f44270 */
[----:B------:R2:W3:Y:S01]  /*1ee0*/  MUFU.TANH R89, R38 ;  /* 0x0000002600597308 */ /* 0x0004e20000002400 */
[----:B------:R-:W-:Y:S01]  /*1ef0*/  ISETP.GT.AND P3, PT, R8, 0x8, PT ;  /* 0x000000080800780c */ /* 0x000fe20003f64270 */
[C---:B------:R-:W-:Y:S01]  /*1f00*/  FMUL.FTZ R75, R0.reuse, R75 ;  /* 0x0000004b004b7220 */ /* 0x040fe20000410000 */
[----:B------:R-:W-:Y:S01]  /*1f10*/  FSEL R101, R101, -INF , P1 ;  /* 0xff80000065657808 */ /* 0x000fe20000800000 */
[C---:B------:R-:W-:Y:S01]  /*1f20*/  FMUL.FTZ R78, R0.reuse, R78 ;  /* 0x0000004e004e7220 */ /* 0x040fe20000410000 */
[----:B0-----:R-:W-:Y:S01]  /*1f30*/  FSEL R99, R99, -INF , P2 ;  /* 0xff80000063637808 */ /* 0x001fe20001000000 */
[----:B------:R-:W-:Y:S01]  /*1f40*/  FMUL.FTZ R79, R0, R79 ;  /* 0x0000004f004f7220 */ /* 0x000fe20000410000 */
[----:B------:R-:W-:Y:S01]  /*1f50*/  ISETP.GT.AND P1, PT, R8, 0x9, PT ;  /* 0x000000090800780c */ /* 0x000fe20003f24270 */
[----:B------:R-:W0:Y:S01]  /*1f60*/  MUFU.TANH R39, R39 ;  /* 0x0000002700277308 */ /* 0x000e220000002400 */
[----:B-----5:R-:W-:Y:S01]  /*1f70*/  FSEL R97, R97, -INF , P3 ;  /* 0xff80000061617808 */ /* 0x020fe20001800000 */
[C---:B--2---:R-:W-:Y:S01]  /*1f80*/  FMUL.FTZ R38, R0.reuse, R53 ;  /* 0x0000003500267220 */ /* 0x044fe20000410000 */
[----:B------:R-:W-:Y:S01]  /*1f90*/  FMNMX.FTZ R4, R101, R99, !PT ;  /* 0x0000006365047209 */ /* 0x000fe20007810000 */
[----:B------:R-:W-:Y:S01]  /*1fa0*/  FMUL.FTZ R82, R0, R82 ;  /* 0x0000005200527220 */ /* 0x000fe20000410000 */
[----:B------:R-:W-:Y:S01]  /*1fb0*/  ISETP.GT.AND P2, PT, R8, 0x10, PT ;  /* 0x000000100800780c */ /* 0x000fe20003f44270 */
[C---:B------:R-:W-:Y:S01]  /*1fc0*/  FMUL.FTZ R83, R0.reuse, R83 ;  /* 0x0000005300537220 */ /* 0x040fe20000410000 */
[----:B------:R-:W-:Y:S01]  /*1fd0*/  FSEL R95, R95, -INF , P1 ;  /* 0xff8000005f5f7808 */ /* 0x000fe20000800000 */
[----:B------:R2:W5:Y:S01]  /*1fe0*/  MUFU.TANH R5, R42 ;  /* 0x0000002a00057308 */ /* 0x0005620000002400 */
[----:B------:R-:W-:Y:S01]  /*1ff0*/  FMNMX.FTZ R4, R97, R4, !PT ;  /* 0x0000000461047209 */ /* 0x000fe20007810000 */
[----:B------:R-:W-:Y:S01]  /*2000*/  FMUL.FTZ R86, R0, R86 ;  /* 0x0000005600567220 */ /* 0x000fe20000410000 */
[----:B------:R-:W-:Y:S01]  /*2010*/  ISETP.GT.AND P1, PT, R8, 0x11, PT ;  /* 0x000000110800780c */ /* 0x000fe20003f24270 */
[C---:B------:R-:W-:Y:S01]  /*2020*/  FMUL.FTZ R87, R0.reuse, R87 ;  /* 0x0000005700577220 */ /* 0x040fe20000410000 */
[----:B----4-:R-:W-:Y:S01]  /*2030*/  FSEL R93, R93, -INF , P2 ;  /* 0xff8000005d5d7808 */ /* 0x010fe20001000000 */
[----:B------:R-:W-:Y:S01]  /*2040*/  FMUL.FTZ R14, R0, R24 ;  /* 0x00000018000e7220 */ /* 0x000fe20000410000 */
[----:B------:R-:W-:Y:S01]  /*2050*/  FMNMX.FTZ R4, R95, R4, !PT ;  /* 0x000000045f047209 */ /* 0x000fe20007810000 */
[----:B------:R-:W-:Y:S01]  /*2060*/  MUFU.TANH R43, R43 ;  /* 0x0000002b002b7308 */ /* 0x000fe20000002400 */
[----:B------:R-:W-:Y:S01]  /*2070*/  ISETP.GT.AND P2, PT, R8, 0x18, PT ;  /* 0x000000180800780c */ /* 0x000fe20003f44270 */
[C---:B--2---:R-:W-:Y:S01]  /*2080*/  FMUL.FTZ R42, R0.reuse, R57 ;  /* 0x00000039002a7220 */ /* 0x044fe20000410000 */
[----:B-1----:R-:W-:Y:S01]  /*2090*/  FSEL R91, R91, -INF , P1 ;  /* 0xff8000005b5b7808 */ /* 0x002fe20000800000 */
[C---:B------:R-:W-:Y:S01]  /*20a0*/  FMUL.FTZ R24, R0.reuse, R28 ;  /* 0x0000001c00187220 */ /* 0x040fe20000410000 */
[----:B------:R-:W-:Y:S01]  /*20b0*/  FMNMX.FTZ R4, R93, R4, !PT ;  /* 0x000000045d047209 */ /* 0x000fe20007810000 */
[----:B------:R-:W-:Y:S01]  /*20c0*/  FMUL.FTZ R28, R0, R33 ;  /* 0x00000021001c7220 */ /* 0x000fe20000410000 */
[----:B------:R-:W-:Y:S01]  /*20d0*/  ISETP.GT.AND P1, PT, R8, 0x19, PT ;  /* 0x000000190800780c */ /* 0x000fe20003f24270 */
[----:B------:R-:W-:Y:S01]  /*20e0*/  MUFU.TANH R47, R47 ;  /* 0x0000002f002f7308 */ /* 0x000fe20000002400 */
[----:B---3--:R-:W-:Y:S01]  /*20f0*/  FSEL R89, R89, -INF , P2 ;  /* 0xff80000059597808 */ /* 0x008fe20001000000 */
[C---:B------:R-:W-:Y:S01]  /*2100*/  FMUL.FTZ R33, R0.reuse, R44 ;  /* 0x0000002c00217220 */ /* 0x040fe20000410000 */
[----:B------:R-:W-:Y:S01]  /*2110*/  FMNMX.FTZ R4, R91, R4, !PT ;  /* 0x000000045b047209 */ /* 0x000fe20007810000 */
[----:B------:R-:W-:Y:S01]  /*2120*/  FMUL.FTZ R44, R0, R56 ;  /* 0x00000038002c7220 */ /* 0x000fe20000410000 */
[----:B------:R-:W-:Y:S01]  /*2130*/  ISETP.GT.AND P2, PT, R8, 0x20, PT ;  /* 0x000000200800780c */ /* 0x000fe20003f44270 */
[----:B------:R-:W-:Y:S01]  /*2140*/  FMUL.FTZ R56, R0, R61 ;  /* 0x0000003d00387220 */ /* 0x000fe20000410000 */
[----:B0-----:R-:W-:Y:S01]  /*2150*/  FSEL R67, R39, -INF , P1 ;  /* 0xff80000027437808 */ /* 0x001fe20000800000 */
[----:B------:R-:W0:Y:S01]  /*2160*/  MUFU.TANH R50, R50 ;  /* 0x0000003200327308 */ /* 0x000e220000002400 */
[----:B------:R-:W-:Y:S01]  /*2170*/  FMNMX.FTZ R4, R89, R4, !PT ;  /* 0x0000000459047209 */ /* 0x000fe20007810000 */
[----:B------:R-:W-:Y:S01]  /*2180*/  ULDC UR19, c[0x0][0x988] ;  /* 0x0002620000137ab9 */ /* 0x000fe20000000800 */
[----:B------:R-:W-:Y:S01]  /*2190*/  ISETP.GT.AND P1, PT, R8, 0x21, PT ;  /* 0x000000210800780c */ /* 0x000fe20003f24270 */
[----:B------:R-:W-:Y:S01]  /*21a0*/  VIADD R46, R46, -UR14 ;  /* 0x8000000e2e2e7c36 */ /* 0x000fe20008000000 */
[----:B------:R-:W-:Y:S01]  /*21b0*/  FMNMX.FTZ R4, R67, R4, !PT ;  /* 0x0000000443047209 */ /* 0x000fe20007810000 */
[C---:B------:R-:W-:Y:S01]  /*21c0*/  FMUL.FTZ R27, R0.reuse, R32 ;  /* 0x00000020001b7220 */ /* 0x040fe20000410000 */
[C---:B------:R-:W-:Y:S01]  /*21d0*/  FMUL.FTZ R35, R0.reuse, R48 ;  /* 0x0000003000237220 */ /* 0x040fe20000410000 */
[----:B------:R5:W-:Y:S01]  /*21e0*/  MUFU.TANH R37, R63 ;  /* 0x0000003f00257308 */ /* 0x000be20000002400 */
[C---:B------:R-:W-:Y:S01]  /*21f0*/  FMUL.FTZ R32, R0.reuse, R40 ;  /* 0x0000002800207220 */ /* 0x040fe20000410000 */
[----:B------:R-:W-:Y:S01]  /*2200*/  FMUL.FTZ R40, R0, R52 ;  /* 0x0000003400287220 */ /* 0x000fe20000410000 */
[----:B------:R-:W-:Y:S01]  /*2210*/  R2UR UR15, R2 ;  /* 0x00000000020f72ca */ /* 0x000fe200000e0000 */
[----:B------:R-:W-:Y:S01]  /*2220*/  @UP0 ULDC UR6, c[0x0][0x44c] ;  /* 0x0001130000060ab9 */ /* 0x000fe20000000800 */
[----:B------:R-:W-:Y:S01]  /*2230*/  @UP0 ULDC UR17, c[0x0][0x450] ;  /* 0x0001140000110ab9 */ /* 0x000fe20000000800 */
[----:B------:R-:W-:Y:S01]  /*2240*/  UIMAD.WIDE.U32 UR6, UR41, UR6, URZ ;  /* 0x00000006290672a5 */ /* 0x000fe2000f8e003f */
[----:B------:R-:W-:Y:S01]  /*2250*/  CS2R R134, SRZ ;  /* 0x0000000000867805 */ /* 0x000fe2000001ff00 */
[----:B------:R-:W1:Y:S01]  /*2260*/  MUFU.TANH R51, R51 ;  /* 0x0000003300337308 */ /* 0x000e620000002400 */
[----:B-----5:R-:W-:Y:S01]  /*2270*/  FSEL R63, R5, -INF , P2 ;  /* 0xff800000053f7808 */ /* 0x020fe20001000000 */
[----:B------:R-:W-:Y:S01]  /*2280*/  UMOV UR10, UR41 ;  /* 0x00000029000a7c82 */ /* 0x000fe20008000000 */
[----:B------:R-:W-:Y:S01]  /*2290*/  ISETP.GT.AND P2, PT, R8, 0x28, PT ;  /* 0x000000280800780c */ /* 0x000fe20003f44270 */
[----:B------:R-:W-:Y:S01]  /*22a0*/  UIMAD UR11, UR42, UR11, -UR14 ;  /* 0x0000000b2a0b72a4 */ /* 0x000fe2000f8e0a0e */
[----:B------:R-:W-:Y:S01]  /*22b0*/  FMNMX.FTZ R4, R63, R4, !PT ;  /* 0x000000043f047209 */ /* 0x000fe20007810000 */
[----:B------:R-:W-:Y:S01]  /*22c0*/  @UP0 USHF.R.U32.HI UR10, URZ, UR17, UR7 ;  /* 0x000000113f0a0299 */ /* 0x000fe20008011607 */
[----:B------:R-:W-:Y:S01]  /*22d0*/  FSEL R57, R6, -INF , P2 ;  /* 0xff80000006397808 */ /* 0x000fe20001000000 */
[----:B------:R2:W-:Y:S01]  /*22e0*/  MUFU.TANH R9, R59 ;  /* 0x0000003b00097308 */ /* 0x0005e20000002400 */
[----:B------:R-:W-:Y:S01]  /*22f0*/  ISETP.GT.AND P2, PT, R8, 0x30, PT ;  /* 0x000000300800780c */ /* 0x000fe20003f44270 */
[----:B------:R-:W-:Y:S01]  /*2300*/  UIADD3 UR11, UR11, UR10, URZ ;  /* 0x0000000a0b0b7290 */ /* 0x000fe2000fffe03f */
[----:B------:R-:W-:Y:S01]  /*2310*/  CS2R R132, SRZ ;  /* 0x0000000000847805 */ /* 0x000fe2000001ff00 */
[----:B------:R-:W-:Y:S01]  /*2320*/  UIADD3 UR18, UR48, -0x2, URZ ;  /* 0xfffffffe30127890 */ /* 0x000fe2000fffe03f */
[----:B0-----:R-:W-:Y:S01]  /*2330*/  FSEL R53, R50, -INF , P2 ;  /* 0xff80000032357808 */ /* 0x001fe20001000000 */
[----:B------:R-:W-:Y:S01]  /*2340*/  USHF.R.S32.HI UR6, URZ, 0x1f, UR11 ;  /* 0x0000001f3f067899 */ /* 0x000fe2000801140b */
[C---:B------:R-:W-:Y:S01]  /*2350*/  ISETP.GT.AND P2, PT, R8.reuse, 0x38, PT ;  /* 0x000000380800780c */ /* 0x040fe20003f44270 */
[----:B------:R0:W3:Y:S01]  /*2360*/  MUFU.TANH R49, R54 ;  /* 0x0000003600317308 */ /* 0x0000e20000002400 */
[----:B--2---:R-:W-:Y:S01]  /*2370*/  FSEL R59, R43, -INF , P1 ;  /* 0xff8000002b3b7808 */ /* 0x004fe20000800000 */
[----:B------:R-:W-:Y:S01]  /*2380*/  ULEA.HI UR6, UR6, UR11, URZ, 0x7 ;  /* 0x0000000b06067291 */ /* 0x000fe2000f8f383f */
[----:B------:R-:W-:-:S02]  /*2390*/  ISETP.GT.AND P1, PT, R8, 0x29, PT ;  /* 0x000000290800780c */ /* 0x000fc40003f24270 */
[----:B------:R-:W-:Y:S02]  /*23a0*/  CS2R R130, SRZ ;  /* 0x0000000000827805 */ /* 0x000fe4000001ff00 */
[----:B------:R-:W-:Y:S01]  /*23b0*/  FMNMX.FTZ R4, R59, R4, !PT ;  /* 0x000000043b047209 */ /* 0x000fe20007810000 */
[----:B------:R-:W-:Y:S01]  /*23c0*/  USHF.R.S32.HI UR17, URZ, 0x7, UR6 ;  /* 0x000000073f117899 */ /* 0x000fe20008011406 */
[----:B------:R-:W-:Y:S01]  /*23d0*/  CS2R R128, SRZ ;  /* 0x0000000000807805 */ /* 0x000fe2000001ff00 */
[----:B------:R2:W4:Y:S01]  /*23e0*/  MUFU.TANH R7, R55 ;  /* 0x0000003700077308 */ /* 0x0005220000002400 */
[----:B------:R-:W-:Y:S01]  /*23f0*/  FMNMX.FTZ R4, R57, R4, !PT ;  /* 0x0000000439047209 */ /* 0x000fe20007810000 */
[C---:B0-----:R-:W-:Y:S01]  /*2400*/  FMUL.FTZ R54, R0.reuse, R60 ;  /* 0x0000003c00367220 */ /* 0x041fe20000410000 */
[C---:B------:R-:W-:Y:S01]  /*2410*/  FMUL.FTZ R60, R0.reuse, R64 ;  /* 0x00000040003c7220 */ /* 0x040fe20000410000 */
[C---:B------:R-:W-:Y:S01]  /*2420*/  FMUL.FTZ R64, R0.reuse, R68 ;  /* 0x0000004400407220 */ /* 0x040fe20000410000 */
[----:B------:R-:W-:Y:S01]  /*2430*/  FMUL.FTZ R68, R0, R77 ;  /* 0x0000004d00447220 */ /* 0x000fe20000410000 */
[----:B------:R-:W-:Y:S01]  /*2440*/  UISETP.LT.AND UP0, UPT, URZ, UR17, UPT ;  /* 0x000000113f00728c */ /* 0x000fe2000bf01270 */
[----:B------:R-:W0:Y:S01]  /*2450*/  SHFL.IDX PT, R77, R12, RZ, 0x1c1f ;  /* 0x001c1fff0c4d7589 */ /* 0x000e2200000e0000 */
[----:B------:R5:W0:Y:S01]  /*2460*/  MUFU.TANH R45, R58 ;  /* 0x0000003a002d7308 */ /* 0x000a220000002400 */
[----:B--2---:R-:W-:Y:S01]  /*2470*/  FSEL R55, R47, -INF , P1 ;  /* 0xff8000002f377808 */ /* 0x004fe20000800000 */
[----:B------:R-:W-:Y:S01]  /*2480*/  USEL UR17, URZ, UR17, !UP0 ;  /* 0x000000113f117287 */ /* 0x000fe2000c000000 */
[----:B------:R-:W-:Y:S01]  /*2490*/  ISETP.GT.AND P1, PT, R8, 0x31, PT ;  /* 0x000000310800780c */ /* 0x000fe20003f24270 */
[----:B------:R-:W-:Y:S01]  /*24a0*/  UIADD3 UR6, UR15, 0x19c40, URZ ;  /* 0x00019c400f067890 */ /* 0x000fe2000fffe03f */
[----:B------:R-:W-:Y:S01]  /*24b0*/  FMNMX.FTZ R4, R55, R4, !PT ;  /* 0x0000000437047209 */ /* 0x000fe20007810000 */
[----:B------:R-:W-:Y:S01]  /*24c0*/  UISETP.GE.AND UP0, UPT, UR18, UR17, UPT ;  /* 0x000000111200728c */ /* 0x000fe2000bf06270 */
[----:B-1----:R-:W-:Y:S01]  /*24d0*/  FSEL R51, R51, -INF , P1 ;  /* 0xff80000033337808 */ /* 0x002fe20000800000 */
[----:B------:R1:W2:Y:S01]  /*24e0*/  MUFU.TANH R41, R62 ;  /* 0x0000003e00297308 */ /* 0x0002a20000002400 */
[----:B------:R-:W-:Y:S01]  /*24f0*/  FMNMX.FTZ R4, R53, R4, !PT ;  /* 0x0000000435047209 */ /* 0x000fe20007810000 */
[----:B-----5:R-:W-:Y:S01]  /*2500*/  FMUL.FTZ R58, R0, R65 ;  /* 0x00000041003a7220 */ /* 0x020fe20000410000 */
[----:B------:R-:W-:Y:S01]  /*2510*/  ISETP.GT.AND P1, PT, R8, 0x39, PT ;  /* 0x000000390800780c */ /* 0x000fe20003f24270 */
[C---:B------:R-:W-:Y:S01]  /*2520*/  FMUL.FTZ R65, R0.reuse, R73 ;  /* 0x0000004900417220 */ /* 0x040fe20000410000 */
[----:B---3--:R-:W-:Y:S01]  /*2530*/  FSEL R49, R49, -INF , P2 ;  /* 0xff80000031317808 */ /* 0x008fe20001000000 */
[----:B------:R-:W-:Y:S01]  /*2540*/  FMUL.FTZ R73, R0, R84 ;  /* 0x0000005400497220 */ /* 0x000fe20000410000 */
[----:B------:R-:W-:Y:S01]  /*2550*/  FMNMX.FTZ R4, R51, R4, !PT ;  /* 0x0000000433047209 */ /* 0x000fe20007810000 */
[----:B------:R-:W3:Y:S01]  /*2560*/  MUFU.TANH R66, R66 ;  /* 0x0000004200427308 */ /* 0x000ee20000002400 */
[----:B------:R-:W-:Y:S01]  /*2570*/  ISETP.GT.AND P2, PT, R8, 0x40, PT ;  /* 0x000000400800780c */ /* 0x000fe20003f44270 */
[C---:B-1----:R-:W-:Y:S01]  /*2580*/  FMUL.FTZ R62, R0.reuse, R69 ;  /* 0x00000045003e7220 */ /* 0x042fe20000410000 */
[----:B----4-:R-:W-:Y:S01]  /*2590*/  FSEL R47, R7, -INF , P1 ;  /* 0xff800000072f7808 */ /* 0x010fe20000800000 */
[----:B------:R-:W-:Y:S01]  /*25a0*/  FMUL.FTZ R69, R0, R76 ;  /* 0x0000004c00457220 */ /* 0x000fe20000410000 */
[----:B------:R-:W-:Y:S01]  /*25b0*/  FMNMX.FTZ R4, R49, R4, !PT ;  /* 0x0000000431047209 */ /* 0x000fe20007810000 */
[----:B------:R-:W-:Y:S01]  /*25c0*/  UPRMT UR6, UR45, 0x654, UR6 ;  /* 0x000006542d067896 */ /* 0x000fe20008000006 */
[----:B------:R-:W-:Y:S01]  /*25d0*/  ISETP.GT.AND P1, PT, R8, 0x41, PT ;  /* 0x000000410800780c */ /* 0x000fe20003f24270 */
[----:B------:R-:W1:Y:S01]  /*25e0*/  MUFU.TANH R3, R3 ;  /* 0x0000000300037308 */ /* 0x000e620000002400 */
[----:B0-----:R-:W-:-:S02]  /*25f0*/  FSEL R45, R45, -INF , P2 ;  /* 0xff8000002d2d7808 */ /* 0x001fc40001000000 */
[----:B------:R-:W-:Y:S02]  /*2600*/  CS2R R126, SRZ ;  /* 0x00000000007e7805 */ /* 0x000fe4000001ff00 */
[----:B------:R-:W-:Y:S02]  /*2610*/  FMNMX.FTZ R4, R47, R4, !PT ;  /* 0x000000042f047209 */ /* 0x000fe40007810000 */
[----:B------:R-:W-:Y:S02]  /*2620*/  CS2R R124, SRZ ;  /* 0x00000000007c7805 */ /* 0x000fe4000001ff00 */
[C---:B------:R-:W-:Y:S02]  /*2630*/  ISETP.GT.AND P2, PT, R8.reuse, 0x48, PT ;  /* 0x000000480800780c */ /* 0x040fe40003f44270 */
[----:B------:R-:W-:Y:S02]  /*2640*/  CS2R R122, SRZ ;  /* 0x00000000007a7805 */ /* 0x000fe4000001ff00 */
[----:B------:R-:W-:Y:S01]  /*2650*/  FSEL R43, R9, -INF , P1 ;  /* 0xff800000092b7808 */ /* 0x000fe20000800000 */
[----:B------:R0:W4:Y:S01]  /*2660*/  MUFU.TANH R25, R70 ;  /* 0x0000004600197308 */ /* 0x0001220000002400 */
[----:B------:R-:W-:Y:S01]  /*2670*/  FMNMX.FTZ R4, R45, R4, !PT ;  /* 0x000000042d047209 */ /* 0x000fe20007810000 */
[----:B------:R-:W-:Y:S01]  /*2680*/  SYNCS.ARRIVE.TRANS64.RED.A1T0 RZ, [UR6], RZ ;  /* 0x000000ffffff79a7 */ /* 0x000fe20008100406 */
[----:B------:R-:W-:-:S02]  /*2690*/  ISETP.GT.AND P1, PT, R8, 0x49, PT ;  /* 0x000000490800780c */ /* 0x000fc40003f24270 */
[----:B------:R-:W-:Y:S02]  /*26a0*/  CS2R R120, SRZ ;  /* 0x0000000000787805 */ /* 0x000fe4000001ff00 */
[----:B--2---:R-:W-:Y:S02]  /*26b0*/  FSEL R41, R41, -INF , P2 ;  /* 0xff80000029297808 */ /* 0x004fe40001000000 */
[----:B------:R-:W-:Y:S02]  /*26c0*/  CS2R R118, SRZ ;  /* 0x0000000000767805 */ /* 0x000fe4000001ff00 */
[----:B------:R-:W-:Y:S01]  /*26d0*/  FMNMX.FTZ R4, R43, R4, !PT ;  /* 0x000000042b047209 */ /* 0x000fe20007810000 */
[----:B------:R-:W2:Y:S01]  /*26e0*/  MUFU.TANH R10, R71 ;  /* 0x00000047000a7308 */ /* 0x000ea20000002400 */
[----:B------:R-:W-:Y:S01]  /*26f0*/  ISETP.GT.AND P2, PT, R8, 0x50, PT ;  /* 0x000000500800780c */ /* 0x000fe20003f44270 */
[----:B0-----:R-:W-:Y:S01]  /*2700*/  FMUL.FTZ R70, R0, R80 ;  /* 0x0000005000467220 */ /* 0x001fe20000410000 */
[----:B------:R-:W-:-:S02]  /*2710*/  FSEL R37, R37, -INF , P1 ;  /* 0xff80000025257808 */ /* 0x000fc40000800000 */
[----:B------:R-:W-:Y:S02]  /*2720*/  CS2R R116, SRZ ;  /* 0x0000000000747805 */ /* 0x000fe4000001ff00 */
[----:B------:R-:W-:Y:S02]  /*2730*/  FMNMX.FTZ R4, R41, R4, !PT ;  /* 0x0000000429047209 */ /* 0x000fe40007810000 */
[----:B------:R-:W-:Y:S02]  /*2740*/  CS2R R114, SRZ ;  /* 0x0000000000727805 */ /* 0x000fe4000001ff00 */
[----:B------:R-:W-:Y:S01]  /*2750*/  ISETP.GT.AND P1, PT, R8, 0x51, PT ;  /* 0x000000510800780c */ /* 0x000fe20003f24270 */
[----:B------:R0:W5:Y:S01]  /*2760*/  MUFU.TANH R11, R74 ;  /* 0x0000004a000b7308 */ /* 0x0001620000002400 */
[----:B---3--:R-:W-:Y:S01]  /*2770*/  FSEL R39, R66, -INF , P2 ;  /* 0xff80000042277808 */ /* 0x008fe20001000000 */
[C---:B------:R-:W-:Y:S01]  /*2780*/  FMUL.FTZ R66, R0.reuse, R72 ;  /* 0x0000004800427220 */ /* 0x040fe20000410000 */
[----:B------:R-:W-:Y:S01]  /*2790*/  FMNMX.FTZ R4, R37, R4, !PT ;  /* 0x0000000425047209 */ /* 0x000fe20007810000 */
[----:B------:R-:W-:Y:S01]  /*27a0*/  FMUL.FTZ R72, R0, R81 ;  /* 0x0000005100487220 */ /* 0x000fe20000410000 */
[----:B------:R-:W-:-:S02]  /*27b0*/  ISETP.GT.AND P2, PT, R8, 0x58, PT ;  /* 0x000000580800780c */ /* 0x000fc40003f44270 */
[----:B------:R-:W-:Y:S02]  /*27c0*/  CS2R R112, SRZ ;  /* 0x0000000000707805 */ /* 0x000fe4000001ff00 */
[----:B-1----:R-:W-:Y:S01]  /*27d0*/  FSEL R21, R3, -INF , P1 ;  /* 0xff80000003157808 */ /* 0x002fe20000800000 */
[----:B------:R-:W1:Y:S01]  /*27e0*/  MUFU.TANH R75, R75 ;  /* 0x0000004b004b7308 */ /* 0x000e620000002400 */
[----:B------:R-:W-:Y:S01]  /*27f0*/  FMNMX.FTZ R4, R39, R4, !PT ;  /* 0x0000000427047209 */ /* 0x000fe20007810000 */
[----:B0-----:R-:W-:Y:S01]  /*2800*/  FMUL.FTZ R74, R0, R85 ;  /* 0x00000055004a7220 */ /* 0x001fe20000410000 */
[----:B------:R-:W-:Y:S02]  /*2810*/  ISETP.GT.AND P1, PT, R8, 0x59, PT ;  /* 0x000000590800780c */ /* 0x000fe40003f24270 */
[----:B------:R-:W-:Y:S02]  /*2820*/  CS2R R110, SRZ ;  /* 0x00000000006e7805 */ /* 0x000fe4000001ff00 */
[----:B----4-:R-:W-:-:S02]  /*2830*/  FSEL R25, R25, -INF , P2 ;  /* 0xff80000019197808 */ /* 0x010fc40001000000 */
[----:B------:R-:W-:Y:S02]  /*2840*/  CS2R R108, SRZ ;  /* 0x00000000006c7805 */ /* 0x000fe4000001ff00 */
[----:B------:R-:W-:Y:S01]  /*2850*/  FMNMX.FTZ R4, R21, R4, !PT ;  /* 0x0000000415047209 */ /* 0x000fe20007810000 */
[----:B------:R-:W0:Y:S01]  /*2860*/  MUFU.TANH R7, R78 ;  /* 0x0000004e00077308 */ /* 0x000e220000002400 */
[----:B------:R-:W-:Y:S02]  /*2870*/  ISETP.GT.AND P2, PT, R8, 0x60, PT ;  /* 0x000000600800780c */ /* 0x000fe40003f44270 */
[----:B------:R-:W-:Y:S02]  /*2880*/  CS2R R106, SRZ ;  /* 0x00000000006a7805 */ /* 0x000fe4000001ff00 */
[----:B--2---:R-:W-:Y:S02]  /*2890*/  FSEL R10, R10, -INF , P1 ;  /* 0xff8000000a0a7808 */ /* 0x004fe40000800000 */
[----:B------:R-:W-:-:S02]  /*28a0*/  CS2R R104, SRZ ;  /* 0x0000000000687805 */ /* 0x000fc4000001ff00 */
[----:B------:R-:W-:Y:S02]  /*28b0*/  FMNMX.FTZ R3, R25, R4, !PT ;  /* 0x0000000419037209 */ /* 0x000fe40007810000 */
[----:B------:R-:W-:Y:S02]  /*28c0*/  CS2R R102, SRZ ;  /* 0x0000000000667805 */ /* 0x000fe4000001ff00 */
[----:B------:R-:W-:Y:S01]  /*28d0*/  ISETP.GT.AND P1, PT, R8, 0x61, PT ;  /* 0x000000610800780c */ /* 0x000fe20003f24270 */
[----:B------:R-:W2:Y:S01]  /*28e0*/  MUFU.TANH R79, R79 ;  /* 0x0000004f004f7308 */ /* 0x000ea20000002400 */
[----:B-----5:R-:W-:Y:S02]  /*28f0*/  FSEL R11, R11, -INF , P2 ;  /* 0xff8000000b0b7808 */ /* 0x020fe40001000000 */
[----:B------:R-:W-:Y:S02]  /*2900*/  FMNMX.FTZ R4, R10, R3, !PT ;  /* 0x000000030a047209 */ /* 0x000fe40007810000 */
[----:B------:R-:W-:-:S02]  /*2910*/  ISETP.GT.AND P2, PT, R8, 0x68, PT ;  /* 0x000000680800780c */ /* 0x000fc40003f44270 */
[----:B-1----:R-:W-:Y:S01]  /*2920*/  FSEL R3, R75, -INF , P1 ;  /* 0xff8000004b037808 */ /* 0x002fe20000800000 */
[----:B------:R-:W1:Y:S01]  /*2930*/  MUFU.TANH R82, R82 ;  /* 0x0000005200527308 */ /* 0x000e620000002400 */
[----:B------:R-:W-:Y:S02]  /*2940*/  FMNMX.FTZ R4, R11, R4, !PT ;  /* 0x000000040b047209 */ /* 0x000fe40007810000 */
[C---:B------:R-:W-:Y:S02]  /*2950*/  ISETP.GT.AND P1, PT, R8.reuse, 0x69, PT ;  /* 0x000000690800780c */ /* 0x040fe40003f24270 */
[----:B0-----:R-:W-:Y:S02]  /*2960*/  FSEL R7, R7, -INF , P2 ;  /* 0xff80000007077808 */ /* 0x001fe40001000000 */
[----:B------:R-:W-:Y:S01]  /*2970*/  FMNMX.FTZ R6, R3, R4, !PT ;  /* 0x0000000403067209 */ /* 0x000fe20007810000 */
[----:B------:R-:W0:Y:S01]  /*2980*/  MUFU.TANH R83, R83 ;  /* 0x0000005300537308 */ /* 0x000e220000002400 */
[----:B------:R-:W-:-:S02]  /*2990*/  ISETP.GT.AND P2, PT, R8, 0x70, PT ;  /* 0x000000700800780c */ /* 0x000fc40003f44270 */
[----:B--2---:R-:W-:Y:S02]  /*29a0*/  FSEL R4, R79, -INF , P1 ;  /* 0xff8000004f047808 */ /* 0x004fe40000800000 */
[----:B------:R-:W-:Y:S02]  /*29b0*/  FMNMX.FTZ R5, R7, R6, !PT ;  /* 0x0000000607057209 */ /* 0x000fe40007810000 */
[----:B------:R-:W-:Y:S01]  /*29c0*/  ISETP.GT.AND P1, PT, R8, 0x71, PT ;  /* 0x000000710800780c */ /* 0x000fe20003f24270 */
[----:B------:R-:W2:Y:S01]  /*29d0*/  MUFU.TANH R86, R86 ;  /* 0x0000005600567308 */ /* 0x000ea20000002400 */
[----:B-1----:R-:W-:Y:S02]  /*29e0*/  FSEL R6, R82, -INF , P2 ;  /* 0xff80000052067808 */ /* 0x002fe40001000000 */
[----:B------:R-:W-:Y:S02]  /*29f0*/  FMNMX.FTZ R9, R4, R5, !PT ;  /* 0x0000000504097209 */ /* 0x000fe40007810000 */
[----:B------:R-:W-:-:S02]  /*2a00*/  ISETP.GT.AND P2, PT, R8, 0x78, PT ;  /* 0x000000780800780c */ /* 0x000fc40003f44270 */
[----:B------:R-:W-:Y:S01]  /*2a10*/  FMNMX.FTZ R26, R6, R9, !PT ;  /* 0x00000009061a7209 */ /* 0x000fe20007810000 */
[----:B------:R-:W1:Y:S01]  /*2a20*/  MUFU.TANH R87, R87 ;  /* 0x0000005700577308 */ /* 0x000e620000002400 */
[----:B0-----:R-:W-:Y:S02]  /*2a30*/  FSEL R5, R83, -INF , P1 ;  /* 0xff80000053057808 */ /* 0x001fe40000800000 */
[----:B------:R-:W-:Y:S02]  /*2a40*/  ISETP.GT.AND P1, PT, R8, 0x79, PT ;  /* 0x000000790800780c */ /* 0x000fe40003f24270 */
[----:B------:R-:W-:Y:S02]  /*2a50*/  FMNMX.FTZ R61, R5, R26, !PT ;  /* 0x0000001a053d7209 */ /* 0x000fe40007810000 */
[----:B------:R-:W-:Y:S01]  /*2a60*/  VIADDMNMX R77, R77, R46, R13, PT ;  /* 0x0000002e4d4d7246 */ /* 0x000fe2000380010d */
[----:B------:R-:W-:Y:S01]  /*2a70*/  MUFU.TANH R14, R14 ;  /* 0x0000000e000e7308 */ /* 0x000fe20000002400 */
[----:B--2---:R-:W-:-:S02]  /*2a80*/  FSEL R8, R86, -INF , P2 ;  /* 0xff80000056087808 */ /* 0x004fc40001000000 */
[C---:B------:R-:W-:Y:S02]  /*2a90*/  ISETP.GT.AND P2, PT, R77.reuse, 0x1, PT ;  /* 0x000000014d00780c */ /* 0x040fe40003f44270 */
[----:B------:R-:W-:Y:S02]  /*2aa0*/  FMNMX.FTZ R26, R8, R61, !PT ;  /* 0x0000003d081a7209 */ /* 0x000fe40007810000 */
[----:B------:R-:W-:Y:S01]  /*2ab0*/  ISETP.GT.AND P3, PT, R77, 0x8, PT ;  /* 0x000000084d00780c */ /* 0x000fe20003f64270 */
[----:B------:R-:W-:Y:S01]  /*2ac0*/  MUFU.TANH R15, R15 ;  /* 0x0000000f000f7308 */ /* 0x000fe20000002400 */
[----:B-1----:R-:W-:-:S04]  /*2ad0*/  FSEL R9, R87, -INF , P1 ;  /* 0xff80000057097808 */ /* 0x002fc80000800000 */
[----:B------:R-:W-:-:S03]  /*2ae0*/  FMNMX.FTZ R26, R9, R26, !PT ;  /* 0x0000001a091a7209 */ /* 0x000fc60007810000 */
[----:B------:R-:W0:Y:S02]  /*2af0*/  MUFU.TANH R24, R24 ;  /* 0x0000001800187308 */ /* 0x000e240000002400 */
[----:B------:R-:W1:Y:S06]  /*2b00*/  SHFL.BFLY PT, R61, R26, 0x2, 0x1f ;  /* 0x0c401f001a3d7f89 */ /* 0x000e6c00000e0000 */
[----:B------:R-:W-:Y:S08]  /*2b10*/  MUFU.TANH R20, R20 ;  /* 0x0000001400147308 */ /* 0x000ff00000002400 */
[----:B------:R-:W2:Y:S01]  /*2b20*/  MUFU.TANH R27, R27 ;  /* 0x0000001b001b7308 */ /* 0x000ea20000002400 */
[----:B0-----:R-:W-:-:S07]  /*2b30*/  FSEL R50, R24, -INF , P3 ;  /* 0xff80000018327808 */ /* 0x001fce0001800000 */
[----:B------:R-:W0:Y:S01]  /*2b40*/  MUFU.TANH R28, R28 ;  /* 0x0000001c001c7308 */ /* 0x000e220000002400 */
[----:B-1----:R-:W-:-:S05]  /*2b50*/  FMNMX.FTZ R61, R26, R61, !PT ;  /* 0x0000003d1a3d7209 */ /* 0x002fca0007810000 */
[----:B------:R-:W1:Y:S02]  /*2b60*/  SHFL.BFLY PT, R26, R61, 0x1, 0x1f ;  /* 0x0c201f003d1a7f89 */ /* 0x000e6400000e0000 */
[----:B------:R-:W3:Y:S08]  /*2b70*/  MUFU.TANH R29, R29 ;  /* 0x0000001d001d7308 */ /* 0x000ef00000002400 */
[----:B------:R-:W4:Y:S08]  /*2b80*/  MUFU.TANH R30, R30 ;  /* 0x0000001e001e7308 */ /* 0x000f300000002400 */
[----:B------:R-:W5:Y:S01]  /*2b90*/  MUFU.TANH R32, R32 ;  /* 0x0000002000207308 */ /* 0x000f620000002400 */
[----:B-1----:R-:W-:Y:S01]  /*2ba0*/  FMNMX.FTZ R26, R61, R26, !PT ;  /* 0x0000001a3d1a7209 */ /* 0x002fe20007810000 */
[----:B------:R-:W-:-:S06]  /*2bb0*/  IMAD.U32 R61, RZ, RZ, UR19 ;  /* 0x00000013ff3d7e24 */ /* 0x000fcc000f8e00ff */
[----:B------:R-:W1:Y:S01]  /*2bc0*/  MUFU.TANH R31, R31 ;  /* 0x0000001f001f7308 */ /* 0x000e620000002400 */
[C---:B------:R-:W-:Y:S01]  /*2bd0*/  FSETP.NEU.FTZ.AND P1, PT, R26.reuse, -INF , PT ;  /* 0xff8000001a00780b */ /* 0x040fe20003f3d000 */
[----:B------:R-:W-:-:S01]  /*2be0*/  FFMA.FTZ R48, R26, R61, -8 ;  /* 0xc10000001a307423 */ /* 0x000fc2000001003d */
[----:B------:R-:W-:Y:S02]  /*2bf0*/  FSEL R61, R15, -INF , P2 ;  /* 0xff8000000f3d7808 */ /* 0x000fe40001000000 */
[C---:B------:R-:W-:Y:S02]  /*2c00*/  ISETP.GT.AND P2, PT, R77.reuse, 0x10, PT ;  /* 0x000000104d00780c */ /* 0x040fe40003f44270 */
[----:B------:R-:W-:Y:S01]  /*2c10*/  FSEL R12, R48, RZ, P1 ;  /* 0x000000ff300c7208 */ /* 0x000fe20000800000 */
[----:B------:R-:W1:Y:S01]  /*2c20*/  MUFU.TANH R33, R33 ;  /* 0x0000002100217308 */ /* 0x000e620000002400 */
[----:B------:R-:W-:Y:S02]  /*2c30*/  ISETP.GT.AND P1, PT, R77, RZ, PT ;  /* 0x000000ff4d00720c */ /* 0x000fe40003f24270 */
[----:B--2---:R-:W-:Y:S01]  /*2c40*/  FSEL R52, R27, -INF , P2 ;  /* 0xff8000001b347808 */ /* 0x004fe20001000000 */
[----:B------:R-:W-:-:S01]  /*2c50*/  FFMA.FTZ R84, R37, UR19, -R12 ;  /* 0x0000001325547c23 */ /* 0x000fc2000801080c */
[----:B------:R-:W-:Y:S01]  /*2c60*/  FSEL R46, R14, -INF , P1 ;  /* 0xff8000000e2e7808 */ /* 0x000fe20000800000 */
[----:B------:R-:W-:-:S01]  /*2c70*/  FFMA.FTZ R37, R39, UR19, -R12 ;  /* 0x0000001327257c23 */ /* 0x000fc2000801080c */
[----:B------:R-:W-:Y:S01]  /*2c80*/  ISETP.GT.AND P1, PT, R77, 0x9, PT ;  /* 0x000000094d00780c */ /* 0x000fe20003f24270 */
[----:B------:R-:W2:Y:S01]  /*2c90*/  MUFU.TANH R34, R34 ;  /* 0x0000002200227308 */ /* 0x000ea20000002400 */
[----:B------:R-:W-:Y:S01]  /*2ca0*/  FMNMX.FTZ R15, R46, R61, !PT ;  /* 0x0000003d2e0f7209 */ /* 0x000fe20007810000 */
[--C-:B------:R-:W-:Y:S01]  /*2cb0*/  FFMA.FTZ R13, R101, UR19, -R12.reuse ;  /* 0x00000013650d7c23 */ /* 0x100fe2000801080c */
[----:B------:R-:W-:Y:S01]  /*2cc0*/  FSEL R48, R20, -INF , P1 ;  /* 0xff80000014307808 */ /* 0x000fe20000800000 */
[--C-:B------:R-:W-:Y:S01]  /*2cd0*/  FFMA.FTZ R14, R99, UR19, -R12.reuse ;  /* 0x00000013630e7c23 */ /* 0x100fe2000801080c */
[----:B------:R-:W-:Y:S01]  /*2ce0*/  FMNMX.FTZ R71, R50, R15, !PT ;  /* 0x0000000f32477209 */ /* 0x000fe20007810000 */
[--C-:B------:R-:W-:Y:S01]  /*2cf0*/  FFMA.FTZ R97, R97, UR19, -R12.reuse ;  /* 0x0000001361617c23 */ /* 0x100fe2000801080c */
[----:B------:R-:W-:Y:S01]  /*2d00*/  ISETP.GT.AND P1, PT, R77, 0x11, PT ;  /* 0x000000114d00780c */ /* 0x000fe20003f24270 */
[----:B------:R-:W2:Y:S01]  /*2d10*/  MUFU.TANH R35, R35 ;  /* 0x0000002300237308 */ /* 0x000ea20000002400 */
[----:B------:R-:W-:Y:S01]  /*2d20*/  FMNMX.FTZ R71, R48, R71, !PT ;  /* 0x0000004730477209 */ /* 0x000fe20007810000 */
[--C-:B------:R-:W-:Y:S01]  /*2d30*/  FFMA.FTZ R20, R95, UR19, -R12.reuse ;  /* 0x000000135f147c23 */ /* 0x100fe2000801080c */
[----:B------:R-:W-:Y:S01]  /*2d40*/  ISETP.GT.AND P2, PT, R77, 0x18, PT ;  /* 0x000000184d00780c */ /* 0x000fe20003f44270 */
[--C-:B------:R-:W-:Y:S01]  /*2d50*/  FFMA.FTZ R93, R93, UR19, -R12.reuse ;  /* 0x000000135d5d7c23 */ /* 0x100fe2000801080c */
[----:B0-----:R-:W-:Y:S01]  /*2d60*/  FSEL R28, R28, -INF , P1 ;  /* 0xff8000001c1c7808 */ /* 0x001fe20000800000 */
[--C-:B------:R-:W-:Y:S01]  /*2d70*/  FFMA.FTZ R91, R91, UR19, -R12.reuse ;  /* 0x000000135b5b7c23 */ /* 0x100fe2000801080c */
[----:B------:R-:W-:Y:S01]  /*2d80*/  FMNMX.FTZ R71, R52, R71, !PT ;  /* 0x0000004734477209 */ /* 0x000fe20007810000 */
[----:B------:R-:W0:Y:S01]  /*2d90*/  MUFU.TANH R36, R36 ;  /* 0x0000002400247308 */ /* 0x000e220000002400 */
[----:B------:R-:W-:Y:S01]  /*2da0*/  ISETP.GT.AND P1, PT, R77, 0x19, PT ;  /* 0x000000194d00780c */ /* 0x000fe20003f24270 */
[--C-:B------:R-:W-:Y:S01]  /*2db0*/  FFMA.FTZ R59, R59, UR19, -R12.reuse ;  /* 0x000000133b3b7c23 */ /* 0x100fe2000801080c */
[----:B---3--:R-:W-:Y:S01]  /*2dc0*/  FSEL R29, R29, -INF , P2 ;  /* 0xff8000001d1d7808 */ /* 0x008fe20001000000 */
[--C-:B------:R-:W-:Y:S01]  /*2dd0*/  FFMA.FTZ R55, R55, UR19, -R12.reuse ;  /* 0x0000001337377c23 */ /* 0x100fe2000801080c */
[----:B------:R-:W-:Y:S01]  /*2de0*/  FMNMX.FTZ R24, R28, R71, !PT ;  /* 0x000000471c187209 */ /* 0x000fe20007810000 */
[--C-:B------:R-:W-:Y:S01]  /*2df0*/  FFMA.FTZ R53, R53, UR19, -R12.reuse ;  /* 0x0000001335357c23 */ /* 0x100fe2000801080c */
[----:B------:R-:W-:Y:S01]  /*2e00*/  ISETP.GT.AND P2, PT, R77, 0x20, PT ;  /* 0x000000204d00780c */ /* 0x000fe20003f44270 */
[----:B------:R-:W3:Y:S01]  /*2e10*/  MUFU.TANH R40, R40 ;  /* 0x0000002800287308 */ /* 0x000ee20000002400 */
[----:B----4-:R-:W-:Y:S01]  /*2e20*/  FSEL R30, R30, -INF , P1 ;  /* 0xff8000001e1e7808 */ /* 0x010fe20000800000 */
[--C-:B------:R-:W-:Y:S01]  /*2e30*/  FFMA.FTZ R49, R49, UR19, -R12.reuse ;  /* 0x0000001331317c23 */ /* 0x100fe2000801080c */
[----:B------:R-:W-:Y:S01]  /*2e40*/  FMNMX.FTZ R27, R29, R24, !PT ;  /* 0x000000181d1b7209 */ /* 0x000fe20007810000 */
[--C-:B------:R-:W-:Y:S01]  /*2e50*/  FFMA.FTZ R45, R45, UR19, -R12.reuse ;  /* 0x000000132d2d7c23 */ /* 0x100fe2000801080c */
[----:B------:R-:W-:Y:S01]  /*2e60*/  ISETP.GT.AND P1, PT, R77, 0x21, PT ;  /* 0x000000214d00780c */ /* 0x000fe20003f24270 */
[--C-:B------:R-:W-:Y:S01]  /*2e70*/  FFMA.FTZ R41, R41, UR19, -R12.reuse ;  /* 0x0000001329297c23 */ /* 0x100fe2000801080c */
[----:B-----5:R-:W-:Y:S01]  /*2e80*/  FSEL R32, R32, -INF , P2 ;  /* 0xff80000020207808 */ /* 0x020fe20001000000 */
[----:B------:R-:W4:Y:S01]  /*2e90*/  MUFU.TANH R38, R38 ;  /* 0x0000002600267308 */ /* 0x000f220000002400 */
[----:B------:R-:W-:Y:S01]  /*2ea0*/  FMNMX.FTZ R27, R30, R27, !PT ;  /* 0x0000001b1e1b7209 */ /* 0x000fe20007810000 */
[--C-:B------:R-:W-:Y:S01]  /*2eb0*/  FFMA.FTZ R10, R10, UR19, -R12.reuse ;  /* 0x000000130a0a7c23 */ /* 0x100fe2000801080c */
[----:B------:R-:W-:Y:S01]  /*2ec0*/  ISETP.GT.AND P2, PT, R77, 0x28, PT ;  /* 0x000000284d00780c */ /* 0x000fe20003f44270 */
[--C-:B------:R-:W-:Y:S01]  /*2ed0*/  FFMA.FTZ R11, R11, UR19, -R12.reuse ;  /* 0x000000130b0b7c23 */ /* 0x100fe2000801080c */
[----:B-1----:R-:W-:Y:S01]  /*2ee0*/  FSEL R71, R31, -INF , P1 ;  /* 0xff8000001f477808 */ /* 0x002fe20000800000 */
[--C-:B------:R-:W-:Y:S01]  /*2ef0*/  FFMA.FTZ R31, R89, UR19, -R12.reuse ;  /* 0x00000013591f7c23 */ /* 0x100fe2000801080c */
[----:B------:R-:W-:Y:S01]  /*2f00*/  FMNMX.FTZ R76, R32, R27, !PT ;  /* 0x0000001b204c7209 */ /* 0x000fe20007810000 */
[----:B------:R-:W1:Y:S01]  /*2f10*/  MUFU.TANH R44, R44 ;  /* 0x0000002c002c7308 */ /* 0x000e620000002400 */
[----:B------:R-:W-:Y:S01]  /*2f20*/  ISETP.GT.AND P1, PT, R77, 0x29, PT ;  /* 0x000000294d00780c */ /* 0x000fe20003f24270 */
[--C-:B------:R-:W-:Y:S01]  /*2f30*/  FFMA.FTZ R4, R4, UR19, -R12.reuse ;  /* 0x0000001304047c23 */ /* 0x100fe2000801080c */
[----:B------:R-:W-:Y:S01]  /*2f40*/  FSEL R33, R33, -INF , P2 ;  /* 0xff80000021217808 */ /* 0x000fe20001000000 */
[--C-:B------:R-:W-:Y:S01]  /*2f50*/  FFMA.FTZ R6, R6, UR19, -R12.reuse ;  /* 0x0000001306067c23 */ /* 0x100fe2000801080c */
[----:B------:R-:W-:Y:S01]  /*2f60*/  FMNMX.FTZ R76, R71, R76, !PT ;  /* 0x0000004c474c7209 */ /* 0x000fe20007810000 */
[--C-:B------:R-:W-:Y:S01]  /*2f70*/  FFMA.FTZ R5, R5, UR19, -R12.reuse ;  /* 0x0000001305057c23 */ /* 0x100fe2000801080c */
[----:B------:R-:W-:Y:S01]  /*2f80*/  ISETP.GT.AND P2, PT, R77, 0x30, PT ;  /* 0x000000304d00780c */ /* 0x000fe20003f44270 */
[----:B------:R-:W5:Y:S01]  /*2f90*/  MUFU.TANH R42, R42 ;  /* 0x0000002a002a7308 */ /* 0x000f620000002400 */
[----:B--2---:R-:W-:Y:S01]  /*2fa0*/  FSEL R34, R34, -INF , P1 ;  /* 0xff80000022227808 */ /* 0x004fe20000800000 */
[----:B------:R-:W-:Y:S01]  /*2fb0*/  FFMA.FTZ R9, R9, UR19, -R12 ;  /* 0x0000001309097c23 */ /* 0x000fe2000801080c */
[----:B------:R-:W-:-:S02]  /*2fc0*/  FMNMX.FTZ R79, R33, R76, !PT ;  /* 0x0000004c214f7209 */ /* 0x000fc40007810000 */
[----:B------:R-:W-:Y:S02]  /*2fd0*/  CS2R R100, SRZ ;  /* 0x0000000000647805 */ /* 0x000fe4000001ff00 */
[----:B------:R-:W-:Y:S02]  /*2fe0*/  ISETP.GT.AND P1, PT, R77, 0x31, PT ;  /* 0x000000314d00780c */ /* 0x000fe40003f24270 */
[----:B------:R-:W-:Y:S02]  /*2ff0*/  CS2R R98, SRZ ;  /* 0x0000000000627805 */ /* 0x000fe4000001ff00 */
[----:B------:R-:W-:Y:S01]  /*3000*/  FSEL R75, R35, -INF , P2 ;  /* 0xff800000234b7808 */ /* 0x000fe20001000000 */
[----:B------:R-:W2:Y:S01]  /*3010*/  MUFU.TANH R54, R54 ;  /* 0x0000003600367308 */ /* 0x000ea20000002400 */
[----:B------:R-:W-:Y:S02]  /*3020*/  FMNMX.FTZ R78, R34, R79, !PT ;  /* 0x0000004f224e7209 */ /* 0x000fe40007810000 */
[----:B------:R-:W-:-:S02]  /*3030*/  CS2R R94, SRZ ;  /* 0x00000000005e7805 */ /* 0x000fc4000001ff00 */
[----:B------:R-:W-:Y:S02]  /*3040*/  ISETP.GT.AND P2, PT, R77, 0x38, PT ;  /* 0x000000384d00780c */ /* 0x000fe40003f44270 */
[----:B0-----:R-:W-:Y:S01]  /*3050*/  FSEL R76, R36, -INF , P1 ;  /* 0xff800000244c7808 */ /* 0x001fe20000800000 */
[----:B------:R-:W-:-:S01]  /*3060*/  FFMA.FTZ R36, R67, UR19, -R12 ;  /* 0x0000001343247c23 */ /* 0x000fc2000801080c */
[----:B------:R-:W-:Y:S01]  /*3070*/  FMNMX.FTZ R35, R75, R78, !PT ;  /* 0x0000004e4b237209 */ /* 0x000fe20007810000 */
[----:B------:R-:W0:Y:S01]  /*3080*/  MUFU.TANH R56, R56 ;  /* 0x0000003800387308 */ /* 0x000e220000002400 */
[----:B------:R-:W-:Y:S02]  /*3090*/  ISETP.GT.AND P1, PT, R77, 0x39, PT ;  /* 0x000000394d00780c */ /* 0x000fe40003f24270 */
[----:B---3--:R-:W-:Y:S02]  /*30a0*/  FSEL R40, R40, -INF , P2 ;  /* 0xff80000028287808 */ /* 0x008fe40001000000 */
[----:B------:R-:W-:-:S02]  /*30b0*/  FMNMX.FTZ R35, R76, R35, !PT ;  /* 0x000000234c237209 */ /* 0x000fc40007810000 */
[----:B------:R-:W-:Y:S01]  /*30c0*/  ISETP.GT.AND P2, PT, R77, 0x40, PT ;  /* 0x000000404d00780c */ /* 0x000fe20003f44270 */
[----:B------:R-:W3:Y:S01]  /*30d0*/  MUFU.TANH R60, R60 ;  /* 0x0000003c003c7308 */ /* 0x000ee20000002400 */
[----:B----4-:R-:W-:Y:S01]  /*30e0*/  FSEL R67, R38, -INF , P1 ;  /* 0xff80000026437808 */ /* 0x010fe20000800000 */
[----:B------:R-:W-:Y:S01]  /*30f0*/  FFMA.FTZ R38, R63, UR19, -R12 ;  /* 0x000000133f267c23 */ /* 0x000fe2000801080c */
[----:B------:R-:W-:Y:S02]  /*3100*/  FMNMX.FTZ R78, R40, R35, !PT ;  /* 0x00000023284e7209 */ /* 0x000fe40007810000 */
[----:B------:R-:W-:Y:S02]  /*3110*/  ISETP.GT.AND P1, PT, R77, 0x41, PT ;  /* 0x000000414d00780c */ /* 0x000fe40003f24270 */
[----:B-1----:R-:W-:Y:S01]  /*3120*/  FSEL R44, R44, -INF , P2 ;  /* 0xff8000002c2c7808 */ /* 0x002fe20001000000 */
[----:B------:R-:W1:Y:S01]  /*3130*/  MUFU.TANH R58, R58 ;  /* 0x0000003a003a7308 */ /* 0x000e620000002400 */
[----:B------:R-:W-:-:S02]  /*3140*/  FMNMX.FTZ R35, R67, R78, !PT ;  /* 0x0000004e43237209 */ /* 0x000fc40007810000 */
[C---:B------:R-:W-:Y:S02]  /*3150*/  ISETP.GT.AND P2, PT, R77.reuse, 0x48, PT ;  /* 0x000000484d00780c */ /* 0x040fe40003f44270 */
[----:B-----5:R-:W-:Y:S02]  /*3160*/  FSEL R42, R42, -INF , P1 ;  /* 0xff8000002a2a7808 */ /* 0x020fe40000800000 */
[----:B------:R-:W-:Y:S01]  /*3170*/  FMNMX.FTZ R35, R44, R35, !PT ;  /* 0x000000232c237209 */ /* 0x000fe20007810000 */
[----:B------:R-:W4:Y:S01]  /*3180*/  MUFU.TANH R64, R64 ;  /* 0x0000004000407308 */ /* 0x000f220000002400 */
[----:B------:R-:W-:Y:S02]  /*3190*/  ISETP.GT.AND P1, PT, R77, 0x49, PT ;  /* 0x000000494d00780c */ /* 0x000fe40003f24270 */
[----:B--2---:R-:W-:Y:S02]  /*31a0*/  FSEL R54, R54, -INF , P2 ;  /* 0xff80000036367808 */ /* 0x004fe40001000000 */
[----:B------:R-:W-:-:S02]  /*31b0*/  FMNMX.FTZ R35, R42, R35, !PT ;  /* 0x000000232a237209 */ /* 0x000fc40007810000 */
[----:B------:R-:W-:Y:S01]  /*31c0*/  ISETP.GT.AND P2, PT, R77, 0x50, PT ;  /* 0x000000504d00780c */ /* 0x000fe20003f44270 */
[----:B------:R-:W2:Y:S01]  /*31d0*/  MUFU.TANH R62, R62 ;  /* 0x0000003e003e7308 */ /* 0x000ea20000002400 */
[----:B0-----:R-:W-:Y:S01]  /*31e0*/  FSEL R63, R56, -INF , P1 ;  /* 0xff800000383f7808 */ /* 0x001fe20000800000 */
[--C-:B------:R-:W-:Y:S01]  /*31f0*/  FFMA.FTZ R56, R57, UR19, -R12.reuse ;  /* 0x0000001339387c23 */ /* 0x100fe2000801080c */
[----:B------:R-:W-:Y:S02]  /*3200*/  FMNMX.FTZ R78, R54, R35, !PT ;  /* 0x00000023364e7209 */ /* 0x000fe40007810000 */
[----:B------:R-:W-:Y:S02]  /*3210*/  ISETP.GT.AND P1, PT, R77, 0x51, PT ;  /* 0x000000514d00780c */ /* 0x000fe40003f24270 */
[----:B---3--:R-:W-:Y:S01]  /*3220*/  FSEL R60, R60, -INF , P2 ;  /* 0xff8000003c3c7808 */ /* 0x008fe20001000000 */
[----:B------:R-:W0:Y:S01]  /*3230*/  MUFU.TANH R66, R66 ;  /* 0x0000004200427308 */ /* 0x000e220000002400 */
[----:B------:R-:W-:Y:S01]  /*3240*/  FMNMX.FTZ R35, R63, R78, !PT ;  /* 0x0000004e3f237209 */ /* 0x000fe20007810000 */
[----:B------:R-:W-:Y:S01]  /*3250*/  FFMA.FTZ R78, R51, UR19, -R12 ;  /* 0x00000013334e7c23 */ /* 0x000fe2000801080c */
[----:B------:R-:W-:-:S02]  /*3260*/  ISETP.GT.AND P2, PT, R77, 0x58, PT ;  /* 0x000000584d00780c */ /* 0x000fc40003f44270 */
[----:B-1----:R-:W-:Y:S02]  /*3270*/  FSEL R58, R58, -INF , P1 ;  /* 0xff8000003a3a7808 */ /* 0x002fe40000800000 */
[----:B------:R-:W-:Y:S01]  /*3280*/  FMNMX.FTZ R35, R60, R35, !PT ;  /* 0x000000233c237209 */ /* 0x000fe20007810000 */
[----:B------:R-:W1:Y:S01]  /*3290*/  MUFU.TANH R65, R65 ;  /* 0x0000004100417308 */ /* 0x000e620000002400 */
[C---:B------:R-:W-:Y:S02]  /*32a0*/  ISETP.GT.AND P1, PT, R77.reuse, 0x59, PT ;  /* 0x000000594d00780c */ /* 0x040fe40003f24270 */
[----:B----4-:R-:W-:Y:S02]  /*32b0*/  FSEL R64, R64, -INF , P2 ;  /* 0xff80000040407808 */ /* 0x010fe40001000000 */
[----:B------:R-:W-:Y:S02]  /*32c0*/  FMNMX.FTZ R35, R58, R35, !PT ;  /* 0x000000233a237209 */ /* 0x000fe40007810000 */
[----:B------:R-:W-:Y:S01]  /*32d0*/  ISETP.GT.AND P2, PT, R77, 0x60, PT ;  /* 0x000000604d00780c */ /* 0x000fe20003f44270 */
[----:B------:R-:W3:Y:S01]  /*32e0*/  MUFU.TANH R69, R69 ;  /* 0x0000004500457308 */ /* 0x000ee20000002400 */
[----:B--2---:R-:W-:-:S02]  /*32f0*/  FSEL R62, R62, -INF , P1 ;  /* 0xff8000003e3e7808 */ /* 0x004fc40000800000 */
[----:B------:R-:W-:Y:S02]  /*3300*/  FMNMX.FTZ R35, R64, R35, !PT ;  /* 0x0000002340237209 */ /* 0x000fe40007810000 */
[C---:B------:R-:W-:Y:S02]  /*3310*/  ISETP.GT.AND P1, PT, R77.reuse, 0x61, PT ;  /* 0x000000614d00780c */ /* 0x040fe40003f24270 */
[----:B0-----:R-:W-:Y:S01]  /*3320*/  FSEL R66, R66, -INF , P2 ;  /* 0xff80000042427808 */ /* 0x001fe20001000000 */
[----:B------:R-:W0:Y:S01]  /*3330*/  MUFU.TANH R68, R68 ;  /* 0x0000004400447308 */ /* 0x000e220000002400 */
[----:B------:R-:W-:Y:S02]  /*3340*/  FMNMX.FTZ R35, R62, R35, !PT ;  /* 0x000000233e237209 */ /* 0x000fe40007810000 */
[----:B------:R-:W-:Y:S02]  /*3350*/  ISETP.GT.AND P2, PT, R77, 0x68, PT ;  /* 0x000000684d00780c */ /* 0x000fe40003f44270 */
[----:B-1----:R-:W-:-:S02]  /*3360*/  FSEL R65, R65, -INF , P1 ;  /* 0xff80000041417808 */ /* 0x002fc40000800000 */
[----:B------:R-:W-:Y:S01]  /*3370*/  FMNMX.FTZ R80, R66, R35, !PT ;  /* 0x0000002342507209 */ /* 0x000fe20007810000 */
[----:B------:R-:W1:Y:S01]  /*3380*/  MUFU.TANH R70, R70 ;  /* 0x0000004600467308 */ /* 0x000e620000002400 */
[----:B------:R-:W-:Y:S02]  /*3390*/  ISETP.GT.AND P1, PT, R77, 0x69, PT ;  /* 0x000000694d00780c */ /* 0x000fe40003f24270 */
[----:B---3--:R-:W-:Y:S02]  /*33a0*/  FSEL R69, R69, -INF , P2 ;  /* 0xff80000045457808 */ /* 0x008fe40001000000 */
[----:B------:R-:W-:Y:S02]  /*33b0*/  FMNMX.FTZ R80, R65, R80, !PT ;  /* 0x0000005041507209 */ /* 0x000fe40007810000 */
[----:B------:R-:W-:Y:S01]  /*33c0*/  ISETP.GT.AND P2, PT, R77, 0x70, PT ;  /* 0x000000704d00780c */ /* 0x000fe20003f44270 */
[----:B------:R-:W2:Y:S01]  /*33d0*/  MUFU.TANH R72, R72 ;  /* 0x0000004800487308 */ /* 0x000ea20000002400 */
[----:B0-----:R-:W-:-:S02]  /*33e0*/  FSEL R68, R68, -INF , P1 ;  /* 0xff80000044447808 */ /* 0x001fc40000800000 */
[----:B------:R-:W-:Y:S01]  /*33f0*/  FMNMX.FTZ R35, R69, R80, !PT ;  /* 0x0000005045237209 */ /* 0x000fe20007810000 */
[----:B------:R-:W-:-:S01]  /*3400*/  FFMA.FTZ R80, R47, UR19, -R12 ;  /* 0x000000132f507c23 */ /* 0x000fc2000801080c */
[C---:B------:R-:W-:Y:S02]  /*3410*/  ISETP.GT.AND P1, PT, R77.reuse, 0x71, PT ;  /* 0x000000714d00780c */ /* 0x040fe40003f24270 */
[----:B------:R-:W-:Y:S01]  /*3420*/  FMNMX.FTZ R35, R68, R35, !PT ;  /* 0x0000002344237209 */ /* 0x000fe20007810000 */
[----:B------:R-:W0:Y:S01]  /*3430*/  MUFU.TANH R73, R73 ;  /* 0x0000004900497308 */ /* 0x000e220000002400 */
[----:B-1----:R-:W-:Y:S02]  /*3440*/  FSEL R70, R70, -INF , P2 ;  /* 0xff80000046467808 */ /* 0x002fe40001000000 */
[----:B------:R-:W-:Y:S02]  /*3450*/  ISETP.GT.AND P2, PT, R77, 0x78, PT ;  /* 0x000000784d00780c */ /* 0x000fe40003f44270 */
[----:B------:R-:W-:-:S03]  /*3460*/  FMNMX.FTZ R35, R70, R35, !PT ;  /* 0x0000002346237209 */ /* 0x000fc60007810000 */
[----:B------:R-:W1:Y:S01]  /*3470*/  MUFU.TANH R74, R74 ;  /* 0x0000004a004a7308 */ /* 0x000e620000002400 */
[----:B--2---:R-:W-:Y:S02]  /*3480*/  FSEL R72, R72, -INF , P1 ;  /* 0xff80000048487808 */ /* 0x004fe40000800000 */
[----:B------:R-:W-:Y:S02]  /*3490*/  ISETP.GT.AND P1, PT, R77, 0x79, PT ;  /* 0x000000794d00780c */ /* 0x000fe40003f24270 */
[----:B------:R-:W-:-:S03]  /*34a0*/  FMNMX.FTZ R82, R72, R35, !PT ;  /* 0x0000002348527209 */ /* 0x000fc60007810000 */
[----:B------:R-:W-:Y:S01]  /*34b0*/  MUFU.EX2 R13, R13 ;  /* 0x0000000d000d7308 */ /* 0x000fe20000000800 */
[----:B0-----:R-:W-:-:S04]  /*34c0*/  FSEL R73, R73, -INF , P2 ;  /* 0xff80000049497808 */ /* 0x001fc80001000000 */
[----:B------:R-:W-:-:S03]  /*34d0*/  FMNMX.FTZ R82, R73, R82, !PT ;  /* 0x0000005249527209 */ /* 0x000fc60007810000 */
[----:B------:R-:W-:Y:S01]  /*34e0*/  MUFU.EX2 R14, R14 ;  /* 0x0000000e000e7308 */ /* 0x000fe20000000800 */
[----:B-1----:R-:W-:Y:S01]  /*34f0*/  FSEL R47, R74, -INF , P1 ;  /* 0xff8000004a2f7808 */ /* 0x002fe20000800000 */
[----:B------:R-:W-:-:S03]  /*3500*/  FFMA.FTZ R74, R43, UR19, -R12 ;  /* 0x000000132b4a7c23 */ /* 0x000fc6000801080c */
[----:B------:R-:W-:Y:S01]  /*3510*/  FMNMX.FTZ R35, R47, R82, !PT ;  /* 0x000000522f237209 */ /* 0x000fe20007810000 */
[----:B------:R-:W-:-:S01]  /*3520*/  FFMA.FTZ R82, R21, UR19, -R12 ;  /* 0x0000001315527c23 */ /* 0x000fc2000801080c */
[----:B------:R-:W-:Y:S01]  /*3530*/  FFMA.FTZ R21, R25, UR19, -R12 ;  /* 0x0000001319157c23 */ /* 0x000fe2000801080c */
[----:B------:R0:W-:Y:S02]  /*3540*/  MUFU.EX2 R15, R97 ;  /* 0x00000061000f7308 */ /* 0x0001e40000000800 */
[----:B------:R-:W1:Y:S06]  /*3550*/  SHFL.BFLY PT, R86, R35, 0x2, 0x1f ;  /* 0x0c401f0023567f89 */ /* 0x000e6c00000e0000 */
[----:B------:R-:W2:Y:S01]  /*3560*/  MUFU.EX2 R20, R20 ;  /* 0x0000001400147308 */ /* 0x000ea20000000800 */
[----:B0-----:R-:W-:-:S07]  /*3570*/  CS2R R96, SRZ ;  /* 0x0000000000607805 */ /* 0x001fce000001ff00 */
[----:B------:R0:W-:Y:S08]  /*3580*/  MUFU.EX2 R24, R93 ;  /* 0x0000005d00187308 */ /* 0x0001f00000000800 */
[----:B------:R3:W-:Y:S01]  /*3590*/  MUFU.EX2 R27, R91 ;  /* 0x0000005b001b7308 */ /* 0x0007e20000000800 */
[----:B--2---:R-:W-:Y:S02]  /*35a0*/  F2FP.SATFINITE.E4M3.F32.PACK_AB_MERGE_C R149, R20, R15, RZ ;  /* 0x0000000f1495723e */ /* 0x004fe400048070ff */
[----:B0-----:R-:W-:-:S02]  /*35b0*/  CS2R R92, SRZ ;  /* 0x00000000005c7805 */ /* 0x001fc4000001ff00 */
[----:B-1----:R-:W-:Y:S01]  /*35c0*/  FMNMX.FTZ R25, R35, R86, !PT ;  /* 0x0000005623197209 */ /* 0x002fe20007810000 */
[--C-:B------:R-:W-:Y:S01]  /*35d0*/  FFMA.FTZ R86, R3, UR19, -R12.reuse ;  /* 0x0000001303567c23 */ /* 0x100fe2000801080c */
[----:B------:R-:W-:-:S01]  /*35e0*/  FFMA.FTZ R3, R7, UR19, -R12 ;  /* 0x0000001307037c23 */ /* 0x000fc2000801080c */
[----:B------:R-:W-:Y:S01]  /*35f0*/  FFMA.FTZ R7, R8, UR19, -R12 ;  /* 0x0000001308077c23 */ /* 0x000fe2000801080c */
[----:B------:R-:W-:Y:S01]  /*3600*/  F2FP.SATFINITE.E4M3.F32.PACK_AB_MERGE_C R149, R14, R13, R149 ;  /* 0x0000000d0e95723e */ /* 0x000fe20004807095 */
[----:B------:R-:W0:Y:S01]  /*3610*/  SHFL.BFLY PT, R88, R25, 0x1, 0x1f ;  /* 0x0c201f0019587f89 */ /* 0x000e2200000e0000 */
[----:B------:R-:W-:Y:S01]  /*3620*/  MUFU.EX2 R31, R31 ;  /* 0x0000001f001f7308 */ /* 0x000fe20000000800 */
[----:B---3--:R-:W-:-:S07]  /*3630*/  CS2R R90, SRZ ;  /* 0x00000000005a7805 */ /* 0x008fce000001ff00 */
[----:B------:R-:W1:Y:S08]  /*3640*/  MUFU.EX2 R36, R36 ;  /* 0x0000002400247308 */ /* 0x000e700000000800 */
[----:B------:R-:W-:Y:S01]  /*3650*/  MUFU.EX2 R38, R38 ;  /* 0x0000002600267308 */ /* 0x000fe20000000800 */
[----:B0-----:R-:W-:Y:S01]  /*3660*/  FMNMX.FTZ R35, R25, R88, !PT ;  /* 0x0000005819237209 */ /* 0x001fe20007810000 */
[----:B------:R-:W-:-:S06]  /*3670*/  IMAD.U32 R88, RZ, RZ, UR19 ;  /* 0x00000013ff587e24 */ /* 0x000fcc000f8e00ff */
[----:B------:R-:W-:Y:S01]  /*3680*/  MUFU.EX2 R59, R59 ;  /* 0x0000003b003b7308 */ /* 0x000fe20000000800 */
[----:B-1----:R-:W-:Y:S01]  /*3690*/  F2FP.SATFINITE.E4M3.F32.PACK_AB_MERGE_C R151, R36, R31, RZ ;  /* 0x0000001f2497723e */ /* 0x002fe200048070ff */
[C---:B------:R-:W-:Y:S01]  /*36a0*/  FFMA.FTZ R39, R35.reuse, R88, -8 ;  /* 0xc100000023277423 */ /* 0x040fe20000010058 */
[----:B------:R-:W-:Y:S02]  /*36b0*/  FSETP.NEU.FTZ.AND P1, PT, R35, -INF , PT ;  /* 0xff8000002300780b */ /* 0x000fe40003f3d000 */
[----:B------:R-:W-:Y:S02]  /*36c0*/  CS2R R88, SRZ ;  /* 0x0000000000587805 */ /* 0x000fe4000001ff00 */
[----:B------:R-:W-:Y:S02]  /*36d0*/  F2FP.SATFINITE.E4M3.F32.PACK_AB_MERGE_C R151, R27, R24, R151 ;  /* 0x000000181b97723e */ /* 0x000fe40004807097 */
        /* <DEDUP_REMOVED lines=13> */
[----:B------:R-:W-:Y:S01]  /*37b0*/  FADD.FTZ R42, R13, R14 ;  /* 0x0000000e0d2a7221 */ /* 0x000fe20000010000 */
        /* <DEDUP_REMOVED lines=20> */
[----:B0-----:R-:W-:-:S01]  /*3900*/  FADD.FTZ R61, R8, R25 ;  /* 0x00000019083d7221 */ /* 0x001fc20000010000 */
[--C-:B------:R-:W-:Y:S01]  /*3910*/  FFMA.FTZ R70, R70, UR19, -R39.reuse ;  /* 0x0000001346467c23 */ /* 0x100fe20008010827 */
[----:B------:R-:W-:-:S01]  /*3920*/  FFMA.FTZ R72, R72, UR19, -R39 ;  /* 0x0000001348487c23 */ /* 0x000fc20008010827 */
[--C-:B------:R-:W-:Y:S01]  /*3930*/  FFMA.FTZ R73, R73, UR19, -R39.reuse ;  /* 0x0000001349497c23 */ /* 0x100fe20008010827 */
[----:B------:R-:W-:-:S03]  /*3940*/  FFMA.FTZ R47, R47, UR19, -R39 ;  /* 0x000000132f2f7c23 */ /* 0x000fc60008010827 */
[----:B------:R-:W0:Y:S08]  /*3950*/  MUFU.EX2 R43, R43 ;  /* 0x0000002b002b7308 */ /* 0x000e300000000800 */
[----:B------:R-:W2:Y:S01]  /*3960*/  MUFU.EX2 R28, R28 ;  /* 0x0000001c001c7308 */ /* 0x000ea20000000800 */
[----:B-1----:R-:W-:-:S04]  /*3970*/  F2FP.SATFINITE.E4M3.F32.PACK_AB_MERGE_C R148, R51, R46, RZ ;  /* 0x0000002e3394723e */ /* 0x002fc800048070ff */
[----:B------:R-:W-:-:S03]  /*3980*/  F2FP.SATFINITE.E4M3.F32.PACK_AB_MERGE_C R148, R25, R8, R148 ;  /* 0x000000081994723e */ /* 0x000fc60004807094 */
[----:B------:R1:W-:Y:S08]  /*3990*/  MUFU.EX2 R76, R67 ;  /* 0x00000043004c7308 */ /* 0x0003f00000000800 */
[----:B------:R-:W3:Y:S01]  /*39a0*/  MUFU.EX2 R48, R48 ;  /* 0x0000003000307308 */ /* 0x000ee20000000800 */
[----:B-1----:R-:W-:-:S01]  /*39b0*/  FADD.FTZ R67, R15, R42 ;  /* 0x0000002a0f437221 */ /* 0x002fc20000010000 */
[----:B------:R-:W-:Y:S01]  /*39c0*/  FADD.FTZ R42, R46, R61 ;  /* 0x0000003d2e2a7221 */ /* 0x000fe20000010000 */
[----:B------:R-:W-:-:S02]  /*39d0*/  FFMA.FTZ R61, R58, UR19, -R39 ;  /* 0x000000133a3d7c23 */ /* 0x000fc40008010827 */
[----:B------:R-:W-:Y:S01]  /*39e0*/  FADD.FTZ R67, R20, R67 ;  /* 0x0000004314437221 */ /* 0x000fe20000010000 */
[----:B------:R-:W-:-:S02]  /*39f0*/  FADD.FTZ R42, R51, R42 ;  /* 0x0000002a332a7221 */ /* 0x000fc40000010000 */
[----:B------:R-:W1:Y:S01]  /*3a00*/  MUFU.EX2 R77, R77 ;  /* 0x0000004d004d7308 */ /* 0x000e620000000800 */
[----:B------:R-:W-:-:S01]  /*3a10*/  FADD.FTZ R44, R24, R67 ;  /* 0x00000043182c7221 */ /* 0x000fc20000010000 */
[----:B0-----:R-:W-:-:S03]  /*3a20*/  FADD.FTZ R67, R43, R42 ;  /* 0x0000002a2b437221 */ /* 0x001fc60000010000 */
[----:B------:R-:W-:Y:S01]  /*3a30*/  FADD.FTZ R44, R27, R44 ;  /* 0x0000002c1b2c7221 */ /* 0x000fe20000010000 */
[----:B--2---:R-:W-:-:S02]  /*3a40*/  FADD.FTZ R67, R28, R67 ;  /* 0x000000431c437221 */ /* 0x004fc40000010000 */
[----:B------:R-:W0:Y:S01]  /*3a50*/  MUFU.EX2 R29, R29 ;  /* 0x0000001d001d7308 */ /* 0x000e220000000800 */
[----:B------:R-:W-:-:S01]  /*3a60*/  FADD.FTZ R79, R31, R44 ;  /* 0x0000002c1f4f7221 */ /* 0x000fc20000010000 */
[----:B---3--:R-:W-:-:S03]  /*3a70*/  FADD.FTZ R42, R48, R67 ;  /* 0x00000043302a7221 */ /* 0x008fc60000010000 */
[----:B------:R-:W-:-:S03]  /*3a80*/  FADD.FTZ R79, R36, R79 ;  /* 0x0000004f244f7221 */ /* 0x000fc60000010000 */
[----:B------:R-:W2:Y:S01]  /*3a90*/  MUFU.EX2 R30, R30 ;  /* 0x0000001e001e7308 */ /* 0x000ea20000000800 */
[----:B-1----:R-:W-:-:S01]  /*3aa0*/  FADD.FTZ R42, R77, R42 ;  /* 0x0000002a4d2a7221 */ /* 0x002fc20000010000 */
[----:B------:R-:W-:Y:S01]  /*3ab0*/  FADD.FTZ R44, R38, R79 ;  /* 0x0000004f262c7221 */ /* 0x000fe20000010000 */
[----:B------:R-:W-:-:S03]  /*3ac0*/  F2FP.SATFINITE.E4M3.F32.PACK_AB_MERGE_C R150, R77, R48, RZ ;  /* 0x000000304d96723e */ /* 0x000fc600048070ff */
[----:B------:R-:W-:Y:S01]  /*3ad0*/  FADD.FTZ R79, R59, R44 ;  /* 0x0000002c3b4f7221 */ /* 0x000fe20000010000 */
[----:B------:R-:W-:Y:S01]  /*3ae0*/  F2FP.SATFINITE.E4M3.F32.PACK_AB_MERGE_C R150, R28, R43, R150 ;  /* 0x0000002b1c96723e */ /* 0x000fe20004807096 */
[----:B------:R-:W1:Y:S01]  /*3af0*/  MUFU.EX2 R50, R50 ;  /* 0x0000003200327308 */ /* 0x000e620000000800 */
[----:B0-----:R-:W-:-:S01]  /*3b00*/  FADD.FTZ R67, R29, R42 ;  /* 0x0000002a1d437221 */ /* 0x001fc20000010000 */
[----:B------:R-:W-:-:S06]  /*3b10*/  FADD.FTZ R44, R56, R79 ;  /* 0x0000004f382c7221 */ /* 0x000fcc0000010000 */
[----:B------:R-:W0:Y:S01]  /*3b20*/  MUFU.EX2 R55, R55 ;  /* 0x0000003700377308 */ /* 0x000e220000000800 */
[----:B--2---:R-:W-:-:S07]  /*3b30*/  FADD.FTZ R67, R30, R67 ;  /* 0x000000431e437221 */ /* 0x004fce0000010000 */
[----:B------:R-:W2:Y:S01]  /*3b40*/  MUFU.EX2 R71, R52 ;  /* 0x0000003400477308 */ /* 0x000ea20000000800 */
[----:B-1----:R-:W-:-:S07]  /*3b50*/  FADD.FTZ R42, R50, R67 ;  /* 0x00000043322a7221 */ /* 0x002fce0000010000 */
[----:B------:R-:W1:Y:S01]  /*3b60*/  MUFU.EX2 R53, R53 ;  /* 0x0000003500357308 */ /* 0x000e620000000800 */
[----:B0-----:R-:W-:-:S01]  /*3b70*/  FADD.FTZ R44, R55, R44 ;  /* 0x0000002c372c7221 */ /* 0x001fc20000010000 */
[----:B------:R-:W-:-:S04]  /*3b80*/  F2FP.SATFINITE.E4M3.F32.PACK_AB_MERGE_C R55, R55, R56, RZ ;  /* 0x000000383737723e */ /* 0x000fc800048070ff */
[----:B------:R-:W-:Y:S02]  /*3b90*/  F2FP.SATFINITE.E4M3.F32.PACK_AB_MERGE_C R145, R59, R38, R55 ;  /* 0x000000263b91723e */ /* 0x000fe40004807037 */
        /* <DEDUP_REMOVED lines=10> */
[----:B------:R2:W3:Y:S01]  /*3c40*/  MUFU.EX2 R75, R40 ;  /* 0x00000028004b7308 */ /* 0x0004e20000000800 */
[----:B-1----:R-:W-:-:S07]  /*3c50*/  FADD.FTZ R20, R33, R20 ;  /* 0x0000001421147221 */ /* 0x002fce0000010000 */
[----:B------:R-:W1:Y:S01]  /*3c60*/  MUFU.EX2 R80, R80 ;  /* 0x0000005000507308 */ /* 0x000e620000000800 */
[----:B0-----:R-:W-:-:S01]  /*3c70*/  FADD.FTZ R31, R49, R36 ;  /* 0x00000024311f7221 */ /* 0x001fc20000010000 */
[----:B--2---:R-:W-:-:S06]  /*3c80*/  FFMA.FTZ R40, R60, UR19, -R39 ;  /* 0x000000133c287c23 */ /* 0x004fcc0008010827 */
[----:B------:R-:W0:Y:S01]  /*3c90*/  MUFU.EX2 R45, R45 ;  /* 0x0000002d002d7308 */ /* 0x000e220000000800 */
[----:B---3--:R-:W-:-:S01]  /*3ca0*/  FADD.FTZ R15, R75, R20 ;  /* 0x000000144b0f7221 */ /* 0x008fc20000010000 */
[----:B------:R-:W-:-:S03]  /*3cb0*/  F2FP.SATFINITE.E4M3.F32.PACK_AB_MERGE_C R75, R76, R75, RZ ;  /* 0x0000004b4c4b723e */ /* 0x000fc600048070ff */
[----:B------:R-:W-:Y:S01]  /*3cc0*/  FADD.FTZ R15, R76, R15 ;  /* 0x0000000f4c0f7221 */ /* 0x000fe20000010000 */
[----:B------:R-:W-:Y:S02]  /*3cd0*/  F2FP.SATFINITE.E4M3.F32.PACK_AB_MERGE_C R146, R33, R32, R75 ;  /* 0x000000202192723e */ /* 0x000fe4000480704b */
[----:B------:R-:W2:Y:S01]  /*3ce0*/  MUFU.EX2 R34, R34 ;  /* 0x0000002200227308 */ /* 0x000ea20000000800 */
[----:B-1----:R-:W-:-:S04]  /*3cf0*/  F2FP.SATFINITE.E4M3.F32.PACK_AB_MERGE_C R49, R80, R49, RZ ;  /* 0x000000315031723e */ /* 0x002fc800048070ff */
[----:B------:R-:W-:-:S03]  /*3d00*/  F2FP.SATFINITE.E4M3.F32.PACK_AB_MERGE_C R147, R78, R53, R49 ;  /* 0x000000354e93723e */ /* 0x000fc60004807031 */
[----:B------:R-:W1:Y:S08]  /*3d10*/  MUFU.EX2 R74, R74 ;  /* 0x0000004a004a7308 */ /* 0x000e700000000800 */
[----:B------:R-:W3:Y:S08]  /*3d20*/  MUFU.EX2 R57, R57 ;  /* 0x0000003900397308 */ /* 0x000ef00000000800 */
[----:B------:R-:W4:Y:S08]  /*3d30*/  MUFU.EX2 R41, R41 ;  /* 0x0000002900297308 */ /* 0x000f300000000800 */
[----:B------:R-:W5:Y:S08]  /*3d40*/  MUFU.EX2 R54, R54 ;  /* 0x0000003600367308 */ /* 0x000f700000000800 */
[----:B------:R-:W5:Y:S08]  /*3d50*/  MUFU.EX2 R84, R84 ;  /* 0x0000005400547308 */ /* 0x000f700000000800 */
[----:B------:R-:W5:Y:S08]  /*3d60*/  MUFU.EX2 R63, R63 ;  /* 0x0000003f003f7308 */ /* 0x000f700000000800 */
[----:B------:R0:W-:Y:S08]  /*3d70*/  MUFU.EX2 R39, R12 ;  /* 0x0000000c00277308 */ /* 0x0001f00000000800 */
[----:B------:R-:W5:Y:S01]  /*3d80*/  MUFU.EX2 R37, R37 ;  /* 0x0000002500257308 */ /* 0x000f620000000800 */
[----:B0-----:R-:W-:-:S04]  /*3d90*/  FADD.FTZ R12, R80, R31 ;  /* 0x0000001f500c7221 */ /* 0x001fc80000010000 */
[----:B------:R-:W-:Y:S01]  /*3da0*/  FADD.FTZ R31, R45, R12 ;  /* 0x0000000c2d1f7221 */ /* 0x000fe20000010000 */
[----:B--2---:R-:W-:-:S02]  /*3db0*/  FADD.FTZ R12, R34, R15 ;  /* 0x0000000f220c7221 */ /* 0x004fc40000010000 */
[----:B------:R-:W0:Y:S01]  /*3dc0*/  MUFU.EX2 R40, R40 ;  /* 0x0000002800287308 */ /* 0x000e220000000800 */
[----:B-1----:R-:W-:-:S01]  /*3dd0*/  FADD.FTZ R20, R74, R31 ;  /* 0x0000001f4a147221 */ /* 0x002fc20000010000 */
[----:B---3--:R-:W-:-:S03]  /*3de0*/  FADD.FTZ R13, R57, R12 ;  /* 0x0000000c390d7221 */ /* 0x008fc60000010000 */
[----:B----4-:R-:W-:Y:S01]  /*3df0*/  FADD.FTZ R15, R41, R20 ;  /* 0x00000014290f7221 */ /* 0x010fe20000010000 */
[----:B-----5:R-:W-:-:S01]  /*3e00*/  FADD.FTZ R12, R54, R13 ;  /* 0x0000000d360c7221 */ /* 0x020fc20000010000 */
[C---:B------:R-:W-:Y:S01]  /*3e10*/  F2FP.SATFINITE.E4M3.F32.PACK_AB_MERGE_C R41, R84.reuse, R41, RZ ;  /* 0x000000295429723e */ /* 0x040fe200048070ff */
[----:B------:R-:W1:Y:S01]  /*3e20*/  MUFU.EX2 R82, R82 ;  /* 0x0000005200527308 */ /* 0x000e620000000800 */
[----:B------:R-:W-:-:S01]  /*3e30*/  FADD.FTZ R84, R84, R15 ;  /* 0x0000000f54547221 */ /* 0x000fc20000010000 */
[C---:B------:R-:W-:Y:S01]  /*3e40*/  F2FP.SATFINITE.E4M3.F32.PACK_AB_MERGE_C R54, R63.reuse, R54, RZ ;  /* 0x000000363f36723e */ /* 0x040fe200048070ff */
[----:B------:R-:W-:-:S01]  /*3e50*/  FADD.FTZ R63, R63, R12 ;  /* 0x0000000c3f3f7221 */ /* 0x000fc20000010000 */
[----:B------:R-:W-:Y:S01]  /*3e60*/  F2FP.SATFINITE.E4M3.F32.PACK_AB_MERGE_C R141, R74, R45, R41 ;  /* 0x0000002d4a8d723e */ /* 0x000fe20004807029 */
[----:B------:R-:W-:-:S01]  /*3e70*/  FADD.FTZ R15, R37, R84 ;  /* 0x00000054250f7221 */ /* 0x000fc20000010000 */
        /* <DEDUP_REMOVED lines=12> */
[C---:B--2---:R-:W-:Y:S01]  /*3f40*/  F2FP.SATFINITE.E4M3.F32.PACK_AB_MERGE_C R20, R10.reuse, R21, RZ ;  /* 0x000000150a14723e */ /* 0x044fe200048070ff */
[----:B------:R-:W-:-:S03]  /*3f50*/  FADD.FTZ R10, R10, R25 ;  /* 0x000000190a0a7221 */ /* 0x000fc60000010000 */
[----:B------:R-:W-:-:S03]  /*3f60*/  F2FP.SATFINITE.E4M3.F32.PACK_AB_MERGE_C R143, R82, R37, R20 ;  /* 0x00000025528f723e */ /* 0x000fc60004807014 */
[----:B------:R-:W2:Y:S01]  /*3f70*/  MUFU.EX2 R2, R2 ;  /* 0x0000000200027308 */ /* 0x000ea20000000800 */
[C---:B0-----:R-:W-:Y:S01]  /*3f80*/  F2FP.SATFINITE.E4M3.F32.PACK_AB_MERGE_C R64, R65.reuse, R64, RZ ;  /* 0x000000404140723e */ /* 0x041fe200048070ff */
[----:B------:R-:W-:-:S03]  /*3f90*/  FADD.FTZ R65, R65, R8 ;  /* 0x0000000841417221 */ /* 0x000fc60000010000 */
[----:B------:R-:W-:-:S03]  /*3fa0*/  F2FP.SATFINITE.E4M3.F32.PACK_AB_MERGE_C R142, R61, R40, R64 ;  /* 0x000000283d8e723e */ /* 0x000fc60004807040 */
[----:B------:R-:W0:Y:S01]  /*3fb0*/  MUFU.EX2 R86, R86 ;  /* 0x0000005600567308 */ /* 0x000e220000000800 */
[----:B-1----:R-:W-:-:S07]  /*3fc0*/  FADD.FTZ R15, R11, R10 ;  /* 0x0000000a0b0f7221 */ /* 0x002fce0000010000 */
[----:B------:R-:W1:Y:S01]  /*3fd0*/  MUFU.EX2 R3, R3 ;  /* 0x0000000300037308 */ /* 0x000e620000000800 */
[----:B--2---:R-:W-:-:S04]  /*3fe0*/  FADD.FTZ R10, R2, R65 ;  /* 0x00000041020a7221 */ /* 0x004fc80000010000 */
[----:B------:R-:W-:-:S03]  /*3ff0*/  FADD.FTZ R12, R39, R10 ;  /* 0x0000000a270c7221 */ /* 0x000fc60000010000 */
        /* <DEDUP_REMOVED lines=18> */
[----:B------:R-:W-:Y:S01]  /*4120*/  MUFU.EX2 R7, R7 ;  /* 0x0000000700077308 */ /* 0x000fe20000000800 */
[----:B-1----:R-:W-:-:S07]  /*4130*/  FADD.FTZ R12, R5, R12 ;  /* 0x0000000c050c7221 */ /* 0x002fce0000010000 */
[----:B------:R-:W0:Y:S01]  /*4140*/  MUFU.EX2 R73, R73 ;  /* 0x0000004900497308 */ /* 0x000e220000000800 */
[----:B--2---:R-:W-:-:S07]  /*4150*/  FADD.FTZ R4, R13, R4 ;  /* 0x000000040d047221 */ /* 0x004fce0000010000 */
[----:B------:R-:W1:Y:S08]  /*4160*/  MUFU.EX2 R8, R47 ;  /* 0x0000002f00087308 */ /* 0x000e700000000800 */
[----:B------:R-:W2:Y:S01]  /*4170*/  MUFU.EX2 R10, R9 ;  /* 0x00000009000a7308 */ /* 0x000ea20000000800 */
[----:B0-----:R-:W-:-:S01]  /*4180*/  FADD.FTZ R3, R73, R4 ;  /* 0x0000000449037221 */ /* 0x001fc20000010000 */
[----:B-1----:R-:W-:-:S03]  /*4190*/  F2FP.SATFINITE.E4M3.F32.PACK_AB_MERGE_C R2, R8, R73, RZ ;  /* 0x000000490802723e */ /* 0x002fc600048070ff */
[----:B------:R-:W-:Y:S01]  /*41a0*/  FADD.FTZ R3, R8, R3 ;  /* 0x0000000308037221 */ /* 0x000fe20000010000 */
[----:B------:R-:W-:Y:S02]  /*41b0*/  F2FP.SATFINITE.E4M3.F32.PACK_AB_MERGE_C R138, R13, R70, R2 ;  /* 0x000000460d8a723e */ /* 0x000fe40004807002 */
[----:B--2---:R-:W-:Y:S01]  /*41c0*/  F2FP.SATFINITE.E4M3.F32.PACK_AB_MERGE_C R9, R10, R7, RZ ;  /* 0x000000070a09723e */ /* 0x004fe200048070ff */
[----:B------:R-:W-:-:S03]  /*41d0*/  FADD.FTZ R7, R7, R12 ;  /* 0x0000000c07077221 */ /* 0x000fc60000010000 */
[----:B------:R-:W-:Y:S01]  /*41e0*/  F2FP.SATFINITE.E4M3.F32.PACK_AB_MERGE_C R139, R5, R6, R9 ;  /* 0x00000006058b723e */ /* 0x000fe20004807009 */
[----:B------:R-:W-:-:S01]  /*41f0*/  FADD.FTZ R2, R10, R7 ;  /* 0x000000070a027221 */ /* 0x000fc20000010000 */
[----:B------:R-:W-:Y:S06]  /*4200*/  @!P1 BRA `(.L_x_1774) ;  /* 0x0000002c005c9947 */ /* 0x000fec0003800000 */
[----:B------:R-:W-:Y:S01]  /*4210*/  IMAD.MOV.U32 R5, RZ, RZ, R26 ;  /* 0x000000ffff057224 */ /* 0x000fe200078e001a */
[----:B------:R-:W-:Y:S01]  /*4220*/  UMOV UR21, UR37 ;  /* 0x0000002500157c82 */ /* 0x000fe20008000000 */
[----:B------:R-:W-:Y:S01]  /*4230*/  IMAD.MOV.U32 R4, RZ, RZ, R35 ;  /* 0x000000ffff047224 */ /* 0x000fe200078e0023 */
[----:B------:R-:W-:Y:S01]  /*4240*/  UMOV UR22, UR38 ;  /* 0x0000002600167c82 */ /* 0x000fe20008000000 */
[----:B------:R-:W-:Y:S01]  /*4250*/  IMAD.MOV.U32 R135, RZ, RZ, RZ ;  /* 0x000000ffff877224 */ /* 0x000fe200078e00ff */
[----:B------:R-:W-:Y:S01]  /*4260*/  ULDC UR23, c[0x0][0x288] ;  /* 0x0000a20000177ab9 */ /* 0x000fe20000000800 */
[----:B------:R-:W-:-:S05]  /*4270*/  ULDC UR19, c[0x0][0x988] ;  /* 0x0002620000137ab9 */ /* 0x000fca0000000800 */
.L_x_1785:
[----:B------:R-:W-:-:S04]  /*4280*/  UISETP.NE.AND UP0, UPT, UR22, 0x1, UPT ;  /* 0x000000011600788c */ /* 0x000fc8000bf05270 */
[----:B------:R-:W-:-:S04]  /*4290*/  USEL UR37, URZ, 0x1, UP0 ;  /* 0x000000013f257887 */ /* 0x000fc80008000000 */
[----:B------:R-:W-:Y:S01]  /*42a0*/  ULOP3.LUT UR37, UR21, UR37, URZ, 0x3c, !UPT ;  /* 0x0000002515257292 */ /* 0x000fe2000f8e3c3f */
[----:B------:R-:W-:Y:S11]  /*42b0*/  @!P0 BRA `(.L_x_1775) ;  /* 0x0000000000048947 */ /* 0x000ff60003800000 */
[----:B------:R-:W-:Y:S01]  /*42c0*/  BPT.TRAP 0x1 ;  /* 0x000000040000795c */ /* 0x000fe20000300000 */
.L_x_1775:
        /* <DEDUP_REMOVED lines=9> */
.L_x_1776:
[----:B-1----:R-:W-:Y:S05]  /*4360*/  @P1 BRA `(.L_x_1777) ;  /* 0x0000000000081947 */ /* 0x002fea0003800000 */
[----:B------:R-:W1:Y:S02]  /*4370*/  SYNCS.PHASECHK.TRANS64.TRYWAIT P1, [UR20+0x19c30], R6 ;  /* 0x019c3006ff0075a7 */ /* 0x000e640008020154 */
[----:B-1----:R-:W-:Y:S05]  /*4380*/  @!P1 BRA `(.L_x_1778) ;  /* 0x000000bc00109947 */ /* 0x002fea0003800000 */
.L_x_1777:
        /* <DEDUP_REMOVED lines=17> */
.L_x_1779:
[----:B------:R-:W-:Y:S01]  /*44a0*/  ULEA UR11, UR22, UR46, 0x3 ;  /* 0x0000002e160b7291 */ /* 0x000fe2000f8e183f */
[----:B01----:R-:W-:-:S05]  /*44b0*/  IMAD.U32 R6, RZ, RZ, UR21 ;  /* 0x00000015ff067e24 */ /* 0x003fca000f8e00ff */
[----:B------:R-:W-:-:S04]  /*44c0*/  SHF.L.U32 R6, R6, 0x1f, RZ ;  /* 0x0000001f06067819 */ /* 0x000fc800000006ff */
[----:B------:R0:W1:Y:S01]  /*44d0*/  SYNCS.PHASECHK.TRANS64.TRYWAIT P1, [UR11+0x19c50], R6 ;  /* 0x019c5006ff0075a7 */ /* 0x000062000802014b */
[----:B------:R-:W-:Y:S05]  /*44e0*/  @!P0 BRA `(.L_x_1780) ;  /* 0x0000000000048947 */ /* 0x000fea0003800000 */
[----:B------:R-:W-:Y:S01]  /*44f0*/  BPT.TRAP 0x1 ;  /* 0x000000040000795c */ /* 0x000fe20000300000 */
.L_x_1780:
[----:B-1----:R-:W-:Y:S05]  /*4500*/  @P1 BRA `(.L_x_1781) ;  /* 0x0000000000081947 */ /* 0x002fea0003800000 */
[----:B------:R-:W1:Y:S02]  /*4510*/  SYNCS.PHASECHK.TRANS64.TRYWAIT P1, [UR11+0x19c50], R6 ;  /* 0x019c5006ff0075a7 */ /* 0x000e64000802014b */
[----:B-1----:R-:W-:Y:S05]  /*4520*/  @!P1 BRA `(.L_x_1782) ;  /* 0x000000b800c09947 */ /* 0x002fea0003800000 */
.L_x_1781:
        /* <DEDUP_REMOVED lines=27> */
.L_x_1783:
[----:B------:R-:W-:Y:S01]  /*46e0*/  UISETP.NE.AND UP0, UPT, UR47, URZ, UPT ;  /* 0x0000003f2f00728c */ /* 0x000fe2000bf05270 */
[C---:B------:R-:W-:Y:S01]  /*46f0*/  FMUL.FTZ R138, R0.reuse, R28 ;  /* 0x0000001c008a7220 */ /* 0x040fe20000410000 */
[----:B------:R-:W-:Y:S02]  /*4700*/  VIADD R28, R17, UR41 ;  /* 0x00000029111c7c36 */ /* 0x000fe40008000000 */
[C---:B-1----:R-:W-:Y:S01]  /*4710*/  FMUL.FTZ R7, R0.reuse, R27 ;  /* 0x0000001b00077220 */ /* 0x042fe20000410000 */
[C---:B------:R-:W-:Y:S01]  /*4720*/  FMUL.FTZ R14, R0.reuse, R42 ;  /* 0x0000002a000e7220 */ /* 0x040fe20000410000 */
[C---:B------:R-:W-:Y:S01]  /*4730*/  FMUL.FTZ R42, R0.reuse, R48 ;  /* 0x00000030002a7220 */ /* 0x040fe20000410000 */
[----:B------:R-:W-:Y:S01]  /*4740*/  PLOP3.LUT P1, PT, PT, PT, UP0, 0x80, 0x0 ;  /* 0x000000000000781c */ /* 0x000fe20003f2f008 */
[----:B------:R-:W1:Y:S01]  /*4750*/  LDC R48, c[0x0][0x2f0] ;  /* 0x0000bc00ff307b82 */ /* 0x000e620000000800 */
[----:B------:R-:W-:Y:S01]  /*4760*/  PLOP3.LUT P2, PT, PT, PT, UP0, 0x80, 0x0 ;  /* 0x000000000000781c */ /* 0x000fe20003f4f008 */
[C---:B------:R-:W-:Y:S01]  /*4770*/  FMUL.FTZ R10, R0.reuse, R34 ;  /* 0x00000022000a7220 */ /* 0x040fe20000410000 */
[C---:B------:R-:W-:Y:S01]  /*4780*/  FMUL.FTZ R136, R0.reuse, R24 ;  /* 0x0000001800887220 */ /* 0x040fe20000410000 */
[----:B------:R-:W-:Y:S01]  /*4790*/  @UP0 ULDC UR6, c[0x0][0x44c] ;  /* 0x0001130000060ab9 */ /* 0x000fe20000000800 */
[----:B------:R-:W-:Y:S01]  /*47a0*/  FMUL.FTZ R139, R0, R29 ;  /* 0x0000001d008b7220 */ /* 0x000fe20000410000 */
[----:B------:R-:W-:-:S02]  /*47b0*/  IMAD.MOV.U32 R29, RZ, RZ, -0x2 ;  /* 0xfffffffeff1d7424 */ /* 0x000fc400078e00ff */
[C---:B------:R-:W-:Y:S01]  /*47c0*/  FMUL.FTZ R137, R0.reuse, R25 ;  /* 0x0000001900897220 */ /* 0x040fe20000410000 */
[----:B------:R-:W-:Y:S01]  /*47d0*/  MUFU.TANH R138, R138 ;  /* 0x0000008a008a7308 */ /* 0x000fe20000002400 */
[C---:B------:R-:W-:Y:S01]  /*47e0*/  FMUL.FTZ R11, R0.reuse, R35 ;  /* 0x00000023000b7220 */ /* 0x040fe20000410000 */
[C---:B------:R-:W-:Y:S01]  /*47f0*/  FMUL.FTZ R32, R0.reuse, R32 ;  /* 0x0000002000207220 */ /* 0x040fe20000410000 */
[----:B------:R-:W-:Y:S01]  /*4800*/  FMUL.FTZ R140, R0, R33 ;  /* 0x00000021008c7220 */ /* 0x000fe20000410000 */
[----:B------:R-:W-:Y:S01]  /*4810*/  @P1 IMAD.HI.U32 R27, R28, UR6, RZ ;  /* 0x000000061c1b1c27 */ /* 0x000fe2000f8e00ff */
[----:B------:R-:W-:-:S03]  /*4820*/  @UP0 ULDC UR6, c[0x0][0x450] ;  /* 0x0001140000060ab9 */ /* 0x000fc60000000800 */
[C---:B------:R-:W-:Y:S01]  /*4830*/  FMUL.FTZ R36, R0.reuse, R36 ;  /* 0x0000002400247220 */ /* 0x040fe20000410000 */
[C---:B------:R-:W-:Y:S01]  /*4840*/  FMUL.FTZ R37, R0.reuse, R37 ;  /* 0x0000002500257220 */ /* 0x040fe20000410000 */
[----:B------:R-:W2:Y:S01]  /*4850*/  MUFU.TANH R136, R136 ;  /* 0x0000008800887308 */ /* 0x000ea20000002400 */
[----:B------:R-:W-:Y:S01]  /*4860*/  @P2 SHF.R.U32.HI R28, RZ, UR6, R27 ;  /* 0x00000006ff1c2c19 */ /* 0x000fe2000801161b */
[----:B------:R-:W-:Y:S01]  /*4870*/  UMOV UR6, 0xffffff80 ;  /* 0xffffff8000067882 */ /* 0x000fe20000000000 */
[C---:B------:R-:W-:Y:S01]  /*4880*/  FMUL.FTZ R25, R0.reuse, R51 ;  /* 0x0000003300197220 */ /* 0x040fe20000410000 */
[----:B------:R-:W-:Y:S01]  /*4890*/  UIMAD UR6, UR18, UR6, 0x1 ;  /* 0x00000001120674a4 */ /* 0x000fe2000f8e0206 */
[C---:B------:R-:W-:Y:S01]  /*48a0*/  FMUL.FTZ R12, R0.reuse, R38 ;  /* 0x00000026000c7220 */ /* 0x040fe20000410000 */
[----:B------:R-:W3:Y:S01]  /*48b0*/  SHFL.IDX PT, R34, R28, RZ, 0x1c1f ;  /* 0x001c1fff1c227589 */ /* 0x000ee200000e0000 */
[C---:B------:R-:W-:Y:S01]  /*48c0*/  FMUL.FTZ R38, R0.reuse, R40 ;  /* 0x0000002800267220 */ /* 0x040fe20000410000 */
[----:B------:R-:W4:Y:S01]  /*48d0*/  MUFU.TANH R137, R137 ;  /* 0x0000008900897308 */ /* 0x000f220000002400 */
[----:B------:R-:W-:Y:S01]  /*48e0*/  FMUL.FTZ R13, R0, R39 ;  /* 0x00000027000d7220 */ /* 0x000fe20000410000 */
[----:B------:R-:W-:-:S02]  /*48f0*/  IMAD R29, R16, R29, UR6 ;  /* 0x00000006101d7e24 */ /* 0x000fc4000f8e021d */
[C---:B------:R-:W-:Y:S01]  /*4900*/  FMUL.FTZ R39, R0.reuse, R41 ;  /* 0x0000002900277220 */ /* 0x040fe20000410000 */
[C---:B------:R-:W-:Y:S01]  /*4910*/  FMUL.FTZ R40, R0.reuse, R44 ;  /* 0x0000002c00287220 */ /* 0x040fe20000410000 */
[----:B------:R-:W-:Y:S01]  /*4920*/  FMUL.FTZ R41, R0, R45 ;  /* 0x0000002d00297220 */ /* 0x000fe20000410000 */
[----:B-1----:R-:W-:Y:S02]  /*4930*/  IMAD R29, R48, UR42, R29 ;  /* 0x0000002a301d7c24 */ /* 0x002fe4000f8e021d */
[C---:B------:R-:W-:Y:S01]  /*4940*/  FMUL.FTZ R45, R0.reuse, R53 ;  /* 0x00000035002d7220 */ /* 0x040fe20000410000 */
[----:B------:R-:W1:Y:S01]  /*4950*/  MUFU.TANH R139, R139 ;  /* 0x0000008b008b7308 */ /* 0x000e620000002400 */
[C---:B0-----:R-:W-:Y:S01]  /*4960*/  FMUL.FTZ R6, R0.reuse, R26 ;  /* 0x0000001a00067220 */ /* 0x041fe20000410000 */
        /* <DEDUP_REMOVED lines=11> */
[----:B------:R-:W-:Y:S01]  /*4a20*/  FMUL.FTZ R49, R0, R61 ;  /* 0x0000003d00317220 */ /* 0x000fe20000410000 */
[----:B---3--:R-:W-:Y:S01]  /*4a30*/  IADD3 R35, R34, -UR23, R29 ;  /* 0x8000001722237c10 */ /* 0x008fe2000fffe01d */
[C---:B------:R-:W-:Y:S01]  /*4a40*/  FMUL.FTZ R24, R0.reuse, R50 ;  /* 0x0000003200187220 */ /* 0x040fe20000410000 */
[----:B------:R-:W3:Y:S01]  /*4a50*/  MUFU.TANH R140, R140 ;  /* 0x0000008c008c7308 */ /* 0x000ee20000002400 */
[C---:B------:R-:W-:Y:S01]  /*4a60*/  FMUL.FTZ R50, R0.reuse, R64 ;  /* 0x0000004000327220 */ /* 0x040fe20000410000 */
[C---:B------:R-:W-:Y:S01]  /*4a70*/  ISETP.GT.AND P1, PT, R35.reuse, RZ, PT ;  /* 0x000000ff2300720c */ /* 0x040fe20003f24270 */
[C---:B------:R-:W-:Y:S01]  /*4a80*/  FMUL.FTZ R9, R0.reuse, R31 ;  /* 0x0000001f00097220 */ /* 0x040fe20000410000 */
[C---:B------:R-:W-:Y:S01]  /*4a90*/  ISETP.GT.AND P2, PT, R35.reuse, 0x1, PT ;  /* 0x000000012300780c */ /* 0x040fe20003f44270 */
[----:B------:R-:W-:Y:S01]  /*4aa0*/  FMUL.FTZ R31, R0, R59 ;  /* 0x0000003b001f7220 */ /* 0x000fe20000410000 */
[----:B--2---:R-:W-:Y:S01]  /*4ab0*/  FSEL R33, R136, -INF , P1 ;  /* 0xff80000088217808 */ /* 0x004fe20000800000 */
[C---:B------:R-:W-:Y:S01]  /*4ac0*/  FMUL.FTZ R52, R0.reuse, R68 ;  /* 0x0000004400347220 */ /* 0x040fe20000410000 */
[----:B------:R-:W-:Y:S01]  /*4ad0*/  ISETP.GT.AND P1, PT, R35, 0x8, PT ;  /* 0x000000082300780c */ /* 0x000fe20003f24270 */
[----:B------:R-:W2:Y:S01]  /*4ae0*/  MUFU.TANH R36, R36 ;  /* 0x0000002400247308 */ /* 0x000ea20000002400 */
[----:B----4-:R-:W-:Y:S01]  /*4af0*/  FSEL R137, R137, -INF , P2 ;  /* 0xff80000089897808 */ /* 0x010fe20001000000 */
[C---:B------:R-:W-:Y:S01]  /*4b00*/  FMUL.FTZ R8, R0.reuse, R30 ;  /* 0x0000001e00087220 */ /* 0x040fe20000410000 */
[----:B------:R-:W-:Y:S01]  /*4b10*/  FMNMX.FTZ R34, R33, R4, !PT ;  /* 0x0000000421227209 */ /* 0x000fe20007810000 */
[C---:B------:R-:W-:Y:S01]  /*4b20*/  FMUL.FTZ R30, R0.reuse, R58 ;  /* 0x0000003a001e7220 */ /* 0x040fe20000410000 */
[----:B------:R-:W-:Y:S01]  /*4b30*/  ISETP.GT.AND P2, PT, R35, 0x9, PT ;  /* 0x000000092300780c */ /* 0x000fe20003f44270 */
[----:B------:R-:W-:Y:S01]  /*4b40*/  FMUL.FTZ R58, R0, R77 ;  /* 0x0000004d003a7220 */ /* 0x000fe20000410000 */
[----:B------:R-:W-:Y:S01]  /*4b50*/  FSEL R138, R138, -INF , P1 ;  /* 0xff8000008a8a7808 */ /* 0x000fe20000800000 */
[----:B------:R-:W4:Y:S01]  /*4b60*/  MUFU.TANH R37, R37 ;  /* 0x0000002500257308 */ /* 0x000f220000002400 */
[----:B------:R-:W-:Y:S01]  /*4b70*/  FMNMX.FTZ R51, R137, R34, !PT ;  /* 0x0000002289337209 */ /* 0x000fe20007810000 */
[C---:B------:R-:W-:Y:S01]  /*4b80*/  FMUL.FTZ R80, R0.reuse, R80 ;  /* 0x0000005000507220 */ /* 0x040fe20000410000 */
[----:B------:R-:W-:Y:S01]  /*4b90*/  ISETP.GT.AND P1, PT, R35, 0x10, PT ;  /* 0x000000102300780c */ /* 0x000fe20003f24270 */
[C---:B------:R-:W-:Y:S01]  /*4ba0*/  FMUL.FTZ R81, R0.reuse, R81 ;  /* 0x0000005100517220 */ /* 0x040fe20000410000 */
[----:B-1----:R-:W-:Y:S01]  /*4bb0*/  FSEL R139, R139, -INF , P2 ;  /* 0xff8000008b8b7808 */ /* 0x002fe20001000000 */
[----:B------:R-:W-:Y:S01]  /*4bc0*/  FMUL.FTZ R84, R0, R84 ;  /* 0x0000005400547220 */ /* 0x000fe20000410000 */
[----:B------:R-:W-:Y:S01]  /*4bd0*/  FMNMX.FTZ R34, R138, R51, !PT ;  /* 0x000000338a227209 */ /* 0x000fe20007810000 */
[----:B------:R-:W1:Y:S01]  /*4be0*/  MUFU.TANH R38, R38 ;  /* 0x0000002600267308 */ /* 0x000e620000002400 */
[----:B------:R-:W-:Y:S01]  /*4bf0*/  ISETP.GT.AND P2, PT, R35, 0x11, PT ;  /* 0x000000112300780c */ /* 0x000fe20003f44270 */
[----:B------:R-:W-:Y:S01]  /*4c00*/  FMUL.FTZ R85, R0, R85 ;  /* 0x0000005500557220 */ /* 0x000fe20000410000 */
[----:B0-----:R-:W-:Y:S01]  /*4c10*/  FSEL R32, R32, -INF , P1 ;  /* 0xff80000020207808 */ /* 0x001fe20000800000 */
[C---:B------:R-:W-:Y:S01]  /*4c20*/  FMUL.FTZ R68, R0.reuse, R74 ;  /* 0x0000004a00447220 */ /* 0x040fe20000410000 */
[----:B------:R-:W-:Y:S01]  /*4c30*/  FMNMX.FTZ R51, R139, R34, !PT ;  /* 0x000000228b337209 */ /* 0x000fe20007810000 */
[----:B------:R-:W-:Y:S01]  /*4c40*/  FMUL.FTZ R63, R0, R63 ;  /* 0x0000003f003f7220 */ /* 0x000fe20000410000 */
[C---:B------:R-:W-:Y:S01]  /*4c50*/  ISETP.GT.AND P1, PT, R35.reuse, 0x18, PT ;  /* 0x000000182300780c */ /* 0x040fe20003f24270 */
[----:B------:R-:W0:Y:S01]  /*4c60*/  MUFU.TANH R39, R39 ;  /* 0x0000002700277308 */ /* 0x000e220000002400 */
[----:B---3--:R-:W-:Y:S01]  /*4c70*/  FSEL R34, R140, -INF , P2 ;  /* 0xff8000008c227808 */ /* 0x008fe20001000000 */
[----:B------:R-:W-:Y:S01]  /*4c80*/  UIADD3 UR20, UR20, 0x19c40, URZ ;  /* 0x00019c4014147890 */ /* 0x000fe2000fffe03f */
[----:B------:R-:W-:Y:S01]  /*4c90*/  FMNMX.FTZ R53, R32, R51, !PT ;  /* 0x0000003320357209 */ /* 0x000fe20007810000 */
[----:B------:R-:W-:Y:S01]  /*4ca0*/  FMUL.FTZ R51, R0, R65 ;  /* 0x0000004100337220 */ /* 0x000fe20000410000 */
[----:B------:R-:W-:Y:S01]  /*4cb0*/  ISETP.GT.AND P2, PT, R35, 0x19, PT ;  /* 0x000000192300780c */ /* 0x000fe20003f44270 */
[----:B------:R-:W-:Y:S01]  /*4cc0*/  UPRMT UR20, UR45, 0x654, UR20 ;  /* 0x000006542d147896 */ /* 0x000fe20008000014 */
[----:B--2---:R-:W-:Y:S01]  /*4cd0*/  FSEL R36, R36, -INF , P1 ;  /* 0xff80000024247808 */ /* 0x004fe20000800000 */
[----:B------:R-:W2:Y:S01]  /*4ce0*/  MUFU.TANH R40, R40 ;  /* 0x0000002800287308 */ /* 0x000ea20000002400 */
[----:B------:R-:W-:-:S02]  /*4cf0*/  FMNMX.FTZ R53, R34, R53, !PT ;  /* 0x0000003522357209 */ /* 0x000fc40007810000 */
[----:B------:R-:W-:Y:S02]  /*4d00*/  ISETP.GT.AND P1, PT, R35, 0x20, PT ;  /* 0x000000202300780c */ /* 0x000fe40003f24270 */
[----:B----4-:R-:W-:Y:S02]  /*4d10*/  FSEL R37, R37, -INF , P2 ;  /* 0xff80000025257808 */ /* 0x010fe40001000000 */
[----:B------:R-:W-:Y:S01]  /*4d20*/  FMNMX.FTZ R54, R36, R53, !PT ;  /* 0x0000003524367209 */ /* 0x000fe20007810000 */
[----:B------:R-:W3:Y:S01]  /*4d30*/  MUFU.TANH R41, R41 ;  /* 0x0000002900297308 */ /* 0x000ee20000002400 */
[----:B------:R-:W-:Y:S01]  /*4d40*/  ISETP.GT.AND P2, PT, R35, 0x21, PT ;  /* 0x000000212300780c */ /* 0x000fe20003f44270 */
[----:B------:R-:W-:Y:S01]  /*4d50*/  SYNCS.ARRIVE.TRANS64.RED.A1T0 RZ, [UR20], RZ ;  /* 0x000000ffffff79a7 */ /* 0x000fe20008100414 */
[----:B-1----:R-:W-:Y:S02]  /*4d60*/  FSEL R38, R38, -INF , P1 ;  /* 0xff80000026267808 */ /* 0x002fe40000800000 */
[----:B------:R-:W-:-:S02]  /*4d70*/  FMNMX.FTZ R53, R37, R54, !PT ;  /* 0x0000003625357209 */ /* 0x000fc40007810000 */
[----:B------:R-:W-:Y:S01]  /*4d80*/  ISETP.GT.AND P1, PT, R35, 0x28, PT ;  /* 0x000000282300780c */ /* 0x000fe20003f24270 */
[----:B------:R-:W1:Y:S01]  /*4d90*/  MUFU.TANH R42, R42 ;  /* 0x0000002a002a7308 */ /* 0x000e620000002400 */
[----:B0-----:R-:W-:Y:S02]  /*4da0*/  FSEL R39, R39, -INF , P2 ;  /* 0xff80000027277808 */ /* 0x001fe40001000000 */
[----:B------:R-:W-:Y:S01]  /*4db0*/  FMNMX.FTZ R54, R38, R53, !PT ;  /* 0x0000003526367209 */ /* 0x000fe20007810000 */
[C---:B------:R-:W-:Y:S01]  /*4dc0*/  FMUL.FTZ R53, R0.reuse, R69 ;  /* 0x0000004500357220 */ /* 0x040fe20000410000 */
[----:B------:R-:W-:Y:S01]  /*4dd0*/  ISETP.GT.AND P2, PT, R35, 0x29, PT ;  /* 0x000000292300780c */ /* 0x000fe20003f44270 */
[----:B------:R-:W-:Y:S01]  /*4de0*/  FMUL.FTZ R69, R0, R75 ;  /* 0x0000004b00457220 */ /* 0x000fe20000410000 */
[----:B--2---:R-:W-:Y:S01]  /*4df0*/  FSEL R40, R40, -INF , P1 ;  /* 0xff80000028287808 */ /* 0x004fe20000800000 */
[----:B------:R-:W0:Y:S01]  /*4e00*/  MUFU.TANH R43, R43 ;  /* 0x0000002b002b7308 */ /* 0x000e220000002400 */
[----:B------:R-:W-:Y:S01]  /*4e10*/  FMNMX.FTZ R55, R39, R54, !PT ;  /* 0x0000003627377209 */ /* 0x000fe20007810000 */
[----:B------:R-:W-:Y:S01]  /*4e20*/  FMUL.FTZ R54, R0, R72 ;  /* 0x0000004800367220 */ /* 0x000fe20000410000 */
[----:B------:R-:W-:-:S02]  /*4e30*/  ISETP.GT.AND P1, PT, R35, 0x30, PT ;  /* 0x000000302300780c */ /* 0x000fc40003f24270 */
[----:B---3--:R-:W-:Y:S02]  /*4e40*/  FSEL R41, R41, -INF , P2 ;  /* 0xff80000029297808 */ /* 0x008fe40001000000 */
[----:B------:R-:W-:Y:S01]  /*4e50*/  FMNMX.FTZ R56, R40, R55, !PT ;  /* 0x0000003728387209 */ /* 0x000fe20007810000 */
[----:B------:R-:W2:Y:S01]  /*4e60*/  MUFU.TANH R44, R44 ;  /* 0x0000002c002c7308 */ /* 0x000ea20000002400 */
[----:B------:R-:W-:Y:S02]  /*4e70*/  ISETP.GT.AND P2, PT, R35, 0x31, PT ;  /* 0x000000312300780c */ /* 0x000fe40003f44270 */
[----:B-1----:R-:W-:Y:S02]  /*4e80*/  FSEL R42, R42, -INF , P1 ;  /* 0xff8000002a2a7808 */ /* 0x002fe40000800000 */
[----:B------:R-:W-:Y:S02]  /*4e90*/  FMNMX.FTZ R55, R41, R56, !PT ;  /* 0x0000003829377209 */ /* 0x000fe40007810000 */
[----:B------:R-:W-:Y:S01]  /*4ea0*/  ISETP.GT.AND P1, PT, R35, 0x38, PT ;  /* 0x000000382300780c */ /* 0x000fe20003f24270 */
[----:B------:R-:W1:Y:S01]  /*4eb0*/  MUFU.TANH R45, R45 ;  /* 0x0000002d002d7308 */ /* 0x000e620000002400 */
[----:B0-----:R-:W-:-:S02]  /*4ec0*/  FSEL R43, R43, -INF , P2 ;  /* 0xff8000002b2b7808 */ /* 0x001fc40001000000 */
[----:B------:R-:W-:Y:S01]  /*4ed0*/  FMNMX.FTZ R56, R42, R55, !PT ;  /* 0x000000372a387209 */ /* 0x000fe20007810000 */
[C---:B------:R-:W-:Y:S01]  /*4ee0*/  FMUL.FTZ R55, R0.reuse, R73 ;  /* 0x0000004900377220 */ /* 0x040fe20000410000 */
[----:B------:R-:W-:Y:S01]  /*4ef0*/  ISETP.GT.AND P2, PT, R35, 0x39, PT ;  /* 0x000000392300780c */ /* 0x000fe20003f44270 */
[----:B------:R-:W-:Y:S01]  /*4f00*/  FMUL.FTZ R73, R0, R83 ;  /* 0x0000005300497220 */ /* 0x000fe20000410000 */
[----:B------:R-:W-:Y:S01]  /*4f10*/  FMNMX.FTZ R57, R43, R56, !PT ;  /* 0x000000382b397209 */ /* 0x000fe20007810000 */
[----:B------:R-:W0:Y:S01]  /*4f20*/  MUFU.TANH R46, R46 ;  /* 0x0000002e002e7308 */ /* 0x000e220000002400 */
[----:B--2---:R-:W-:Y:S02]  /*4f30*/  FSEL R44, R44, -INF , P1 ;  /* 0xff8000002c2c7808 */ /* 0x004fe40000800000 */
[----:B------:R-:W-:Y:S02]  /*4f40*/  ISETP.GT.AND P1, PT, R35, 0x40, PT ;  /* 0x000000402300780c */ /* 0x000fe40003f24270 */
[----:B------:R-:W-:Y:S01]  /*4f50*/  FMNMX.FTZ R56, R44, R57, !PT ;  /* 0x000000392c387209 */ /* 0x000fe20007810000 */
[----:B------:R-:W-:Y:S01]  /*4f60*/  FMUL.FTZ R57, R0, R76 ;  /* 0x0000004c00397220 */ /* 0x000fe20000410000 */
[----:B------:R-:W-:Y:S01]  /*4f70*/  IMAD.U32 R76, RZ, RZ, UR19 ;  /* 0x00000013ff4c7e24 */ /* 0x000fe2000f8e00ff */
[----:B------:R-:W2:Y:S01]  /*4f80*/  MUFU.TANH R47, R47 ;  /* 0x0000002f002f7308 */ /* 0x000ea20000002400 */
[----:B-1----:R-:W-:-:S02]  /*4f90*/  FSEL R45, R45, -INF , P2 ;  /* 0xff8000002d2d7808 */ /* 0x002fc40001000000 */
[----:B------:R-:W-:Y:S02]  /*4fa0*/  ISETP.GT.AND P2, PT, R35, 0x41, PT ;  /* 0x000000412300780c */ /* 0x000fe40003f44270 */
[----:B------:R-:W-:-:S03]  /*4fb0*/  FMNMX.FTZ R59, R45, R56, !PT ;  /* 0x000000382d3b7209 */ /* 0x000fc60007810000 */
[----:B------:R-:W1:Y:S01]  /*4fc0*/  MUFU.TANH R48, R48 ;  /* 0x0000003000307308 */ /* 0x000e620000002400 */
[----:B0-----:R-:W-:Y:S02]  /*4fd0*/  FSEL R46, R46, -INF , P1 ;  /* 0xff8000002e2e7808 */ /* 0x001fe40000800000 */
[----:B------:R-:W-:Y:S02]  /*4fe0*/  ISETP.GT.AND P1, PT, R35, 0x48, PT ;  /* 0x000000482300780c */ /* 0x000fe40003f24270 */
[----:B------:R-:W-:-:S03]  /*4ff0*/  FMNMX.FTZ R56, R46, R59, !PT ;  /* 0x0000003b2e387209 */ /* 0x000fc60007810000 */
[----:B------:R-:W0:Y:S01]  /*5000*/  MUFU.TANH R49, R49 ;  /* 0x0000003100317308 */ /* 0x000e220000002400 */
[----:B--2---:R-:W-:Y:S02]  /*5010*/  FSEL R47, R47, -INF , P2 ;  /* 0xff8000002f2f7808 */ /* 0x004fe40001000000 */
[----:B------:R-:W-:Y:S02]  /*5020*/  ISETP.GT.AND P2, PT, R35, 0x49, PT ;  /* 0x000000492300780c */ /* 0x000fe40003f44270 */
[----:B------:R-:W-:-:S03]  /*5030*/  FMNMX.FTZ R59, R47, R56, !PT ;  /* 0x000000382f3b7209 */ /* 0x000fc60007810000 */
[----:B------:R-:W2:Y:S01]  /*5040*/  MUFU.TANH R50, R50 ;  /* 0x0000003200327308 */ /* 0x000ea20000002400 */
[----:B-1----:R-:W-:Y:S02]  /*5050*/  FSEL R48, R48, -INF , P1 ;  /* 0xff80000030307808 */ /* 0x002fe40000800000 */
        /* <DEDUP_REMOVED lines=25> */
[----:B------:R-:W-:Y:S01]  /*51f0*/  FMNMX.FTZ R56, R54, R59, !PT ;  /* 0x0000003b36387209 */ /* 0x000fe20007810000 */
[----:B------:R-:W-:Y:S02]  /*5200*/  FMUL.FTZ R59, R0, R62 ;  /* 0x0000003e003b7220 */ /* 0x000fe40000410000 */
[----:B------:R-:W1:Y:S01]  /*5210*/  MUFU.TANH R58, R58 ;  /* 0x0000003a003a7308 */ /* 0x000e620000002400 */
[----:B0-----:R-:W-:Y:S02]  /*5220*/  FSEL R55, R55, -INF , P2 ;  /* 0xff80000037377808 */ /* 0x001fe40001000000 */
[----:B------:R-:W-:-:S02]  /*5230*/  ISETP.GT.AND P2, PT, R35, 0x69, PT ;  /* 0x000000692300780c */ /* 0x000fc40003f44270 */
        /* <DEDUP_REMOVED lines=16> */
[----:B------:R-:W-:Y:S01]  /*5340*/  FMNMX.FTZ R64, R56, R65, !PT ;  /* 0x0000004138407209 */ /* 0x000fe20007810000 */
[C---:B------:R-:W-:Y:S01]  /*5350*/  FMUL.FTZ R65, R0.reuse, R67 ;  /* 0x0000004300417220 */ /* 0x040fe20000410000 */
[----:B------:R-:W-:Y:S01]  /*5360*/  FMUL.FTZ R67, R0, R71 ;  /* 0x0000004700437220 */ /* 0x000fe20000410000 */
[----:B------:R-:W2:Y:S01]  /*5370*/  MUFU.TANH R6, R6 ;  /* 0x0000000600067308 */ /* 0x000ea20000002400 */
[----:B-1----:R-:W-:Y:S01]  /*5380*/  FSEL R61, R84, -INF , P1 ;  /* 0xff800000543d7808 */ /* 0x002fe20000800000 */
[----:B------:R-:W-:-:S03]  /*5390*/  FMUL.FTZ R71, R0, R79 ;  /* 0x0000004f00477220 */ /* 0x000fc60000410000 */
[----:B------:R-:W-:Y:S01]  /*53a0*/  FMNMX.FTZ R35, R61, R64, !PT ;  /* 0x000000403d237209 */ /* 0x000fe20007810000 */
[C---:B------:R-:W-:Y:S01]  /*53b0*/  FMUL.FTZ R64, R0.reuse, R66 ;  /* 0x0000004200407220 */ /* 0x040fe20000410000 */
[C---:B------:R-:W-:Y:S01]  /*53c0*/  FMUL.FTZ R66, R0.reuse, R70 ;  /* 0x0000004600427220 */ /* 0x040fe20000410000 */
[----:B------:R-:W-:Y:S01]  /*53d0*/  FMUL.FTZ R70, R0, R78 ;  /* 0x0000004e00467220 */ /* 0x000fe20000410000 */
[----:B0-----:R-:W-:Y:S01]  /*53e0*/  FSEL R62, R85, -INF , P2 ;  /* 0xff800000553e7808 */ /* 0x001fe20001000000 */
[----:B------:R-:W-:Y:S01]  /*53f0*/  SHFL.IDX PT, R78, R28, 0x1, 0x1c1f ;  /* 0x003c1f001c4e7f89 */ /* 0x000fe200000e0000 */
[----:B------:R-:W0:Y:S02]  /*5400*/  MUFU.TANH R7, R7 ;  /* 0x0000000700077308 */ /* 0x000e240000002400 */
[----:B------:R-:W-:-:S05]  /*5410*/  FMNMX.FTZ R35, R62, R35, !PT ;  /* 0x000000233e237209 */ /* 0x000fca0007810000 */
[----:B------:R-:W1:Y:S01]  /*5420*/  SHFL.BFLY PT, R72, R35, 0x2, 0x1f ;  /* 0x0c401f0023487f89 */ /* 0x000e6200000e0000 */
[----:B------:R-:W3:Y:S08]  /*5430*/  MUFU.TANH R8, R8 ;  /* 0x0000000800087308 */ /* 0x000ef00000002400 */
[----:B------:R-:W4:Y:S08]  /*5440*/  MUFU.TANH R9, R9 ;  /* 0x0000000900097308 */ /* 0x000f300000002400 */
[----:B------:R-:W5:Y:S01]  /*5450*/  MUFU.TANH R10, R10 ;  /* 0x0000000a000a7308 */ /* 0x000f620000002400 */
[----:B-1----:R-:W-:-:S07]  /*5460*/  FMNMX.FTZ R74, R35, R72, !PT ;  /* 0x00000048234a7209 */ /* 0x002fce0007810000 */
[----:B------:R-:W1:Y:S01]  /*5470*/  MUFU.TANH R11, R11 ;  /* 0x0000000b000b7308 */ /* 0x000e620000002400 */
[----:B------:R-:W-:Y:S01]  /*5480*/  FMUL.FTZ R72, R0, R82 ;  /* 0x0000005200487220 */ /* 0x000fe20000410000 */
[----:B------:R-:W2:Y:S06]  /*5490*/  SHFL.BFLY PT, R35, R74, 0x1, 0x1f ;  /* 0x0c201f004a237f89 */ /* 0x000eac00000e0000 */
[----:B------:R-:W1:Y:S08]  /*54a0*/  MUFU.TANH R12, R12 ;  /* 0x0000000c000c7308 */ /* 0x000e700000002400 */
[----:B------:R-:W1:Y:S08]  /*54b0*/  MUFU.TANH R13, R13 ;  /* 0x0000000d000d7308 */ /* 0x000e700000002400 */
[----:B------:R-:W1:Y:S01]  /*54c0*/  MUFU.TANH R14, R14 ;  /* 0x0000000e000e7308 */ /* 0x000e620000002400 */
[----:B--2---:R-:W-:Y:S01]  /*54d0*/  FMNMX.FTZ R35, R74, R35, !PT ;  /* 0x000000234a237209 */ /* 0x004fe20007810000 */
[----:B------:R-:W-:-:S03]  /*54e0*/  FMUL.FTZ R74, R0, R86 ;  /* 0x00000056004a7220 */ /* 0x000fc60000410000 */
[C---:B------:R-:W-:Y:S01]  /*54f0*/  FSETP.NEU.FTZ.AND P1, PT, R35.reuse, -INF , PT ;  /* 0xff8000002300780b */ /* 0x040fe20003f3d000 */
[----:B------:R-:W-:-:S02]  /*5500*/  FFMA.FTZ R75, R35, R76, -8 ;  /* 0xc1000000234b7423 */ /* 0x000fc4000001004c */
[----:B------:R-:W2:Y:S01]  /*5510*/  MUFU.TANH R15, R15 ;  /* 0x0000000f000f7308 */ /* 0x000ea20000002400 */
[----:B------:R-:W-:Y:S02]  /*5520*/  FMUL.FTZ R76, R0, R87 ;  /* 0x00000057004c7220 */ /* 0x000fe40000410000 */
[----:B------:R-:W-:-:S05]  /*5530*/  FSEL R75, R75, RZ, P1 ;  /* 0x000000ff4b4b7208 */ /* 0x000fca0000800000 */
[----:B------:R-:W2:Y:S01]  /*5540*/  MUFU.TANH R20, R20 ;  /* 0x0000001400147308 */ /* 0x000ea20000002400 */
[----:B------:R-:W-:-:S01]  /*5550*/  FFMA.FTZ R28, R33, UR19, -R75 ;  /* 0x00000013211c7c23 */ /* 0x000fc2000801084b */
[----:B------:R-:W-:Y:S01]  /*5560*/  IADD3 R33, R78, -UR23, R29 ;  /* 0x800000174e217c10 */ /* 0x000fe2000fffe01d */
[----:B------:R-:W-:-:S01]  /*5570*/  FFMA.FTZ R80, R32, UR19, -R75 ;  /* 0x0000001320507c23 */ /* 0x000fc2000801084b */
[--C-:B------:R-:W-:Y:S01]  /*5580*/  FFMA.FTZ R29, R137, UR19, -R75.reuse ;  /* 0x00000013891d7c23 */ /* 0x100fe2000801084b */
[----:B------:R-:W-:-:S01]  /*5590*/  FFMA.FTZ R138, R138, UR19, -R75 ;  /* 0x000000138a8a7c23 */ /* 0x000fc2000801084b */
[----:B------:R-:W-:Y:S01]  /*55a0*/  ISETP.GT.AND P2, PT, R33, RZ, PT ;  /* 0x000000ff2100720c */ /* 0x000fe20003f44270 */
[----:B------:R-:W-:-:S01]  /*55b0*/  FFMA.FTZ R79, R139, UR19, -R75 ;  /* 0x000000138b4f7c23 */ /* 0x000fc2000801084b */
[----:B------:R-:W-:Y:S01]  /*55c0*/  ISETP.GT.AND P3, PT, R33, 0x1, PT ;  /* 0x000000012100780c */ /* 0x000fe20003f64270 */
[----:B------:R-:W2:Y:S01]  /*55d0*/  MUFU.TANH R21, R21 ;  /* 0x0000001500157308 */ /* 0x000ea20000002400 */
[----:B------:R-:W-:Y:S01]  /*55e0*/  FSEL R6, R6, -INF , P2 ;  /* 0xff80000006067808 */ /* 0x000fe20001000000 */
        /* <DEDUP_REMOVED lines=24> */
[----:B------:R-:W-:Y:S01]  /*5770*/  FFMA.FTZ R56, R56, UR19, -R75 ;  /* 0x0000001338387c23 */ /* 0x000fe2000801084b */
[----:B------:R-:W-:-:S02]  /*5780*/  ISETP.GT.AND P2, PT, R33, 0x18, PT ;  /* 0x000000182100780c */ /* 0x000fc40003f44270 */
[----:B-1----:R-:W-:Y:S02]  /*5790*/  FSEL R11, R11, -INF , P3 ;  /* 0xff8000000b0b7808 */ /* 0x002fe40001800000 */
[----:B------:R-:W-:Y:S01]  /*57a0*/  FMNMX.FTZ R78, R10, R81, !PT ;  /* 0x000000510a4e7209 */ /* 0x000fe20007810000 */
[----:B------:R-:W1:Y:S01]  /*57b0*/  MUFU.TANH R27, R27 ;  /* 0x0000001b001b7308 */ /* 0x000e620000002400 */
[----:B------:R-:W-:Y:S02]  /*57c0*/  ISETP.GT.AND P3, PT, R33, 0x19, PT ;  /* 0x000000192100780c */ /* 0x000fe40003f64270 */
[----:B------:R-:W-:Y:S02]  /*57d0*/  FSEL R32, R12, -INF , P2 ;  /* 0xff8000000c207808 */ /* 0x000fe40001000000 */
[----:B------:R-:W-:Y:S01]  /*57e0*/  FMNMX.FTZ R81, R11, R78, !PT ;  /* 0x0000004e0b517209 */ /* 0x000fe20007810000 */
[----:B------:R-:W-:Y:S01]  /*57f0*/  FFMA.FTZ R78, R34, UR19, -R75 ;  /* 0x00000013224e7c23 */ /* 0x000fe2000801084b */
[----:B------:R-:W-:Y:S01]  /*5800*/  ISETP.GT.AND P2, PT, R33, 0x20, PT ;  /* 0x000000202100780c */ /* 0x000fe20003f44270 */
[----:B------:R5:W-:Y:S01]  /*5810*/  MUFU.EX2 R12, R80 ;  /* 0x00000050000c7308 */ /* 0x000be20000000800 */
[----:B------:R-:W-:-:S02]  /*5820*/  FSEL R13, R13, -INF , P3 ;  /* 0xff8000000d0d7808 */ /* 0x000fc40001800000 */
[----:B------:R-:W-:Y:S02]  /*5830*/  FMNMX.FTZ R34, R32, R81, !PT ;  /* 0x0000005120227209 */ /* 0x000fe40007810000 */
[----:B------:R-:W-:Y:S02]  /*5840*/  ISETP.GT.AND P3, PT, R33, 0x21, PT ;  /* 0x000000212100780c */ /* 0x000fe40003f64270 */
[----:B------:R-:W-:Y:S01]  /*5850*/  FSEL R14, R14, -INF , P2 ;  /* 0xff8000000e0e7808 */ /* 0x000fe20001000000 */
[----:B------:R-:W1:Y:S01]  /*5860*/  MUFU.TANH R30, R30 ;  /* 0x0000001e001e7308 */ /* 0x000e620000002400 */
[----:B------:R-:W-:Y:S01]  /*5870*/  FMNMX.FTZ R83, R13, R34, !PT ;  /* 0x000000220d537209 */ /* 0x000fe20007810000 */
[----:B-----5:R-:W-:Y:S01]  /*5880*/  FFMA.FTZ R80, R36, UR19, -R75 ;  /* 0x0000001324507c23 */ /* 0x020fe2000801084b */
[----:B------:R-:W-:Y:S02]  /*5890*/  ISETP.GT.AND P2, PT, R33, 0x28, PT ;  /* 0x000000282100780c */ /* 0x000fe40003f44270 */
[----:B--2---:R-:W-:-:S02]  /*58a0*/  FSEL R15, R15, -INF , P3 ;  /* 0xff8000000f0f7808 */ /* 0x004fc40001800000 */
[----:B------:R-:W-:Y:S01]  /*58b0*/  FMNMX.FTZ R36, R14, R83, !PT ;  /* 0x000000530e247209 */ /* 0x000fe20007810000 */
[----:B------:R-:W2:Y:S01]  /*58c0*/  MUFU.TANH R31, R31 ;  /* 0x0000001f001f7308 */ /* 0x000ea20000002400 */
[----:B------:R-:W-:Y:S02]  /*58d0*/  ISETP.GT.AND P3, PT, R33, 0x29, PT ;  /* 0x000000292100780c */ /* 0x000fe40003f64270 */
[----:B------:R-:W-:Y:S02]  /*58e0*/  FSEL R34, R20, -INF , P2 ;  /* 0xff80000014227808 */ /* 0x000fe40001000000 */
[----:B------:R-:W-:Y:S02]  /*58f0*/  FMNMX.FTZ R83, R15, R36, !PT ;  /* 0x000000240f537209 */ /* 0x000fe40007810000 */
[----:B------:R-:W-:Y:S01]  /*5900*/  ISETP.GT.AND P2, PT, R33, 0x30, PT ;  /* 0x000000302100780c */ /* 0x000fe20003f44270 */
[----:B------:R5:W-:Y:S01]  /*5910*/  MUFU.EX2 R81, R78 ;  /* 0x0000004e00517308 */ /* 0x000be20000000800 */
[----:B------:R-:W-:-:S02]  /*5920*/  FSEL R21, R21, -INF , P3 ;  /* 0xff80000015157808 */ /* 0x000fc40001800000 */
[----:B------:R-:W-:Y:S02]  /*5930*/  FMNMX.FTZ R36, R34, R83, !PT ;  /* 0x0000005322247209 */ /* 0x000fe40007810000 */
[----:B------:R-:W-:Y:S02]  /*5940*/  ISETP.GT.AND P3, PT, R33, 0x31, PT ;  /* 0x000000312100780c */ /* 0x000fe40003f64270 */
[----:B0-----:R-:W-:Y:S01]  /*5950*/  FSEL R24, R24, -INF , P2 ;  /* 0xff80000018187808 */ /* 0x001fe20001000000 */
[----:B------:R-:W0:Y:S01]  /*5960*/  MUFU.TANH R59, R59 ;  /* 0x0000003b003b7308 */ /* 0x000e220000002400 */
[----:B------:R-:W-:Y:S01]  /*5970*/  FMNMX.FTZ R83, R21, R36, !PT ;  /* 0x0000002415537209 */ /* 0x000fe20007810000 */
[----:B------:R-:W-:Y:S01]  /*5980*/  FFMA.FTZ R36, R38, UR19, -R75 ;  /* 0x0000001326247c23 */ /* 0x000fe2000801084b */
[----:B------:R-:W-:Y:S02]  /*5990*/  ISETP.GT.AND P2, PT, R33, 0x38, PT ;  /* 0x000000382100780c */ /* 0x000fe40003f44270 */
[----:B---3--:R-:W-:-:S02]  /*59a0*/  FSEL R25, R25, -INF , P3 ;  /* 0xff80000019197808 */ /* 0x008fc40001800000 */
[----:B-----5:R-:W-:Y:S01]  /*59b0*/  FMNMX.FTZ R78, R24, R83, !PT ;  /* 0x00000053184e7209 */ /* 0x020fe20007810000 */
[----:B------:R-:W3:Y:S01]  /*59c0*/  MUFU.TANH R63, R63 ;  /* 0x0000003f003f7308 */ /* 0x000ee20000002400 */
[----:B------:R-:W-:Y:S02]  /*59d0*/  ISETP.GT.AND P3, PT, R33, 0x39, PT ;  /* 0x000000392100780c */ /* 0x000fe40003f64270 */
[----:B----4-:R-:W-:Y:S02]  /*59e0*/  FSEL R38, R26, -INF , P2 ;  /* 0xff8000001a267808 */ /* 0x010fe40001000000 */
[----:B------:R-:W-:Y:S01]  /*59f0*/  FMNMX.FTZ R83, R25, R78, !PT ;  /* 0x0000004e19537209 */ /* 0x000fe20007810000 */
[--C-:B------:R-:W-:Y:S01]  /*5a00*/  FFMA.FTZ R78, R46, UR19, -R75.reuse ;  /* 0x000000132e4e7c23 */ /* 0x100fe2000801084b */
[----:B------:R-:W-:Y:S01]  /*5a10*/  ISETP.GT.AND P2, PT, R33, 0x40, PT ;  /* 0x000000402100780c */ /* 0x000fe20003f44270 */
[----:B------:R-:W4:Y:S01]  /*5a20*/  MUFU.TANH R64, R64 ;  /* 0x0000004000407308 */ /* 0x000f220000002400 */
[----:B-1----:R-:W-:Y:S01]  /*5a30*/  FSEL R27, R27, -INF , P3 ;  /* 0xff8000001b1b7808 */ /* 0x002fe20001800000 */
[--C-:B------:R-:W-:Y:S01]  /*5a40*/  FFMA.FTZ R46, R47, UR19, -R75.reuse ;  /* 0x000000132f2e7c23 */ /* 0x100fe2000801084b */
[----:B------:R-:W-:Y:S01]  /*5a50*/  FMNMX.FTZ R26, R38, R83, !PT ;  /* 0x00000053261a7209 */ /* 0x000fe20007810000 */
[--C-:B------:R-:W-:Y:S01]  /*5a60*/  FFMA.FTZ R47, R48, UR19, -R75.reuse ;  /* 0x00000013302f7c23 */ /* 0x100fe2000801084b */
[----:B------:R-:W-:Y:S01]  /*5a70*/  ISETP.GT.AND P3, PT, R33, 0x41, PT ;  /* 0x000000412100780c */ /* 0x000fe20003f64270 */
[--C-:B------:R-:W-:Y:S01]  /*5a80*/  FFMA.FTZ R48, R49, UR19, -R75.reuse ;  /* 0x0000001331307c23 */ /* 0x100fe2000801084b */
[----:B------:R-:W-:Y:S01]  /*5a90*/  FSEL R30, R30, -INF , P2 ;  /* 0xff8000001e1e7808 */ /* 0x000fe20001000000 */
[----:B------:R-:W1:Y:S01]  /*5aa0*/  MUFU.TANH R65, R65 ;  /* 0x0000004100417308 */ /* 0x000e620000002400 */
[----:B------:R-:W-:Y:S01]  /*5ab0*/  FMNMX.FTZ R83, R27, R26, !PT ;  /* 0x0000001a1b537209 */ /* 0x000fe20007810000 */
[--C-:B------:R-:W-:Y:S01]  /*5ac0*/  FFMA.FTZ R49, R50, UR19, -R75.reuse ;  /* 0x0000001332317c23 */ /* 0x100fe2000801084b */
[----:B------:R-:W-:Y:S01]  /*5ad0*/  ISETP.GT.AND P2, PT, R33, 0x48, PT ;  /* 0x000000482100780c */ /* 0x000fe20003f44270 */
[--C-:B------:R-:W-:Y:S01]  /*5ae0*/  FFMA.FTZ R50, R51, UR19, -R75.reuse ;  /* 0x0000001333327c23 */ /* 0x100fe2000801084b */
[----:B--2---:R-:W-:Y:S01]  /*5af0*/  FSEL R31, R31, -INF , P3 ;  /* 0xff8000001f1f7808 */ /* 0x004fe20001800000 */
[--C-:B------:R-:W-:Y:S01]  /*5b00*/  FFMA.FTZ R51, R52, UR19, -R75.reuse ;  /* 0x0000001334337c23 */ /* 0x100fe2000801084b */
[----:B------:R-:W-:Y:S01]  /*5b10*/  FMNMX.FTZ R26, R30, R83, !PT ;  /* 0x000000531e1a7209 */ /* 0x000fe20007810000 */
[----:B------:R-:W2:Y:S01]  /*5b20*/  MUFU.TANH R66, R66 ;  /* 0x0000004200427308 */ /* 0x000ea20000002400 */
[----:B------:R-:W-:Y:S01]  /*5b30*/  ISETP.GT.AND P3, PT, R33, 0x49, PT ;  /* 0x000000492100780c */ /* 0x000fe20003f64270 */
[--C-:B------:R-:W-:Y:S01]  /*5b40*/  FFMA.FTZ R52, R53, UR19, -R75.reuse ;  /* 0x0000001335347c23 */ /* 0x100fe2000801084b */
[----:B0-----:R-:W-:Y:S01]  /*5b50*/  FSEL R59, R59, -INF , P2 ;  /* 0xff8000003b3b7808 */ /* 0x001fe20001000000 */
[--C-:B------:R-:W-:Y:S01]  /*5b60*/  FFMA.FTZ R53, R54, UR19, -R75.reuse ;  /* 0x0000001336357c23 */ /* 0x100fe2000801084b */
[----:B------:R-:W-:Y:S01]  /*5b70*/  FMNMX.FTZ R26, R31, R26, !PT ;  /* 0x0000001a1f1a7209 */ /* 0x000fe20007810000 */
[--C-:B------:R-:W-:Y:S01]  /*5b80*/  FFMA.FTZ R54, R55, UR19, -R75.reuse ;  /* 0x0000001337367c23 */ /* 0x100fe2000801084b */
[----:B------:R-:W-:Y:S01]  /*5b90*/  ISETP.GT.AND P2, PT, R33, 0x50, PT ;  /* 0x000000502100780c */ /* 0x000fe20003f44270 */
[----:B------:R-:W0:Y:S01]  /*5ba0*/  MUFU.TANH R67, R67 ;  /* 0x0000004300437308 */ /* 0x000e220000002400 */
[----:B---3--:R-:W-:Y:S01]  /*5bb0*/  FSEL R63, R63, -INF , P3 ;  /* 0xff8000003f3f7808 */ /* 0x008fe20001800000 */
[--C-:B------:R-:W-:Y:S01]  /*5bc0*/  FFMA.FTZ R55, R57, UR19, -R75.reuse ;  /* 0x0000001339377c23 */ /* 0x100fe2000801084b */
[----:B------:R-:W-:Y:S01]  /*5bd0*/  FMNMX.FTZ R26, R59, R26, !PT ;  /* 0x0000001a3b1a7209 */ /* 0x000fe20007810000 */
[--C-:B------:R-:W-:Y:S01]  /*5be0*/  FFMA.FTZ R57, R60, UR19, -R75.reuse ;  /* 0x000000133c397c23 */ /* 0x100fe2000801084b */
[----:B------:R-:W-:Y:S01]  /*5bf0*/  ISETP.GT.AND P3, PT, R33, 0x51, PT ;  /* 0x000000512100780c */ /* 0x000fe20003f64270 */
[--C-:B------:R-:W-:Y:S01]  /*5c00*/  FFMA.FTZ R60, R61, UR19, -R75.reuse ;  /* 0x000000133d3c7c23 */ /* 0x100fe2000801084b */
[----:B----4-:R-:W-:Y:S01]  /*5c10*/  FSEL R64, R64, -INF , P2 ;  /* 0xff80000040407808 */ /* 0x010fe20001000000 */
[----:B------:R-:W3:Y:S01]  /*5c20*/  MUFU.TANH R68, R68 ;  /* 0x0000004400447308 */ /* 0x000ee20000002400 */
[----:B------:R-:W-:Y:S01]  /*5c30*/  FMNMX.FTZ R83, R63, R26, !PT ;  /* 0x0000001a3f537209 */ /* 0x000fe20007810000 */
[----:B------:R-:W-:Y:S01]  /*5c40*/  FFMA.FTZ R61, R62, UR19, -R75 ;  /* 0x000000133e3d7c23 */ /* 0x000fe2000801084b */
[----:B------:R-:W-:-:S02]  /*5c50*/  ISETP.GT.AND P2, PT, R33, 0x58, PT ;  /* 0x000000582100780c */ /* 0x000fc40003f44270 */
[----:B-1----:R-:W-:Y:S02]  /*5c60*/  FSEL R65, R65, -INF , P3 ;  /* 0xff80000041417808 */ /* 0x002fe40001800000 */
[----:B------:R-:W-:Y:S01]  /*5c70*/  FMNMX.FTZ R26, R64, R83, !PT ;  /* 0x00000053401a7209 */ /* 0x000fe20007810000 */
[----:B------:R-:W1:Y:S01]  /*5c80*/  MUFU.TANH R69, R69 ;  /* 0x0000004500457308 */ /* 0x000e620000002400 */
[----:B------:R-:W-:Y:S02]  /*5c90*/  ISETP.GT.AND P3, PT, R33, 0x59, PT ;  /* 0x000000592100780c */ /* 0x000fe40003f64270 */
[----:B--2---:R-:W-:Y:S02]  /*5ca0*/  FSEL R66, R66, -INF , P2 ;  /* 0xff80000042427808 */ /* 0x004fe40001000000 */
[----:B------:R-:W-:Y:S02]  /*5cb0*/  FMNMX.FTZ R83, R65, R26, !PT ;  /* 0x0000001a41537209 */ /* 0x000fe40007810000 */
[----:B------:R-:W-:Y:S01]  /*5cc0*/  ISETP.GT.AND P2, PT, R33, 0x60, PT ;  /* 0x000000602100780c */ /* 0x000fe20003f44270 */
[----:B------:R-:W2:Y:S01]  /*5cd0*/  MUFU.TANH R70, R70 ;  /* 0x0000004600467308 */ /* 0x000ea20000002400 */
[----:B0-----:R-:W-:-:S02]  /*5ce0*/  FSEL R67, R67, -INF , P3 ;  /* 0xff80000043437808 */ /* 0x001fc40001800000 */
[----:B------:R-:W-:Y:S02]  /*5cf0*/  FMNMX.FTZ R26, R66, R83, !PT ;  /* 0x00000053421a7209 */ /* 0x000fe40007810000 */
[----:B------:R-:W-:Y:S02]  /*5d00*/  ISETP.GT.AND P3, PT, R33, 0x61, PT ;  /* 0x000000612100780c */ /* 0x000fe40003f64270 */
[----:B---3--:R-:W-:Y:S01]  /*5d10*/  FSEL R68, R68, -INF , P2 ;  /* 0xff80000044447808 */ /* 0x008fe20001000000 */
[----:B------:R-:W0:Y:S01]  /*5d20*/  MUFU.TANH R71, R71 ;  /* 0x0000004700477308 */ /* 0x000e220000002400 */
[----:B------:R-:W-:Y:S02]  /*5d30*/  FMNMX.FTZ R83, R67, R26, !PT ;  /* 0x0000001a43537209 */ /* 0x000fe40007810000 */
[----:B------:R-:W-:Y:S02]  /*5d40*/  ISETP.GT.AND P2, PT, R33, 0x68, PT ;  /* 0x000000682100780c */ /* 0x000fe40003f44270 */
[----:B-1----:R-:W-:-:S02]  /*5d50*/  FSEL R69, R69, -INF , P3 ;  /* 0xff80000045457808 */ /* 0x002fc40001800000 */
        /* <DEDUP_REMOVED lines=19> */
[----:B------:R2:W-:Y:S01]  /*5e90*/  MUFU.EX2 R33, R78 ;  /* 0x0000004e00217308 */ /* 0x0005e20000000800 */
[----:B0-----:R-:W-:-:S04]  /*5ea0*/  FSEL R74, R74, -INF , P2 ;  /* 0xff8000004a4a7808 */ /* 0x001fc80001000000 */
[----:B------:R-:W-:-:S03]  /*5eb0*/  FMNMX.FTZ R83, R74, R83, !PT ;  /* 0x000000534a537209 */ /* 0x000fc60007810000 */
[----:B------:R-:W-:Y:S01]  /*5ec0*/  MUFU.EX2 R28, R28 ;  /* 0x0000001c001c7308 */ /* 0x000fe20000000800 */
[----:B-1----:R-:W-:-:S04]  /*5ed0*/  FSEL R76, R76, -INF , P3 ;  /* 0xff8000004c4c7808 */ /* 0x002fc80001800000 */
[----:B------:R-:W-:-:S03]  /*5ee0*/  FMNMX.FTZ R83, R76, R83, !PT ;  /* 0x000000534c537209 */ /* 0x000fc60007810000 */
[----:B------:R-:W-:Y:S02]  /*5ef0*/  MUFU.EX2 R29, R29 ;  /* 0x0000001d001d7308 */ /* 0x000fe40000000800 */
[----:B------:R-:W2:Y:S06]  /*5f00*/  SHFL.BFLY PT, R26, R83, 0x2, 0x1f ;  /* 0x0c401f00531a7f89 */ /* 0x000eac00000e0000 */
[----:B------:R-:W-:Y:S08]  /*5f10*/  MUFU.EX2 R8, R138 ;  /* 0x0000008a00087308 */ /* 0x000ff00000000800 */
[----:B------:R-:W-:Y:S08]  /*5f20*/  MUFU.EX2 R79, R79 ;  /* 0x0000004f004f7308 */ /* 0x000ff00000000800 */
[----:B------:R-:W-:Y:S01]  /*5f30*/  MUFU.EX2 R20, R80 ;  /* 0x0000005000147308 */ /* 0x000fe20000000800 */
[----:B--2---:R-:W-:-:S05]  /*5f40*/  FMNMX.FTZ R78, R83, R26, !PT ;  /* 0x0000001a534e7209 */ /* 0x004fca0007810000 */
[----:B------:R-:W0:Y:S02]  /*5f50*/  SHFL.BFLY PT, R83, R78, 0x1, 0x1f ;  /* 0x0c201f004e537f89 */ /* 0x000e2400000e0000 */
[----:B------:R-:W-:Y:S08]  /*5f60*/  MUFU.EX2 R37, R37 ;  /* 0x0000002500257308 */ /* 0x000ff00000000800 */
[----:B------:R-:W-:Y:S08]  /*5f70*/  MUFU.EX2 R36, R36 ;  /* 0x0000002400247308 */ /* 0x000ff00000000800 */
[----:B------:R-:W-:Y:S01]  /*5f80*/  MUFU.EX2 R39, R39 ;  /* 0x0000002700277308 */ /* 0x000fe20000000800 */
[----:B0-----:R-:W-:Y:S01]  /*5f90*/  FMNMX.FTZ R26, R78, R83, !PT ;  /* 0x000000534e1a7209 */ /* 0x001fe20007810000 */
[----:B------:R-:W-:-:S06]  /*5fa0*/  IMAD.U32 R83, RZ, RZ, UR19 ;  /* 0x00000013ff537e24 */ /* 0x000fcc000f8e00ff */
        /* <DEDUP_REMOVED lines=8> */
[----:B------:R-:W-:Y:S01]  /*6030*/  FSEL R77, R35, RZ, P1 ;  /* 0x000000ff234d7208 */ /* 0x000fe20000800000 */
[----:B------:R-:W-:-:S01]  /*6040*/  FFMA.FTZ R78, R9, UR19, -R62 ;  /* 0x00000013094e7c23 */ /* 0x000fc2000801083e */
[--C-:B------:R-:W-:Y:S01]  /*6050*/  FFMA.FTZ R9, R10, UR19, -R62.reuse ;  /* 0x000000130a097c23 */ /* 0x100fe2000801083e */
[----:B------:R-:W-:Y:S01]  /*6060*/  MUFU.EX2 R75, R75 ;  /* 0x0000004b004b7308 */ /* 0x000fe20000000800 */
[----:B------:R-:W-:-:S01]  /*6070*/  FFMA.FTZ R10, R11, UR19, -R62 ;  /* 0x000000130b0a7c23 */ /* 0x000fc2000801083e */
[----:B------:R-:W-:Y:S01]  /*6080*/  FADD.FTZ R77, -R77, R4 ;  /* 0x000000044d4d7221 */ /* 0x000fe20000010100 */
[----:B------:R-:W-:-:S01]  /*6090*/  FFMA.FTZ R4, R38, UR19, -R62 ;  /* 0x0000001326047c23 */ /* 0x000fc2000801083e */
[----:B------:R-:W-:Y:S01]  /*60a0*/  FSEL R38, R26, RZ, P2 ;  /* 0x000000ff1a267208 */ /* 0x000fe20001000000 */
[----:B------:R-:W-:-:S01]  /*60b0*/  FFMA.FTZ R11, R32, UR19, -R62 ;  /* 0x00000013200b7c23 */ /* 0x000fc2000801083e */
[----:B------:R-:W-:Y:S01]  /*60c0*/  FMUL.FTZ R77, R77, UR19 ;  /* 0x000000134d4d7c20 */ /* 0x000fe20008410000 */
[----:B------:R-:W-:-:S01]  /*60d0*/  FFMA.FTZ R32, R13, UR19, -R62 ;  /* 0x000000130d207c23 */ /* 0x000fc2000801083e */
[----:B------:R-:W-:Y:S01]  /*60e0*/  MUFU.EX2 R6, R6 ;  /* 0x0000000600067308 */ /* 0x000fe20000000800 */
[----:B------:R-:W-:-:S01]  /*60f0*/  FADD.FTZ R38, -R38, R5 ;  /* 0x0000000526267221 */ /* 0x000fc20000010100 */
[--C-:B------:R-:W-:Y:S01]  /*6100*/  FFMA.FTZ R13, R14, UR19, -R62.reuse ;  /* 0x000000130e0d7c23 */ /* 0x100fe2000801083e */
[----:B------:R-:W-:-:S01]  /*6110*/  FFMA.FTZ R14, R15, UR19, -R62 ;  /* 0x000000130f0e7c23 */ /* 0x000fc2000801083e */
[--C-:B------:R-:W-:Y:S01]  /*6120*/  FFMA.FTZ R15, R34, UR19, -R62.reuse ;  /* 0x00000013220f7c23 */ /* 0x100fe2000801083e */
[----:B------:R-:W-:Y:S01]  /*6130*/  FMUL.FTZ R38, R38, UR19 ;  /* 0x0000001326267c20 */ /* 0x000fe20008410000 */
[--C-:B------:R-:W-:Y:S01]  /*6140*/  FFMA.FTZ R34, R21, UR19, -R62.reuse ;  /* 0x0000001315227c23 */ /* 0x100fe2000801083e */
[----:B------:R-:W-:-:S01]  /*6150*/  FFMA.FTZ R21, R24, UR19, -R62 ;  /* 0x0000001318157c23 */ /* 0x000fc2000801083e */
[----:B------:R-:W0:Y:S01]  /*6160*/  MUFU.EX2 R5, R77 ;  /* 0x0000004d00057308 */ /* 0x000e220000000800 */
[----:B------:R-:W-:-:S01]  /*6170*/  FFMA.FTZ R24, R25, UR19, -R62 ;  /* 0x0000001319187c23 */ /* 0x000fc2000801083e */
[--C-:B------:R-:W-:Y:S01]  /*6180*/  FFMA.FTZ R25, R27, UR19, -R62.reuse ;  /* 0x000000131b197c23 */ /* 0x100fe2000801083e */
[----:B------:R-:W-:-:S01]  /*6190*/  FFMA.FTZ R27, R30, UR19, -R62 ;  /* 0x000000131e1b7c23 */ /* 0x000fc2000801083e */
[--C-:B------:R-:W-:Y:S01]  /*61a0*/  FFMA.FTZ R30, R31, UR19, -R62.reuse ;  /* 0x000000131f1e7c23 */ /* 0x100fe2000801083e */
[----:B------:R-:W-:-:S03]  /*61b0*/  FFMA.FTZ R31, R59, UR19, -R62 ;  /* 0x000000133b1f7c23 */ /* 0x000fc6000801083e */
[----:B------:R-:W1:Y:S08]  /*61c0*/  MUFU.EX2 R38, R38 ;  /* 0x0000002600267308 */ /* 0x000e700000000800 */
[----:B------:R-:W2:Y:S01]  /*61d0*/  MUFU.EX2 R7, R7 ;  /* 0x0000000700077308 */ /* 0x000ea20000000800 */
[----:B0-----:R-:W-:-:S04]  /*61e0*/  FFMA.FTZ R80, R5, R3, R28 ;  /* 0x0000000305507223 */ /* 0x001fc8000001001c */
[----:B------:R-:W-:Y:S01]  /*61f0*/  FADD.FTZ R59, R29, R80 ;  /* 0x000000501d3b7221 */ /* 0x000fe20000010000 */
[----:B------:R-:W-:-:S02]  /*6200*/  FFMA.FTZ R80, R63, UR19, -R62 ;  /* 0x000000133f507c23 */ /* 0x000fc4000801083e */
[----:B------:R-:W0:Y:S01]  /*6210*/  MUFU.EX2 R78, R78 ;  /* 0x0000004e004e7308 */ /* 0x000e220000000800 */
[----:B-1----:R-:W-:-:S01]  /*6220*/  FFMA.FTZ R3, R38, R2, R75 ;  /* 0x0000000226037223 */ /* 0x002fc2000001004b */
[----:B------:R-:W-:Y:S01]  /*6230*/  FADD.FTZ R82, R8, R59 ;  /* 0x0000003b08527221 */ /* 0x000fe20000010000 */
[----:B------:R-:W-:-:S02]  /*6240*/  FFMA.FTZ R59, R64, UR19, -R62 ;  /* 0x00000013403b7c23 */ /* 0x000fc4000801083e */
[----:B------:R-:W-:Y:S01]  /*6250*/  FADD.FTZ R2, R6, R3 ;  /* 0x0000000306027221 */ /* 0x000fe20000010000 */
[----:B------:R-:W-:-:S02]  /*6260*/  FADD.FTZ R63, R79, R82 ;  /* 0x000000524f3f7221 */ /* 0x000fc40000010000 */
        /* <DEDUP_REMOVED lines=13> */
[----:B------:R-:W-:Y:S01]  /*6340*/  FADD.FTZ R65, R39, R66 ;  /* 0x0000004227417221 */ /* 0x000fe20000010000 */
[----:B------:R-:W-:-:S01]  /*6350*/  FFMA.FTZ R66, R67, UR19, -R62 ;  /* 0x0000001343427c23 */ /* 0x000fc2000801083e */
[----:B------:R-:W1:Y:S01]  /*6360*/  MUFU.EX2 R32, R32 ;  /* 0x0000002000207308 */ /* 0x000e620000000800 */
[----:B--2---:R-:W-:-:S01]  /*6370*/  FADD.FTZ R2, R10, R3 ;  /* 0x000000030a027221 */ /* 0x004fc20000010000 */
[----:B------:R-:W-:Y:S01]  /*6380*/  FADD.FTZ R82, R40, R65 ;  /* 0x0000004128527221 */ /* 0x000fe20000010000 */
[----:B------:R-:W-:-:S03]  /*6390*/  FFMA.FTZ R65, R68, UR19, -R62 ;  /* 0x0000001344417c23 */ /* 0x000fc6000801083e */
[----:B------:R-:W-:Y:S02]  /*63a0*/  FADD.FTZ R67, R41, R82 ;  /* 0x0000005229437221 */ /* 0x000fe40000010000 */
        /* <DEDUP_REMOVED lines=28> */
[----:B0-----:R-:W-:-:S04]  /*6570*/  FADD.FTZ R2, R45, R2 ;  /* 0x000000022d027221 */ /* 0x001fc80000010000 */
[----:B------:R-:W-:-:S03]  /*6580*/  FADD.FTZ R3, R33, R2 ;  /* 0x0000000221037221 */ /* 0x000fc60000010000 */
        /* <DEDUP_REMOVED lines=68> */
.L_x_1784:
[----:B------:R-:W-:Y:S01]  /*69d0*/  UISETP.GT.AND UP0, UPT, UR18, UR17, UPT ;  /* 0x000000111200728c */ /* 0x000fe2000bf04270 */
[----:B------:R-:W-:Y:S01]  /*69e0*/  F2FP.SATFINITE.E4M3.F32.PACK_AB_MERGE_C R4, R25, R4, RZ ;  /* 0x000000041904723e */ /* 0x000fe200048070ff */
[----:B------:R-:W-:Y:S01]  /*69f0*/  UIADD3 UR6, UR11, 0x19c60, URZ ;  /* 0x00019c600b067890 */ /* 0x000fe2000fffe03f */
[----:B------:R-:W-:Y:S01]  /*6a00*/  F2FP.SATFINITE.E4M3.F32.PACK_AB_MERGE_C R8, R79, R8, RZ ;  /* 0x000000084f08723e */ /* 0x000fe200048070ff */
[----:B------:R-:W-:Y:S01]  /*6a10*/  UIADD3 UR18, UR18, -0x1, URZ ;  /* 0xffffffff12127890 */ /* 0x000fe2000fffe03f */
[----:B------:R-:W-:Y:S01]  /*6a20*/  F2FP.SATFINITE.E4M3.F32.PACK_AB_MERGE_C R7, R78, R7, RZ ;  /* 0x000000074e07723e */ /* 0x000fe200048070ff */
[----:B------:R-:W-:Y:S01]  /*6a30*/  UPRMT UR6, UR45, 0x654, UR6 ;  /* 0x000006542d067896 */ /* 0x000fe20008000006 */
[----:B------:R-:W-:Y:S01]  /*6a40*/  PLOP3.LUT P1, PT, PT, PT, UP0, 0x80, 0x0 ;  /* 0x000000000000781c */ /* 0x000fe20003f2f008 */
[----:B------:R-:W-:Y:S01]  /*6a50*/  UMOV UR21, UR37 ;  /* 0x0000002500157c82 */ /* 0x000fe20008000000 */
[----:B------:R-:W-:Y:S01]  /*6a60*/  F2FP.SATFINITE.E4M3.F32.PACK_AB_MERGE_C R20, R37, R20, RZ ;  /* 0x000000142514723e */ /* 0x000fe200048070ff */
[----:B------:R-:W-:Y:S01]  /*6a70*/  UMOV UR22, UR38 ;  /* 0x0000002600167c82 */ /* 0x000fe20008000000 */
[----:B------:R-:W-:Y:S01]  /*6a80*/  F2FP.SATFINITE.E4M3.F32.PACK_AB_MERGE_C R11, R32, R11, RZ ;  /* 0x0000000b200b723e */ /* 0x000fe200048070ff */
[-C--:B------:R-:W-:Y:S01]  /*6a90*/  FMUL.FTZ R88, R88, R5.reuse ;  /* 0x0000000558587220 */ /* 0x080fe20000410000 */
        /* <DEDUP_REMOVED lines=75> */
[----:B------:R-:W-:-:S02]  /*6f50*/  IMAD.MOV.U32 R5, RZ, RZ, R26 ;  /* 0x000000ffff057224 */ /* 0x000fc400078e001a */
[----:B------:R-:W-:Y:S01]  /*6f60*/  IMAD.MOV.U32 R4, RZ, RZ, R35 ;  /* 0x000000ffff047224 */ /* 0x000fe200078e0023 */
[----:B------:R-:W-:Y:S06]  /*6f70*/  @P1 BRA `(.L_x_1785) ;  /* 0xffffffd000c01947 */ /* 0x000fec000383ffff */
.L_x_1774:
[----:B------:R-:W-:-:S13]  /*6f80*/  ISETP.LE.AND P1, PT, RZ, UR18, PT ;  /* 0x00000012ff007c0c */ /* 0x000fda000bf23270 */
[----:B------:R-:W-:Y:S05]  /*6f90*/  @!P1 BRA `(.L_x_1786) ;  /* 0x0000002000f49947 */ /* 0x000fea0003800000 */
[----:B------:R-:W-:Y:S01]  /*6fa0*/  IMAD.MOV.U32 R5, RZ, RZ, R26 ;  /* 0x000000ffff057224 */ /* 0x000fe200078e001a */
[----:B------:R-:W-:Y:S01]  /*6fb0*/  UMOV UR17, UR37 ;  /* 0x0000002500117c82 */ /* 0x000fe20008000000 */
[----:B------:R-:W-:Y:S01]  /*6fc0*/  IMAD.MOV.U32 R4, RZ, RZ, R35 ;  /* 0x000000ffff047224 */ /* 0x000fe200078e0023 */
[----:B------:R-:W-:Y:S01]  /*6fd0*/  UMOV UR20, UR38 ;  /* 0x0000002600147c82 */ /* 0x000fe20008000000 */
[----:B------:R-:W-:-:S05]  /*6fe0*/  ULDC UR19, c[0x0][0x988] ;  /* 0x0002620000137ab9 */ /* 0x000fca0000000800 */
.L_x_1797:
[----:B------:R-:W-:-:S04]  /*6ff0*/  UIADD3 UR6, UR20, 0x1, URZ ;  /* 0x0000000114067890 */ /* 0x000fc8000fffe03f */
[----:B------:R-:W-:-:S04]  /*7000*/  UISETP.NE.AND UP0, UPT, UR6, 0x2, UPT ;  /* 0x000000020600788c */ /* 0x000fc8000bf05270 */
[----:B------:R-:W-:Y:S02]  /*7010*/  USEL UR37, URZ, 0x1, UP0 ;  /* 0x000000013f257887 */ /* 0x000fe40008000000 */
[----:B------:R-:W-:Y:S02]  /*7020*/  USEL UR38, UR6, URZ, UP0 ;  /* 0x0000003f06267287 */ /* 0x000fe40008000000 */
[----:B------:R-:W-:Y:S01]  /*7030*/  ULOP3.LUT UR37, UR17, UR37, URZ, 0x3c, !UPT ;  /* 0x0000002511257292 */ /* 0x000fe2000f8e3c3f */
[----:B------:R-:W-:Y:S11]  /*7040*/  @!P0 BRA `(.L_x_1787) ;  /* 0x0000000000048947 */ /* 0x000ff60003800000 */
[----:B------:R-:W-:Y:S01]  /*7050*/  BPT.TRAP 0x1 ;  /* 0x000000040000795c */ /* 0x000fe20000300000 */
.L_x_1787:
[----:B------:R-:W-:Y:S01]  /*7060*/  ULEA UR6, UR38, UR46, 0x3 ;  /* 0x0000002e26067291 */ /* 0x000fe2000f8e183f */
[----:B------:R-:W-:-:S05]  /*7070*/  IMAD.U32 R6, RZ, RZ, UR37 ;  /* 0x00000025ff067e24 */ /* 0x000fca000f8e00ff */
[----:B------:R-:W-:-:S04]  /*7080*/  SHF.L.U32 R6, R6, 0x1f, RZ ;  /* 0x0000001f06067819 */ /* 0x000fc800000006ff */
[----:B------:R0:W1:Y:S01]  /*7090*/  SYNCS.PHASECHK.TRANS64.TRYWAIT P1, [UR6+0x19c30], R6 ;  /* 0x019c3006ff0075a7 */ /* 0x0000620008020146 */
[----:B------:R-:W-:Y:S05]  /*70a0*/  @!P0 BRA `(.L_x_1788) ;  /* 0x0000000000048947 */ /* 0x000fea0003800000 */
[----:B------:R-:W-:Y:S01]  /*70b0*/  BPT.TRAP 0x1 ;  /* 0x000000040000795c */ /* 0x000fe20000300000 */
.L_x_1788:
[----:B-1----:R-:W-:Y:S05]  /*70c0*/  @P1 BRA `(.L_x_1789) ;  /* 0x0000000000081947 */ /* 0x002fea0003800000 */
[----:B------:R-:W1:Y:S02]  /*70d0*/  SYNCS.PHASECHK.TRANS64.TRYWAIT P1, [UR6+0x19c30], R6 ;  /* 0x019c3006ff0075a7 */ /* 0x000e640008020146 */
[----:B-1----:R-:W-:Y:S05]  /*70e0*/  @!P1 BRA `(.L_x_1790) ;  /* 0x0000008c00e89947 */ /* 0x002fea0003800000 */
.L_x_1789:
        /* <DEDUP_REMOVED lines=17> */
.L_x_1791:
[----:B------:R-:W-:Y:S01]  /*7200*/  ULEA UR11, UR20, UR46, 0x3 ;  /* 0x0000002e140b7291 */ /* 0x000fe2000f8e183f */
[----:B01----:R-:W-:-:S05]  /*7210*/  IMAD.U32 R6, RZ, RZ, UR17 ;  /* 0x00000011ff067e24 */ /* 0x003fca000f8e00ff */
[----:B------:R-:W-:-:S04]  /*7220*/  SHF.L.U32 R6, R6, 0x1f, RZ ;  /* 0x0000001f06067819 */ /* 0x000fc800000006ff */
[----:B------:R0:W1:Y:S01]  /*7230*/  SYNCS.PHASECHK.TRANS64.TRYWAIT P1, [UR11+0x19c50], R6 ;  /* 0x019c5006ff0075a7 */ /* 0x000062000802014b */
[----:B------:R-:W-:Y:S05]  /*7240*/  @!P0 BRA `(.L_x_1792) ;  /* 0x0000000000048947 */ /* 0x000fea0003800000 */
[----:B------:R-:W-:Y:S01]  /*7250*/  BPT.TRAP 0x1 ;  /* 0x000000040000795c */ /* 0x000fe20000300000 */
.L_x_1792:
[----:B-1----:R-:W-:Y:S05]  /*7260*/  @P1 BRA `(.L_x_1793) ;  /* 0x0000000000081947 */ /* 0x002fea0003800000 */
[----:B------:R-:W1:Y:S02]  /*7270*/  SYNCS.PHASECHK.TRANS64.TRYWAIT P1, [UR11+0x19c50], R6 ;  /* 0x019c5006ff0075a7 */ /* 0x000e64000802014b */
[----:B-1----:R-:W-:Y:S05]  /*7280*/  @!P1 BRA `(.L_x_1794) ;  /* 0x0000008c00989947 */ /* 0x002fea0003800000 */
.L_x_1793:
        /* <DEDUP_REMOVED lines=27> */
.L_x_1795:
        /* <DEDUP_REMOVED lines=65> */
[----:B------:R-:W-:Y:S01]  /*7850*/  FMUL.FTZ R65, R0, R75 ;  /* 0x0000004b00417220 */ /* 0x000fe20000410000 */
[----:B------:R-:W-:-:S04]  /*7860*/  ULEA UR6, UR38, UR46, 0x3 ;  /* 0x0000002e26067291 */ /* 0x000fc8000f8e183f */
[----:B------:R-:W2:Y:S01]  /*7870*/  MUFU.TANH R14, R14 ;  /* 0x0000000e000e7308 */ /* 0x000ea20000002400 */
[----:B0-----:R-:W-:Y:S01]  /*7880*/  FMNMX.FTZ R35, R11, R26, !PT ;  /* 0x0000001a0b237209 */ /* 0x001fe20007810000 */
[----:B------:R-:W-:-:S04]  /*7890*/  UIADD3 UR6, UR6, 0x19c40, URZ ;  /* 0x00019c4006067890 */ /* 0x000fc8000fffe03f */
[----:B------:R-:W-:Y:S02]  /*78a0*/  UPRMT UR6, UR45, 0x654, UR6 ;  /* 0x000006542d067896 */ /* 0x000fe40008000006 */
[----:B------:R-:W0:Y:S01]  /*78b0*/  MUFU.TANH R20, R20 ;  /* 0x0000001400147308 */ /* 0x000e220000002400 */
[----:B-1----:R-:W-:Y:S01]  /*78c0*/  FMNMX.FTZ R67, R13, R66, !PT ;  /* 0x000000420d437209 */ /* 0x002fe20007810000 */
[----:B------:R-:W-:-:S05]  /*78d0*/  FMUL.FTZ R66, R0, R76 ;  /* 0x0000004c00427220 */ /* 0x000fca0000410000 */
[----:B------:R-:W-:Y:S01]  /*78e0*/  SYNCS.ARRIVE.TRANS64.RED.A1T0 RZ, [UR6], RZ ;  /* 0x000000ffffff79a7 */ /* 0x000fe20008100406 */
        /* <DEDUP_REMOVED lines=53> */
[----:B------:R-:W-:Y:S01]  /*7c40*/  FMUL.FTZ R72, R0, R82 ;  /* 0x0000005200487220 */ /* 0x000fe20000410000 */
[----:B------:R-:W-:-:S05]  /*7c50*/  IMAD.U32 R82, RZ, RZ, UR19 ;  /* 0x00000013ff527e24 */ /* 0x000fca000f8e00ff */
        /* <DEDUP_REMOVED lines=69> */
[----:B-1----:R-:W-:Y:S01]  /*80b0*/  FMNMX.FTZ R80, R79, R26, !PT ;  /* 0x0000001a4f507209 */ /* 0x002fe20007810000 */
[----:B------:R-:W-:Y:S01]  /*80c0*/  IMAD.U32 R79, RZ, RZ, UR19 ;  /* 0x00000013ff4f7e24 */ /* 0x000fe2000f8e00ff */
[----:B0-----:R-:W-:-:S03]  /*80d0*/  FMNMX.FTZ R81, R78, R35, !PT ;  /* 0x000000234e517209 */ /* 0x001fc60007810000 */
[----:B------:R-:W0:Y:S04]  /*80e0*/  SHFL.BFLY PT, R35, R80, 0x1, 0x1f ;  /* 0x0c201f0050237f89 */ /* 0x000e2800000e0000 */
[----:B------:R-:W1:Y:S01]  /*80f0*/  SHFL.BFLY PT, R26, R81, 0x1, 0x1f ;  /* 0x0c201f00511a7f89 */ /* 0x000e6200000e0000 */
[----:B0-----:R-:W-:Y:S02]  /*8100*/  FMNMX.FTZ R35, R80, R35, !PT ;  /* 0x0000002350237209 */ /* 0x001fe40007810000 */
        /* <DEDUP_REMOVED lines=203> */
.L_x_1796:
        /* <DEDUP_REMOVED lines=91> */
.L_x_1786:
[----:B------:R-:W-:Y:S06]  /*9370*/  BAR.ARV 0x8, 0x200 ;  /* 0x0208000000007b1d */ /* 0x000fec0000002000 */
[----:B------:R-:W-:Y:S05]  /*9380*/  @!P0 BRA `(.L_x_1798) ;  /* 0x0000000000048947 */ /* 0x000fea0003800000 */
[----:B------:R-:W-:Y:S01]  /*9390*/  BPT.TRAP 0x1 ;  /* 0x000000040000795c */ /* 0x000fe20000300000 */
.L_x_1798:
[----:B------:R-:W-:Y:S01]  /*93a0*/  ULEA UR14, UR38, UR46, 0x3 ;  /* 0x0000002e260e7291 */ /* 0x000fe2000f8e183f */
[----:B------:R-:W-:-:S05]  /*93b0*/  IMAD.U32 R0, RZ, RZ, UR37 ;  /* 0x00000025ff007e24 */ /* 0x000fca000f8e00ff */
[----:B------:R-:W-:-:S04]  /*93c0*/  SHF.L.U32 R0, R0, 0x1f, RZ ;  /* 0x0000001f00007819 */ /* 0x000fc800000006ff */
[----:B------:R0:W1:Y:S01]  /*93d0*/  SYNCS.PHASECHK.TRANS64.TRYWAIT P1, [UR14+0x19c50], R0 ;  /* 0x019c5000ff0075a7 */ /* 0x000062000802014e */
[----:B------:R-:W-:Y:S05]  /*93e0*/  @!P0 BRA `(.L_x_1799) ;  /* 0x0000000000048947 */ /* 0x000fea0003800000 */
[----:B------:R-:W-:Y:S01]  /*93f0*/  BPT.TRAP 0x1 ;  /* 0x000000040000795c */ /* 0x000fe20000300000 */
.L_x_1799:
[----:B-1----:R-:W-:Y:S05]  /*9400*/  @P1 BRA `(.L_x_1800) ;  /* 0x0000000000081947 */ /* 0x002fea0003800000 */
[----:B------:R-:W1:Y:S02]  /*9410*/  SYNCS.PHASECHK.TRANS64.TRYWAIT P1, [UR14+0x19c50], R0 ;  /* 0x019c5000ff0075a7 */ /* 0x000e64000802014e */
[----:B-1----:R-:W-:Y:S05]  /*9420*/  @!P1 BRA `(.L_x_1801) ;  /* 0x0000006c00489947 */ /* 0x002fea0003800000 */
.L_x_1800:
        /* <DEDUP_REMOVED lines=13> */
[----:B------:R-:W-:Y:S02]  /*9500*/  @UP0 UIMAD UR8, UR8, UR10, URZ ;  /* 0x0000000a080802a4 */ /* 0x000fe4000f8e023f */
[----:B------:R-:W-:Y:S02]  /*9510*/  @UP0 UIMAD.WIDE.U32 UR6, UR43, UR10, URZ ;  /* 0x0000000a2b0602a5 */ /* 0x000fe4000f8e003f */
[----:B------:R-:W-:Y:S02]  /*9520*/  UIMAD UR10, UR38, 0x300, UR46 ;  /* 0x00000300260a78a4 */ /* 0x000fe4000f8e022e */
[----:B------:R-:W-:Y:S01]  /*9530*/  @UP0 UIMAD UR8, UR43, UR11, UR8 ;  /* 0x0000000b2b0802a4 */ /* 0x000fe2000f8e0208 */
[----:B------:R-:W-:-:S02]  /*9540*/  @UP0 ULDC.64 UR12, c[0x0][0x9d0] ;  /* 0x00027400000c0ab9 */ /* 0x000fc40000000a00 */
[----:B------:R-:W-:Y:S01]  /*9550*/  UMOV UR11, 0x40000040 ;  /* 0x40000040000b7882 */ /* 0x000fe20000000000 */
[----:B------:R-:W-:Y:S02]  /*9560*/  @UP0 UIMAD UR9, UR9, UR12, URZ ;  /* 0x0000000c090902a4 */ /* 0x000fe4000f8e023f */
[----:B------:R-:W-:-:S07]  /*9570*/  @UP0 UIADD3 UR7, UR7, UR8, URZ ;  /* 0x0000000807070290 */ /* 0x000fce000fffe03f */
[----:B------:R-:W-:Y:S01]  /*9580*/  QGMMA.64x96x32.F32.E4M3.E4M3 R88, R148, gdesc[UR8], R88, gsb0 ;  /* 0x0160000894587df3 */ /* 0x000fe20008000858 */
[----:B------:R-:W-:Y:S02]  /*9590*/  @UP0 UIMAD UR9, UR44, UR13, UR9 ;  /* 0x0000000d2c0902a4 */ /* 0x000fe4000f8e0209 */
[----:B------:R-:W-:-:S04]  /*95a0*/  @UP0 UIMAD.WIDE.U32 UR6, UR44, UR12, UR6 ;  /* 0x0000000c2c0602a5 */ /* 0x000fc8000f8e0006 */
        /* <DEDUP_REMOVED lines=58> */
.L_x_1802:
        /* <DEDUP_REMOVED lines=58> */
.L_x_1766:
        /* <DEDUP_REMOVED lines=11> */
[----:B------:R-:W1:Y:S01]  /*9da0*/  S2R R38, SR_SWINHI ;  /* 0x0000000000267919 */ /* 0x000e620000002f00 */
        /* <DEDUP_REMOVED lines=13> */
[----:B------:R-:W-:Y:S01]  /*9e80*/  F2FP.BF16.F32.PACK_AB R14, R119, R14 ;  /* 0x0000000e770e723e */ /* 0x000fe200000010ff */
[----:B0-----:R-:W-:Y:S01]  /*9e90*/  IMAD.SHL.U32 R4, R36, 0x4, RZ ;  /* 0x0000000424047824 */ /* 0x001fe200078e00ff */
[----:B------:R-:W-:Y:S02]  /*9ea0*/  F2FP.BF16.F32.PACK_AB R11, R126, R11 ;  /* 0x0000000b7e0b723e */ /* 0x000fe400000010ff */
[----:B------:R-:W-:Y:S02]  /*9eb0*/  F2FP.BF16.F32.PACK_AB R10, R127, R10 ;  /* 0x0000000a7f0a723e */ /* 0x000fe400000010ff */
[----:B------:R-:W-:-:S02]  /*9ec0*/  F2FP.BF16.F32.PACK_AB R25, R110, R25 ;  /* 0x000000196e19723e */ /* 0x000fc400000010ff */
[----:B------:R-:W-:Y:S02]  /*9ed0*/  F2FP.BF16.F32.PACK_AB R24, R111, R24 ;  /* 0x000000186f18723e */ /* 0x000fe400000010ff */
[----:B------:R-:W-:Y:S02]  /*9ee0*/  F2FP.BF16.F32.PACK_AB R9, R132, R9 ;  /* 0x000000098409723e */ /* 0x000fe400000010ff */
[----:B------:R-:W-:Y:S01]  /*9ef0*/  F2FP.BF16.F32.PACK_AB R8, R133, R8 ;  /* 0x000000088508723e */ /* 0x000fe200000010ff */
[----:B------:R-:W-:Y:S01]  /*9f00*/  USHF.R.S32.HI UR12, URZ, 0x1f, UR44 ;  /* 0x0000001f3f0c7899 */ /* 0x000fe2000801142c */
[----:B------:R-:W-:Y:S01]  /*9f10*/  LOP3.LUT R4, R4, 0xc, RZ, 0xc0, !PT ;  /* 0x0000000c04047812 */ /* 0x000fe200078ec0ff */
[----:B------:R-:W-:Y:S01]  /*9f20*/  ULDC.64 UR8, c[0x0][0xb90] ;  /* 0x0002e40000087ab9 */ /* 0x000fe20000000a00 */
[----:B------:R-:W-:Y:S02]  /*9f30*/  F2FP.BF16.F32.PACK_AB R7, R134, R7 ;  /* 0x000000078607723e */ /* 0x000fe400000010ff */
[----:B------:R-:W-:-:S02]  /*9f40*/  F2FP.BF16.F32.PACK_AB R6, R135, R6 ;  /* 0x000000068706723e */ /* 0x000fc400000010ff */
[----:B------:R-:W-:Y:S02]  /*9f50*/  F2FP.BF16.F32.PACK_AB R31, R100, R31 ;  /* 0x0000001f641f723e */ /* 0x000fe400000010ff */
[----:B------:R-:W-:Y:S01]  /*9f60*/  F2FP.BF16.F32.PACK_AB R30, R101, R30 ;  /* 0x0000001e651e723e */ /* 0x000fe200000010ff */
[----:B------:R-:W-:Y:S01]  /*9f70*/  USHF.R.S32.HI UR13, URZ, 0x1f, UR43 ;  /* 0x0000001f3f0d7899 */ /* 0x000fe2000801142b */
[----:B------:R-:W-:Y:S01]  /*9f80*/  BAR.SYNC.DEFER_BLOCKING 0x1, 0x180 ;  /* 0x0046000000007b1d */ /* 0x000fe20000010000 */
[----:B------:R-:W-:-:S05]  /*9f90*/  IADD3 R4, P0, R4, UR6, RZ ;  /* 0x0000000604047c10 */ /* 0x000fca000ff1e0ff */
[----:B------:R-:W-:Y:S01]  /*9fa0*/  IMAD.X R5, RZ, RZ, UR7, P0 ;  /* 0x00000007ff057e24 */ /* 0x000fe200080e06ff */
[----:B------:R-:W-:-:S04]  /*9fb0*/  ULDC.64 UR10, c[0x0][0xb98] ;  /* 0x0002e600000a7ab9 */ /* 0x000fc80000000a00 */
[----:B------:R0:W2:Y:S01]  /*9fc0*/  LDG.E.CONSTANT R4, desc[UR50][R4.64] ;  /* 0x0000003204047981 */ /* 0x0000a2000c1e9900 */
[----:B------:R-:W-:Y:S02]  /*9fd0*/  UIMAD UR5, UR12, UR8, URZ ;  /* 0x000000080c0572a4 */ /* 0x000fe4000f8e023f */
[----:B------:R-:W-:Y:S02]  /*9fe0*/  UIMAD.WIDE.U32 UR6, UR44, UR8, URZ ;  /* 0x000000082c0672a5 */ /* 0x000fe4000f8e003f */
[----:B------:R-:W-:Y:S02]  /*9ff0*/  UIMAD UR5, UR44, UR9, UR5 ;  /* 0x000000092c0572a4 */ /* 0x000fe4000f8e0205 */
[----:B------:R-:W-:Y:S02]  /*a000*/  UIMAD UR8, UR13, UR10, URZ ;  /* 0x0000000a0d0872a4 */ /* 0x000fe4000f8e023f */
[----:B------:R-:W-:Y:S01]  /*a010*/  UIADD3 UR7, UR7, UR5, URZ ;  /* 0x0000000507077290 */ /* 0x000fe2000fffe03f */
[----:B0-----:R-:W-:Y:S01]  /*a020*/  LOP3.LUT P0, R5, R36, 0x3, RZ, 0xc0, !PT ;  /* 0x0000000324057812 */ /* 0x001fe2000780c0ff */
[----:B------:R-:W-:Y:S01]  /*a030*/  UIMAD UR8, UR43, UR11, UR8 ;  /* 0x0000000b2b0872a4 */ /* 0x000fe2000f8e0208 */
[----:B------:R-:W-:-:S02]  /*a040*/  MOV R36, R3 ;  /* 0x0000000300247202 */ /* 0x000fc40000000f00 */
[----:B-1----:R-:W-:Y:S01]  /*a050*/  MOV R37, R38 ;  /* 0x0000002600257202 */ /* 0x002fe20000000f00 */
[----:B------:R-:W-:Y:S01]  /*a060*/  UIMAD.WIDE.U32 UR6, UR43, UR10, UR6 ;  /* 0x0000000a2b0672a5 */ /* 0x000fe2000f8e0006 */
[----:B------:R-:W0:Y:S01]  /*a070*/  LDC R38, c[0x0][0xbe8] ;  /* 0x0002fa00ff267b82 */ /* 0x000e220000000800 */
[----:B------:R-:W-:Y:S01]  /*a080*/  ISETP.EQ.OR P0, PT, R5, 0x3, !P0 ;  /* 0x000000030500780c */ /* 0x000fe20004702670 */
[----:B------:R-:W-:Y:S01]  /*a090*/  ULDC UR5, c[0x0][0xa88] ;  /* 0x0002a20000057ab9 */ /* 0x000fe20000000800 */
[----:B------:R-:W-:Y:S01]  /*a0a0*/  IMAD.WIDE R32, R156, 0x2, R36 ;  /* 0x000000029c207825 */ /* 0x000fe200078e0224 */
[----:B------:R-:W-:Y:S01]  /*a0b0*/  ULDC.64 UR10, c[0x0][0xaf0] ;  /* 0x0002bc00000a7ab9 */ /* 0x000fe20000000a00 */
[----:B------:R-:W-:Y:S02]  /*a0c0*/  SEL R59, R29, R28, P0 ;  /* 0x0000001c1d3b7207 */ /* 0x000fe40000000000 */
[----:B------:R-:W-:Y:S02]  /*a0d0*/  SEL R61, R28, R29, P0 ;  /* 0x0000001d1c3d7207 */ /* 0x000fe40000000000 */
[----:B------:R-:W-:-:S02]  /*a0e0*/  IADD3 R29, P2, R32, 0x6000, RZ ;  /* 0x00006000201d7810 */ /* 0x000fc40007f5e0ff */
[----:B------:R-:W-:Y:S02]  /*a0f0*/  SEL R41, R35, R34, P0 ;  /* 0x0000002223297207 */ /* 0x000fe40000000000 */
[----:B------:R-:W-:Y:S02]  /*a100*/  SEL R43, R34, R35, P0 ;  /* 0x00000023222b7207 */ /* 0x000fe40000000000 */
[----:B------:R-:W-:Y:S02]  /*a110*/  SEL R47, R27, R26, P0 ;  /* 0x0000001a1b2f7207 */ /* 0x000fe40000000000 */
[----:B------:R-:W-:Y:S01]  /*a120*/  SEL R34, R26, R27, P0 ;  /* 0x0000001b1a227207 */ /* 0x000fe20000000000 */
[----:B------:R-:W-:Y:S01]  /*a130*/  IMAD.X R27, RZ, RZ, R33, P2 ;  /* 0x000000ffff1b7224 */ /* 0x000fe200010e0621 */
[----:B------:R-:W-:Y:S02]  /*a140*/  SEL R49, R21, R20, P0 ;  /* 0x0000001415317207 */ /* 0x000fe40000000000 */
[----:B------:R-:W-:-:S02]  /*a150*/  SEL R35, R20, R21, P0 ;  /* 0x0000001514237207 */ /* 0x000fc40000000000 */
[----:B------:R-:W-:Y:S02]  /*a160*/  SEL R51, R13, R12, P0 ;  /* 0x0000000c0d337207 */ /* 0x000fe40000000000 */
[----:B0-----:R-:W-:Y:S02]  /*a170*/  ISETP.NE.AND P2, PT, R38, 0x1, PT ;  /* 0x000000012600780c */ /* 0x001fe40003f45270 */
[----:B------:R-:W-:Y:S02]  /*a180*/  SEL R39, R12, R13, P0 ;  /* 0x0000000d0c277207 */ /* 0x000fe40000000000 */
[C---:B------:R-:W-:Y:S02]  /*a190*/  IADD3 R21, P3, R32.reuse, 0x3020, RZ ;  /* 0x0000302020157810 */ /* 0x040fe40007f7e0ff */
[----:B------:R-:W-:Y:S02]  /*a1a0*/  IADD3 R13, P1, R32, 0x6020, RZ ;  /* 0x00006020200d7810 */ /* 0x000fe40007f3e0ff */
[----:B------:R-:W-:-:S02]  /*a1b0*/  SEL R67, R15, R14, P0 ;  /* 0x0000000e0f437207 */ /* 0x000fc40000000000 */
[----:B------:R-:W-:Y:S02]  /*a1c0*/  SEL R69, R14, R15, P0 ;  /* 0x0000000f0e457207 */ /* 0x000fe40000000000 */
[----:B------:R-:W-:Y:S01]  /*a1d0*/  SEL R71, R11, R10, P0 ;  /* 0x0000000a0b477207 */ /* 0x000fe20000000000 */
[----:B------:R-:W0:Y:S01]  /*a1e0*/  @P2 LDC R40, c[0x0][0xbec] ;  /* 0x0002fb00ff282b82 */ /* 0x000e220000000800 */
[----:B------:R-:W-:Y:S01]  /*a1f0*/  SEL R73, R10, R11, P0 ;  /* 0x0000000b0a497207 */ /* 0x000fe20000000000 */
[--C-:B------:R-:W-:Y:S01]  /*a200*/  IMAD.X R11, RZ, RZ, R33.reuse, P3 ;  /* 0x000000ffff0b7224 */ /* 0x100fe200018e0621 */
[----:B------:R-:W-:Y:S02]  /*a210*/  SEL R63, R25, R24, P0 ;  /* 0x00000018193f7207 */ /* 0x000fe40000000000 */
[----:B------:R-:W-:Y:S01]  /*a220*/  SEL R65, R24, R25, P0 ;  /* 0x0000001918417207 */ /* 0x000fe20000000000 */
[----:B------:R-:W-:Y:S01]  /*a230*/  IMAD.X R25, RZ, RZ, R33, P1 ;  /* 0x000000ffff197224 */ /* 0x000fe200008e0621 */
[----:B------:R-:W-:Y:S01]  /*a240*/  IADD3 R15, P4, R32, 0x3000, RZ ;  /* 0x00003000200f7810 */ /* 0x000fe20007f9e0ff */
[----:B------:R-:W1:Y:S01]  /*a250*/  @P2 LDC R42, c[0x0][0xbf0] ;  /* 0x0002fc00ff2a2b82 */ /* 0x000e620000000800 */
[----:B------:R-:W-:-:S02]  /*a260*/  LOP3.LUT R10, R21, 0x180, RZ, 0xc0, !PT ;  /* 0x00000180150a7812 */ /* 0x000fc400078ec0ff */
[----:B------:R-:W-:Y:S02]  /*a270*/  LOP3.LUT R24, R13, 0x180, RZ, 0xc0, !PT ;  /* 0x000001800d187812 */ /* 0x000fe400078ec0ff */
[----:B------:R-:W-:Y:S02]  /*a280*/  SEL R53, R9, R8, P0 ;  /* 0x0000000809357207 */ /* 0x000fe40000000000 */
[----:B------:R-:W-:Y:S01]  /*a290*/  SEL R55, R8, R9, P0 ;  /* 0x0000000908377207 */ /* 0x000fe20000000000 */
[----:B------:R-:W-:Y:S01]  /*a2a0*/  IMAD R9, R152, 0x20, R18 ;  /* 0x0000002098097824 */ /* 0x000fe200078e0212 */
[----:B------:R-:W-:Y:S02]  /*a2b0*/  LOP3.LUT R8, R15, 0x180, RZ, 0xc0, !PT ;  /* 0x000001800f087812 */ /* 0x000fe400078ec0ff */
[----:B------:R-:W-:Y:S01]  /*a2c0*/  SHF.R.U64 R10, R10, 0x3, RZ ;  /* 0x000000030a0a7819 */ /* 0x000fe200000012ff */
[----:B------:R-:W-:Y:S01]  /*a2d0*/  IMAD.WIDE R36, R9, 0x2, R36 ;  /* 0x0000000209247825 */ /* 0x000fe200078e0224 */
[----:B------:R-:W-:-:S02]  /*a2e0*/  SHF.R.U64 R24, R24, 0x3, RZ ;  /* 0x0000000318187819 */ /* 0x000fc400000012ff */
[----:B------:R-:W-:Y:S01]  /*a2f0*/  LOP3.LUT R12, R29, 0x180, RZ, 0xc0, !PT ;  /* 0x000001801d0c7812 */ /* 0x000fe200078ec0ff */
[----:B------:R-:W-:Y:S01]  /*a300*/  IMAD.X R9, RZ, RZ, R33, P4 ;  /* 0x000000ffff097224 */ /* 0x000fe200020e0621 */
[----:B------:R-:W-:Y:S02]  /*a310*/  SHF.R.U64 R8, R8, 0x3, RZ ;  /* 0x0000000308087819 */ /* 0x000fe400000012ff */
[----:B------:R-:W-:Y:S02]  /*a320*/  LOP3.LUT R10, R10, R21, RZ, 0x3c, !PT ;  /* 0x000000150a0a7212 */ /* 0x000fe400078e3cff */
[----:B------:R-:W-:Y:S02]  /*a330*/  LOP3.LUT R24, R24, R13, RZ, 0x3c, !PT ;  /* 0x0000000d18187212 */ /* 0x000fe400078e3cff */
[----:B------:R-:W-:Y:S02]  /*a340*/  IADD3 R13, P5, R32, 0x20, RZ ;  /* 0x00000020200d7810 */ /* 0x000fe40007fbe0ff */
[----:B------:R-:W-:-:S02]  /*a350*/  SEL R75, R7, R6, P0 ;  /* 0x00000006074b7207 */ /* 0x000fc40000000000 */
[----:B------:R-:W-:Y:S02]  /*a360*/  SEL R77, R6, R7, P0 ;  /* 0x00000007064d7207 */ /* 0x000fe40000000000 */
[----:B------:R-:W-:Y:S02]  /*a370*/  LOP3.LUT R7, R32, 0x180, RZ, 0xc0, !PT ;  /* 0x0000018020077812 */ /* 0x000fe400078ec0ff */
[----:B------:R-:W-:Y:S02]  /*a380*/  SHF.R.U64 R12, R12, 0x3, RZ ;  /* 0x000000030c0c7819 */ /* 0x000fe400000012ff */
[----:B------:R-:W-:Y:S02]  /*a390*/  LOP3.LUT R8, R8, R15, RZ, 0x3c, !PT ;  /* 0x0000000f08087212 */ /* 0x000fe400078e3cff */
[----:B------:R-:W-:Y:S01]  /*a3a0*/  MOV R68, R10 ;  /* 0x0000000a00447202 */ /* 0x000fe20000000f00 */
[----:B------:R-:W-:Y:S01]  /*a3b0*/  VIADD R11, R17, UR41 ;  /* 0x00000029110b7c36 */ /* 0x000fe20008000000 */
[----:B------:R-:W-:-:S02]  /*a3c0*/  SEL R45, R31, R30, P0 ;  /* 0x0000001e1f2d7207 */ /* 0x000fc40000000000 */
[----:B------:R-:W-:Y:S02]  /*a3d0*/  SEL R5, R30, R31, P0 ;  /* 0x0000001f1e057207 */ /* 0x000fe40000000000 */
[----:B------:R-:W-:Y:S02]  /*a3e0*/  LOP3.LUT R6, R13, 0x180, RZ, 0xc0, !PT ;  /* 0x000001800d067812 */ /* 0x000fe400078ec0ff */
[----:B------:R-:W-:Y:S02]  /*a3f0*/  IADD3 R31, P1, R36, 0x1800, RZ ;  /* 0x00001800241f7810 */ /* 0x000fe40007f3e0ff */
[----:B------:R-:W-:Y:S02]  /*a400*/  SEL R57, R94, R95, P0 ;  /* 0x0000005f5e397207 */ /* 0x000fe40000000000 */
[----:B------:R-:W-:Y:S02]  /*a410*/  SHF.R.U64 R7, R7, 0x3, RZ ;  /* 0x0000000307077819 */ /* 0x000fe400000012ff */
[----:B------:R-:W-:-:S02]  /*a420*/  LOP3.LUT R26, R12, R29, RZ, 0x3c, !PT ;  /* 0x0000001d0c1a7212 */ /* 0x000fc400078e3cff */
[----:B------:R-:W-:Y:S01]  /*a430*/  MOV R58, R8 ;  /* 0x00000008003a7202 */ /* 0x000fe20000000f00 */
[----:B0-----:R-:W-:Y:S01]  /*a440*/  @P2 IMAD.HI.U32 R9, R11, R40, RZ ;  /* 0x000000280b092227 */ /* 0x001fe200078e00ff */
[----:B------:R-:W-:Y:S02]  /*a450*/  SEL R95, R95, R94, P0 ;  /* 0x0000005e5f5f7207 */ /* 0x000fe40000000000 */
[----:B------:R-:W-:Y:S01]  /*a460*/  SHF.R.U64 R6, R6, 0x3, RZ ;  /* 0x0000000306067819 */ /* 0x000fe200000012ff */
[----:B------:R-:W-:Y:S01]  /*a470*/  IMAD.MOV.U32 R8, RZ, RZ, R11 ;  /* 0x000000ffff087224 */ /* 0x000fe200078e000b */
[----:B------:R-:W-:Y:S02]  /*a480*/  LOP3.LUT R30, R31, 0x180, RZ, 0xc0, !PT ;  /* 0x000001801f1e7812 */ /* 0x000fe400078ec0ff */
[----:B------:R-:W-:Y:S01]  /*a490*/  LOP3.LUT R32, R7, R32, RZ, 0x3c, !PT ;  /* 0x0000002007207212 */ /* 0x000fe200078e3cff */
[----:B------:R-:W-:Y:S01]  /*a4a0*/  IMAD.X R7, RZ, RZ, R33, P5 ;  /* 0x000000ffff077224 */ /* 0x000fe200028e0621 */
[----:B------:R-:W-:-:S02]  /*a4b0*/  MOV R66, R26 ;  /* 0x0000001a00427202 */ /* 0x000fc40000000f00 */
[----:B------:R-:W-:Y:S02]  /*a4c0*/  LOP3.LUT R6, R6, R13, RZ, 0x3c, !PT ;  /* 0x0000000d06067212 */ /* 0x000fe400078e3cff */
[----:B------:R-:W-:Y:S02]  /*a4d0*/  SHF.R.U64 R30, R30, 0x3, RZ ;  /* 0x000000031e1e7819 */ /* 0x000fe400000012ff */
[----:B-1----:R-:W-:Y:S02]  /*a4e0*/  @P2 SHF.R.U32.HI R8, RZ, R42, R9 ;  /* 0x0000002aff082219 */ /* 0x002fe40000011609 */
[----:B------:R-:W-:Y:S01]  /*a4f0*/  LOP3.LUT R30, R30, R31, RZ, 0x3c, !PT ;  /* 0x0000001f1e1e7212 */ /* 0x000fe200078e3cff */
[----:B------:R-:W-:Y:S01]  /*a500*/  IMAD.X R31, RZ, RZ, R37, P1 ;  /* 0x000000ffff1f7224 */ /* 0x000fe200008e0625 */
[----:B------:R-:W-:Y:S01]  /*a510*/  MOV R64, R24 ;  /* 0x0000001800407202 */ /* 0x000fe20000000f00 */
[----:B------:R-:W-:Y:S01]  /*a520*/  IMAD.U32 R24, RZ, RZ, UR8 ;  /* 0x00000008ff187e24 */ /* 0x000fe2000f8e00ff */
[----:B------:R-:W-:Y:S01]  /*a530*/  MOV R70, R6 ;  /* 0x0000000600467202 */ /* 0x000fe20000000f00 */
[--C-:B------:R-:W-:Y:S01]  /*a540*/  IMAD.MOV R7, RZ, RZ, -R8.reuse ;  /* 0x000000ffff077224 */ /* 0x100fe200078e0a08 */
[----:B------:R-:W-:Y:S01]  /*a550*/  SHF.R.S32.HI R9, RZ, 0x1f, R8 ;  /* 0x0000001fff097819 */ /* 0x000fe20000011408 */
[----:B------:R-:W-:Y:S01]  /*a560*/  ULDC.64 UR8, c[0x0][0xae8] ;  /* 0x0002ba0000087ab9 */ /* 0x000fe20000000a00 */
[----:B------:R-:W-:Y:S01]  /*a570*/  IADD3 R8, P1, R8, UR6, RZ ;  /* 0x0000000608087c10 */ /* 0x000fe2000ff3e0ff */
[----:B------:R-:W-:Y:S01]  /*a580*/  IMAD R7, R38, R7, R11 ;  /* 0x0000000726077224 */ /* 0x000fe200078e020b */
[----:B------:R-:W-:-:S02]  /*a590*/  IADD3 R21, P4, R36, 0x4800, RZ ;  /* 0x0000480024157810 */ /* 0x000fc40007f9e0ff */
[----:B------:R-:W-:Y:S01]  /*a5a0*/  IADD3.X R9, R9, UR7, R24, P1, !PT ;  /* 0x0000000709097c10 */ /* 0x000fe20008ffe418 */
[----:B------:R-:W-:Y:S01]  /*a5b0*/  ULDC.64 UR6, c[0x0][0xb88] ;  /* 0x0002e20000067ab9 */ /* 0x000fe20000000a00 */
[----:B------:R-:W-:Y:S02]  /*a5c0*/  SHF.R.S32.HI R11, RZ, 0x1f, R7 ;  /* 0x0000001fff0b7819 */ /* 0x000fe40000011407 */
[----:B------:R-:W-:Y:S01]  /*a5d0*/  IADD3 R29, P3, R36, 0x3000, RZ ;  /* 0x00003000241d7810 */ /* 0x000fe20007f7e0ff */
[----:B------:R-:W-:Y:S01]  /*a5e0*/  IMAD.WIDE.U32 R8, R7, UR6, R8 ;  /* 0x0000000607087c25 */ /* 0x000fe2000f8e0008 */
[----:B------:R-:W-:Y:S02]  /*a5f0*/  LOP3.LUT R20, R21, 0x180, RZ, 0xc0, !PT ;  /* 0x0000018015147812 */ /* 0x000fe400078ec0ff */
[----:B------:R-:W-:Y:S02]  /*a600*/  LOP3.LUT R28, R29, 0x180, RZ, 0xc0, !PT ;  /* 0x000001801d1c7812 */ /* 0x000fe400078ec0ff */
[----:B------:R-:W-:-:S02]  /*a610*/  SHF.R.U64 R20, R20, 0x3, RZ ;  /* 0x0000000314147819 */ /* 0x000fc400000012ff */
[----:B------:R-:W-:Y:S02]  /*a620*/  SHF.R.U64 R28, R28, 0x3, RZ ;  /* 0x000000031c1c7819 */ /* 0x000fe400000012ff */
[----:B------:R-:W-:Y:S01]  /*a630*/  LOP3.LUT R20, R20, R21, RZ, 0x3c, !PT ;  /* 0x0000001514147212 */ /* 0x000fe200078e3cff */
[--C-:B------:R-:W-:Y:S01]  /*a640*/  IMAD.X R21, RZ, RZ, R37.reuse, P4 ;  /* 0x000000ffff157224 */ /* 0x100fe200020e0625 */
[----:B------:R-:W-:Y:S02]  /*a650*/  LOP3.LUT P1, RZ, R153, 0x3, RZ, 0xc0, !PT ;  /* 0x0000000399ff7812 */ /* 0x000fe4000782c0ff */
[----:B------:R-:W-:Y:S01]  /*a660*/  LOP3.LUT R28, R28, R29, RZ, 0x3c, !PT ;  /* 0x0000001d1c1c7212 */ /* 0x000fe200078e3cff */
[----:B------:R-:W-:Y:S01]  /*a670*/  IMAD.X R29, RZ, RZ, R37, P3 ;  /* 0x000000ffff1d7224 */ /* 0x000fe200018e0625 */
[----:B------:R-:W-:Y:S02]  /*a680*/  MOV R33, R32 ;  /* 0x0000002000217202 */ /* 0x000fe40000000f00 */
        /* <DEDUP_REMOVED lines=10> */
[----:B------:R-:W-:Y:S01]  /*a730*/  LOP3.LUT R36, R13, R36, RZ, 0x3c, !PT ;  /* 0x000000240d247212 */ /* 0x000fe200078e3cff */
[----:B------:R-:W-:Y:S01]  /*a740*/  IMAD.X R13, RZ, RZ, R37, P6 ;  /* 0x000000ffff0d7224 */ /* 0x000fe200030e0625 */
        /* <DEDUP_REMOVED lines=11> */
[----:B------:R-:W-:Y:S04]  /*a800*/  SHFL.IDX PT, R27, R63, R4, 0x1c1f ;  /* 0x001c1f043f1b7589 */ /* 0x000fe800000e0000 */
[----:B------:R-:W-:Y:S04]  /*a810*/  SHFL.IDX PT, R34, R34, R10, 0x1c1f ;  /* 0x001c1f0a22227589 */ /* 0x000fe800000e0000 */
[----:B------:R-:W-:Y:S04]  /*a820*/  SHFL.IDX PT, R48, R61, R10, 0x1c1f ;  /* 0x001c1f0a3d307589 */ /* 0x000fe800000e0000 */
[----:B------:R-:W0:Y:S04]  /*a830*/  SHFL.IDX PT, R50, R65, R10, 0x1c1f ;  /* 0x001c1f0a41327589 */ /* 0x000e2800000e0000 */
[----:B------:R-:W-:Y:S04]  /*a840*/  SHFL.IDX PT, R49, R49, R4, 0x1c1f ;  /* 0x001c1f0431317589 */ /* 0x000fe800000e0000 */
[----:B------:R-:W1:Y:S04]  /*a850*/  SHFL.IDX PT, R40, R35, R10, 0x1c1f ;  /* 0x001c1f0a23287589 */ /* 0x000e6800000e0000 */
[----:B------:R-:W-:Y:S04]  /*a860*/  SHFL.IDX PT, R51, R51, R4, 0x1c1f ;  /* 0x001c1f0433337589 */ /* 0x000fe800000e0000 */
[----:B------:R-:W-:Y:S04]  /*a870*/  SHFL.IDX PT, R67, R67, R4, 0x1c1f ;  /* 0x001c1f0443437589 */ /* 0x000fe800000e0000 */
[----:B------:R2:W3:Y:S04]  /*a880*/  SHFL.IDX PT, R42, R39, R10, 0x1c1f ;  /* 0x001c1f0a272a7589 */ /* 0x0004e800000e0000 */
[----:B------:R-:W4:Y:S01]  /*a890*/  SHFL.IDX PT, R52, R69, R10, 0x1c1f ;  /* 0x001c1f0a45347589 */ /* 0x000f2200000e0000 */
[----:B0-----:R-:W-:-:S02]  /*a8a0*/  SEL R25, R27, R50, P0 ;  /* 0x000000321b197207 */ /* 0x001fc40000000000 */
[----:B------:R-:W-:Y:S01]  /*a8b0*/  SEL R27, R50, R27, P0 ;  /* 0x0000001b321b7207 */ /* 0x000fe20000000000 */
[----:B------:R-:W-:Y:S01]  /*a8c0*/  SHFL.IDX PT, R53, R53, R4, 0x1c1f ;  /* 0x001c1f0435357589 */ /* 0x000fe200000e0000 */
[----:B--2---:R-:W-:-:S03]  /*a8d0*/  IMAD R39, R38, UR5, RZ ;  /* 0x0000000526277c24 */ /* 0x004fc6000f8e02ff */
[----:B------:R-:W-:Y:S01]  /*a8e0*/  SHFL.IDX PT, R71, R71, R4, 0x1c1f ;  /* 0x001c1f0447477589 */ /* 0x000fe200000e0000 */
[----:B-1----:R-:W-:-:S03]  /*a8f0*/  SEL R32, R49, R40, P0 ;  /* 0x0000002831207207 */ /* 0x002fc60000000000 */
[----:B------:R-:W0:Y:S04]  /*a900*/  SHFL.IDX PT, R46, R55, R10, 0x1c1f ;  /* 0x001c1f0a372e7589 */ /* 0x000e2800000e0000 */
[----:B------:R-:W1:Y:S04]  /*a910*/  SHFL.IDX PT, R54, R73, R10, 0x1c1f ;  /* 0x001c1f0a49367589 */ /* 0x000e6800000e0000 */
[----:B------:R2:W-:Y:S04]  /*a920*/  SHFL.IDX PT, R75, R75, R4, 0x1c1f ;  /* 0x001c1f044b4b7589 */ /* 0x0005e800000e0000 */
[----:B------:R3:W1:Y:S01]  /*a930*/  SHFL.IDX PT, R56, R77, R10, 0x1c1f ;  /* 0x001c1f0a4d387589 */ /* 0x00066200000e0000 */
[----:B--2---:R-:W-:-:S04]  /*a940*/  IMAD R4, R11, UR6, RZ ;  /* 0x000000060b047c24 */ /* 0x004fc8000f8e02ff */
[----:B------:R-:W-:Y:S01]  /*a950*/  IMAD R11, R7, UR7, R4 ;  /* 0x00000007070b7c24 */ /* 0x000fe2000f8e0204 */
[----:B------:R-:W-:Y:S01]  /*a960*/  SEL R7, R26, R57, P0 ;  /* 0x000000391a077207 */ /* 0x000fe20000000000 */
[----:B------:R-:W-:Y:S01]  /*a970*/  VIADD R26, R155, UR41 ;  /* 0x000000299b1a7c36 */ /* 0x000fe20008000000 */
[----:B------:R-:W-:Y:S01]  /*a980*/  ULDC.64 UR6, c[0x0][0xb50] ;  /* 0x0002d40000067ab9 */ /* 0x000fe20000000a00 */
[----:B------:R-:W-:Y:S01]  /*a990*/  IMAD.IADD R9, R9, 0x1, R11 ;  /* 0x0000000109097824 */ /* 0x000fe200078e020b */
[----:B------:R-:W-:Y:S01]  /*a9a0*/  LEA R35, P4, R8, UR6, 0x2 ;  /* 0x0000000608237c11 */ /* 0x000fe2000f8810ff */
[----:B---3--:R-:W-:Y:S01]  /*a9b0*/  VIADD R10, R26, 0x8 ;  /* 0x000000081a0a7836 */ /* 0x008fe20000000000 */
[----:B------:R-:W-:Y:S02]  /*a9c0*/  SEL R4, R41, R6, P0 ;  /* 0x0000000629047207 */ /* 0x000fe40000000000 */
[----:B------:R-:W-:Y:S01]  /*a9d0*/  SEL R6, R6, R41, P0 ;  /* 0x0000002906067207 */ /* 0x000fe20000000000 */
[----:B------:R-:W-:Y:S01]  /*a9e0*/  SHFL.IDX PT, R60, R35, RZ, 0x1c1f ;  /* 0x001c1fff233c7589 */ /* 0x000fe200000e0000 */
[----:B------:R-:W-:-:S02]  /*a9f0*/  ISETP.GE.OR P3, PT, R26, R39, P1 ;  /* 0x000000271a00720c */ /* 0x000fc40000f66670 */
[----:B------:R-:W-:Y:S01]  /*aa00*/  LEA.HI.X R41, R8, UR7, R9, 0x2, P4 ;  /* 0x0000000708297c11 */ /* 0x000fe2000a0f1409 */
[----:B------:R4:W-:Y:S01]  /*aa10*/  STSM.16.M88.4 [R33], R4 ;  /* 0x0000000421007844 */ /* 0x0009e20000000200 */
[----:B------:R-:W-:Y:S02]  /*aa20*/  ISETP.GE.OR P1, PT, R10, R39, P1 ;  /* 0x000000270a00720c */ /* 0x000fe40000f26670 */
[----:B------:R-:W-:Y:S01]  /*aa30*/  SEL R8, R45, R24, P0 ;  /* 0x000000182d087207 */ /* 0x000fe20000000000 */
[----:B------:R2:W-:Y:S01]  /*aa40*/  SHFL.IDX PT, R62, R35, 0x1, 0x1c1f ;  /* 0x003c1f00233e7f89 */ /* 0x0005e200000e0000 */
[----:B------:R-:W-:Y:S02]  /*aa50*/  SEL R10, R24, R45, P0 ;  /* 0x0000002d180a7207 */ /* 0x000fe40000000000 */
[----:B------:R-:W-:Y:S01]  /*aa60*/  SEL R24, R47, R34, P0 ;  /* 0x000000222f187207 */ /* 0x000fe20000000000 */
[----:B------:R-:W3:Y:S01]  /*aa70*/  SHFL.IDX PT, R61, R41, RZ, 0x1c1f ;  /* 0x001c1fff293d7589 */ /* 0x000ee200000e0000 */
[----:B------:R-:W-:-:S02]  /*aa80*/  SEL R26, R34, R47, P0 ;  /* 0x0000002f221a7207 */ /* 0x000fc40000000000 */
[----:B------:R-:W-:Y:S01]  /*aa90*/  SEL R9, R59, R48, P0 ;  /* 0x000000303b097207 */ /* 0x000fe20000000000 */
[----:B------:R1:W3:Y:S01]  /*aaa0*/  SHFL.IDX PT, R63, R41, 0x1, 0x1c1f ;  /* 0x003c1f00293f7f89 */ /* 0x0002e200000e0000 */
[----:B------:R-:W-:Y:S02]  /*aab0*/  SEL R11, R48, R59, P0 ;  /* 0x0000003b300b7207 */ /* 0x000fe40000000000 */
[----:B------:R-:W-:Y:S02]  /*aac0*/  SEL R34, R40, R49, P0 ;  /* 0x0000003128227207 */ /* 0x000fe40000000000 */
[----:B------:R-:W-:Y:S01]  /*aad0*/  SEL R40, R51, R42, P0 ;  /* 0x0000002a33287207 */ /* 0x000fe20000000000 */
[----:B------:R-:W-:Y:S01]  /*aae0*/  STSM.16.M88.4 [R70], R8 ;  /* 0x0000000846007844 */ /* 0x000fe20000000200 */
[----:B----4-:R-:W-:Y:S02]  /*aaf0*/  SEL R33, R67, R52, P0 ;  /* 0x0000003443217207 */ /* 0x010fe40000000000 */
[----:B--2---:R-:W-:Y:S01]  /*ab00*/  SEL R35, R52, R67, P0 ;  /* 0x0000004334237207 */ /* 0x004fe20000000000 */
[----:B------:R-:W-:Y:S01]  /*ab10*/  STSM.16.M88.4 [R58], R24 ;  /* 0x000000183a007844 */ /* 0x000fe20000000200 */
[----:B------:R-:W-:-:S02]  /*ab20*/  SEL R42, R42, R51, P0 ;  /* 0x000000332a2a7207 */ /* 0x000fc40000000000 */
[----:B0-----:R-:W-:Y:S01]  /*ab30*/  SEL R44, R53, R46, P0 ;  /* 0x0000002e352c7207 */ /* 0x001fe20000000000 */
[----:B------:R0:W-:Y:S01]  /*ab40*/  STSM.16.M88.4 [R68], R32 ;  /* 0x0000002044007844 */ /* 0x0001e20000000200 */
[----:B-1----:R-:W-:Y:S02]  /*ab50*/  SEL R41, R71, R54, P0 ;  /* 0x0000003647297207 */ /* 0x002fe40000000000 */
[----:B------:R-:W-:Y:S02]  /*ab60*/  SEL R43, R54, R71, P0 ;  /* 0x00000047362b7207 */ /* 0x000fe40000000000 */
[----:B------:R-:W-:Y:S02]  /*ab70*/  SEL R46, R46, R53, P0 ;  /* 0x000000352e2e7207 */ /* 0x000fe40000000000 */
[----:B------:R-:W-:Y:S01]  /*ab80*/  SEL R45, R75, R56, P0 ;  /* 0x000000384b2d7207 */ /* 0x000fe20000000000 */
[----:B------:R-:W-:Y:S01]  /*ab90*/  STSM.16.M88.4 [R66], R40 ;  /* 0x0000002842007844 */ /* 0x000fe20000000200 */
[----:B------:R-:W-:-:S05]  /*aba0*/  SEL R47, R56, R75, P0 ;  /* 0x0000004b382f7207 */ /* 0x000fca0000000000 */
[----:B------:R-:W-:Y:S01]  /*abb0*/  STSM.16.M88.4 [R64], R44 ;  /* 0x0000002c40007844 */ /* 0x000fe20000000200 */
[----:B0-----:R-:W0:Y:S08]  /*abc0*/  @P2 LDC R33, c[0x0][0xbec] ;  /* 0x0002fb00ff212b82 */ /* 0x001e300000000800 */
[----:B------:R-:W-:Y:S08]  /*abd0*/  BAR.SYNC.DEFER_BLOCKING 0x1, 0x180 ;  /* 0x0046000000007b1d */ /* 0x000ff00000010000 */
[----:B------:R-:W1:Y:S01]  /*abe0*/  @P2 LDC R35, c[0x0][0xbf0] ;  /* 0x0002fc00ff232b82 */ /* 0x000e620000000800 */
[----:B------:R-:W-:-:S02]  /*abf0*/  UIMAD UR5, UR12, UR8, URZ ;  /* 0x000000080c0572a4 */ /* 0x000fc4000f8e023f */
[----:B------:R-:W-:Y:S02]  /*ac00*/  UIMAD.WIDE.U32 UR6, UR44, UR8, URZ ;  /* 0x000000082c0672a5 */ /* 0x000fe4000f8e003f */
[----:B------:R-:W-:Y:S01]  /*ac10*/  UIMAD UR5, UR44, UR9, UR5 ;  /* 0x000000092c0572a4 */ /* 0x000fe2000f8e0205 */
[----:B---3--:R2:W-:Y:S04]  /*ac20*/  @!P3 ST.E desc[UR50][R60.64], R0 ;  /* 0x000000003c00b985 */ /* 0x0085e8000c101932 */
[----:B------:R3:W-:Y:S01]  /*ac30*/  @!P1 ST.E desc[UR50][R62.64], R2 ;  /* 0x000000023e009985 */ /* 0x0007e2000c101932 */
[----:B------:R-:W-:-:S03]  /*ac40*/  UIMAD UR8, UR13, UR10, URZ ;  /* 0x0000000a0d0872a4 */ /* 0x000fc6000f8e023f */
[----:B------:R4:W5:Y:S01]  /*ac50*/  LD.E.128 R56, desc[UR50][R14.64] ;  /* 0x000000320e387980 */ /* 0x000962000c101d00 */
[----:B--2---:R-:W-:Y:S01]  /*ac60*/  IMAD R0, R23, 0x60, R152 ;  /* 0x0000006017007824 */ /* 0x004fe200078e0298 */
[----:B------:R-:W-:Y:S02]  /*ac70*/  UIADD3 UR7, UR7, UR5, URZ ;  /* 0x0000000507077290 */ /* 0x000fe4000fffe03f */
[----:B------:R2:W5:Y:S01]  /*ac80*/  LD.E.128 R8, desc[UR50][R20.64] ;  /* 0x0000003214087980 */ /* 0x000562000c101d00 */
[----:B---3--:R-:W-:-:S03]  /*ac90*/  VIADD R2, R0, UR41 ;  /* 0x0000002900027c36 */ /* 0x008fc60008000000 */
[----:B------:R3:W5:Y:S01]  /*aca0*/  LD.E.128 R52, desc[UR50][R28.64] ;  /* 0x000000321c347980 */ /* 0x000762000c101d00 */
[----:B0-----:R-:W-:-:S03]  /*acb0*/  @P2 IMAD.HI.U32 R0, R2, R33, RZ ;  /* 0x0000002102002227 */ /* 0x001fc600078e00ff */
[----:B------:R0:W5:Y:S01]  /*acc0*/  LD.E.128 R24, desc[UR50][R12.64] ;  /* 0x000000320c187980 */ /* 0x000162000c101d00 */
[----:B----4-:R-:W-:Y:S01]  /*acd0*/  IMAD.MOV.U32 R15, RZ, RZ, R2 ;  /* 0x000000ffff0f7224 */ /* 0x010fe200078e0002 */
[----:B-1----:R-:W-:Y:S01]  /*ace0*/  @P2 SHF.R.U32.HI R15, RZ, R35, R0 ;  /* 0x00000023ff0f2219 */ /* 0x002fe20000011600 */
[----:B------:R-:W-:Y:S01]  /*acf0*/  UIMAD UR5, UR43, UR11, UR8 ;  /* 0x0000000b2b0572a4 */ /* 0x000fe2000f8e0208 */
[----:B------:R1:W5:Y:S01]  /*ad00*/  LD.E.128 R48, desc[UR50][R36.64] ;  /* 0x0000003224307980 */ /* 0x000362000c101d00 */
[----:B------:R-:W-:Y:S01]  /*ad10*/  UIMAD.WIDE.U32 UR6, UR43, UR10, UR6 ;  /* 0x0000000a2b0672a5 */ /* 0x000fe2000f8e0006 */
[--C-:B------:R-:W-:Y:S01]  /*ad20*/  SHF.R.S32.HI R0, RZ, 0x1f, R15.reuse ;  /* 0x0000001fff007819 */ /* 0x100fe2000001140f */
[----:B--2---:R-:W-:Y:S01]  /*ad30*/  IMAD.MOV R21, RZ, RZ, -R15 ;  /* 0x000000ffff157224 */ /* 0x004fe200078e0a0f */
        /* <DEDUP_REMOVED lines=20> */
[C---:B------:R-:W-:Y:S02]  /*ae80*/  IMAD R15, R21.reuse, UR7, R0 ;  /* 0x00000007150f7c24 */ /* 0x040fe4000f8e0200 */
        /* <DEDUP_REMOVED lines=27> */
.L_x_1806:
[----:B------:R-:W-:Y:S05]  /*b040*/  BSYNC B1 ;  /* 0x0000000000017941 */ /* 0x000fea0003800000 */
.L_x_1805:
[----:B------:R-:W-:Y:S01]  /*b050*/  VIADD R0, R0, 0x60 ;  /* 0x0000006000007836 */ /* 0x000fe20000000000 */
[----:B--2---:R2:W4:Y:S04]  /*b060*/  SHFL.IDX PT, R13, R29, 0x1, 0x1c1f ;  /* 0x003c1f001d0d7f89 */ /* 0x00452800000e0000 */
[----:B------:R-:W-:Y:S01]  /*b070*/  ISETP.GE.AND P0, PT, R0, R39, PT ;  /* 0x000000270000720c */ /* 0x000fe20003f06270 */
[----:B0-----:R2:W0:-:S12]  /*b080*/  SHFL.IDX PT, R12, R28, 0x1, 0x1c1f ;  /* 0x003c1f001c0c7f89 */ /* 0x00141800000e0000 */
[----:B--2---:R-:W-:Y:S05]  /*b090*/  @P0 BRA `(.L_x_1807) ;  /* 0x0000000800300947 */ /* 0x004fea0003800000 */
[----:B------:R-:W-:Y:S02]  /*b0a0*/  ULDC UR5, c[0x0][0xac8] ;  /* 0x0002b20000057ab9 */ /* 0x000fe40000000800 */
[----:B------:R-:W-:Y:S02]  /*b0b0*/  ISETP.GE.AND P2, PT, R19, UR5, PT ;  /* 0x0000000513007c0c */ /* 0x000fe4000bf46270 */
[----:B------:R-:W-:-:S11]  /*b0c0*/  ISETP.GE.AND P1, PT, R18, UR5, PT ;  /* 0x0000000512007c0c */ /* 0x000fd6000bf26270 */
[C---:B0--3--:R-:W-:Y:S02]  /*b0d0*/  @!P2 LEA R14, P0, R19.reuse, R12, 0x1 ;  /* 0x0000000c130ea211 */ /* 0x049fe400078008ff */
[----:B-1--4-:R-:W-:Y:S02]  /*b0e0*/  @!P1 IMAD.WIDE R2, R18, 0x2, R12 ;  /* 0x0000000212029825 */ /* 0x012fe400078e020c */
[----:B------:R-:W-:Y:S02]  /*b0f0*/  @!P2 LEA.HI.X R15, R19, R13, R72, 0x1, P0 ;  /* 0x0000000d130fa211 */ /* 0x000fe400000f0c48 */
[----:B------:R-:W-:Y:S01]  /*b100*/  ISETP.GE.AND P0, PT, R22, UR5, PT ;  /* 0x0000000516007c0c */ /* 0x000fe2000bf06270 */
[----:B-----5:R2:W-:Y:S04]  /*b110*/  @!P1 ST.E.128 desc[UR50][R2.64], R4 ;  /* 0x0000000402009985 */ /* 0x0205e8000c101d32 */
[----:B------:R2:W-:Y:S08]  /*b120*/  @!P2 ST.E.128 desc[UR50][R14.64], R8 ;  /* 0x000000080e00a985 */ /* 0x0005f0000c101d32 */
[----:B------:R-:W-:Y:S05]  /*b130*/  @P0 BRA `(.L_x_1807) ;  /* 0x0000000800080947 */ /* 0x000fea0003800000 */
[----:B--2---:R-:W-:-:S04]  /*b140*/  LEA R2, P0, R22, R12, 0x1 ;  /* 0x0000000c16027211 */ /* 0x004fc800078008ff */
[----:B------:R-:W-:-:S05]  /*b150*/  LEA.HI.X R3, R22, R13, R157, 0x1, P0 ;  /* 0x0000000d16037211 */ /* 0x000fca00000f0c9d */
[----:B------:R0:W-:Y:S01]  /*b160*/  ST.E.128 desc[UR50][R2.64], R24 ;  /* 0x0000001802007985 */ /* 0x0001e2000c101d32 */
[----:B------:R-:W-:Y:S05]  /*b170*/  BRA `(.L_x_1807) ;  /* 0x0000000400f87947 */ /* 0x000fea0003800000 */
.L_x_1804:
        /* <DEDUP_REMOVED lines=52> */
.L_x_1809:
[----:B------:R-:W-:Y:S05]  /*b4c0*/  BSYNC B1 ;  /* 0x0000000000017941 */ /* 0x000fea0003800000 */
.L_x_1808:
        /* <DEDUP_REMOVED lines=13> */
[----:B------:R-:W-:-:S02]  /*b5a0*/  UIMAD.WIDE.U32 UR6, UR43, UR10, UR6 ;  /* 0x0000000a2b0672a5 */ /* 0x000fc4000f8e0006 */
[----:B------:R-:W-:Y:S01]  /*b5b0*/  UIMAD UR5, UR43, UR11, UR5 ;  /* 0x0000000b2b0572a4 */ /* 0x000fe2000f8e0205 */
[--C-:B------:R-:W-:Y:S01]  /*b5c0*/  SHF.R.S32.HI R0, RZ, 0x1f, R5.reuse ;  /* 0x0000001fff007819 */ /* 0x100fe20000011405 */
[----:B------:R-:W-:Y:S01]  /*b5d0*/  IMAD.MOV R7, RZ, RZ, -R5 ;  /* 0x000000ffff077224 */ /* 0x000fe200078e0a05 */
[----:B------:R-:W-:Y:S01]  /*b5e0*/  ULDC.64 UR8, c[0x0][0xae0] ;  /* 0x0002b80000087ab9 */ /* 0x000fe20000000a00 */
[----:B------:R-:W-:Y:S02]  /*b5f0*/  UIADD3 UR5, UR7, UR5, URZ ;  /* 0x0000000507057290 */ /* 0x000fe4000fffe03f */
[----:B------:R-:W-:Y:S02]  /*b600*/  IMAD.U32 R3, RZ, RZ, UR7 ;  /* 0x00000007ff037e24 */ /* 0x000fe4000f8e00ff */
[----:B------:R-:W-:Y:S02]  /*b610*/  IMAD R7, R8, R7, R6 ;  /* 0x0000000708077224 */ /* 0x000fe400078e0206 */
[----:B------:R-:W-:-:S02]  /*b620*/  IMAD R0, R0, UR8, RZ ;  /* 0x0000000800007c24 */ /* 0x000fc4000f8e02ff */
        /* <DEDUP_REMOVED lines=33> */
.L_x_1811:
[----:B------:R-:W-:Y:S05]  /*b840*/  BSYNC B1 ;  /* 0x0000000000017941 */ /* 0x000fea0003800000 */
.L_x_1810:
        /* <DEDUP_REMOVED lines=17> */
.L_x_1807:
[----:B------:R-:W-:Y:S05]  /*b960*/  BSYNC B0 ;  /* 0x0000000000007941 */ /* 0x000fea0003800000 */
.L_x_1803:
[----:B------:R-:W-:Y:S02]  /*b970*/  ULDC UR5, c[0x0][0xc38] ;  /* 0x00030e0000057ab9 */ /* 0x000fe40000000800 */
[----:B------:R-:W-:-:S06]  /*b980*/  UISETP.GE.AND UP0, UPT, UR4, UR5, UPT ;  /* 0x000000050400728c */ /* 0x000fcc000bf06270 */
[----:B------:R-:W-:-:S13]  /*b990*/  PLOP3.LUT P0, PT, PT, PT, UP0, 0x80, 0x0 ;  /* 0x000000000000781c */ /* 0x000fda0003f0f008 */
[----:B------:R-:W-:Y:S05]  /*b9a0*/  @!P0 BRA `(.L_x_1812) ;  /* 0xffffff5000bc8947 */ /* 0x000fea000383ffff */
[----:B------:R-:W-:Y:S05]  /*b9b0*/  EXIT ;  /* 0x000000000000794d */ /* 0x000fea0003800000 */
.L_x_1762:
[----:B------:R-:W-:-:S08]  /*b9c0*/  NOP ;  /* 0x0000000000007918 */ /* 0x000fd00000000000 */
[----:B------:R-:W0:-:S00]  /*b9d0*/  USETMAXREG.DEALLOC.CTAPOOL 0x20 ;  /* 0x00000020000079c8 */ /* 0x000e0000080e0500 */
[----:B0-----:R-:W-:-:S06]  /*b9e0*/  LOP3.LUT R2, R0, 0x3, RZ, 0xc0, !PT ;  /* 0x0000000300027812 */ /* 0x001fcc00078ec0ff */
[----:B------:R-:W0:Y:S01]  /*b9f0*/  S2UR UR5, SR_CTAID.X ;  /* 0x00000000000579c3 */ /* 0x000e220000002500 */
[----:B------:R-:W-:Y:S01]  /*ba00*/  LOP3.LUT R17, R17, 0xfffff7ff, RZ, 0xc0, !PT ;  /* 0xfffff7ff11117812 */ /* 0x000fe200078ec0ff */
[----:B------:R-:W-:Y:S01]  /*ba10*/  STL [R1+0x14], RZ ;  /* 0x000014ff01007387 */ /* 0x000fe20000100800 */
[----:B------:R-:W-:Y:S02]  /*ba20*/  IMAD.MOV.U32 R23, RZ, RZ, 0x1 ;  /* 0x00000001ff177424 */ /* 0x000fe400078e00ff */
[----:B------:R-:W-:Y:S01]  /*ba30*/  IMAD.MOV.U32 R22, RZ, RZ, RZ ;  /* 0x000000ffff167224 */ /* 0x000fe200078e00ff */
        /* <DEDUP_REMOVED lines=29> */
[----:B------:R-:W-:Y:S01]  /*bc10*/  UIADD3 UR38, UR36, 0x80, -UR38 ;  /* 0x0000008024267890 */ /* 0x000fe2000fffe826 */
[C---:B0-----:R-:W-:Y:S01]  /*bc20*/  IMAD.SHL.U32 R2, R12.reuse, 0x20, RZ ;  /* 0x000000200c027824 */ /* 0x041fe200078e00ff */
[----:B------:R-:W-:Y:S01]  /*bc30*/  SHF.R.U32.HI R4, RZ, 0x1, R12 ;  /* 0x00000001ff047819 */ /* 0x000fe2000001160c */
[C---:B------:R-:W-:Y:S02]  /*bc40*/  IMAD.SHL.U32 R5, R12.reuse, 0x80, RZ ;  /* 0x000000800c057824 */ /* 0x040fe400078e00ff */
[----:B------:R-:W-:Y:S01]  /*bc50*/  IMAD.SHL.U32 R0, R12, 0x10, RZ ;  /* 0x000000100c007824 */ /* 0x000fe200078e00ff */
[----:B------:R-:W-:Y:S01]  /*bc60*/  LOP3.LUT R3, R2, 0x80, RZ, 0xc0, !PT ;  /* 0x0000008002037812 */ /* 0x000fe200078ec0ff */
[C---:B------:R-:W-:Y:S01]  /*bc70*/  IMAD.SHL.U32 R10, R12.reuse, 0x4, RZ ;  /* 0x000000040c0a7824 */ /* 0x040fe200078e00ff */
[----:B------:R-:W-:Y:S01]  /*bc80*/  LOP3.LUT R6, R5, 0x400, RZ, 0xc0, !PT ;  /* 0x0000040005067812 */ /* 0x000fe200078ec0ff */
[----:B------:R-:W-:Y:S01]  /*bc90*/  IMAD.SHL.U32 R9, R12, 0x2, RZ ;  /* 0x000000020c097824 */ /* 0x000fe200078e00ff */
[----:B------:R-:W-:-:S02]  /*bca0*/  LOP3.LUT R3, R3, 0x10, R4, 0xf8, !PT ;  /* 0x0000001003037812 */ /* 0x000fc400078ef804 */
[----:B------:R-:W-:Y:S02]  /*bcb0*/  LOP3.LUT R11, R0, 0x10, RZ, 0xc0, !PT ;  /* 0x00000010000b7812 */ /* 0x000fe400078ec0ff */
[----:B------:R-:W-:Y:S02]  /*bcc0*/  LOP3.LUT R7, R6, 0x800, R7, 0xf8, !PT ;  /* 0x0000080006077812 */ /* 0x000fe400078ef807 */
[----:B------:R-:W-:Y:S02]  /*bcd0*/  LOP3.LUT R6, R4, 0x20, RZ, 0xc0, !PT ;  /* 0x0000002004067812 */ /* 0x000fe400078ec0ff */
[----:B------:R-:W-:Y:S02]  /*bce0*/  LOP3.LUT R4, R3, 0x10, R10, 0x78, !PT ;  /* 0x0000001003047812 */ /* 0x000fe400078e780a */
[----:B------:R-:W-:Y:S02]  /*bcf0*/  LOP3.LUT R3, R11, 0x20, RZ, 0xfc, !PT ;  /* 0x000000200b037812 */ /* 0x000fe400078efcff */
[----:B------:R-:W-:-:S02]  /*bd00*/  LOP3.LUT R6, R6, 0x10, R12, 0xf8, !PT ;  /* 0x0000001006067812 */ /* 0x000fc400078ef80c */
[C---:B------:R-:W-:Y:S02]  /*bd10*/  ISETP.GE.AND P2, PT, R3.reuse, UR7, PT ;  /* 0x0000000703007c0c */ /* 0x040fe4000bf46270 */
[C---:B------:R-:W-:Y:S02]  /*bd20*/  ISETP.GE.AND P0, PT, R3.reuse, UR7, PT ;  /* 0x0000000703007c0c */ /* 0x040fe4000bf06270 */
[----:B------:R-:W-:Y:S02]  /*bd30*/  ISETP.GE.AND P1, PT, R3, UR8, PT ;  /* 0x0000000803007c0c */ /* 0x000fe4000bf26270 */
[----:B------:R-:W-:Y:S01]  /*bd40*/  LOP3.LUT R5, R6, 0x380, R5, 0xf8, !PT ;  /* 0x0000038006057812 */ /* 0x000fe200078ef805 */
[----:B------:R-:W-:Y:S01]  /*bd50*/  IMAD.MOV.U32 R6, RZ, RZ, 0x40 ;  /* 0x00000040ff067424 */ /* 0x000fe200078e00ff */
[----:B------:R-:W-:Y:S02]  /*bd60*/  LOP3.LUT R3, R2, 0x360, RZ, 0xc0, !PT ;  /* 0x0000036002037812 */ /* 0x000fe400078ec0ff */
[----:B------:R-:W-:-:S02]  /*bd70*/  LOP3.LUT R2, R11, 0x40, RZ, 0xfc, !PT ;  /* 0x000000400b027812 */ /* 0x000fc400078efcff */
[----:B------:R-:W-:Y:S02]  /*bd80*/  LOP3.LUT R3, R3, 0x400, R0, 0xf8, !PT ;  /* 0x0000040003037812 */ /* 0x000fe400078ef800 */
[----:B------:R-:W-:Y:S02]  /*bd90*/  @P2 LOP3.LUT R17, R17, 0x4, RZ, 0xfc, !PT ;  /* 0x0000000411112812 */ /* 0x000fe400078efcff */
[----:B------:R-:W-:Y:S02]  /*bda0*/  LOP3.LUT R8, R0, 0x90, RZ, 0xc0, !PT ;  /* 0x0000009000087812 */ /* 0x000fe400078ec0ff */
[----:B------:R-:W-:Y:S02]  /*bdb0*/  LOP3.LUT R17, R17, 0xfffffdff, RZ, 0xc0, !PT ;  /* 0xfffffdff11117812 */ /* 0x000fe400078ec0ff */
[----:B------:R-:W-:Y:S02]  /*bdc0*/  ISETP.GE.AND P2, PT, R2, UR7, PT ;  /* 0x0000000702007c0c */ /* 0x000fe4000bf46270 */
[----:B------:R-:W-:-:S02]  /*bdd0*/  @P0 LOP3.LUT R17, R17, 0x200, RZ, 0xfc, !PT ;  /* 0x0000020011110812 */ /* 0x000fc400078efcff */
[----:B------:R-:W-:Y:S02]  /*bde0*/  LOP3.LUT P0, RZ, R12, 0x4, RZ, 0xc0, !PT ;  /* 0x000000040cff7812 */ /* 0x000fe4000780c0ff */
[----:B------:R-:W-:Y:S02]  /*bdf0*/  LOP3.LUT R17, R17, 0xffffffbf, RZ, 0xc0, !PT ;  /* 0xffffffbf11117812 */ /* 0x000fe400078ec0ff */
[----:B------:R-:W-:Y:S02]  /*be00*/  SEL R6, R6, 0xffffffc0, !P0 ;  /* 0xffffffc006067807 */ /* 0x000fe40004000000 */
[----:B------:R-:W-:Y:S02]  /*be10*/  @P1 LOP3.LUT R17, R17, 0x40, RZ, 0xfc, !PT ;  /* 0x0000004011111812 */ /* 0x000fe400078efcff */
[C---:B------:R-:W-:Y:S02]  /*be20*/  ISETP.GE.AND P1, PT, R2.reuse, UR7, PT ;  /* 0x0000000702007c0c */ /* 0x040fe4000bf26270 */
[----:B------:R-:W-:-:S02]  /*be30*/  ISETP.GE.AND P0, PT, R2, UR8, PT ;  /* 0x0000000802007c0c */ /* 0x000fc4000bf06270 */
[----:B------:R-:W-:Y:S01]  /*be40*/  LOP3.LUT R2, R3, R4, RZ, 0xfc, !PT ;  /* 0x0000000403027212 */ /* 0x000fe200078efcff */
[----:B------:R-:W-:Y:S01]  /*be50*/  IMAD.U32 R4, RZ, RZ, UR5 ;  /* 0x00000005ff047e24 */ /* 0x000fe2000f8e00ff */
[----:B------:R-:W-:Y:S01]  /*be60*/  LOP3.LUT R9, R8, 0x10, R9, 0x78, !PT ;  /* 0x0000001008097812 */ /* 0x000fe200078e7809 */
[----:B------:R-:W-:Y:S01]  /*be70*/  USHF.R.S32.HI UR5, URZ, 0x1f, UR4 ;  /* 0x0000001f3f057899 */ /* 0x000fe20008011404 */
[----:B------:R-:W-:Y:S01]  /*be80*/  LOP3.LUT R17, R17, 0xfffffffd, RZ, 0xc0, !PT ;  /* 0xfffffffd11117812 */ /* 0x000fe200078ec0ff */
[----:B------:R0:W-:Y:S01]  /*be90*/  STL [R1+0x8], R2 ;  /* 0x0000080201007387 */ /* 0x0001e20000100800 */
[----:B------:R-:W-:Y:S01]  /*bea0*/  LOP3.LUT R3, R12, 0x7f, RZ, 0xc0, !PT ;  /* 0x0000007f0c037812 */ /* 0x000fe200078ec0ff */
[----:B------:R-:W-:Y:S01]  /*beb0*/  ULEA.HI UR5, UR5, UR4, URZ, 0x7 ;  /* 0x0000000405057291 */ /* 0x000fe2000f8f383f */
[----:B------:R-:W-:Y:S02]  /*bec0*/  @P2 LOP3.LUT R17, R17, 0x2, RZ, 0xfc, !PT ;  /* 0x0000000211112812 */ /* 0x000fe400078efcff */
[----:B------:R-:W-:Y:S01]  /*bed0*/  SHF.R.U32.HI R3, RZ, 0x1, R3 ;  /* 0x00000001ff037819 */ /* 0x000fe20000011603 */
[----:B------:R-:W-:Y:S01]  /*bee0*/  USHF.R.S32.HI UR40, URZ, 0x7, UR5 ;  /* 0x000000073f287899 */ /* 0x000fe20008011405 */
[----:B------:R-:W-:-:S02]  /*bef0*/  LOP3.LUT R17, R17, 0xfffffeff, RZ, 0xc0, !PT ;  /* 0xfffffeff11117812 */ /* 0x000fc400078ec0ff */
[----:B------:R-:W-:Y:S02]  /*bf00*/  ISETP.GE.AND P2, PT, R11, UR7, PT ;  /* 0x000000070b007c0c */ /* 0x000fe4000bf46270 */
[--C-:B0-----:R-:W-:Y:S02]  /*bf10*/  LOP3.LUT R2, R9, 0x760, R0.reuse, 0xf8, !PT ;  /* 0x0000076009027812 */ /* 0x101fe400078ef800 */
[----:B------:R-:W-:Y:S02]  /*bf20*/  LOP3.LUT R0, R5, 0x70, R0, 0x78, !PT ;  /* 0x0000007005007812 */ /* 0x000fe400078e7800 */
[----:B------:R-:W-:Y:S01]  /*bf30*/  @P1 LOP3.LUT R17, R17, 0x100, RZ, 0xfc, !PT ;  /* 0x0000010011111812 */ /* 0x000fe200078efcff */
[----:B------:R-:W-:Y:S01]  /*bf40*/  STL [R1], R2 ;  /* 0x0000000201007387 */ /* 0x000fe20000100800 */
[----:B------:R-:W-:Y:S02]  /*bf50*/  LOP3.LUT R0, R7, R0, RZ, 0xfc, !PT ;  /* 0x0000000007007212 */ /* 0x000fe400078efcff */
[----:B------:R-:W-:-:S02]  /*bf60*/  LOP3.LUT R17, R17, 0xffffffdf, RZ, 0xc0, !PT ;  /* 0xffffffdf11117812 */ /* 0x000fc400078ec0ff */
[----:B------:R-:W-:Y:S01]  /*bf70*/  ISETP.GE.AND P1, PT, R11, UR7, PT ;  /* 0x000000070b007c0c */ /* 0x000fe2000bf26270 */
[----:B------:R0:W-:Y:S01]  /*bf80*/  STL [R1+0x4], R0 ;  /* 0x0000040001007387 */ /* 0x0001e20000100800 */
[----:B------:R-:W-:Y:S02]  /*bf90*/  @P0 LOP3.LUT R17, R17, 0x20, RZ, 0xfc, !PT ;  /* 0x0000002011110812 */ /* 0x000fe400078efcff */
[----:B------:R-:W-:Y:S01]  /*bfa0*/  ISETP.GE.AND P0, PT, R11, UR8, PT ;  /* 0x000000080b007c0c */ /* 0x000fe2000bf06270 */
[----:B------:R1:W-:Y:S01]  /*bfb0*/  STL [R1+0xc], R4 ;  /* 0x00000c0401007387 */ /* 0x0003e20000100800 */
[----:B------:R-:W-:-:S03]  /*bfc0*/  LOP3.LUT R17, R17, 0xfffffff7, RZ, 0xc0, !PT ;  /* 0xfffffff711117812 */ /* 0x000fc600078ec0ff */
[----:B------:R1:W-:Y:S01]  /*bfd0*/  STL [R1+0x14], RZ ;  /* 0x000014ff01007387 */ /* 0x0003e20000100800 */
[----:B------:R-:W-:Y:S01]  /*bfe0*/  @P2 LOP3.LUT R17, R17, 0x8, RZ, 0xfc, !PT ;  /* 0x0000000811112812 */ /* 0x000fe200078efcff */
[----:B0-----:R-:W-:-:S03]  /*bff0*/  IMAD.SHL.U32 R0, R12, 0x40, RZ ;  /* 0x000000400c007824 */ /* 0x001fc600078e00ff */
[----:B------:R-:W-:Y:S02]  /*c000*/  LOP3.LUT R17, R17, 0xffffff7f, RZ, 0xc0, !PT ;  /* 0xffffff7f11117812 */ /* 0x000fe400078ec0ff */
[----:B------:R-:W-:Y:S02]  /*c010*/  LOP3.LUT R0, R0, 0x40, RZ, 0xc0, !PT ;  /* 0x0000004000007812 */ /* 0x000fe400078ec0ff */
[----:B------:R-:W-:Y:S02]  /*c020*/  LOP3.LUT R17, R17, 0xfffffbff, RZ, 0xc0, !PT ;  /* 0xfffffbff11117812 */ /* 0x000fe400078ec0ff */
[----:B------:R-:W-:Y:S01]  /*c030*/  LOP3.LUT R3, R3, R0, RZ, 0xfc, !PT ;  /* 0x0000000003037212 */ /* 0x000fe200078efcff */
[----:B------:R-:W-:Y:S01]  /*c040*/  IMAD.IADD R0, R16, 0x1, R2 ;  /* 0x0000000110007824 */ /* 0x000fe200078e0202 */
[----:B------:R-:W-:-:S04]  /*c050*/  @P1 LOP3.LUT R17, R17, 0x400, RZ, 0xfc, !PT ;  /* 0x0000040011111812 */ /* 0x000fc800078efcff */
[----:B------:R1:W-:Y:S01]  /*c060*/  STL [R1+0x10], R0 ;  /* 0x0000100001007387 */ /* 0x0003e20000100800 */
[----:B------:R-:W-:-:S07]  /*c070*/  @P0 LOP3.LUT R17, R17, 0x80, RZ, 0xfc, !PT ;  /* 0x0000008011110812 */ /* 0x000fce00078efcff */
.L_x_1880:
        /* <DEDUP_REMOVED lines=23> */
.L_x_1814:
[----:B------:R-:W-:Y:S01]  /*c1f0*/  ULDC UR8, c[0x0][0xc54] ;  /* 0x0003150000087ab9 */ /* 0x000fe20000000800 */
[----:B------:R-:W-:Y:S01]  /*c200*/  UMOV UR6, UR7 ;  /* 0x0000000700067c82 */ /* 0x000fe20008000000 */
[----:B------:R-:W-:-:S11]  /*c210*/  UISETP.NE.AND UP0, UPT, UR8, 0x1, UPT ;  /* 0x000000010800788c */ /* 0x000fd6000bf05270 */
[----:B------:R-:W-:Y:S02]  /*c220*/  @UP0 ULDC.64 UR10, c[0x0][0xc58] ;  /* 0x00031600000a0ab9 */ /* 0x000fe40000000a00 */
[----:B------:R-:W-:-:S04]  /*c230*/  UIMAD.WIDE.U32 UR4, UR7, UR10, URZ ;  /* 0x0000000a070472a5 */ /* 0x000fc8000f8e003f */
[----:B------:R-:W-:-:S04]  /*c240*/  @UP0 USHF.R.U32.HI UR6, URZ, UR11, UR5 ;  /* 0x0000000b3f060299 */ /* 0x000fc80008011605 */
[----:B------:R-:W-:-:S12]  /*c250*/  UIMAD UR4, UR6, UR8, URZ ;  /* 0x00000008060472a4 */ /* 0x000fd8000f8e023f */
.L_x_1815:
        /* <DEDUP_REMOVED lines=25> */
[----:B------:R-:W-:Y:S01]  /*c3f0*/  UP2UR UR48, UPR, URZ, 0x4 ;  /* 0x000000043f307883 */ /* 0x000fe20008000000 */
[----:B------:R-:W-:Y:S01]  /*c400*/  BSSY B7, `(.L_x_1816) ;  /* 0x0000357000077945 */ /* 0x000fe20003800000 */
[----:B------:R-:W-:-:S04]  /*c410*/  UIMAD UR6, UR43, 0xc0, URZ ;  /* 0x000000c02b0678a4 */ /* 0x000fc8000f8e023f */
[----:B------:R-:W-:Y:S01]  /*c420*/  UIADD3 UR6, UR6, 0xbf, URZ ;  /* 0x000000bf06067890 */ /* 0x000fe2000fffe03f */
[----:B------:R-:W-:Y:S01]  /*c430*/  @UP2 ULDC UR4, c[0x0][0x44c] ;  /* 0x0001130000042ab9 */ /* 0x000fe20000000800 */
[----:B------:R-:W-:Y:S02]  /*c440*/  @UP2 ULDC UR7, c[0x0][0x450] ;  /* 0x0001140000072ab9 */ /* 0x000fe40000000800 */
[----:B------:R-:W-:-:S04]  /*c450*/  UIMAD.WIDE.U32 UR4, UR6, UR4, URZ ;  /* 0x00000004060472a5 */ /* 0x000fc8000f8e003f */
[----:B------:R-:W-:-:S04]  /*c460*/  @UP2 USHF.R.U32.HI UR6, URZ, UR7, UR5 ;  /* 0x000000073f062299 */ /* 0x000fc80008011605 */
[----:B------:R-:W-:-:S04]  /*c470*/  UIADD3 UR6, UR38, UR6, URZ ;  /* 0x0000000626067290 */ /* 0x000fc8000fffe03f */
[----:B------:R-:W-:-:S04]  /*c480*/  USHF.R.S32.HI UR4, URZ, 0x1f, UR6 ;  /* 0x0000001f3f047899 */ /* 0x000fc80008011406 */
[----:B------:R-:W-:-:S04]  /*c490*/  ULEA.HI UR4, UR4, UR6, URZ, 0x7 ;  /* 0x0000000604047291 */ /* 0x000fc8000f8f383f */
[----:B------:R-:W-:-:S04]  /*c4a0*/  USHF.R.S32.HI UR4, URZ, 0x7, UR4 ;  /* 0x000000073f047899 */ /* 0x000fc80008011404 */
[----:B------:R-:W-:-:S04]  /*c4b0*/  UISETP.LT.AND UP0, UPT, UR40, UR4, UPT ;  /* 0x000000042800728c */ /* 0x000fc8000bf01270 */
[----:B------:R-:W-:-:S06]  /*c4c0*/  USEL UR44, UR40, UR4, UP0 ;  /* 0x00000004282c7287 */ /* 0x000fcc0008000000 */
[----:B------:R-:W-:-:S13]  /*c4d0*/  ISETP.LT.AND P0, PT, RZ, UR44, PT ;  /* 0x0000002cff007c0c */ /* 0x000fda000bf01270 */
[----:B0-----:R-:W-:Y:S05]  /*c4e0*/  @P0 BRA `(.L_x_1817) ;  /* 0x0000000000480947 */ /* 0x001fea0003800000 */
        /* <DEDUP_REMOVED lines=18> */
.L_x_1817:
        /* <DEDUP_REMOVED lines=20> */
.L_x_1820:
[----:B------:R-:W-:Y:S05]  /*c750*/  BSYNC B6 ;  /* 0x0000000000067941 */ /* 0x000fea0003800000 */
.L_x_1819:
        /* <DEDUP_REMOVED lines=22> */
.L_x_1822:
[----:B------:R-:W-:Y:S05]  /*c8c0*/  BSYNC B6 ;  /* 0x0000000000067941 */ /* 0x000fea0003800000 */
.L_x_1821:
        /* <DEDUP_REMOVED lines=20> */
.L_x_1824:
[----:B------:R-:W-:Y:S05]  /*ca10*/  BSYNC B6 ;  /* 0x0000000000067941 */ /* 0x000fea0003800000 */
.L_x_1823:
        /* <DEDUP_REMOVED lines=19> */
.L_x_1826:
[----:B------:R-:W-:Y:S05]  /*cb50*/  BSYNC B6 ;  /* 0x0000000000067941 */ /* 0x000fea0003800000 */
.L_x_1825:
        /* <DEDUP_REMOVED lines=17> */
.L_x_1900:
        /* <DEDUP_REMOVED lines=40> */
.L_x_1828:
[----:B------:R-:W-:Y:S01]  /*cef0*/  IMAD R4, R22, 0x8, R16 ;  /* 0x0000000816047824 */ /* 0x000fe200078e0210 */
[----:B------:R-:W-:Y:S01]  /*cf00*/  SHF.L.U32 R21, R23, 0x1f, RZ ;  /* 0x0000001f17157819 */ /* 0x000fe200000006ff */
[----:B------:R-:W-:Y:S01]  /*cf10*/  BSSY B0, `(.L_x_1829) ;  /* 0x0000004000007945 */ /* 0x000fe20003800000 */
[----:B------:R-:W-:Y:S02]  /*cf20*/  SHF.R.S32.HI R18, RZ, 0x1f, R6 ;  /* 0x0000001fff127819 */ /* 0x000fe40000011406 */
[----:B------:R-:W0:Y:S02]  /*cf30*/  SYNCS.PHASECHK.TRANS64.TRYWAIT P0, [R4+URZ+0x19c80], R21 ;  /* 0x019c8015040075a7 */ /* 0x000e24000800017f */
[----:B0-----:R-:W-:Y:S05]  /*cf40*/  @!P0 BRA `(.L_x_1830) ;  /* 0x0000003000c48947 */ /* 0x001fea0003800000 */
.L_x_1901:
[----:B------:R-:W-:Y:S05]  /*cf50*/  BSYNC B0 ;  /* 0x0000000000007941 */ /* 0x000fea0003800000 */
.L_x_1829:
        /* <DEDUP_REMOVED lines=47> */
.L_x_1907:
        /* <DEDUP_REMOVED lines=13> */
.L_x_1832:
        /* <DEDUP_REMOVED lines=11> */
.L_x_1833:
[----:B------:R2:W-:Y:S01]  /*d3d0*/  SYNCS.ARRIVE.TRANS64.A1T0 RZ, [R4+URZ+0x19c70], RZ ;  /* 0x019c70ff04ff79a7 */ /* 0x0005e2000810003f */
[----:B------:R-:W-:Y:S05]  /*d3e0*/  @!P4 BRA `(.L_x_1834) ;  /* 0x000000000004c947 */ /* 0x000fea0003800000 */
[----:B------:R-:W-:Y:S01]  /*d3f0*/  BPT.TRAP 0x1 ;  /* 0x000000040000795c */ /* 0x000fe20000300000 */
.L_x_1834:
[----:B------:R-:W3:Y:S01]  /*d400*/  SYNCS.PHASECHK.TRANS64.TRYWAIT P0, [R4+URZ+0x19c40], R21 ;  /* 0x019c4015040075a7 */ /* 0x000ee2000800017f */
[----:B------:R-:W-:Y:S04]  /*d410*/  BSSY B0, `(.L_x_1835) ;  /* 0x0000002000007945 */ /* 0x000fe80003800000 */
[----:B---3--:R-:W-:Y:S05]  /*d420*/  @!P0 BRA `(.L_x_1836) ;  /* 0x0000003000588947 */ /* 0x008fea0003800000 */
.L_x_1908:
[----:B------:R-:W-:Y:S05]  /*d430*/  BSYNC B0 ;  /* 0x0000000000007941 */ /* 0x000fea0003800000 */
.L_x_1835:
        /* <DEDUP_REMOVED lines=37> */
.L_x_1914:
        /* <DEDUP_REMOVED lines=10> */
.L_x_1838:
        /* <DEDUP_REMOVED lines=11> */
.L_x_1839:
        /* <DEDUP_REMOVED lines=23> */
.L_x_1841:
[----:B------:R-:W-:Y:S05]  /*d950*/  BSYNC B6 ;  /* 0x0000000000067941 */ /* 0x000fea0003800000 */
.L_x_1840:
[----:B------:R1:W5:Y:S01]  /*d960*/  LDL R8, [R1+0x10] ;  /* 0x0000100001087983 */ /* 0x0003620000100800 */
[----:B------:R-:W-:Y:S01]  /*d970*/  UISETP.NE.AND UP0, UPT, UR48, URZ, UPT ;  /* 0x0000003f3000728c */ /* 0x000fe2000bf05270 */
[----:B------:R-:W-:Y:S01]  /*d980*/  IMAD.U32 R6, RZ, RZ, UR43 ;  /* 0x0000002bff067e24 */ /* 0x000fe2000f8e00ff */
[----:B------:R-:W4:Y:S01]  /*d990*/  S2R R18, SR_TID.X ;  /* 0x0000000000127919 */ /* 0x000f220000002100 */
[----:B------:R-:W0:Y:S03]  /*d9a0*/  S2R R2, SR_TID.X ;  /* 0x0000000000027919 */ /* 0x000e260000002100 */
[----:B------:R-:W-:Y:S01]  /*d9b0*/  PLOP3.LUT P0, PT, PT, PT, UP0, 0x80, 0x0 ;  /* 0x000000000000781c */ /* 0x000fe20003f0f008 */
[----:B------:R-:W-:Y:S01]  /*d9c0*/  ULDC.64 UR8, c[0x0][0x2d8] ;  /* 0x0000b60000087ab9 */ /* 0x000fe20000000a00 */
[----:B------:R-:W-:-:S03]  /*d9d0*/  R2UR UR6, R25 ;  /* 0x00000000190672ca */ /* 0x000fc600000e0000 */
[----:B------:R-:W-:Y:S01]  /*d9e0*/  @UP0 ULDC UR4, c[0x0][0x44c] ;  /* 0x0001130000040ab9 */ /* 0x000fe20000000800 */
[----:B------:R-:W-:Y:S01]  /*d9f0*/  R2UR UR7, R19 ;  /* 0x00000000130772ca */ /* 0x000fe200000e0000 */
[----:B------:R-:W-:Y:S01]  /*da00*/  ULDC UR12, c[0x0][0x448] ;  /* 0x00011200000c7ab9 */ /* 0x000fe20000000800 */
[----:B------:R-:W-:Y:S01]  /*da10*/  ULDC.64 UR10, c[0x0][0x280] ;  /* 0x0000a000000a7ab9 */ /* 0x000fe20000000a00 */
[----:B------:R-:W-:Y:S01]  /*da20*/  @UP0 ULDC UR13, c[0x0][0x44c] ;  /* 0x00011300000d0ab9 */ /* 0x000fe20000000800 */
[C---:B------:R-:W-:Y:S02]  /*da30*/  LOP3.LUT P3, RZ, R17.reuse, 0x80, RZ, 0xc0, !PT ;  /* 0x0000008011ff7812 */ /* 0x040fe4000786c0ff */
[C---:B------:R-:W-:Y:S02]  /*da40*/  LOP3.LUT P4, RZ, R17.reuse, 0x40, RZ, 0xc0, !PT ;  /* 0x0000004011ff7812 */ /* 0x040fe4000788c0ff */
[----:B------:R-:W-:Y:S01]  /*da50*/  LOP3.LUT P5, RZ, R17, 0x20, RZ, 0xc0, !PT ;  /* 0x0000002011ff7812 */ /* 0x000fe200078ac0ff */
[----:B----4-:R-:W-:Y:S01]  /*da60*/  IMAD.SHL.U32 R18, R18, 0x40, RZ ;  /* 0x0000004012127824 */ /* 0x010fe200078e00ff */
[----:B0-----:R-:W-:-:S04]  /*da70*/  LOP3.LUT R2, R2, 0x7f, RZ, 0xc0, !PT ;  /* 0x0000007f02027812 */ /* 0x001fc800078ec0ff */
[----:B------:R-:W-:Y:S02]  /*da80*/  LOP3.LUT R18, R18, 0x40, RZ, 0xc0, !PT ;  /* 0x0000004012127812 */ /* 0x000fe400078ec0ff */
[----:B------:R-:W-:-:S04]  /*da90*/  SHF.R.U32.HI R2, RZ, 0x1, R2 ;  /* 0x00000001ff027819 */ /* 0x000fc80000011602 */
[----:B------:R-:W-:-:S05]  /*daa0*/  LOP3.LUT R2, R2, R18, RZ, 0xfc, !PT ;  /* 0x0000001202027212 */ /* 0x000fca00078efcff */
[----:B------:R-:W-:-:S04]  /*dab0*/  IMAD R6, R6, 0xc0, R2 ;  /* 0x000000c006067824 */ /* 0x000fc800078e0202 */
        /* <DEDUP_REMOVED lines=22> */
[C---:B--23--:R-:W-:Y:S02]  /*dc20*/  IMAD R4, R2.reuse, UR9, R3 ;  /* 0x0000000902047c24 */ /* 0x04cfe4000f8e0203 */
        /* <DEDUP_REMOVED lines=37> */
[----:B------:R-:W-:-:S03]  /*de80*/  IMAD.U32 R5, RZ, RZ, UR43 ;  /* 0x0000002bff057e24 */ /* 0x000fc6000f8e00ff */
[----:B------:R-:W1:Y:S01]  /*de90*/  SHFL.IDX PT, R2, R0, RZ, 0x1e1f ;  /* 0x001e1fff00027589 */ /* 0x000e6200000e0000 */
[----:B------:R-:W-:-:S03]  /*dea0*/  IMAD R5, R5, 0xc0, R10 ;  /* 0x000000c005057824 */ /* 0x000fc600078e020a */
[----:B------:R-:W2:Y:S02]  /*deb0*/  SHFL.IDX PT, R4, R4, 0x1, 0x1e1f ;  /* 0x003e1f0004047f89 */ /* 0x000ea400000e0000 */
[----:B------:R-:W-:Y:S02]  /*dec0*/  ISETP.GE.AND P1, PT, R5, UR37, PT ;  /* 0x0000002505007c0c */ /* 0x000fe4000bf26270 */
[----:B------:R-:W3:Y:S04]  /*ded0*/  SHFL.IDX PT, R0, R0, 0x1, 0x1e1f ;  /* 0x003e1f0000007f89 */ /* 0x000ee800000e0000 */
[----:B------:R-:W4:Y:S04]  /*dee0*/  SHFL.IDX PT, R6, R6, RZ, 0x1e1f ;  /* 0x001e1fff06067589 */ /* 0x000f2800000e0000 */
[----:B------:R1:W2:Y:S03]  /*def0*/  SHFL.IDX PT, R14, R7, RZ, 0x1e1f ;  /* 0x001e1fff070e7589 */ /* 0x0002a600000e0000 */
        /* <DEDUP_REMOVED lines=16> */
.L_x_1921:
        /* <DEDUP_REMOVED lines=12> */
.L_x_1844:
[----:B------:R-:W-:Y:S05]  /*e0c0*/  BSYNC B0 ;  /* 0x0000000000007941 */ /* 0x000fea0003800000 */
.L_x_1843:
[----:B------:R-:W-:Y:S01]  /*e0d0*/  NOP ;  /* 0x0000000000007918 */ /* 0x000fe20000000000 */
[----:B------:R-:W-:-:S13]  /*e0e0*/  PLOP3.LUT P0, PT, PT, PT, PT, 0x80, 0x0 ;  /* 0x000000000000781c */ /* 0x000fda0003f0f070 */
.L_x_1845:
        /* <DEDUP_REMOVED lines=18> */
.L_x_1922:
[----:B------:R-:W-:Y:S05]  /*e210*/  BSYNC B0 ;  /* 0x0000000000007941 */ /* 0x000fea0003800000 */
.L_x_1846:
[----:B------:R-:W-:-:S06]  /*e220*/  UISETP.GE.AND UP0, UPT, UR44, 0x2, UPT ;  /* 0x000000022c00788c */ /* 0x000fcc000bf06270 */
[----:B------:R-:W-:-:S13]  /*e230*/  PLOP3.LUT P0, PT, PT, PT, UP0, 0x40, 0x0 ;  /* 0x000000000000781c */ /* 0x000fda0003f0e808 */
[----:B------:R-:W-:Y:S05]  /*e240*/  @P0 BRA `(.L_x_1848) ;  /* 0x0000001000180947 */ /* 0x000fea0003800000 */
[----:B------:R-:W-:Y:S01]  /*e250*/  UIADD3 UR4, UR44, -0x2, URZ ;  /* 0xfffffffe2c047890 */ /* 0x000fe2000fffe03f */
[----:B------:R-:W-:Y:S02]  /*e260*/  IMAD.MOV.U32 R5, RZ, RZ, R23 ;  /* 0x000000ffff057224 */ /* 0x000fe400078e0017 */
[----:B------:R-:W-:-:S03]  /*e270*/  IMAD.MOV.U32 R0, RZ, RZ, R22 ;  /* 0x000000ffff007224 */ /* 0x000fc600078e0016 */
[----:B------:R-:W-:-:S07]  /*e280*/  IMAD.U32 R20, RZ, RZ, UR4 ;  /* 0x00000004ff147e24 */ /* 0x000fce000f8e00ff */
.L_x_1868:
        /* <DEDUP_REMOVED lines=29> */
[----:B------:R-:W-:Y:S01]  /*e460*/  ISETP.GT.AND P1, PT, R20, RZ, PT ;  /* 0x000000ff1400720c */ /* 0x000fe20003f24270 */
        /* <DEDUP_REMOVED lines=10> */
.L_x_1849:
[----:B------:R-:W-:Y:S01]  /*e510*/  IMAD R4, R22, 0x8, R16 ;  /* 0x0000000816047824 */ /* 0x000fe200078e0210 */
[----:B------:R-:W-:Y:S01]  /*e520*/  SHF.L.U32 R10, R23, 0x1f, RZ ;  /* 0x0000001f170a7819 */ /* 0x000fe200000006ff */
[----:B------:R-:W-:Y:S01]  /*e530*/  BSSY B0, `(.L_x_1850) ;  /* 0x0000004000007945 */ /* 0x000fe20003800000 */
[----:B------:R-:W-:Y:S02]  /*e540*/  SHF.R.S32.HI R9, RZ, 0x1f, R8 ;  /* 0x0000001fff097819 */ /* 0x000fe40000011408 */
[----:B------:R-:W0:Y:S02]  /*e550*/  SYNCS.PHASECHK.TRANS64.TRYWAIT P0, [R4+URZ+0x19c80], R10 ;  /* 0x019c800a040075a7 */ /* 0x000e24000800017f */
[----:B0-----:R-:W-:Y:S05]  /*e560*/  @!P0 BRA `(.L_x_1851) ;  /* 0x0000002400c48947 */ /* 0x001fea0003800000 */
.L_x_1923:
[----:B------:R-:W-:Y:S05]  /*e570*/  BSYNC B0 ;  /* 0x0000000000007941 */ /* 0x000fea0003800000 */
.L_x_1850:
        /* <DEDUP_REMOVED lines=37> */
.L_x_1929:
        /* <DEDUP_REMOVED lines=13> */
.L_x_1853:
        /* <DEDUP_REMOVED lines=11> */
.L_x_1854:
[----:B------:R2:W-:Y:S01]  /*e950*/  SYNCS.ARRIVE.TRANS64.A1T0 RZ, [R4+URZ+0x19c70], RZ ;  /* 0x019c70ff04ff79a7 */ /* 0x0005e2000810003f */
[----:B------:R-:W-:Y:S05]  /*e960*/  @!P3 BRA `(.L_x_1855) ;  /* 0x000000000004b947 */ /* 0x000fea0003800000 */
[----:B------:R-:W-:Y:S01]  /*e970*/  BPT.TRAP 0x1 ;  /* 0x000000040000795c */ /* 0x000fe20000300000 */
.L_x_1855:
[----:B------:R-:W3:Y:S01]  /*e980*/  SYNCS.PHASECHK.TRANS64.TRYWAIT P0, [R4+URZ+0x19c40], R10 ;  /* 0x019c400a040075a7 */ /* 0x000ee2000800017f */
[----:B------:R-:W-:Y:S04]  /*e990*/  BSSY B0, `(.L_x_1856) ;  /* 0x0000002000007945 */ /* 0x000fe80003800000 */
[----:B---3--:R-:W-:Y:S05]  /*e9a0*/  @!P0 BRA `(.L_x_1857) ;  /* 0x0000002400748947 */ /* 0x008fea0003800000 */
.L_x_1930:
[----:B------:R-:W-:Y:S05]  /*e9b0*/  BSYNC B0 ;  /* 0x0000000000007941 */ /* 0x000fea0003800000 */
.L_x_1856:
        /* <DEDUP_REMOVED lines=34> */
.L_x_1936:
        /* <DEDUP_REMOVED lines=10> */
.L_x_1859:
        /* <DEDUP_REMOVED lines=11> */
.L_x_1860:
[----:B------:R-:W-:Y:S01]  /*ed30*/  IMAD.U32 R2, RZ, RZ, UR47 ;  /* 0x0000002fff027e24 */ /* 0x000fe2000f8e00ff */
[----:B------:R0:W-:Y:S04]  /*ed40*/  SYNCS.ARRIVE.TRANS64.A1T0 RZ, [R4+URZ+0x19c30], RZ ;  /* 0x019c30ff04ff79a7 */ /* 0x0001e8000810003f */
[----:B------:R-:W-:-:S13]  /*ed50*/  ISETP.NE.AND P0, PT, R2, 0x3, PT ;  /* 0x000000030200780c */ /* 0x000fda0003f05270 */
[----:B0-----:R-:W-:Y:S05]  /*ed60*/  @!P0 BRA `(.L_x_1861) ;  /* 0x0000000000048947 */ /* 0x001fea0003800000 */
[----:B------:R-:W-:Y:S01]  /*ed70*/  BPT.TRAP 0x1 ;  /* 0x000000040000795c */ /* 0x000fe20000300000 */
.L_x_1861:
[----:B------:R-:W-:Y:S01]  /*ed80*/  LOP3.LUT R3, R5, 0x1, RZ, 0x3c, !PT ;  /* 0x0000000105037812 */ /* 0x000fe200078e3cff */
[----:B------:R-:W-:Y:S01]  /*ed90*/  IMAD R2, R0, 0x8, R16 ;  /* 0x0000000800027824 */ /* 0x000fe200078e0210 */
[----:B------:R-:W-:Y:S02]  /*eda0*/  BSSY B0, `(.L_x_1862) ;  /* 0x0000004000007945 */ /* 0x000fe40003800000 */
[----:B------:R-:W-:-:S04]  /*edb0*/  SHF.L.U32 R3, R3, 0x1f, RZ ;  /* 0x0000001f03037819 */ /* 0x000fc800000006ff */
[----:B------:R-:W0:Y:S02]  /*edc0*/  SYNCS.PHASECHK.TRANS64.TRYWAIT P2, [R2+URZ+0x19c70], R3 ;  /* 0x019c7003020075a7 */ /* 0x000e24000804017f */
[----:B0-----:R-:W-:Y:S05]  /*edd0*/  @!P2 BRA `(.L_x_1863) ;  /* 0x000000240014a947 */ /* 0x001fea0003800000 */
.L_x_1937:
[----:B------:R-:W-:Y:S05]  /*ede0*/  BSYNC B0 ;  /* 0x0000000000007941 */ /* 0x000fea0003800000 */
.L_x_1862:
[----:B--23--:R-:W-:-:S05]  /*edf0*/  IMAD.U32 R4, RZ, RZ, UR46 ;  /* 0x0000002eff047e24 */ /* 0x00cfca000f8e00ff */
[----:B------:R-:W-:-:S13]  /*ee00*/  ISETP.NE.AND P2, PT, R4, 0x3, PT ;  /* 0x000000030400780c */ /* 0x000fda0003f45270 */
[----:B------:R-:W-:Y:S05]  /*ee10*/  @!P2 BRA `(.L_x_1864) ;  /* 0x000000000004a947 */ /* 0x000fea0003800000 */
[----:B------:R-:W-:Y:S01]  /*ee20*/  BPT.TRAP 0x1 ;  /* 0x000000040000795c */ /* 0x000fe20000300000 */
.L_x_1864:
[----:B------:R-:W-:Y:S01]  /*ee30*/  SHF.L.U32 R4, R5, 0x1f, RZ ;  /* 0x0000001f05047819 */ /* 0x000fe200000006ff */
[----:B0-----:R-:W-:-:S03]  /*ee40*/  IMAD R3, R0, 0x3000, RZ ;  /* 0x0000300000037824 */ /* 0x001fc600078e02ff */
[----:B------:R-:W0:Y:S02]  /*ee50*/  SYNCS.PHASECHK.TRANS64.TRYWAIT P2, [R2+URZ+0x19c60], R4 ;  /* 0x019c6004020075a7 */ /* 0x000e24000804017f */
[----:B0-----:R-:W-:Y:S05]  /*ee60*/  @!P2 BRA `(.L_x_1865) ;  /* 0x000000240004a947 */ /* 0x001fea0003800000 */
.L_x_1938:
        /* <DEDUP_REMOVED lines=58> */
.L_x_1866:
[----:B-1----:R1:W-:Y:S01]  /*f210*/  SYNCS.ARRIVE.TRANS64.A1T0 RZ, [R2+URZ+0x19c50], RZ ;  /* 0x019c50ff02ff79a7 */ /* 0x0023e2000810003f */
[----:B------:R-:W-:Y:S06]  /*f220*/  BAR.SYNC.DEFER_BLOCKING 0x2, 0x80 ;  /* 0x0082000000007b1d */ /* 0x000fec0000010000 */
[----:B------:R-:W-:Y:S05]  /*f230*/  @!P0 BRA `(.L_x_1867) ;  /* 0x0000000000048947 */ /* 0x000fea0003800000 */
[----:B------:R-:W-:Y:S01]  /*f240*/  BPT.TRAP 0x1 ;  /* 0x000000040000795c */ /* 0x000fe20000300000 */
.L_x_1867:
[----:B-1----:R-:W-:Y:S02]  /*f250*/  VIADD R2, R2, 0x19c80 ;  /* 0x00019c8002027836 */ /* 0x002fe40000000000 */
[----:B------:R-:W-:Y:S02]  /*f260*/  IMAD.MOV.U32 R5, RZ, RZ, R23 ;  /* 0x000000ffff057224 */ /* 0x000fe400078e0017 */
[----:B------:R-:W-:Y:S01]  /*f270*/  IMAD.MOV.U32 R0, RZ, RZ, R22 ;  /* 0x000000ffff007224 */ /* 0x000fe200078e0016 */
[----:B------:R-:W-:-:S04]  /*f280*/  PRMT R2, R29, 0x654, R2 ;  /* 0x000006541d027816 */ /* 0x000fc80000000002 */
[----:B------:R1:W-:Y:S01]  /*f290*/  SYNCS.ARRIVE.TRANS64.RED.A1T0 RZ, [R2+URZ], RZ ;  /* 0x000000ff02ff79a7 */ /* 0x0003e2000810043f */
[----:B------:R-:W-:Y:S05]  /*f2a0*/  @P1 BRA `(.L_x_1868) ;  /* 0xffffffec00f81947 */ /* 0x000fea000383ffff */
.L_x_1848:
        /* <DEDUP_REMOVED lines=19> */
.L_x_1870:
[----:B------:R-:W-:Y:S05]  /*f3e0*/  BSYNC B0 ;  /* 0x0000000000007941 */ /* 0x000fea0003800000 */
.L_x_1869:
[----:B------:R-:W-:-:S13]  /*f3f0*/  ISETP.NE.AND P1, PT, R6, 0x3, PT ;  /* 0x000000030600780c */ /* 0x000fda0003f25270 */
[----:B------:R-:W-:Y:S05]  /*f400*/  @!P1 BRA `(.L_x_1871) ;  /* 0x0000000000049947 */ /* 0x000fea0003800000 */
[----:B------:R-:W-:Y:S01]  /*f410*/  BPT.TRAP 0x1 ;  /* 0x000000040000795c */ /* 0x000fe20000300000 */
.L_x_1871:
[----:B-1----:R-:W-:Y:S01]  /*f420*/  LOP3.LUT R0, R23, 0x1, RZ, 0x3c, !PT ;  /* 0x0000000117007812 */ /* 0x002fe200078e3cff */
[----:B0-----:R-:W-:Y:S01]  /*f430*/  IMAD R3, R22, 0x8, R16 ;  /* 0x0000000816037824 */ /* 0x001fe200078e0210 */
[----:B------:R-:W-:Y:S02]  /*f440*/  BSSY B0, `(.L_x_1872) ;  /* 0x0000004000007945 */ /* 0x000fe40003800000 */
[----:B------:R-:W-:-:S04]  /*f450*/  SHF.L.U32 R0, R0, 0x1f, RZ ;  /* 0x0000001f00007819 */ /* 0x000fc800000006ff */
[----:B------:R-:W0:Y:S02]  /*f460*/  SYNCS.PHASECHK.TRANS64.TRYWAIT P2, [R3+URZ+0x19c70], R0 ;  /* 0x019c7000030075a7 */ /* 0x000e24000804017f */
[----:B0-----:R-:W-:Y:S05]  /*f470*/  @!P2 BRA `(.L_x_1873) ;  /* 0x0000001c0094a947 */ /* 0x001fea0003800000 */
.L_x_1939:
[----:B------:R-:W-:Y:S05]  /*f480*/  BSYNC B0 ;  /* 0x0000000000007941 */ /* 0x000fea0003800000 */
.L_x_1872:
[----:B------:R-:W-:-:S05]  /*f490*/  IMAD.U32 R2, RZ, RZ, UR46 ;  /* 0x0000002eff027e24 */ /* 0x000fca000f8e00ff */
[----:B------:R-:W-:-:S13]  /*f4a0*/  ISETP.NE.AND P2, PT, R2, 0x3, PT ;  /* 0x000000030200780c */ /* 0x000fda0003f45270 */
[----:B------:R-:W-:Y:S05]  /*f4b0*/  @!P2 BRA `(.L_x_1874) ;  /* 0x000000000004a947 */ /* 0x000fea0003800000 */
[----:B------:R-:W-:Y:S01]  /*f4c0*/  BPT.TRAP 0x1 ;  /* 0x000000040000795c */ /* 0x000fe20000300000 */
.L_x_1874:
[----:B0-----:R-:W-:-:S04]  /*f4d0*/  SHF.L.U32 R0, R23, 0x1f, RZ ;  /* 0x0000001f17007819 */ /* 0x001fc800000006ff */
[----:B------:R-:W0:Y:S02]  /*f4e0*/  SYNCS.PHASECHK.TRANS64.TRYWAIT P2, [R3+URZ+0x19c60], R0 ;  /* 0x019c6000030075a7 */ /* 0x000e24000804017f */
[----:B0-----:R-:W-:Y:S05]  /*f4f0*/  @!P2 BRA `(.L_x_1875) ;  /* 0x0000001c0088a947 */ /* 0x001fea0003800000 */
.L_x_1940:
        /* <DEDUP_REMOVED lines=59> */
.L_x_1876:
[----:B-1----:R1:W-:Y:S01]  /*f8b0*/  SYNCS.ARRIVE.TRANS64.A1T0 RZ, [R3+URZ+0x19c50], RZ ;  /* 0x019c50ff03ff79a7 */ /* 0x0023e2000810003f */
[----:B------:R-:W-:Y:S06]  /*f8c0*/  BAR.SYNC.DEFER_BLOCKING 0x2, 0x80 ;  /* 0x0082000000007b1d */ /* 0x000fec0000010000 */
[----:B------:R-:W-:Y:S05]  /*f8d0*/  @!P1 BRA `(.L_x_1877) ;  /* 0x0000000000049947 */ /* 0x000fea0003800000 */
[----:B------:R-:W-:Y:S01]  /*f8e0*/  BPT.TRAP 0x1 ;  /* 0x000000040000795c */ /* 0x000fe20000300000 */
.L_x_1877:
        /* <DEDUP_REMOVED lines=8> */
.L_x_1818:
[----:B------:R-:W-:Y:S05]  /*f970*/  BSYNC B7 ;  /* 0x0000000000077941 */ /* 0x000fea0003800000 */
.L_x_1816:
        /* <DEDUP_REMOVED lines=12> */
.L_x_1878:
        /* <DEDUP_REMOVED lines=8> */
.L_x_1879:
[----:B0-2-4-:R-:W2:Y:S01]  /*fac0*/  LDL R0, [R1+0xc] ;  /* 0x00000c0001007983 */ /* 0x015ea20000100800 */
[----:B------:R-:W-:Y:S02]  /*fad0*/  ULDC UR4, c[0x0][0xc38] ;  /* 0x00030e0000047ab9 */ /* 0x000fe40000000800 */
[----:B--2---:R-:W-:-:S13]  /*fae0*/  ISETP.GE.AND P0, PT, R0, UR4, PT ;  /* 0x0000000400007c0c */ /* 0x004fda000bf06270 */
[----:B------:R-:W-:Y:S05]  /*faf0*/  @!P0 BRA `(.L_x_1880) ;  /* 0xffffffc400608947 */ /* 0x000fea000383ffff */
.L_x_1813:
        /* <DEDUP_REMOVED lines=12> */
.L_x_1941:
[----:B------:R-:W-:Y:S05]  /*fbc0*/  BSYNC B0 ;  /* 0x0000000000007941 */ /* 0x000fea0003800000 */
.L_x_1881:
[----:B------:R-:W-:-:S03]  /*fbd0*/  UMOV UR4, 0xffffffff ;  /* 0xffffffff00047882 */ /* 0x000fc60000000000 */
[----:B------:R-:W-:Y:S05]  /*fbe0*/  BRA.DIV UR4, `(.L_x_1883) ;  /* 0x0000001604f47947 */ /* 0x000fea000b800000 */
[----:B0-----:R-:W0:Y:S02]  /*fbf0*/  S2R R0, SR_TID.X ;  /* 0x0000000000007919 */ /* 0x001e240000002100 */
[----:B0-----:R-:W-:-:S04]  /*fc00*/  SHF.R.U32.HI R0, RZ, 0x5, R0 ;  /* 0x00000005ff007819 */ /* 0x001fc80000011600 */
[----:B------:R-:W-:-:S05]  /*fc10*/  LOP3.LUT R0, R0, 0x3, RZ, 0xc0, !PT ;  /* 0x0000000300007812 */ /* 0x000fca00078ec0ff */
[----:B------:R0:W1:Y:S02]  /*fc20*/  SHFL.IDX PT, R14, R0, RZ, 0x1f ;  /* 0x00001fff000e7589 */ /* 0x00006400000e0000 */
.L_x_1944:
[----:B-1----:R-:W-:Y:S01]  /*fc30*/  ISETP.NE.AND P0, PT, R14, RZ, PT ;  /* 0x000000ff0e00720c */ /* 0x002fe20003f05270 */
[----:B------:R-:W-:-:S12]  /*fc40*/  BSSY B0, `(.L_x_1884) ;  /* 0x000002c000007945 */ /* 0x000fd80003800000 */
[----:B------:R-:W-:Y:S05]  /*fc50*/  @P0 BRA `(.L_x_1885) ;  /* 0x0000000000a80947 */ /* 0x000fea0003800000 */
[----:B------:R-:W-:-:S03]  /*fc60*/  UMOV UR4, 0xffffffff ;  /* 0xffffffff00047882 */ /* 0x000fc60000000000 */
[----:B------:R-:W-:Y:S05]  /*fc70*/  BRA.DIV UR4, `(.L_x_1886) ;  /* 0x0000001a04047947 */ /* 0x000fea000b800000 */
[----:B------:R-:W-:-:S13]  /*fc80*/  ELECT P6, URZ, PT ;  /* 0x00000000003f782f */ /* 0x000fda00038c0000 */
.L_x_1947:
[----:B------:R-:W-:Y:S05]  /*fc90*/  @!P6 BRA `(.L_x_1885) ;  /* 0x000000000098e947 */ /* 0x000fea0003800000 */
[----:B------:R-:W-:-:S06]  /*fca0*/  ULOP3.LUT UR4, UR39, 0x2, URZ, 0xfc, !UPT ;  /* 0x0000000227047892 */ /* 0x000fcc000f8efc3f */
[----:B0-----:R-:W-:-:S05]  /*fcb0*/  IMAD.U32 R0, RZ, RZ, UR4 ;  /* 0x00000004ff007e24 */ /* 0x001fca000f8e00ff */
[----:B------:R-:W-:-:S13]  /*fcc0*/  ISETP.NE.AND P0, PT, R0, 0x3, PT ;  /* 0x000000030000780c */ /* 0x000fda0003f05270 */
[----:B------:R-:W-:Y:S05]  /*fcd0*/  @!P0 BRA `(.L_x_1887) ;  /* 0x0000000000048947 */ /* 0x000fea0003800000 */
[----:B------:R-:W-:Y:S01]  /*fce0*/  BPT.TRAP 0x1 ;  /* 0x000000040000795c */ /* 0x000fe20000300000 */
.L_x_1887:
[C---:B------:R-:W-:Y:S01]  /*fcf0*/  IMAD R3, R22.reuse, 0x8, R5 ;  /* 0x0000000816037824 */ /* 0x040fe200078e0205 */
[----:B------:R-:W-:Y:S01]  /*fd00*/  SHF.L.U32 R2, R23, 0x1f, RZ ;  /* 0x0000001f17027819 */ /* 0x000fe200000006ff */
[----:B------:R-:W-:-:S03]  /*fd10*/  VIADD R22, R22, 0x1 ;  /* 0x0000000116167836 */ /* 0x000fc60000000000 */
[----:B------:R-:W0:Y:S02]  /*fd20*/  SYNCS.PHASECHK.TRANS64.TRYWAIT P1, [R3+URZ+0x19c40], R2 ;  /* 0x019c4002030075a7 */ /* 0x000e24000802017f */
[----:B------:R-:W-:-:S04]  /*fd30*/  ISETP.NE.AND P2, PT, R22, 0x2, PT ;  /* 0x000000021600780c */ /* 0x000fc80003f45270 */
[----:B------:R-:W-:Y:S01]  /*fd40*/  SEL R0, RZ, 0x1, P2 ;  /* 0x00000001ff007807 */ /* 0x000fe20001000000 */
[----:B0-----:R-:W-:Y:S08]  /*fd50*/  @!P1 BRA `(.L_x_1888) ;  /* 0x0000001400ec9947 */ /* 0x001ff00003800000 */
.L_x_1948:
[----:B------:R-:W-:Y:S02]  /*fd60*/  SEL R22, R22, RZ, P2 ;  /* 0x000000ff16167207 */ /* 0x000fe40001000000 */
[----:B------:R-:W-:Y:S01]  /*fd70*/  LOP3.LUT R0, R23, R0, RZ, 0x3c, !PT ;  /* 0x0000000017007212 */ /* 0x000fe200078e3cff */
[----:B------:R-:W-:Y:S06]  /*fd80*/  @!P0 BRA `(.L_x_1889) ;  /* 0x0000000000048947 */ /* 0x000fec0003800000 */
[----:B------:R-:W-:Y:S01]  /*fd90*/  BPT.TRAP 0x1 ;  /* 0x000000040000795c */ /* 0x000fe20000300000 */
.L_x_1889:
[----:B------:R-:W-:Y:S01]  /*fda0*/  IMAD R5, R22, 0x8, R5 ;  /* 0x0000000816057824 */ /* 0x000fe200078e0205 */
[----:B------:R-:W-:-:S04]  /*fdb0*/  SHF.L.U32 R0, R0, 0x1f, RZ ;  /* 0x0000001f00007819 */ /* 0x000fc800000006ff */
[----:B------:R-:W1:Y:S02]  /*fdc0*/  SYNCS.PHASECHK.TRANS64.TRYWAIT P1, [R5+URZ+0x19c40], R0 ;  /* 0x019c4000050075a7 */ /* 0x000e64000802017f */
[----:B-1----:R-:W-:Y:S05]  /*fdd0*/  @!P1 BRA `(.L_x_1890) ;  /* 0x0000001400e09947 */ /* 0x002fea0003800000 */
.L_x_1949:
[----:B------:R-:W-:Y:S05]  /*fde0*/  @!P0 BRA `(.L_x_1891) ;  /* 0x0000000000048947 */ /* 0x000fea0003800000 */
[----:B------:R-:W-:Y:S01]  /*fdf0*/  BPT.TRAP 0x1 ;  /* 0x000000040000795c */ /* 0x000fe20000300000 */
.L_x_1891:
[----:B------:R-:W2:Y:S02]  /*fe00*/  SYNCS.PHASECHK.TRANS64.TRYWAIT P1, [R3+URZ+0x19c60], R2 ;  /* 0x019c6002030075a7 */ /* 0x000ea4000802017f */
[----:B--2---:R-:W-:Y:S05]  /*fe10*/  @!P1 BRA `(.L_x_1892) ;  /* 0x0000001400e49947 */ /* 0x004fea0003800000 */
.L_x_1950:
[----:B------:R-:W-:Y:S05]  /*fe20*/  @!P0 BRA `(.L_x_1893) ;  /* 0x0000000000048947 */ /* 0x000fea0003800000 */
[----:B------:R-:W-:Y:S01]  /*fe30*/  BPT.TRAP 0x1 ;  /* 0x000000040000795c */ /* 0x000fe20000300000 */
.L_x_1893:
[----:B------:R-:W3:Y:S02]  /*fe40*/  SYNCS.PHASECHK.TRANS64.TRYWAIT P1, [R5+URZ+0x19c60], R0 ;  /* 0x019c6000050075a7 */ /* 0x000ee4000802017f */
[----:B---3--:R-:W-:Y:S05]  /*fe50*/  @!P1 BRA `(.L_x_1894) ;  /* 0x0000001400e89947 */ /* 0x008fea0003800000 */
.L_x_1951:
[----:B------:R-:W-:Y:S05]  /*fe60*/  @!P0 BRA `(.L_x_1895) ;  /* 0x0000000000048947 */ /* 0x000fea0003800000 */
[----:B------:R-:W-:Y:S01]  /*fe70*/  BPT.TRAP 0x1 ;  /* 0x000000040000795c */ /* 0x000fe20000300000 */
.L_x_1895:
[----:B------:R-:W4:Y:S02]  /*fe80*/  SYNCS.PHASECHK.TRANS64.TRYWAIT P1, [R3+URZ+0x19c80], R2 ;  /* 0x019c8002030075a7 */ /* 0x000f24000802017f */
[----:B----4-:R-:W-:Y:S05]  /*fe90*/  @!P1 BRA `(.L_x_1896) ;  /* 0x0000001400ec9947 */ /* 0x010fea0003800000 */
.L_x_1952:
[----:B------:R-:W-:Y:S05]  /*fea0*/  @!P0 BRA `(.L_x_1897) ;  /* 0x0000000000048947 */ /* 0x000fea0003800000 */
[----:B------:R-:W-:Y:S01]  /*feb0*/  BPT.TRAP 0x1 ;  /* 0x000000040000795c */ /* 0x000fe20000300000 */
.L_x_1897:
[----:B------:R0:W0:Y:S02]  /*fec0*/  SYNCS.PHASECHK.TRANS64.TRYWAIT P0, [R5+URZ+0x19c80], R0 ;  /* 0x019c8000050075a7 */ /* 0x000024000800017f */
[----:B0-----:R-:W-:Y:S05]  /*fed0*/  @!P0 NANOSLEEP.SYNCS 0x989680 ;  /* 0x009896800000895d */ /* 0x001fea0003900000 */
[----:B------:R-:W0:Y:S02]  /*fee0*/  @!P0 SYNCS.PHASECHK.TRANS64 P0, [R5+URZ+0x19c80], R0 ;  /* 0x019c8000050085a7 */ /* 0x000e24000800007f */
[----:B0-----:R-:W-:Y:S05]  /*fef0*/  @!P0 BRA `(.L_x_1897) ;  /* 0xfffffffc00f08947 */ /* 0x001fea000383ffff */
.L_x_1885:
[----:B------:R-:W-:Y:S05]  /*ff00*/  BSYNC B0 ;  /* 0x0000000000007941 */ /* 0x000fea0003800000 */
.L_x_1884:
[----:B------:R-:W-:Y:S05]  /*ff10*/  EXIT ;  /* 0x000000000000794d */ /* 0x000fea0003800000 */
.L_x_1768:
[----:B0-----:R-:W-:-:S04]  /*ff20*/  IMAD.U32 R3, RZ, RZ, UR46 ;  /* 0x0000002eff037e24 */ /* 0x001fc8000f8e00ff */
[----:B------:R0:W1:Y:S03]  /*ff30*/  SYNCS.PHASECHK.TRANS64.TRYWAIT P1, [R3+URZ+0x19c00], R6 ;  /* 0x019c0006030075a7 */ /* 0x000066000802017f */
[----:B-1----:R-:W-:Y:S05]  /*ff40*/  @!P1 NANOSLEEP.SYNCS 0x989680 ;  /* 0x009896800000995d */ /* 0x002fea0003900000 */
[----:B------:R-:W1:Y:S02]  /*ff50*/  @!P1 SYNCS.PHASECHK.TRANS64 P1, [R3+URZ+0x19c00], R6 ;  /* 0x019c0006030095a7 */ /* 0x000e64000802007f */
[----:B-1----:R-:W-:Y:S05]  /*ff60*/  @!P1 BRA `(.L_x_1768) ;  /* 0xfffffffc00ec9947 */ /* 0x002fea000383ffff */
[----:B------:R-:W-:Y:S05]  /*ff70*/  BRA `(.L_x_1898) ;  /* 0xffffff1800387947 */ /* 0x000fea000383ffff */
.L_x_1772:
[----:B-1----:R1:W2:Y:S02]  /*ff80*/  SYNCS.PHASECHK.TRANS64.TRYWAIT P1, [R2+URZ+0x19c30], R3 ;  /* 0x019c3003020075a7 */ /* 0x0022a4000802017f */
[----:B--2---:R-:W-:Y:S05]  /*ff90*/  @!P1 NANOSLEEP.SYNCS 0x989680 ;  /* 0x009896800000995d */ /* 0x004fea0003900000 */
[----:B------:R-:W2:Y:S02]  /*ffa0*/  @!P1 SYNCS.PHASECHK.TRANS64 P1, [R2+URZ+0x19c30], R3 ;  /* 0x019c3003020095a7 */ /* 0x000ea4000802007f */
[----:B--2---:R-:W-:Y:S05]  /*ffb0*/  @!P1 BRA `(.L_x_1772) ;  /* 0xfffffffc00f09947 */ /* 0x004fea000383ffff */
[----:B------:R-:W-:Y:S05]  /*ffc0*/  BRA `(.L_x_1771) ;  /* 0xffffff1800547947 */ /* 0x000fea000383ffff */
.L_x_1778:
[----:B-1----:R-:W-:-:S04]  /*ffd0*/  IMAD.U32 R7, RZ, RZ, UR20 ;  /* 0x00000014ff077e24 */ /* 0x002fc8000f8e00ff */
[----:B------:R1:W2:Y:S03]  /*ffe0*/  SYNCS.PHASECHK.TRANS64.TRYWAIT P1, [R7+URZ+0x19c30], R6 ;  /* 0x019c3006070075a7 */ /* 0x0002a6000802017f */
[----:B--2---:R-:W-:Y:S05]  /*fff0*/  @!P1 NANOSLEEP.SYNCS 0x989680 ;  /* 0x009896800000995d */ /* 0x004fea0003900000 */
[----:B------:R-:W2:Y:S02]  /*10000*/  @!P1 SYNCS.PHASECHK.TRANS64 P1, [R7+URZ+0x19c30], R6 ;  /* 0x019c3006070095a7 */ /* 0x000ea4000802007f */
[----:B--2---:R-:W-:Y:S05]  /*10010*/  @!P1 BRA `(.L_x_1778) ;  /* 0xfffffffc00ec9947 */ /* 0x004fea000383ffff */
[----:B------:R-:W-:Y:S05]  /*10020*/  BRA `(.L_x_1777) ;  /* 0xffffff4000d87947 */ /* 0x000fea000383ffff */
.L_x_1782:
[----:B-1----:R-:W-:-:S04]  /*10030*/  IMAD.U32 R7, RZ, RZ, UR11 ;  /* 0x0000000bff077e24 */ /* 0x002fc8000f8e00ff */
[----:B------:R1:W2:Y:S03]  /*10040*/  SYNCS.PHASECHK.TRANS64.TRYWAIT P1, [R7+URZ+0x19c50], R6 ;  /* 0x019c5006070075a7 */ /* 0x0002a6000802017f */
[----:B--2---:R-:W-:Y:S05]  /*10050*/  @!P1 NANOSLEEP.SYNCS 0x989680 ;  /* 0x009896800000995d */ /* 0x004fea0003900000 */
[----:B------:R-:W2:Y:S02]  /*10060*/  @!P1 SYNCS.PHASECHK.TRANS64 P1, [R7+URZ+0x19c50], R6 ;  /* 0x019c5006070095a7 */ /* 0x000ea4000802007f */
[----:B--2---:R-:W-:Y:S05]  /*10070*/  @!P1 BRA `(.L_x_1782) ;  /* 0xfffffffc00ec9947 */ /* 0x004fea000383ffff */
[----:B------:R-:W-:Y:S05]  /*10080*/  BRA `(.L_x_1781) ;  /* 0xffffff4400287947 */ /* 0x000fea000383ffff */
.L_x_1790:
[----:B-1----:R-:W-:-:S04]  /*10090*/  IMAD.U32 R7, RZ, RZ, UR6 ;  /* 0x00000006ff077e24 */ /* 0x002fc8000f8e00ff */
[----:B------:R1:W2:Y:S03]  /*100a0*/  SYNCS.PHASECHK.TRANS64.TRYWAIT P1, [R7+URZ+0x19c30], R6 ;  /* 0x019c3006070075a7 */ /* 0x0002a6000802017f */
[----:B--2---:R-:W-:Y:S05]  /*100b0*/  @!P1 NANOSLEEP.SYNCS 0x989680 ;  /* 0x009896800000995d */ /* 0x004fea0003900000 */
[----:B------:R-:W2:Y:S02]  /*100c0*/  @!P1 SYNCS.PHASECHK.TRANS64 P1, [R7+URZ+0x19c30], R6 ;  /* 0x019c3006070095a7 */ /* 0x000ea4000802007f */
[----:B--2---:R-:W-:Y:S05]  /*100d0*/  @!P1 BRA `(.L_x_1790) ;  /* 0xfffffffc00ec9947 */ /* 0x004fea000383ffff */
[----:B------:R-:W-:Y:S05]  /*100e0*/  BRA `(.L_x_1789) ;  /* 0xffffff7000007947 */ /* 0x000fea000383ffff */
.L_x_1794:
[----:B-1----:R-:W-:-:S04]  /*100f0*/  IMAD.U32 R7, RZ, RZ, UR11 ;  /* 0x0000000bff077e24 */ /* 0x002fc8000f8e00ff */
[----:B------:R1:W2:Y:S03]  /*10100*/  SYNCS.PHASECHK.TRANS64.TRYWAIT P1, [R7+URZ+0x19c50], R6 ;  /* 0x019c5006070075a7 */ /* 0x0002a6000802017f */
[----:B--2---:R-:W-:Y:S05]  /*10110*/  @!P1 NANOSLEEP.SYNCS 0x989680 ;  /* 0x009896800000995d */ /* 0x004fea0003900000 */
[----:B------:R-:W2:Y:S02]  /*10120*/  @!P1 SYNCS.PHASECHK.TRANS64 P1, [R7+URZ+0x19c50], R6 ;  /* 0x019c5006070095a7 */ /* 0x000ea4000802007f */
[----:B--2---:R-:W-:Y:S05]  /*10130*/  @!P1 BRA `(.L_x_1794) ;  /* 0xfffffffc00ec9947 */ /* 0x004fea000383ffff */
[----:B------:R-:W-:Y:S05]  /*10140*/  BRA `(.L_x_1793) ;  /* 0xffffff7000507947 */ /* 0x000fea000383ffff */
.L_x_1801:
[----:B-1----:R-:W-:-:S04]  /*10150*/  IMAD.U32 R5, RZ, RZ, UR14 ;  /* 0x0000000eff057e24 */ /* 0x002fc8000f8e00ff */
[----:B------:R1:W2:Y:S03]  /*10160*/  SYNCS.PHASECHK.TRANS64.TRYWAIT P1, [R5+URZ+0x19c50], R0 ;  /* 0x019c5000050075a7 */ /* 0x0002a6000802017f */
[----:B--2---:R-:W-:Y:S05]  /*10170*/  @!P1 NANOSLEEP.SYNCS 0x989680 ;  /* 0x009896800000995d */ /* 0x004fea0003900000 */
[----:B------:R-:W2:Y:S02]  /*10180*/  @!P1 SYNCS.PHASECHK.TRANS64 P1, [R5+URZ+0x19c50], R0 ;  /* 0x019c5000050095a7 */ /* 0x000ea4000802007f */
[----:B--2---:R-:W-:Y:S05]  /*10190*/  @!P1 BRA `(.L_x_1801) ;  /* 0xfffffffc00ec9947 */ /* 0x004fea000383ffff */
[----:B------:R-:W-:Y:S05]  /*101a0*/  BRA `(.L_x_1800) ;  /* 0xffffff9000a07947 */ /* 0x000fea000383ffff */
.L_x_1827:
        /* <DEDUP_REMOVED lines=10> */
.L_x_1899:
[----:B------:R-:W-:Y:S05]  /*10250*/  BRA `(.L_x_1900) ;  /* 0xffffffc800847947 */ /* 0x000fea000383ffff */
.L_x_1830:
[----:B0-----:R0:W1:Y:S02]  /*10260*/  SYNCS.PHASECHK.TRANS64.TRYWAIT P0, [R4+URZ+0x19c80], R21 ;  /* 0x019c8015040075a7 */ /* 0x001064000800017f */
[----:B-1----:R-:W-:Y:S05]  /*10270*/  @!P0 NANOSLEEP.SYNCS 0x989680 ;  /* 0x009896800000895d */ /* 0x002fea0003900000 */
[----:B------:R-:W1:Y:S02]  /*10280*/  @!P0 SYNCS.PHASECHK.TRANS64 P0, [R4+URZ+0x19c80], R21 ;  /* 0x019c8015040085a7 */ /* 0x000e64000800007f */
[----:B-1----:R-:W-:Y:S05]  /*10290*/  @!P0 BRA `(.L_x_1830) ;  /* 0xfffffffc00f08947 */ /* 0x002fea000383ffff */
[----:B------:R-:W-:Y:S05]  /*102a0*/  BRA `(.L_x_1901) ;  /* 0xffffffcc00287947 */ /* 0x000fea000383ffff */
.L_x_1831:
        /* <DEDUP_REMOVED lines=8> */
.L_x_1903:
[----:B------:R-:W-:Y:S05]  /*10330*/  BSYNC B0 ;  /* 0x0000000000007941 */ /* 0x000fea0003800000 */
.L_x_1902:
        /* <DEDUP_REMOVED lines=9> */
.L_x_1904:
[----:B------:R-:W-:Y:S02]  /*103d0*/  IMAD.MOV.U32 R13, RZ, RZ, R9 ;  /* 0x000000ffff0d7224 */ /* 0x000fe400078e0009 */
[----:B------:R-:W-:Y:S02]  /*103e0*/  IMAD.MOV.U32 R12, RZ, RZ, 0x1 ;  /* 0x00000001ff0c7424 */ /* 0x000fe400078e00ff */
[----:B------:R-:W-:-:S07]  /*103f0*/  IMAD.MOV.U32 R2, RZ, RZ, R14 ;  /* 0x000000ffff027224 */ /* 0x000fce00078e000e */
[----:B------:R-:W-:Y:S05]  /*10400*/  WARPSYNC.COLLECTIVE R15, `(.L_x_1905) ;  /* 0x000000000f087348 */ /* 0x000fea0003c00000 */
[----:B------:R0:W1:Y:S02]  /*10410*/  SHFL.IDX P6, R14, R13, R12, R11 ;  /* 0x0000000c0d0e7389 */ /* 0x00006400000c000b */
[----:B01----:R-:W-:Y:S01]  /*10420*/  ENDCOLLECTIVE ;  /* 0x000000000000791b */ /* 0x003fe20003800000 */
.L_x_1905:
        /* <DEDUP_REMOVED lines=14> */
.L_x_1906:
        /* <DEDUP_REMOVED lines=8> */
.L_x_1836:
[----:B---3--:R3:W4:Y:S02]  /*10590*/  SYNCS.PHASECHK.TRANS64.TRYWAIT P0, [R4+URZ+0x19c40], R21 ;  /* 0x019c4015040075a7 */ /* 0x008724000800017f */
[----:B----4-:R-:W-:Y:S05]  /*105a0*/  @!P0 NANOSLEEP.SYNCS 0x989680 ;  /* 0x009896800000895d */ /* 0x010fea0003900000 */
[----:B------:R-:W4:Y:S02]  /*105b0*/  @!P0 SYNCS.PHASECHK.TRANS64 P0, [R4+URZ+0x19c40], R21 ;  /* 0x019c4015040085a7 */ /* 0x000f24000800007f */
[----:B----4-:R-:W-:Y:S05]  /*105c0*/  @!P0 BRA `(.L_x_1836) ;  /* 0xfffffffc00f08947 */ /* 0x010fea000383ffff */
[----:B------:R-:W-:Y:S05]  /*105d0*/  BRA `(.L_x_1908) ;  /* 0xffffffcc00947947 */ /* 0x000fea000383ffff */
.L_x_1837:
        /* <DEDUP_REMOVED lines=8> */
.L_x_1910:
[----:B------:R-:W-:Y:S05]  /*10660*/  BSYNC B0 ;  /* 0x0000000000007941 */ /* 0x000fea0003800000 */
.L_x_1909:
        /* <DEDUP_REMOVED lines=8> */
.L_x_1911:
[----:B------:R-:W-:Y:S02]  /*106f0*/  IMAD.MOV.U32 R13, RZ, RZ, R6 ;  /* 0x000000ffff0d7224 */ /* 0x000fe400078e0006 */
[----:B------:R-:W-:Y:S02]  /*10700*/  IMAD.MOV.U32 R12, RZ, RZ, 0x1 ;  /* 0x00000001ff0c7424 */ /* 0x000fe400078e00ff */
[----:B------:R-:W-:-:S07]  /*10710*/  IMAD.MOV.U32 R3, RZ, RZ, R14 ;  /* 0x000000ffff037224 */ /* 0x000fce00078e000e */
[----:B------:R-:W-:Y:S05]  /*10720*/  WARPSYNC.COLLECTIVE R15, `(.L_x_1912) ;  /* 0x000000000f087348 */ /* 0x000fea0003c00000 */
[----:B------:R0:W1:Y:S02]  /*10730*/  SHFL.IDX P6, R14, R13, R12, R11 ;  /* 0x0000000c0d0e7389 */ /* 0x00006400000c000b */
[----:B01----:R-:W-:Y:S01]  /*10740*/  ENDCOLLECTIVE ;  /* 0x000000000000791b */ /* 0x003fe20003800000 */
.L_x_1912:
        /* <DEDUP_REMOVED lines=10> */
.L_x_1913:
        /* <DEDUP_REMOVED lines=8> */
.L_x_1842:
[----:B------:R-:W-:Y:S02]  /*10870*/  IMAD.MOV.U32 R13, RZ, RZ, R0 ;  /* 0x000000ffff0d7224 */ /* 0x000fe400078e0000 */
[----:B------:R-:W-:Y:S02]  /*10880*/  IMAD.MOV.U32 R12, RZ, RZ, RZ ;  /* 0x000000ffff0c7224 */ /* 0x000fe400078e00ff */
[----:B------:R-:W-:Y:S02]  /*10890*/  IMAD.MOV.U32 R11, RZ, RZ, 0x1e1f ;  /* 0x00001e1fff0b7424 */ /* 0x000fe400078e00ff */
[----:B------:R-:W-:Y:S02]  /*108a0*/  IMAD.MOV.U32 R15, RZ, RZ, -0x1 ;  /* 0xffffffffff0f7424 */ /* 0x000fe400078e00ff */
[----:B------:R-:W-:-:S07]  /*108b0*/  IMAD.U32 R5, RZ, RZ, UR43 ;  /* 0x0000002bff057e24 */ /* 0x000fce000f8e00ff */
[----:B-----5:R-:W-:Y:S05]  /*108c0*/  WARPSYNC.COLLECTIVE R15, `(.L_x_1915) ;  /* 0x000000000f087348 */ /* 0x020fea0003c00000 */
[----:B------:R0:W1:Y:S02]  /*108d0*/  SHFL.IDX P6, R14, R13, R12, R11 ;  /* 0x0000000c0d0e7389 */ /* 0x00006400000c000b */
[----:B01---5:R-:W-:Y:S01]  /*108e0*/  ENDCOLLECTIVE ;  /* 0x000000000000791b */ /* 0x023fe20003800000 */
.L_x_1915:
[----:B------:R-:W-:-:S05]  /*108f0*/  IMAD R5, R5, 0xc0, R10 ;  /* 0x000000c005057824 */ /* 0x000fca00078e020a */
[----:B------:R-:W-:Y:S01]  /*10900*/  ISETP.GE.AND P1, PT, R5, UR37, PT ;  /* 0x0000002505007c0c */ /* 0x000fe2000bf26270 */
[----:B------:R-:W-:Y:S02]  /*10910*/  IMAD.MOV.U32 R13, RZ, RZ, R4 ;  /* 0x000000ffff0d7224 */ /* 0x000fe400078e0004 */
[----:B------:R-:W-:-:S10]  /*10920*/  IMAD.MOV.U32 R2, RZ, RZ, R14 ;  /* 0x000000ffff027224 */ /* 0x000fd400078e000e */
[----:B------:R-:W-:Y:S05]  /*10930*/  WARPSYNC.COLLECTIVE R15, `(.L_x_1916) ;  /* 0x000000000f087348 */ /* 0x000fea0003c00000 */
[----:B------:R0:W1:Y:S02]  /*10940*/  SHFL.IDX P6, R14, R13, R12, R11 ;  /* 0x0000000c0d0e7389 */ /* 0x00006400000c000b */
[----:B01----:R-:W-:Y:S01]  /*10950*/  ENDCOLLECTIVE ;  /* 0x000000000000791b */ /* 0x003fe20003800000 */
.L_x_1916:
[----:B------:R-:W-:Y:S02]  /*10960*/  IMAD.MOV.U32 R13, RZ, RZ, R0 ;  /* 0x000000ffff0d7224 */ /* 0x000fe400078e0000 */
[----:B------:R-:W-:Y:S02]  /*10970*/  IMAD.MOV.U32 R12, RZ, RZ, 0x1 ;  /* 0x00000001ff0c7424 */ /* 0x000fe400078e00ff */
[----:B------:R-:W-:-:S07]  /*10980*/  IMAD.MOV.U32 R3, RZ, RZ, R14 ;  /* 0x000000ffff037224 */ /* 0x000fce00078e000e */
[----:B------:R-:W-:Y:S05]  /*10990*/  WARPSYNC.COLLECTIVE R15, `(.L_x_1917) ;  /* 0x000000000f087348 */ /* 0x000fea0003c00000 */
[----:B------:R0:W1:Y:S02]  /*109a0*/  SHFL.IDX P6, R14, R13, R12, R11 ;  /* 0x0000000c0d0e7389 */ /* 0x00006400000c000b */
[----:B01----:R-:W-:Y:S01]  /*109b0*/  ENDCOLLECTIVE ;  /* 0x000000000000791b */ /* 0x003fe20003800000 */
.L_x_1917:
        /* <DEDUP_REMOVED lines=10> */
.L_x_1918:
        /* <DEDUP_REMOVED lines=13> */
.L_x_1919:
        /* <DEDUP_REMOVED lines=9> */
.L_x_1920:
[----:B------:R-:W-:Y:S01]  /*10bc0*/  @!PT LDS RZ, [RZ] ;  /* 0x00000000fffff984 */ /* 0x000fe20000000800 */
[----:B------:R-:W-:Y:S01]  /*10bd0*/  @!PT LDS RZ, [RZ] ;  /* 0x00000000fffff984 */ /* 0x000fe20000000800 */
[----:B------:R-:W-:Y:S01]  /*10be0*/  @!PT LDS RZ, [RZ] ;  /* 0x00000000fffff984 */ /* 0x000fe20000000800 */
[----:B------:R1:W-:Y:S04]  /*10bf0*/  @!P1 LDGSTS.E.BYPASS.LTC128B.128 [R8+0xf800], desc[UR50][R2.64], !P3 ;  /* 0x0f80000002089fae */ /* 0x0003e8000d901d72 */
[----:B------:R1:W-:Y:S04]  /*10c00*/  @!P1 LDGSTS.E.BYPASS.LTC128B.128 [R8+0x11000], desc[UR50][R2.64+0x20], !P4 ;  /* 0x1100002002089fae */ /* 0x0003e8000e101d72 */
[----:B------:R1:W-:Y:S01]  /*10c10*/  @!P1 LDGSTS.E.BYPASS.LTC128B.128 [R8+0x12800], desc[UR50][R2.64+0x40], !P5 ;  /* 0x1280004002089fae */ /* 0x0003e2000e901d72 */
[----:B------:R-:W-:Y:S05]  /*10c20*/  BRA `(.L_x_1921) ;  /* 0xffffffd000f47947 */ /* 0x000fea000383ffff */
.L_x_1847:
[----:B0-----:R0:W1:Y:S02]  /*10c30*/  SYNCS.PHASECHK.TRANS64.TRYWAIT P0, [R16+URZ+0x19c20], R3 ;  /* 0x019c2003100075a7 */ /* 0x001064000800017f */
[----:B-1----:R-:W-:Y:S05]  /*10c40*/  @!P0 NANOSLEEP.SYNCS 0x989680 ;  /* 0x009896800000895d */ /* 0x002fea0003900000 */
[----:B------:R-:W1:Y:S02]  /*10c50*/  @!P0 SYNCS.PHASECHK.TRANS64 P0, [R16+URZ+0x19c20], R3 ;  /* 0x019c2003100085a7 */ /* 0x000e64000800007f */
[----:B-1----:R-:W-:Y:S05]  /*10c60*/  @!P0 BRA `(.L_x_1847) ;  /* 0xfffffffc00f08947 */ /* 0x002fea000383ffff */
[----:B------:R-:W-:Y:S05]  /*10c70*/  BRA `(.L_x_1922) ;  /* 0xffffffd400647947 */ /* 0x000fea000383ffff */
.L_x_1851:
[----:B0-----:R0:W1:Y:S02]  /*10c80*/  SYNCS.PHASECHK.TRANS64.TRYWAIT P0, [R4+URZ+0x19c80], R10 ;  /* 0x019c800a040075a7 */ /* 0x001064000800017f */
[----:B-1----:R-:W-:Y:S05]  /*10c90*/  @!P0 NANOSLEEP.SYNCS 0x989680 ;  /* 0x009896800000895d */ /* 0x002fea0003900000 */
[----:B------:R-:W1:Y:S02]  /*10ca0*/  @!P0 SYNCS.PHASECHK.TRANS64 P0, [R4+URZ+0x19c80], R10 ;  /* 0x019c800a040085a7 */ /* 0x000e64000800007f */
[----:B-1----:R-:W-:Y:S05]  /*10cb0*/  @!P0 BRA `(.L_x_1851) ;  /* 0xfffffffc00f08947 */ /* 0x002fea000383ffff */
[----:B------:R-:W-:Y:S05]  /*10cc0*/  BRA `(.L_x_1923) ;  /* 0xffffffd800287947 */ /* 0x000fea000383ffff */
.L_x_1852:
        /* <DEDUP_REMOVED lines=8> */
.L_x_1925:
[----:B------:R-:W-:Y:S05]  /*10d50*/  BSYNC B0 ;  /* 0x0000000000007941 */ /* 0x000fea0003800000 */
.L_x_1924:
        /* <DEDUP_REMOVED lines=10> */
.L_x_1926:
        /* <DEDUP_REMOVED lines=11> */
.L_x_1927:
        /* <DEDUP_REMOVED lines=11> */
.L_x_1928:
[----:B------:R-:W-:Y:S01]  /*10f60*/  IMAD.MOV.U32 R2, RZ, RZ, R14 ;  /* 0x000000ffff027224 */ /* 0x000fe200078e000e */
[----:B------:R-:W-:Y:S06]  /*10f70*/  BRA `(.L_x_1929) ;  /* 0xffffffd800147947 */ /* 0x000fec000383ffff */
.L_x_1857:
[----:B---3--:R3:W4:Y:S02]  /*10f80*/  SYNCS.PHASECHK.TRANS64.TRYWAIT P0, [R4+URZ+0x19c40], R10 ;  /* 0x019c400a040075a7 */ /* 0x008724000800017f */
[----:B----4-:R-:W-:Y:S05]  /*10f90*/  @!P0 NANOSLEEP.SYNCS 0x989680 ;  /* 0x009896800000895d */ /* 0x010fea0003900000 */
[----:B------:R-:W4:Y:S02]  /*10fa0*/  @!P0 SYNCS.PHASECHK.TRANS64 P0, [R4+URZ+0x19c40], R10 ;  /* 0x019c400a040085a7 */ /* 0x000f24000800007f */
[----:B----4-:R-:W-:Y:S05]  /*10fb0*/  @!P0 BRA `(.L_x_1857) ;  /* 0xfffffffc00f08947 */ /* 0x010fea000383ffff */
[----:B------:R-:W-:Y:S05]  /*10fc0*/  BRA `(.L_x_1930) ;  /* 0xffffffd800787947 */ /* 0x000fea000383ffff */
.L_x_1858:
        /* <DEDUP_REMOVED lines=8> */
.L_x_1932:
[----:B------:R-:W-:Y:S05]  /*11050*/  BSYNC B0 ;  /* 0x0000000000007941 */ /* 0x000fea0003800000 */
.L_x_1931:
        /* <DEDUP_REMOVED lines=8> */
.L_x_1933:
[----:B------:R-:W-:Y:S02]  /*110e0*/  IMAD.MOV.U32 R13, RZ, RZ, R8 ;  /* 0x000000ffff0d7224 */ /* 0x000fe400078e0008 */
[----:B------:R-:W-:Y:S02]  /*110f0*/  IMAD.MOV.U32 R12, RZ, RZ, 0x1 ;  /* 0x00000001ff0c7424 */ /* 0x000fe400078e00ff */
[----:B------:R-:W-:-:S07]  /*11100*/  IMAD.MOV.U32 R2, RZ, RZ, R14 ;  /* 0x000000ffff027224 */ /* 0x000fce00078e000e */
[----:B------:R-:W-:Y:S05]  /*11110*/  WARPSYNC.COLLECTIVE R15, `(.L_x_1934) ;  /* 0x000000000f087348 */ /* 0x000fea0003c00000 */
[----:B------:R0:W1:Y:S02]  /*11120*/  SHFL.IDX P6, R14, R13, R12, R11 ;  /* 0x0000000c0d0e7389 */ /* 0x00006400000c000b */
[----:B01----:R-:W-:Y:S01]  /*11130*/  ENDCOLLECTIVE ;  /* 0x000000000000791b */ /* 0x003fe20003800000 */
.L_x_1934:
        /* <DEDUP_REMOVED lines=13> */
.L_x_1935:
[----:B------:R-:W-:Y:S01]  /*11210*/  IMAD.MOV.U32 R2, RZ, RZ, R14 ;  /* 0x000000ffff027224 */ /* 0x000fe200078e000e */
[----:B------:R-:W-:Y:S06]  /*11220*/  BRA `(.L_x_1936) ;  /* 0xffffffd8006c7947 */ /* 0x000fec000383ffff */
.L_x_1863:
[----:B0-----:R0:W4:Y:S02]  /*11230*/  SYNCS.PHASECHK.TRANS64.TRYWAIT P2, [R2+URZ+0x19c70], R3 ;  /* 0x019c7003020075a7 */ /* 0x001124000804017f */
[----:B----4-:R-:W-:Y:S05]  /*11240*/  @!P2 NANOSLEEP.SYNCS 0x989680 ;  /* 0x009896800000a95d */ /* 0x010fea0003900000 */
[----:B------:R-:W4:Y:S02]  /*11250*/  @!P2 SYNCS.PHASECHK.TRANS64 P2, [R2+URZ+0x19c70], R3 ;  /* 0x019c70030200a5a7 */ /* 0x000f24000804007f */
[----:B----4-:R-:W-:Y:S05]  /*11260*/  @!P2 BRA `(.L_x_1863) ;  /* 0xfffffffc00f0a947 */ /* 0x010fea000383ffff */
[----:B------:R-:W-:Y:S05]  /*11270*/  BRA `(.L_x_1937) ;  /* 0xffffffd800d87947 */ /* 0x000fea000383ffff */
.L_x_1865:
[----:B0-----:R0:W2:Y:S02]  /*11280*/  SYNCS.PHASECHK.TRANS64.TRYWAIT P2, [R2+URZ+0x19c60], R4 ;  /* 0x019c6004020075a7 */ /* 0x0010a4000804017f */
[----:B--2---:R-:W-:Y:S05]  /*11290*/  @!P2 NANOSLEEP.SYNCS 0x989680 ;  /* 0x009896800000a95d */ /* 0x004fea0003900000 */
[----:B------:R-:W2:Y:S02]  /*112a0*/  @!P2 SYNCS.PHASECHK.TRANS64 P2, [R2+URZ+0x19c60], R4 ;  /* 0x019c60040200a5a7 */ /* 0x000ea4000804007f */
[----:B--2---:R-:W-:Y:S05]  /*112b0*/  @!P2 BRA `(.L_x_1865) ;  /* 0xfffffffc00f0a947 */ /* 0x004fea000383ffff */
[----:B------:R-:W-:Y:S05]  /*112c0*/  BRA `(.L_x_1938) ;  /* 0xffffffd800e87947 */ /* 0x000fea000383ffff */
.L_x_1873:
[----:B0-----:R0:W1:Y:S02]  /*112d0*/  SYNCS.PHASECHK.TRANS64.TRYWAIT P2, [R3+URZ+0x19c70], R0 ;  /* 0x019c7000030075a7 */ /* 0x001064000804017f */
[----:B-1----:R-:W-:Y:S05]  /*112e0*/  @!P2 NANOSLEEP.SYNCS 0x989680 ;  /* 0x009896800000a95d */ /* 0x002fea0003900000 */
[----:B------:R-:W1:Y:S02]  /*112f0*/  @!P2 SYNCS.PHASECHK.TRANS64 P2, [R3+URZ+0x19c70], R0 ;  /* 0x019c70000300a5a7 */ /* 0x000e64000804007f */
[----:B-1----:R-:W-:Y:S05]  /*11300*/  @!P2 BRA `(.L_x_1873) ;  /* 0xfffffffc00f0a947 */ /* 0x002fea000383ffff */
[----:B------:R-:W-:Y:S05]  /*11310*/  BRA `(.L_x_1939) ;  /* 0xffffffe000587947 */ /* 0x000fea000383ffff */
.L_x_1875:
[----:B0-----:R0:W1:Y:S02]  /*11320*/  SYNCS.PHASECHK.TRANS64.TRYWAIT P2, [R3+URZ+0x19c60], R0 ;  /* 0x019c6000030075a7 */ /* 0x001064000804017f */
[----:B-1----:R-:W-:Y:S05]  /*11330*/  @!P2 NANOSLEEP.SYNCS 0x989680 ;  /* 0x009896800000a95d */ /* 0x002fea0003900000 */
[----:B------:R-:W1:Y:S02]  /*11340*/  @!P2 SYNCS.PHASECHK.TRANS64 P2, [R3+URZ+0x19c60], R0 ;  /* 0x019c60000300a5a7 */ /* 0x000e64000804007f */
[----:B-1----:R-:W-:Y:S05]  /*11350*/  @!P2 BRA `(.L_x_1875) ;  /* 0xfffffffc00f0a947 */ /* 0x002fea000383ffff */
[----:B------:R-:W-:Y:S05]  /*11360*/  BRA `(.L_x_1940) ;  /* 0xffffffe000647947 */ /* 0x000fea000383ffff */
.L_x_1882:
[----:B0-----:R0:W1:Y:S02]  /*11370*/  SYNCS.PHASECHK.TRANS64.TRYWAIT P0, [R5+URZ+0x19c20], R0 ;  /* 0x019c2000050075a7 */ /* 0x001064000800017f */
[----:B-1----:R-:W-:Y:S05]  /*11380*/  @!P0 NANOSLEEP.SYNCS 0x989680 ;  /* 0x009896800000895d */ /* 0x002fea0003900000 */
[----:B------:R-:W1:Y:S02]  /*11390*/  @!P0 SYNCS.PHASECHK.TRANS64 P0, [R5+URZ+0x19c20], R0 ;  /* 0x019c2000050085a7 */ /* 0x000e64000800007f */
[----:B-1----:R-:W-:Y:S05]  /*113a0*/  @!P0 BRA `(.L_x_1882) ;  /* 0xfffffffc00f08947 */ /* 0x002fea000383ffff */
[----:B------:R-:W-:Y:S05]  /*113b0*/  BRA `(.L_x_1941) ;  /* 0xffffffe800007947 */ /* 0x000fea000383ffff */
.L_x_1883:
        /* <DEDUP_REMOVED lines=11> */
.L_x_1943:
[----:B------:R-:W-:Y:S05]  /*11470*/  BSYNC B0 ;  /* 0x0000000000007941 */ /* 0x000fea0003800000 */
.L_x_1942:
[----:B------:R-:W-:Y:S05]  /*11480*/  BRA `(.L_x_1944) ;  /* 0xffffffe400e87947 */ /* 0x000fea000383ffff */
.L_x_1886:
[----:B------:R-:W-:Y:S01]  /*11490*/  BSSY B1, `(.L_x_1945) ;  /* 0x0000006000017945 */ /* 0x000fe20003800000 */
[----:B------:R-:W-:-:S07]  /*114a0*/  IMAD.MOV.U32 R15, RZ, RZ, -0x1 ;  /* 0xffffffffff0f7424 */ /* 0x000fce00078e00ff */
[----:B0-----:R-:W-:Y:S05]  /*114b0*/  WARPSYNC.COLLECTIVE R15, `(.L_x_1946) ;  /* 0x000000000f0c7348 */ /* 0x001fea0003c00000 */
[----:B------:R-:W-:Y:S02]  /*114c0*/  ELECT P6, UR62, PT ;  /* 0x00000000003e782f */ /* 0x000fe400038c0000 */
[----:B------:R-:W-:Y:S01]  /*114d0*/  MOV R14, UR62 ;  /* 0x0000003e000e7c02 */ /* 0x000fe20008000f00 */
[----:B0-----:R-:W-:Y:S10]  /*114e0*/  ENDCOLLECTIVE ;  /* 0x000000000000791b */ /* 0x001ff40003800000 */
.L_x_1946:
[----:B------:R-:W-:Y:S05]  /*114f0*/  BSYNC B1 ;  /* 0x0000000000017941 */ /* 0x000fea0003800000 */
.L_x_1945:
[----:B------:R-:W-:Y:S05]  /*11500*/  BRA `(.L_x_1947) ;  /* 0xffffffe400e07947 */ /* 0x000fea000383ffff */
.L_x_1888:
[----:B0-----:R0:W1:Y:S02]  /*11510*/  SYNCS.PHASECHK.TRANS64.TRYWAIT P1, [R3+URZ+0x19c40], R2 ;  /* 0x019c4002030075a7 */ /* 0x001064000802017f */
[----:B-1----:R-:W-:Y:S05]  /*11520*/  @!P1 NANOSLEEP.SYNCS 0x989680 ;  /* 0x009896800000995d */ /* 0x002fea0003900000 */
[----:B------:R-:W1:Y:S02]  /*11530*/  @!P1 SYNCS.PHASECHK.TRANS64 P1, [R3+URZ+0x19c40], R2 ;  /* 0x019c4002030095a7 */ /* 0x000e64000802007f */
[----:B-1----:R-:W-:Y:S05]  /*11540*/  @!P1 BRA `(.L_x_1888) ;  /* 0xfffffffc00f09947 */ /* 0x002fea000383ffff */
[----:B------:R-:W-:Y:S05]  /*11550*/  BRA `(.L_x_1948) ;  /* 0xffffffe800007947 */ /* 0x000fea000383ffff */
.L_x_1890:
[----:B-1----:R1:W2:Y:S02]  /*11560*/  SYNCS.PHASECHK.TRANS64.TRYWAIT P1, [R5+URZ+0x19c40], R0 ;  /* 0x019c4000050075a7 */ /* 0x0022a4000802017f */
[----:B--2---:R-:W-:Y:S05]  /*11570*/  @!P1 NANOSLEEP.SYNCS 0x989680 ;  /* 0x009896800000995d */ /* 0x004fea0003900000 */
[----:B------:R-:W2:Y:S02]  /*11580*/  @!P1 SYNCS.PHASECHK.TRANS64 P1, [R5+URZ+0x19c40], R0 ;  /* 0x019c4000050095a7 */ /* 0x000ea4000802007f */
[----:B--2---:R-:W-:Y:S05]  /*11590*/  @!P1 BRA `(.L_x_1890) ;  /* 0xfffffffc00f09947 */ /* 0x004fea000383ffff */
[----:B------:R-:W-:Y:S05]  /*115a0*/  BRA `(.L_x_1949) ;  /* 0xffffffe8000c7947 */ /* 0x000fea000383ffff */
.L_x_1892:
[----:B--2---:R2:W3:Y:S02]  /*115b0*/  SYNCS.PHASECHK.TRANS64.TRYWAIT P1, [R3+URZ+0x19c60], R2 ;  /* 0x019c6002030075a7 */ /* 0x0044e4000802017f */
[----:B---3--:R-:W-:Y:S05]  /*115c0*/  @!P1 NANOSLEEP.SYNCS 0x989680 ;  /* 0x009896800000995d */ /* 0x008fea0003900000 */
[----:B------:R-:W3:Y:S02]  /*115d0*/  @!P1 SYNCS.PHASECHK.TRANS64 P1, [R3+URZ+0x19c60], R2 ;  /* 0x019c6002030095a7 */ /* 0x000ee4000802007f */
[----:B---3--:R-:W-:Y:S05]  /*115e0*/  @!P1 BRA `(.L_x_1892) ;  /* 0xfffffffc00f09947 */ /* 0x008fea000383ffff */
[----:B------:R-:W-:Y:S05]  /*115f0*/  BRA `(.L_x_1950) ;  /* 0xffffffe800087947 */ /* 0x000fea000383ffff */
.L_x_1894:
[----:B---3--:R3:W4:Y:S02]  /*11600*/  SYNCS.PHASECHK.TRANS64.TRYWAIT P1, [R5+URZ+0x19c60], R0 ;  /* 0x019c6000050075a7 */ /* 0x008724000802017f */
[----:B----4-:R-:W-:Y:S05]  /*11610*/  @!P1 NANOSLEEP.SYNCS 0x989680 ;  /* 0x009896800000995d */ /* 0x010fea0003900000 */
[----:B------:R-:W4:Y:S02]  /*11620*/  @!P1 SYNCS.PHASECHK.TRANS64 P1, [R5+URZ+0x19c60], R0 ;  /* 0x019c6000050095a7 */ /* 0x000f24000802007f */
[----:B----4-:R-:W-:Y:S05]  /*11630*/  @!P1 BRA `(.L_x_1894) ;  /* 0xfffffffc00f09947 */ /* 0x010fea000383ffff */
[----:B------:R-:W-:Y:S05]  /*11640*/  BRA `(.L_x_1951) ;  /* 0xffffffe800047947 */ /* 0x000fea000383ffff */
.L_x_1896:
[----:B----4-:R4:W0:Y:S02]  /*11650*/  SYNCS.PHASECHK.TRANS64.TRYWAIT P1, [R3+URZ+0x19c80], R2 ;  /* 0x019c8002030075a7 */ /* 0x010824000802017f */
[----:B0-----:R-:W-:Y:S05]  /*11660*/  @!P1 NANOSLEEP.SYNCS 0x989680 ;  /* 0x009896800000995d */ /* 0x001fea0003900000 */
[----:B------:R-:W0:Y:S02]  /*11670*/  @!P1 SYNCS.PHASECHK.TRANS64 P1, [R3+URZ+0x19c80], R2 ;  /* 0x019c8002030095a7 */ /* 0x000e24000802007f */
[----:B0-----:R-:W-:Y:S05]  /*11680*/  @!P1 BRA `(.L_x_1896) ;  /* 0xfffffffc00f09947 */ /* 0x001fea000383ffff */
[----:B------:R-:W-:Y:S05]  /*11690*/  BRA `(.L_x_1952) ;  /* 0xffffffe800007947 */ /* 0x000fea000383ffff */
.L_x_1953:
        /* <DEDUP_REMOVED lines=14> */
.L_x_2584:


//--------------------- .text._ZN7cutlass13device_kernelIN5flash11enable_sm90INS1_16FlashAttnFwdSm90INS1_25CollectiveMainloopFwdSm90ILi2EN4cute5tupleIJNS5_1CILi1EEES8_S8_EEENS6_IJNS7_ILi192EEENS7_ILi128EEENS7_ILi96EEEEEELi96ENS_12float_e4m3_tEfNS_4arch4Sm90ELb1ELb0ELb1ELb1ELb1ELb0ELb0ELb1ELb1ELb1ELb0ELb0EEENS1_21CollectiveEpilogueFwdINS6_IJSA_SC_SB_EEES9_NS_10bfloat16_tESG_Li384ELb1ELb1ELb0ELb1EEENS1_36VarlenDynamicPersistentTileSchedulerILi192ELi128ELi384ELi128ELb0ELb1ELb1ELb1ELb1ELb1EEEEEEEEEvNT_6ParamsE --------------------------
	.section	.text._ZN7cutlass13device_kernelIN5flash11enable_sm90INS1_16FlashAttnFwdSm90INS1_25CollectiveMainloopFwdSm90ILi2EN4cute5tupleIJNS5_1CILi1EEES8_S8_EEENS6_IJNS7_ILi192EEENS7_ILi128EEENS7_ILi96EEEEEELi96ENS_12float_e4m3_tEfNS_4arch4Sm90ELb1ELb0ELb1ELb1ELb1ELb0ELb0ELb1ELb1ELb1ELb0ELb0EEENS1_21CollectiveEpilogueFwdINS6_IJSA_SC_SB_EEES9_NS_10bfloat16_tESG_Li384ELb1ELb1ELb0ELb1EEENS1_36VarlenDynamicPersistentTileSchedulerILi192ELi128ELi384ELi128ELb0ELb1ELb1ELb1ELb1ELb1EEEEEEEEEvNT_6ParamsE,"ax",@progbits
	.align	128
.text._ZN7cutlass13device_kernelIN5flash11enable_sm90INS1_16FlashAttnFwdSm90INS1_25CollectiveMainloopFwdSm90ILi2EN4cute5tupleIJNS5_1CILi1EEES8_S8_EEENS6_IJNS7_ILi192EEENS7_ILi128EEENS7_ILi96EEEEEELi96ENS_12float_e4m3_tEfNS_4arch4Sm90ELb1ELb0ELb1ELb1ELb1ELb0ELb0ELb1ELb1ELb1ELb0ELb0EEENS1_21CollectiveEpilogueFwdINS6_IJSA_SC_SB_EEES9_NS_10bfloat16_tESG_Li384ELb1ELb1ELb0ELb1EEENS1_36VarlenDynamicPersistentTileSchedulerILi192ELi128ELi384ELi128ELb0ELb1ELb1ELb1ELb1ELb1EEEEEEEEEvNT_6ParamsE:
        .type           _ZN7cutlass13device_kernelIN5flash11enable_sm90INS1_16FlashAttnFwdSm90INS1_25CollectiveMainloopFwdSm90ILi2EN4cute5tupleIJNS5_1CILi1EEES8_S8_EEENS6_IJNS7_ILi192EEENS7_ILi128EEENS7_ILi96EEEEEELi96ENS_12float_e4m3_tEfNS_4arch4Sm90ELb1ELb0ELb1ELb1ELb1ELb0ELb0ELb1ELb1ELb1ELb0ELb0EEENS1_21CollectiveEpilogueFwdINS6_IJSA_SC_SB_EEES9_NS_10bfloat16_tESG_Li384ELb1ELb1ELb0ELb1EEENS1_36VarlenDynamicPersistentTileSchedulerILi192ELi128ELi384ELi128ELb0ELb1ELb1ELb1ELb1ELb1EEEEEEEEEvNT_6ParamsE,@function
        .size           _ZN7cutlass13device_kernelIN5flash11enable_sm90INS1_16FlashAttnFwdSm90INS1_25CollectiveMainloopFwdSm90ILi2EN4cute5tupleIJNS5_1CILi1EEES8_S8_EEENS6_IJNS7_ILi192EEENS7_ILi128EEENS7_ILi96EEEEEELi96ENS_12float_e4m3_tEfNS_4arch4Sm90ELb1ELb0ELb1ELb1ELb1ELb0ELb0ELb1ELb1ELb1ELb0ELb0EEENS1_21CollectiveEpilogueFwdINS6_IJSA_SC_SB_EEES9_NS_10bfloat16_tESG_Li384ELb1ELb1ELb0ELb1EEENS1_36VarlenDynamicPersistentTileSchedulerILi192ELi128ELi384ELi128ELb0ELb1ELb1ELb1ELb1ELb1EEEEEEEEEvNT_6ParamsE,(.L_x_2585 - _ZN7cutlass13device_kernelIN5flash11enable_sm90INS1_16FlashAttnFwdSm90INS1_25CollectiveMainloopFwdSm90ILi2EN4cute5tupleIJNS5_1CILi1EEES8_S8_EEENS6_IJNS7_ILi192EEENS7_ILi128EEENS7_ILi96EEEEEELi96ENS_12float_e4m3_tEfNS_4arch4Sm90ELb1ELb0ELb1ELb1ELb1ELb0ELb0ELb1ELb1ELb1ELb0ELb0EEENS1_21CollectiveEpilogueFwdINS6_IJSA_SC_SB_EEES9_NS_10bfloat16_tESG_Li384ELb1ELb1ELb0ELb1EEENS1_36VarlenDynamicPersistentTileSchedulerILi192ELi128ELi384ELi128ELb0ELb1ELb1ELb1ELb1ELb1EEEEEEEEEvNT_6ParamsE)
        .other          _ZN7cutlass13device_kernelIN5flash11enable_sm90INS1_16FlashAttnFwdSm90INS1_25CollectiveMainloopFwdSm90ILi2EN4cute5tupleIJNS5_1CILi1EEES8_S8_EEENS6_IJNS7_ILi192EEENS7_ILi128EEENS7_ILi96EEEEEELi96ENS_12float_e4m3_tEfNS_4arch4Sm90ELb1ELb0ELb1ELb1ELb1ELb0ELb0ELb1ELb1ELb1ELb0ELb0EEENS1_21CollectiveEpilogueFwdINS6_IJSA_SC_SB_EEES9_NS_10bfloat16_tESG_Li384ELb1ELb1ELb0ELb1EEENS1_36VarlenDynamicPersistentTileSchedulerILi192ELi128ELi384ELi128ELb0ELb1ELb1ELb1ELb1ELb1EEEEEEEEEvNT_6ParamsE,@"STO_CUDA_ENTRY STV_DEFAULT"
_ZN7cutlass13device_kernelIN5flash11enable_sm90INS1_16FlashAttnFwdSm90INS1_25CollectiveMainloopFwdSm90ILi2EN4cute5tupleIJNS5_1CILi1EEES8_S8_EEENS6_IJNS7_ILi192EEENS7_ILi128EEENS7_ILi96EEEEEELi96ENS_12float_e4m3_tEfNS_4arch4Sm90ELb1ELb0ELb1ELb1ELb1ELb0ELb0ELb1ELb1ELb1ELb0ELb0EEENS1_21CollectiveEpilogueFwdINS6_IJSA_SC_SB_EEES9_NS_10bfloat16_tESG_Li384ELb1ELb1ELb0ELb1EEENS1_36VarlenDynamicPersistentTileSchedulerILi192ELi128ELi384ELi128ELb0ELb1ELb1ELb1ELb1ELb1EEEEEEEEEvNT_6ParamsE:
        /* <DEDUP_REMOVED lines=45> */
.L_x_1954:
        /* <DEDUP_REMOVED lines=22> */
.L_x_1955:
        /* <DEDUP_REMOVED lines=18> */
.L_x_1956:
        /* <DEDUP_REMOVED lines=22> */
.L_x_1957:
        /* <DEDUP_REMOVED lines=24> */
.L_x_1958:
        /* <DEDUP_REMOVED lines=8> */
.L_x_1960:
        /* <DEDUP_REMOVED lines=68> */
.L_x_2012:
[----:B01-34-:R-:W0:Y:S01]  /*0cf0*/  LDC.64 R2, c[0x0][0xc88] ;  /* 0x00032200ff027b82 */ /* 0x01be220000000a00 */
[----:B------:R-:W-:Y:S01]  /*0d00*/  ULDC.64 UR6, c[0x0][0xa28] ;  /* 0x00028a0000067ab9 */ /* 0x000fe20000000a00 */
[----:B------:R-:W-:Y:S01]  /*0d10*/  ULDC.64 UR8, c[0x0][0xa18] ;  /* 0x0002860000087ab9 */ /* 0x000fe20000000a00 */
[----:B------:R-:W-:Y:S01]  /*0d20*/  ULDC UR4, c[0x0][0x424] ;  /* 0x0001090000047ab9 */ /* 0x000fe20000000800 */
[----:B0-----:R-:W-:-:S06]  /*0d30*/  IMAD.WIDE R2, R43, 0x4, R2 ;  /* 0x000000042b027825 */ /* 0x001fcc00078e0202 */
[----:B--2---:R-:W2:Y:S01]  /*0d40*/  LDG.E R2, desc[UR52][R2.64] ;  /* 0x0000003402027981 */ /* 0x004ea2000c1e1900 */
        /* <DEDUP_REMOVED lines=8> */
[----:B------:R-:W-:-:S04]  /*0dd0*/  @UP0 ULEA UR6, UP2, UR41, UR6, 0x2 ;  /* 0x0000000629060291 */ /* 0x000fc8000f84103f */
[----:B------:R-:W-:Y:S02]  /*0de0*/  @UP0 ULEA.HI.X UR7, UR41, UR7, UR42, 0x2, UP2 ;  /* 0x0000000729070291 */ /* 0x000fe400090f142a */
[----:B------:R-:W-:Y:S01]  /*0df0*/  @UP1 ULEA UR8, UP0, UR41, UR8, 0x2 ;  /* 0x0000000829081291 */ /* 0x000fe2000f80103f */
[----:B------:R-:W-:-:S03]  /*0e00*/  IMAD.U32 R2, RZ, RZ, UR6 ;  /* 0x00000006ff027e24 */ /* 0x000fc6000f8e00ff */
[----:B------:R-:W-:Y:S01]  /*0e10*/  @UP1 ULEA.HI.X UR9, UR41, UR9, UR42, 0x2, UP0 ;  /* 0x0000000929091291 */ /* 0x000fe200080f142a */
[----:B------:R-:W-:Y:S01]  /*0e20*/  IMAD.U32 R3, RZ, RZ, UR7 ;  /* 0x00000007ff037e24 */ /* 0x000fe2000f8e00ff */
[----:B------:R-:W-:Y:S01]  /*0e30*/  ULDC.64 UR6, c[0x0][0x418] ;  /* 0x0001060000067ab9 */ /* 0x000fe20000000a00 */
[----:B------:R-:W-:-:S03]  /*0e40*/  IMAD.U32 R4, RZ, RZ, UR8 ;  /* 0x00000008ff047e24 */ /* 0x000fc6000f8e00ff */
[----:B------:R-:W-:Y:S01]  /*0e50*/  IMAD.U32 R5, RZ, RZ, UR9 ;  /* 0x00000009ff057e24 */ /* 0x000fe2000f8e00ff */
[----:B------:R-:W2:Y:S01]  /*0e60*/  @P0 LDG.E R2, desc[UR52][R2.64] ;  /* 0x0000003402020981 */ /* 0x000ea2000c1e1900 */
[----:B------:R-:W-:Y:S01]  /*0e70*/  UISETP.NE.U32.AND UP0, UPT, UR6, URZ, UPT ;  /* 0x0000003f0600728c */ /* 0x000fe2000bf05070 */
[----:B------:R-:W-:Y:S02]  /*0e80*/  ULDC.64 UR8, c[0x0][0xa20] ;  /* 0x0002880000087ab9 */ /* 0x000fe40000000a00 */
[----:B------:R-:W3:Y:S01]  /*0e90*/  @P2 LDG.E R4, desc[UR52][R4.64] ;  /* 0x0000003404042981 */ /* 0x000ee2000c1e1900 */
[----:B------:R-:W-:Y:S01]  /*0ea0*/  UISETP.NE.AND.EX UP0, UPT, UR7, URZ, UPT, UP0 ;  /* 0x0000003f0700728c */ /* 0x000fe2000bf05300 */
[----:B------:R-:W-:Y:S01]  /*0eb0*/  ISETP.NE.U32.AND P1, PT, RZ, UR8, PT ;  /* 0x00000008ff007c0c */ /* 0x000fe2000bf25070 */
[----:B------:R-:W-:Y:S01]  /*0ec0*/  ULDC UR6, c[0x0][0x2f0] ;  /* 0x0000bc0000067ab9 */ /* 0x000fe20000000800 */
[----:B------:R-:W-:Y:S01]  /*0ed0*/  UMOV UR48, URZ ;  /* 0x0000003f00307c82 */ /* 0x000fe20008000000 */
[----:B------:R-:W-:Y:S01]  /*0ee0*/  USEL UR4, UR4, 0x1, UP0 ;  /* 0x0000000104047887 */ /* 0x000fe20008000000 */
[----:B------:R-:W-:-:S03]  /*0ef0*/  ISETP.NE.AND.EX P1, PT, RZ, UR9, PT, P1 ;  /* 0x00000009ff007c0c */ /* 0x000fc6000bf25310 */
[----:B------:R-:W-:Y:S01]  /*0f00*/  UIMAD UR4, UR4, UR6, URZ ;  /* 0x00000006040472a4 */ /* 0x000fe2000f8e023f */
        /* <DEDUP_REMOVED lines=17> */
.L_x_1961:
[----:B------:R-:W-:Y:S01]  /*1020*/  UMOV UR43, UR47 ;  /* 0x0000002f002b7c82 */ /* 0x000fe20008000000 */
[----:B------:R-:W-:Y:S05]  /*1030*/  @!P1 BRA `(.L_x_1962) ;  /* 0x00000000001c9947 */ /* 0x000fea0003800000 */
[----:B------:R-:W-:-:S04]  /*1040*/  ULEA UR4, UP0, UR41, UR8, 0x2 ;  /* 0x0000000829047291 */ /* 0x000fc8000f80103f */
[----:B------:R-:W-:Y:S02]  /*1050*/  ULEA.HI.X UR6, UR41, UR9, UR42, 0x2, UP0 ;  /* 0x0000000929067291 */ /* 0x000fe400080f142a */
[----:B------:R-:W-:-:S04]  /*1060*/  IMAD.U32 R2, RZ, RZ, UR4 ;  /* 0x00000004ff027e24 */ /* 0x000fc8000f8e00ff */
[----:B------:R-:W-:-:S05]  /*1070*/  IMAD.U32 R3, RZ, RZ, UR6 ;  /* 0x00000006ff037e24 */ /* 0x000fca000f8e00ff */
[----:B------:R-:W2:Y:S02]  /*1080*/  LDG.E R2, desc[UR52][R2.64] ;  /* 0x0000003402027981 */ /* 0x000ea4000c1e1900 */
[----:B--2---:R-:W-:Y:S01]  /*1090*/  R2UR UR4, R2 ;  /* 0x00000000020472ca */ /* 0x004fe200000e0000 */
[----:B------:R-:W-:-:S14]  /*10a0*/  BRA `(.L_x_1963) ;  /* 0x0000000000347947 */ /* 0x000fdc0003800000 */
.L_x_1962:
        /* <DEDUP_REMOVED lines=13> */
.L_x_1963:
[----:B------:R-:W-:Y:S01]  /*1180*/  UIADD3 UR48, -UR48, UR4, URZ ;  /* 0x0000000430307290 */ /* 0x000fe2000fffe13f */
[----:B------:R-:W-:Y:S01]  /*1190*/  PLOP3.LUT P0, PT, PT, PT, PT, 0x80, 0x0 ;  /* 0x000000000000781c */ /* 0x000fe20003f0f070 */
[----:B------:R-:W-:Y:S01]  /*11a0*/  UIMAD UR44, UR5, 0xc0, URZ ;  /* 0x000000c0052c78a4 */ /* 0x000fe2000f8e023f */
[----:B------:R-:W-:Y:S01]  /*11b0*/  IMAD.MOV.U32 R2, RZ, RZ, RZ ;  /* 0x000000ffff027224 */ /* 0x000fe200078e00ff */
[----:B------:R-:W-:Y:S01]  /*11c0*/  ULDC UR4, c[0x0][0x448] ;  /* 0x0001120000047ab9 */ /* 0x000fe20000000800 */
[----:B------:R-:W-:Y:S01]  /*11d0*/  UIADD3 UR7, UR48, 0x80, -UR49 ;  /* 0x0000008030077890 */ /* 0x000fe2000fffe831 */
[----:B------:R-:W-:Y:S01]  /*11e0*/  IMAD.MOV.U32 R0, RZ, RZ, RZ ;  /* 0x000000ffff007224 */ /* 0x000fe200078e00ff */
[----:B------:R-:W-:Y:S01]  /*11f0*/  UISETP.NE.AND UP0, UPT, UR4, 0x1, UPT ;  /* 0x000000010400788c */ /* 0x000fe2000bf05270 */
[----:B------:R-:W-:Y:S01]  /*1200*/  CS2R R134, SRZ ;  /* 0x0000000000867805 */ /* 0x000fe2000001ff00 */
[----:B------:R-:W-:Y:S01]  /*1210*/  UIADD3 UR6, UR44, 0xbf, URZ ;  /* 0x000000bf2c067890 */ /* 0x000fe2000fffe03f */
[----:B------:R-:W-:Y:S01]  /*1220*/  CS2R R6, SRZ ;  /* 0x0000000000067805 */ /* 0x000fe2000001ff00 */
[----:B------:R-:W-:Y:S01]  /*1230*/  UP2UR UR50, UPR, URZ, 0x1 ;  /* 0x000000013f327883 */ /* 0x000fe20008000000 */
[----:B------:R-:W-:-:S02]  /*1240*/  CS2R R132, SRZ ;  /* 0x0000000000847805 */ /* 0x000fc4000001ff00 */
[----:B------:R-:W-:Y:S02]  /*1250*/  MOV R8, RZ ;  /* 0x000000ff00087202 */ /* 0x000fe40000000f00 */
[----:B------:R-:W-:Y:S02]  /*1260*/  CS2R R10, SRZ ;  /* 0x00000000000a7805 */ /* 0x000fe4000001ff00 */
[----:B------:R-:W-:Y:S02]  /*1270*/  CS2R R126, SRZ ;  /* 0x00000000007e7805 */ /* 0x000fe4000001ff00 */
[----:B------:R-:W-:Y:S02]  /*1280*/  CS2R R124, SRZ ;  /* 0x00000000007c7805 */ /* 0x000fe4000001ff00 */
[----:B------:R-:W-:Y:S01]  /*1290*/  CS2R R12, SRZ ;  /* 0x00000000000c7805 */ /* 0x000fe2000001ff00 */
[----:B------:R-:W-:Y:S01]  /*12a0*/  @UP0 ULDC UR4, c[0x0][0x44c] ;  /* 0x0001130000040ab9 */ /* 0x000fe20000000800 */
[----:B------:R-:W-:Y:S01]  /*12b0*/  @UP0 ULDC UR8, c[0x0][0x450] ;  /* 0x0001140000080ab9 */ /* 0x000fe20000000800 */
[----:B------:R-:W-:Y:S01]  /*12c0*/  UIMAD.WIDE.U32 UR4, UR6, UR4, URZ ;  /* 0x00000004060472a5 */ /* 0x000fe2000f8e003f */
[----:B------:R-:W-:Y:S01]  /*12d0*/  CS2R R14, SRZ ;  /* 0x00000000000e7805 */ /* 0x000fe2000001ff00 */
[----:B------:R-:W-:Y:S01]  /*12e0*/  UIADD3 UR4, UR48, 0x7f, URZ ;  /* 0x0000007f30047890 */ /* 0x000fe2000fffe03f */
[----:B------:R-:W-:Y:S01]  /*12f0*/  CS2R R118, SRZ ;  /* 0x0000000000767805 */ /* 0x000fe2000001ff00 */
[----:B------:R-:W-:Y:S01]  /*1300*/  @UP0 USHF.R.U32.HI UR6, URZ, UR8, UR5 ;  /* 0x000000083f060299 */ /* 0x000fe20008011605 */
[----:B------:R-:W-:Y:S01]  /*1310*/  CS2R R116, SRZ ;  /* 0x0000000000747805 */ /* 0x000fe2000001ff00 */
[----:B------:R-:W-:Y:S01]  /*1320*/  USHF.R.S32.HI UR5, URZ, 0x1f, UR4 ;  /* 0x0000001f3f057899 */ /* 0x000fe20008011404 */
[----:B------:R-:W-:Y:S01]  /*1330*/  CS2R R20, SRZ ;  /* 0x0000000000147805 */ /* 0x000fe2000001ff00 */
[----:B------:R-:W-:Y:S01]  /*1340*/  UIADD3 UR6, UR7, UR6, URZ ;  /* 0x0000000607067290 */ /* 0x000fe2000fffe03f */
[----:B------:R-:W-:Y:S01]  /*1350*/  CS2R R24, SRZ ;  /* 0x0000000000187805 */ /* 0x000fe2000001ff00 */
[----:B------:R-:W-:Y:S01]  /*1360*/  ULEA.HI UR5, UR5, UR4, URZ, 0x7 ;  /* 0x0000000405057291 */ /* 0x000fe2000f8f383f */
[----:B------:R-:W-:Y:S01]  /*1370*/  CS2R R110, SRZ ;  /* 0x00000000006e7805 */ /* 0x000fe2000001ff00 */
[----:B------:R-:W-:Y:S01]  /*1380*/  USHF.R.S32.HI UR7, URZ, 0x1f, UR6 ;  /* 0x0000001f3f077899 */ /* 0x000fe20008011406 */
[----:B------:R-:W-:Y:S01]  /*1390*/  CS2R R108, SRZ ;  /* 0x00000000006c7805 */ /* 0x000fe2000001ff00 */
[----:B------:R-:W-:Y:S01]  /*13a0*/  USHF.R.S32.HI UR5, URZ, 0x7, UR5 ;  /* 0x000000073f057899 */ /* 0x000fe20008011405 */
[----:B------:R-:W-:Y:S01]  /*13b0*/  CS2R R26, SRZ ;  /* 0x00000000001a7805 */ /* 0x000fe2000001ff00 */
[----:B------:R-:W-:Y:S01]  /*13c0*/  ULEA.HI UR7, UR7, UR6, URZ, 0x7 ;  /* 0x0000000607077291 */ /* 0x000fe2000f8f383f */
[----:B------:R-:W-:-:S02]  /*13d0*/  CS2R R28, SRZ ;  /* 0x00000000001c7805 */ /* 0x000fc4000001ff00 */
[----:B------:R-:W-:Y:S02]  /*13e0*/  CS2R R102, SRZ ;  /* 0x0000000000667805 */ /* 0x000fe4000001ff00 */
[----:B------:R-:W-:Y:S01]  /*13f0*/  CS2R R100, SRZ ;  /* 0x0000000000647805 */ /* 0x000fe2000001ff00 */
[----:B------:R-:W-:Y:S01]  /*1400*/  USHF.R.S32.HI UR7, URZ, 0x7, UR7 ;  /* 0x000000073f077899 */ /* 0x000fe20008011407 */
[----:B------:R-:W-:Y:S02]  /*1410*/  CS2R R30, SRZ ;  /* 0x00000000001e7805 */ /* 0x000fe4000001ff00 */
[----:B------:R-:W-:Y:S02]  /*1420*/  CS2R R32, SRZ ;  /* 0x0000000000207805 */ /* 0x000fe4000001ff00 */
[----:B------:R-:W-:Y:S01]  /*1430*/  CS2R R94, SRZ ;  /* 0x00000000005e7805 */ /* 0x000fe2000001ff00 */
[----:B------:R-:W-:Y:S01]  /*1440*/  UISETP.LT.AND UP0, UPT, UR5, UR7, UPT ;  /* 0x000000070500728c */ /* 0x000fe2000bf01270 */
[----:B------:R-:W-:-:S02]  /*1450*/  CS2R R92, SRZ ;  /* 0x00000000005c7805 */ /* 0x000fc4000001ff00 */
[----:B------:R-:W-:Y:S01]  /*1460*/  CS2R R34, SRZ ;  /* 0x0000000000227805 */ /* 0x000fe2000001ff00 */
[----:B------:R-:W-:Y:S01]  /*1470*/  IMAD.MOV.U32 R37, RZ, RZ, RZ ;  /* 0x000000ffff257224 */ /* 0x000fe200078e00ff */
[----:B------:R-:W-:-:S04]  /*1480*/  USEL UR51, UR5, UR7, UP0 ;  /* 0x0000000705337287 */ /* 0x000fc80008000000 */
[----:B------:R-:W-:-:S06]  /*1490*/  UISETP.GE.AND UP0, UPT, UR51, 0x1, UPT ;  /* 0x000000013300788c */ /* 0x000fcc000bf06270 */
[----:B------:R-:W-:-:S13]  /*14a0*/  PLOP3.LUT P1, PT, PT, PT, UP0, 0x80, 0x0 ;  /* 0x000000000000781c */ /* 0x000fda0003f2f008 */
[----:B------:R-:W-:Y:S05]  /*14b0*/  @!P1 BRA `(.L_x_1964) ;  /* 0x00000088005c9947 */ /* 0x000fea0003800000 */
        /* <DEDUP_REMOVED lines=31> */
.L_x_1965:
        /* <DEDUP_REMOVED lines=54> */
.L_x_2114:
[----:B------:R-:W-:Y:S05]  /*1a10*/  @!P0 BRA `(.L_x_1967) ;  /* 0x0000000000048947 */ /* 0x000fea0003800000 */
[----:B------:R-:W-:Y:S01]  /*1a20*/  BPT.TRAP 0x1 ;  /* 0x000000040000795c */ /* 0x000fe20000300000 */
.L_x_1967:
[----:B------:R-:W-:Y:S02]  /*1a30*/  IMAD.U32 R2, RZ, RZ, UR38 ;  /* 0x00000026ff027e24 */ /* 0x000fe4000f8e00ff */
[----:B0-----:R-:W-:-:S03]  /*1a40*/  IMAD.U32 R3, RZ, RZ, UR37 ;  /* 0x00000025ff037e24 */ /* 0x001fc6000f8e00ff */
[----:B------:R-:W-:Y:S02]  /*1a50*/  LEA R2, R2, UR46, 0x3 ;  /* 0x0000002e02027c11 */ /* 0x000fe4000f8e18ff */
[----:B------:R-:W-:-:S04]  /*1a60*/  SHF.L.U32 R3, R3, 0x1f, RZ ;  /* 0x0000001f03037819 */ /* 0x000fc800000006ff */
[----:B------:R0:W1:Y:S01]  /*1a70*/  SYNCS.PHASECHK.TRANS64.TRYWAIT P1, [R2+URZ+0x19c30], R3 ;  /* 0x019c3003020075a7 */ /* 0x000062000802017f */
[----:B------:R-:W-:Y:S05]  /*1a80*/  @!P0 BRA `(.L_x_1968) ;  /* 0x0000000000048947 */ /* 0x000fea0003800000 */
[----:B------:R-:W-:Y:S01]  /*1a90*/  BPT.TRAP 0x1 ;  /* 0x000000040000795c */ /* 0x000fe20000300000 */
.L_x_1968:
[----:B-1----:R-:W-:Y:S05]  /*1aa0*/  @P1 BRA `(.L_x_1969) ;  /* 0x0000000000081947 */ /* 0x002fea0003800000 */
[----:B------:R-:W1:Y:S02]  /*1ab0*/  SYNCS.PHASECHK.TRANS64.TRYWAIT P1, [R2+URZ+0x19c30], R3 ;  /* 0x019c3003020075a7 */ /* 0x000e64000802017f */
[----:B-1----:R-:W-:Y:S05]  /*1ac0*/  @!P1 BRA `(.L_x_1970) ;  /* 0x00000100000c9947 */ /* 0x002fea0003800000 */
.L_x_1969:
        /* <DEDUP_REMOVED lines=28> */
.L_x_1971:
        /* <DEDUP_REMOVED lines=9> */
[----:B------:R2:W-:Y:S01]  /*1d20*/  MUFU.TANH R6, R46 ;  /* 0x0000002e00067308 */ /* 0x0005e20000002400 */
[C---:B------:R-:W-:Y:S01]  /*1d30*/  FMUL.FTZ R34, R0.reuse, R34 ;  /* 0x0000002200227220 */ /* 0x040fe20000410000 */
[----:B------:R-:W-:Y:S01]  /*1d40*/  @UP0 ULDC UR6, c[0x0][0x44c] ;  /* 0x0001130000060ab9 */ /* 0x000fe20000000800 */
[C---:B------:R-:W-:Y:S01]  /*1d50*/  FMUL.FTZ R35, R0.reuse, R35 ;  /* 0x0000002300237220 */ /* 0x040fe20000410000 */
[C---:B------:R-:W-:Y:S01]  /*1d60*/  FMUL.FTZ R38, R0.reuse, R38 ;  /* 0x0000002600267220 */ /* 0x040fe20000410000 */
[C---:B------:R-:W-:Y:S01]  /*1d70*/  FMUL.FTZ R39, R0.reuse, R39 ;  /* 0x0000002700277220 */ /* 0x040fe20000410000 */
[C---:B------:R-:W-:Y:S01]  /*1d80*/  FMUL.FTZ R42, R0.reuse, R42 ;  /* 0x0000002a002a7220 */ /* 0x040fe20000410000 */
[C---:B------:R-:W-:Y:S01]  /*1d90*/  FMUL.FTZ R43, R0.reuse, R43 ;  /* 0x0000002b002b7220 */ /* 0x040fe20000410000 */
[----:B------:R-:W3:Y:S01]  /*1da0*/  MUFU.TANH R101, R101 ;  /* 0x0000006500657308 */ /* 0x000ee20000002400 */
[----:B------:R-:W-:Y:S01]  /*1db0*/  FMUL.FTZ R47, R0, R47 ;  /* 0x0000002f002f7220 */ /* 0x000fe20000410000 */
[----:B01----:R-:W-:Y:S01]  /*1dc0*/  @P1 IMAD.HI.U32 R3, R12, UR6, RZ ;  /* 0x000000060c031c27 */ /* 0x003fe2000f8e00ff */
[----:B------:R-:W-:-:S03]  /*1dd0*/  @UP0 ULDC UR6, c[0x0][0x450] ;  /* 0x0001140000060ab9 */ /* 0x000fc60000000800 */
[C---:B------:R-:W-:Y:S01]  /*1de0*/  FMUL.FTZ R50, R0.reuse, R50 ;  /* 0x0000003200327220 */ /* 0x040fe20000410000 */
[C---:B------:R-:W-:Y:S01]  /*1df0*/  FMUL.FTZ R63, R0.reuse, R63 ;  /* 0x0000003f003f7220 */ /* 0x040fe20000410000 */
[C---:B------:R-:W-:Y:S01]  /*1e00*/  FMUL.FTZ R51, R0.reuse, R51 ;  /* 0x0000003300337220 */ /* 0x040fe20000410000 */
[----:B------:R-:W-:Y:S01]  /*1e10*/  @P2 SHF.R.U32.HI R12, RZ, UR6, R3 ;  /* 0x00000006ff0c2c19 */ /* 0x000fe20008011603 */
[----:B------:R-:W-:Y:S01]  /*1e20*/  UMOV UR6, 0xffffff80 ;  /* 0xffffff8000067882 */ /* 0x000fe20000000000 */
[----:B------:R-:W0:Y:S01]  /*1e30*/  MUFU.TANH R99, R99 ;  /* 0x0000006300637308 */ /* 0x000e220000002400 */
[----:B------:R-:W-:Y:S01]  /*1e40*/  UIMAD UR6, UR51, UR6, 0x80 ;  /* 0x00000080330674a4 */ /* 0x000fe2000f8e0206 */
[C---:B------:R-:W-:Y:S01]  /*1e50*/  FMUL.FTZ R59, R0.reuse, R59 ;  /* 0x0000003b003b7220 */ /* 0x040fe20000410000 */
[----:B------:R-:W1:Y:S01]  /*1e60*/  SHFL.IDX PT, R8, R12, 0x1, 0x1c1f ;  /* 0x003c1f000c087f89 */ /* 0x000e6200000e0000 */
[C---:B------:R-:W-:Y:S01]  /*1e70*/  FMUL.FTZ R54, R0.reuse, R54 ;  /* 0x0000003600367220 */ /* 0x040fe20000410000 */
[----:B------:R-:W-:Y:S01]  /*1e80*/  UIADD3 UR7, UR6, 0x1, URZ ;  /* 0x0000000106077890 */ /* 0x000fe2000fffe03f */
[C---:B------:R-:W-:Y:S01]  /*1e90*/  FMUL.FTZ R20, R0.reuse, R29 ;  /* 0x0000001d00147220 */ /* 0x040fe20000410000 */
[----:B------:R-:W-:Y:S01]  /*1ea0*/  UIADD3 UR6, UR48, UR6, URZ ;  /* 0x0000000630067290 */ /* 0x000fe2000fffe03f */
[----:B------:R4:W5:Y:S01]  /*1eb0*/  MUFU.TANH R97, R30 ;  /* 0x0000001e00617308 */ /* 0x0009620000002400 */
[C---:B------:R-:W-:Y:S01]  /*1ec0*/  FMUL.FTZ R29, R0.reuse, R36 ;  /* 0x00000024001d7220 */ /* 0x040fe20000410000 */
[----:B------:R-:W-:Y:S01]  /*1ed0*/  FMUL.FTZ R36, R0, R49 ;  /* 0x0000003100247220 */ /* 0x000fe20000410000 */
[----:B------:R-:W-:-:S02]  /*1ee0*/  IMAD.U32 R3, RZ, RZ, UR7 ;  /* 0x00000007ff037e24 */ /* 0x000fc4000f8e00ff */
[C---:B------:R-:W-:Y:S01]  /*1ef0*/  FMUL.FTZ R55, R0.reuse, R55 ;  /* 0x0000003700377220 */ /* 0x040fe20000410000 */
[----:B------:R-:W-:Y:S02]  /*1f00*/  IMAD.U32 R13, RZ, RZ, UR6 ;  /* 0x00000006ff0d7e24 */ /* 0x000fe4000f8e00ff */
[----:B------:R-:W-:Y:S01]  /*1f10*/  FMUL.FTZ R58, R0, R58 ;  /* 0x0000003a003a7220 */ /* 0x000fe20000410000 */
[----:B--2---:R-:W-:Y:S01]  /*1f20*/  IMAD R46, R16, -0x2, R3 ;  /* 0xfffffffe102e7824 */ /* 0x004fe200078e0203 */
[----:B------:R2:W5:Y:S01]  /*1f30*/  MUFU.TANH R95, R31 ;  /* 0x0000001f005f7308 */ /* 0x0005620000002400 */
[----:B------:R-:W-:Y:S02]  /*1f40*/  IMAD.U32 R3, RZ, RZ, UR49 ;  /* 0x00000031ff037e24 */ /* 0x000fe4000f8e00ff */
[----:B----4-:R-:W-:Y:S01]  /*1f50*/  FMUL.FTZ R30, R0, R37 ;  /* 0x00000025001e7220 */ /* 0x010fe20000410000 */
[----:B------:R-:W-:Y:S02]  /*1f60*/  IMAD R13, R16, -0x2, R13 ;  /* 0xfffffffe100d7824 */ /* 0x000fe400078e020d */
[C---:B------:R-:W-:Y:S01]  /*1f70*/  FMUL.FTZ R62, R0.reuse, R62 ;  /* 0x0000003e003e7220 */ /* 0x040fe20000410000 */
[C---:B------:R-:W-:Y:S01]  /*1f80*/  FMUL.FTZ R66, R0.reuse, R66 ;  /* 0x0000004200427220 */ /* 0x040fe20000410000 */
[----:B------:R-:W-:Y:S01]  /*1f90*/  IADD3 R46, -R3, UR48, R46 ;  /* 0x00000030032e7c10 */ /* 0x000fe2000fffe12e */
[C---:B------:R-:W-:Y:S01]  /*1fa0*/  FMUL.FTZ R3, R0.reuse, R67 ;  /* 0x0000004300037220 */ /* 0x040fe20000410000 */
[----:B------:R4:W5:Y:S01]  /*1fb0*/  MUFU.TANH R93, R34 ;  /* 0x00000022005d7308 */ /* 0x0009620000002400 */
[C---:B--2---:R-:W-:Y:S01]  /*1fc0*/  FMUL.FTZ R31, R0.reuse, R41 ;  /* 0x00000029001f7220 */ /* 0x044fe20000410000 */
[----:B------:R-:W-:Y:S01]  /*1fd0*/  FMUL.FTZ R70, R0, R70 ;  /* 0x0000004600467220 */ /* 0x000fe20000410000 */
[----:B-1----:R-:W-:Y:S01]  /*1fe0*/  VIADDMNMX R8, R8, R46, R13, PT ;  /* 0x0000002e08087246 */ /* 0x002fe2000380010d */
[C---:B------:R-:W-:Y:S01]  /*1ff0*/  FMUL.FTZ R15, R0.reuse, R25 ;  /* 0x00000019000f7220 */ /* 0x040fe20000410000 */
[C---:B------:R-:W-:Y:S01]  /*2000*/  FMUL.FTZ R71, R0.reuse, R71 ;  /* 0x0000004700477220 */ /* 0x040fe20000410000 */
[----:B------:R-:W-:Y:S01]  /*2010*/  FMUL.FTZ R74, R0, R74 ;  /* 0x0000004a004a7220 */ /* 0x000fe20000410000 */
[C---:B------:R-:W-:Y:S01]  /*2020*/  ISETP.GT.AND P1, PT, R8.reuse, RZ, PT ;  /* 0x000000ff0800720c */ /* 0x040fe20003f24270 */
[----:B------:R-:W1:Y:S01]  /*2030*/  MUFU.TANH R91, R35 ;  /* 0x00000023005b7308 */ /* 0x000e620000002400 */
[----:B------:R-:W-:Y:S01]  /*2040*/  ISETP.GT.AND P2, PT, R8, 0x1, PT ;  /* 0x000000010800780c */ /* 0x000fe20003f44270 */
[----:B----4-:R-:W-:Y:S01]  /*2050*/  FMUL.FTZ R34, R0, R45 ;  /* 0x0000002d00227220 */ /* 0x010fe20000410000 */
[----:B------:R-:W-:Y:S01]  /*2060*/  ISETP.GT.AND P3, PT, R8, 0x8, PT ;  /* 0x000000080800780c */ /* 0x000fe20003f64270 */
[C---:B------:R-:W-:Y:S01]  /*2070*/  FMUL.FTZ R75, R0.reuse, R75 ;  /* 0x0000004b004b7220 */ /* 0x040fe20000410000 */
[----:B---3--:R-:W-:Y:S01]  /*2080*/  FSEL R101, R101, -INF , P1 ;  /* 0xff80000065657808 */ /* 0x008fe20000800000 */
[----:B------:R-:W-:Y:S01]  /*2090*/  FMUL.FTZ R78, R0, R78 ;  /* 0x0000004e004e7220 */ /* 0x000fe20000410000 */
[----:B0-----:R-:W-:Y:S01]  /*20a0*/  FSEL R99, R99, -INF , P2 ;  /* 0xff80000063637808 */ /* 0x001fe20001000000 */
[----:B------:R0:W2:Y:S01]  /*20b0*/  MUFU.TANH R89, R38 ;  /* 0x0000002600597308 */ /* 0x0000a20000002400 */
[----:B------:R-:W-:Y:S01]  /*20c0*/  ISETP.GT.AND P1, PT, R8, 0x9, PT ;  /* 0x000000090800780c */ /* 0x000fe20003f24270 */
[C---:B------:R-:W-:Y:S01]  /*20d0*/  FMUL.FTZ R79, R0.reuse, R79 ;  /* 0x0000004f004f7220 */ /* 0x040fe20000410000 */
[----:B-----5:R-:W-:Y:S01]  /*20e0*/  FSEL R97, R97, -INF , P3 ;  /* 0xff80000061617808 */ /* 0x020fe20001800000 */
[C---:B------:R-:W-:Y:S01]  /*20f0*/  FMUL.FTZ R82, R0.reuse, R82 ;  /* 0x0000005200527220 */ /* 0x040fe20000410000 */
[----:B------:R-:W-:Y:S01]  /*2100*/  FMNMX.FTZ R4, R101, R99, !PT ;  /* 0x0000006365047209 */ /* 0x000fe20007810000 */
[----:B------:R-:W-:Y:S01]  /*2110*/  FMUL.FTZ R83, R0, R83 ;  /* 0x0000005300537220 */ /* 0x000fe20000410000 */
[----:B------:R-:W-:Y:S01]  /*2120*/  ISETP.GT.AND P2, PT, R8, 0x10, PT ;  /* 0x000000100800780c */ /* 0x000fe20003f44270 */
[----:B------:R-:W3:Y:S01]  /*2130*/  MUFU.TANH R39, R39 ;  /* 0x0000002700277308 */ /* 0x000ee20000002400 */
[----:B------:R-:W-:Y:S01]  /*2140*/  FSEL R95, R95, -INF , P1 ;  /* 0xff8000005f5f7808 */ /* 0x000fe20000800000 */
[C---:B0-----:R-:W-:Y:S01]  /*2150*/  FMUL.FTZ R38, R0.reuse, R53 ;  /* 0x0000003500267220 */ /* 0x041fe20000410000 */
[----:B------:R-:W-:Y:S01]  /*2160*/  FMNMX.FTZ R4, R97, R4, !PT ;  /* 0x0000000461047209 */ /* 0x000fe20007810000 */
[----:B------:R-:W-:Y:S01]  /*2170*/  FMUL.FTZ R86, R0, R86 ;  /* 0x0000005600567220 */ /* 0x000fe20000410000 */
[----:B------:R-:W-:Y:S01]  /*2180*/  ISETP.GT.AND P1, PT, R8, 0x11, PT ;  /* 0x000000110800780c */ /* 0x000fe20003f24270 */
[C---:B------:R-:W-:Y:S01]  /*2190*/  FMUL.FTZ R87, R0.reuse, R87 ;  /* 0x0000005700577220 */ /* 0x040fe20000410000 */
[----:B------:R-:W-:Y:S01]  /*21a0*/  FSEL R93, R93, -INF , P2 ;  /* 0xff8000005d5d7808 */ /* 0x000fe20001000000 */
[----:B------:R0:W4:Y:S01]  /*21b0*/  MUFU.TANH R5, R42 ;  /* 0x0000002a00057308 */ /* 0x0001220000002400 */
[----:B------:R-:W-:Y:S01]  /*21c0*/  FMNMX.FTZ R4, R95, R4, !PT ;  /* 0x000000045f047209 */ /* 0x000fe20007810000 */
[----:B------:R-:W-:Y:S01]  /*21d0*/  FMUL.FTZ R14, R0, R24 ;  /* 0x00000018000e7220 */ /* 0x000fe20000410000 */
[----:B------:R-:W-:Y:S01]  /*21e0*/  ISETP.GT.AND P2, PT, R8, 0x18, PT ;  /* 0x000000180800780c */ /* 0x000fe20003f44270 */
[C---:B------:R-:W-:Y:S01]  /*21f0*/  FMUL.FTZ R24, R0.reuse, R28 ;  /* 0x0000001c00187220 */ /* 0x040fe20000410000 */
[----:B-1----:R-:W-:Y:S01]  /*2200*/  FSEL R91, R91, -INF , P1 ;  /* 0xff8000005b5b7808 */ /* 0x002fe20000800000 */
[----:B------:R-:W-:Y:S01]  /*2210*/  FMUL.FTZ R28, R0, R33 ;  /* 0x00000021001c7220 */ /* 0x000fe20000410000 */
[----:B------:R-:W-:Y:S01]  /*2220*/  FMNMX.FTZ R4, R93, R4, !PT ;  /* 0x000000045d047209 */ /* 0x000fe20007810000 */
[----:B------:R-:W-:Y:S01]  /*2230*/  MUFU.TANH R43, R43 ;  /* 0x0000002b002b7308 */ /* 0x000fe20000002400 */
[----:B------:R-:W-:Y:S01]  /*2240*/  ISETP.GT.AND P1, PT, R8, 0x19, PT ;  /* 0x000000190800780c */ /* 0x000fe20003f24270 */
[C---:B0-----:R-:W-:Y:S01]  /*2250*/  FMUL.FTZ R42, R0.reuse, R57 ;  /* 0x00000039002a7220 */ /* 0x041fe20000410000 */
[----:B--2---:R-:W-:Y:S01]  /*2260*/  FSEL R89, R89, -INF , P2 ;  /* 0xff80000059597808 */ /* 0x004fe20001000000 */
[C---:B------:R-:W-:Y:S01]  /*2270*/  FMUL.FTZ R33, R0.reuse, R44 ;  /* 0x0000002c00217220 */ /* 0x040fe20000410000 */
[----:B------:R-:W-:Y:S01]  /*2280*/  FMNMX.FTZ R4, R91, R4, !PT ;  /* 0x000000045b047209 */ /* 0x000fe20007810000 */
[----:B------:R-:W-:Y:S01]  /*2290*/  FMUL.FTZ R44, R0, R56 ;  /* 0x00000038002c7220 */ /* 0x000fe20000410000 */
[----:B------:R-:W-:Y:S01]  /*22a0*/  ISETP.GT.AND P2, PT, R8, 0x20, PT ;  /* 0x000000200800780c */ /* 0x000fe20003f44270 */
[----:B------:R-:W-:Y:S01]  /*22b0*/  MUFU.TANH R47, R47 ;  /* 0x0000002f002f7308 */ /* 0x000fe20000002400 */
[----:B---3--:R-:W-:Y:S01]  /*22c0*/  FSEL R67, R39, -INF , P1 ;  /* 0xff80000027437808 */ /* 0x008fe20000800000 */
[----:B------:R-:W-:Y:S01]  /*22d0*/  FMUL.FTZ R56, R0, R61 ;  /* 0x0000003d00387220 */ /* 0x000fe20000410000 */
[----:B------:R-:W-:Y:S01]  /*22e0*/  FMNMX.FTZ R4, R89, R4, !PT ;  /* 0x0000000459047209 */ /* 0x000fe20007810000 */
[----:B------:R-:W-:Y:S01]  /*22f0*/  ULDC UR18, c[0x0][0x988] ;  /* 0x0002620000127ab9 */ /* 0x000fe20000000800 */
[----:B------:R-:W-:Y:S01]  /*2300*/  ISETP.GT.AND P1, PT, R8, 0x21, PT ;  /* 0x000000210800780c */ /* 0x000fe20003f24270 */
[C---:B------:R-:W-:Y:S01]  /*2310*/  FMUL.FTZ R27, R0.reuse, R32 ;  /* 0x00000020001b7220 */ /* 0x040fe20000410000 */
[----:B------:R-:W-:Y:S01]  /*2320*/  FMNMX.FTZ R4, R67, R4, !PT ;  /* 0x0000000443047209 */ /* 0x000fe20007810000 */
[----:B------:R-:W0:Y:S01]  /*2330*/  MUFU.TANH R50, R50 ;  /* 0x0000003200327308 */ /* 0x000e220000002400 */
[C---:B------:R-:W-:Y:S01]  /*2340*/  FMUL.FTZ R35, R0.reuse, R48 ;  /* 0x0000003000237220 */ /* 0x040fe20000410000 */
[C---:B------:R-:W-:Y:S01]  /*2350*/  FMUL.FTZ R32, R0.reuse, R40 ;  /* 0x0000002800207220 */ /* 0x040fe20000410000 */
[----:B------:R-:W-:Y:S01]  /*2360*/  FMUL.FTZ R40, R0, R52 ;  /* 0x0000003400287220 */ /* 0x000fe20000410000 */
[----:B------:R-:W-:Y:S01]  /*2370*/  R2UR UR11, R2 ;  /* 0x00000000020b72ca */ /* 0x000fe200000e0000 */
[----:B------:R-:W-:Y:S01]  /*2380*/  @UP0 ULDC UR6, c[0x0][0x44c] ;  /* 0x0001130000060ab9 */ /* 0x000fe20000000800 */
[----:B------:R-:W-:Y:S01]  /*2390*/  @UP0 ULDC UR14, c[0x0][0x450] ;  /* 0x00011400000e0ab9 */ /* 0x000fe20000000800 */
[----:B------:R-:W-:Y:S01]  /*23a0*/  UIMAD.WIDE.U32 UR6, UR44, UR6, URZ ;  /* 0x000000062c0672a5 */ /* 0x000fe2000f8e003f */
[----:B------:R4:W-:Y:S01]  /*23b0*/  MUFU.TANH R37, R63 ;  /* 0x0000003f00257308 */ /* 0x0009e20000002400 */
[----:B------:R-:W-:Y:S01]  /*23c0*/  UMOV UR10, UR44 ;  /* 0x0000002c000a7c82 */ /* 0x000fe20008000000 */
[----:B------:R-:W-:Y:S01]  /*23d0*/  UIADD3 UR51, UR51, -0x2, URZ ;  /* 0xfffffffe33337890 */ /* 0x000fe2000fffe03f */
[----:B------:R-:W-:Y:S01]  /*23e0*/  CS2R R134, SRZ ;  /* 0x0000000000867805 */ /* 0x000fe2000001ff00 */
[----:B------:R-:W-:Y:S01]  /*23f0*/  @UP0 USHF.R.U32.HI UR10, URZ, UR14, UR7 ;  /* 0x0000000e3f0a0299 */ /* 0x000fe20008011607 */
[----:B------:R-:W-:-:S02]  /*2400*/  CS2R R132, SRZ ;  /* 0x0000000000847805 */ /* 0x000fc4000001ff00 */
[----:B------:R-:W-:Y:S02]  /*2410*/  CS2R R130, SRZ ;  /* 0x0000000000827805 */ /* 0x000fe4000001ff00 */
[----:B------:R-:W-:Y:S01]  /*2420*/  CS2R R128, SRZ ;  /* 0x0000000000807805 */ /* 0x000fe2000001ff00 */
[----:B------:R-:W1:Y:S01]  /*2430*/  MUFU.TANH R51, R51 ;  /* 0x0000003300337308 */ /* 0x000e620000002400 */
[----:B----4-:R-:W-:Y:S01]  /*2440*/  FSEL R63, R5, -INF , P2 ;  /* 0xff800000053f7808 */ /* 0x010fe20001000000 */
[----:B------:R-:W-:Y:S01]  /*2450*/  UIADD3 UR6, UR10, UR48, -UR49 ;  /* 0x000000300a067290 */ /* 0x000fe2000fffe831 */
[----:B------:R-:W-:Y:S02]  /*2460*/  ISETP.GT.AND P2, PT, R8, 0x28, PT ;  /* 0x000000280800780c */ /* 0x000fe40003f44270 */
[----:B------:R-:W-:Y:S02]  /*2470*/  CS2R R126, SRZ ;  /* 0x00000000007e7805 */ /* 0x000fe4000001ff00 */
[----:B------:R-:W-:Y:S01]  /*2480*/  FMNMX.FTZ R4, R63, R4, !PT ;  /* 0x000000043f047209 */ /* 0x000fe20007810000 */
[----:B------:R-:W-:Y:S01]  /*2490*/  USHF.R.S32.HI UR7, URZ, 0x1f, UR6 ;  /* 0x0000001f3f077899 */ /* 0x000fe20008011406 */
[----:B------:R-:W-:Y:S01]  /*24a0*/  FSEL R57, R6, -INF , P2 ;  /* 0xff80000006397808 */ /* 0x000fe20001000000 */
[----:B------:R2:W-:Y:S01]  /*24b0*/  MUFU.TANH R9, R59 ;  /* 0x0000003b00097308 */ /* 0x0005e20000002400 */
[----:B------:R-:W-:Y:S01]  /*24c0*/  ISETP.GT.AND P2, PT, R8, 0x30, PT ;  /* 0x000000300800780c */ /* 0x000fe20003f44270 */
[----:B------:R-:W-:Y:S01]  /*24d0*/  ULEA.HI UR7, UR7, UR6, URZ, 0x7 ;  /* 0x0000000607077291 */ /* 0x000fe2000f8f383f */
[----:B------:R-:W-:Y:S01]  /*24e0*/  CS2R R124, SRZ ;  /* 0x00000000007c7805 */ /* 0x000fe2000001ff00 */
[----:B------:R-:W-:Y:S01]  /*24f0*/  UIADD3 UR6, UR11, 0x19c40, URZ ;  /* 0x00019c400b067890 */ /* 0x000fe2000fffe03f */
[----:B0-----:R-:W-:Y:S01]  /*2500*/  FSEL R53, R50, -INF , P2 ;  /* 0xff80000032357808 */ /* 0x001fe20001000000 */
[----:B------:R-:W-:Y:S01]  /*2510*/  USHF.R.S32.HI UR7, URZ, 0x7, UR7 ;  /* 0x000000073f077899 */ /* 0x000fe20008011407 */
[C---:B------:R-:W-:Y:S01]  /*2520*/  ISETP.GT.AND P2, PT, R8.reuse, 0x38, PT ;  /* 0x000000380800780c */ /* 0x040fe20003f44270 */
[----:B------:R0:W3:Y:S01]  /*2530*/  MUFU.TANH R49, R54 ;  /* 0x0000003600317308 */ /* 0x0000e20000002400 */
[----:B--2---:R-:W-:Y:S01]  /*2540*/  FSEL R59, R43, -INF , P1 ;  /* 0xff8000002b3b7808 */ /* 0x004fe20000800000 */
[----:B------:R-:W-:Y:S01]  /*2550*/  UISETP.LT.AND UP0, UPT, URZ, UR7, UPT ;  /* 0x000000073f00728c */ /* 0x000fe2000bf01270 */
[----:B------:R-:W-:Y:S01]  /*2560*/  ISETP.GT.AND P1, PT, R8, 0x29, PT ;  /* 0x000000290800780c */ /* 0x000fe20003f24270 */
[----:B------:R-:W-:Y:S01]  /*2570*/  UPRMT UR6, UR45, 0x654, UR6 ;  /* 0x000006542d067896 */ /* 0x000fe20008000006 */
[----:B------:R-:W-:Y:S01]  /*2580*/  FMNMX.FTZ R4, R59, R4, !PT ;  /* 0x000000043b047209 */ /* 0x000fe20007810000 */
[----:B------:R-:W-:Y:S01]  /*2590*/  USEL UR17, URZ, UR7, !UP0 ;  /* 0x000000073f117287 */ /* 0x000fe2000c000000 */
[----:B------:R-:W-:Y:S01]  /*25a0*/  CS2R R122, SRZ ;  /* 0x00000000007a7805 */ /* 0x000fe2000001ff00 */
[----:B------:R2:W4:Y:S01]  /*25b0*/  MUFU.TANH R7, R55 ;  /* 0x0000003700077308 */ /* 0x0005220000002400 */
[----:B------:R-:W-:Y:S01]  /*25c0*/  FMNMX.FTZ R4, R57, R4, !PT ;  /* 0x0000000439047209 */ /* 0x000fe20007810000 */
[C---:B0-----:R-:W-:Y:S01]  /*25d0*/  FMUL.FTZ R54, R0.reuse, R60 ;  /* 0x0000003c00367220 */ /* 0x041fe20000410000 */
[C---:B------:R-:W-:Y:S01]  /*25e0*/  FMUL.FTZ R60, R0.reuse, R64 ;  /* 0x00000040003c7220 */ /* 0x040fe20000410000 */
[C---:B------:R-:W-:Y:S01]  /*25f0*/  FMUL.FTZ R64, R0.reuse, R68 ;  /* 0x0000004400407220 */ /* 0x040fe20000410000 */
[----:B------:R-:W-:Y:S01]  /*2600*/  FMUL.FTZ R68, R0, R77 ;  /* 0x0000004d00447220 */ /* 0x000fe20000410000 */
[----:B------:R-:W-:Y:S01]  /*2610*/  UISETP.GE.AND UP0, UPT, UR51, UR17, UPT ;  /* 0x000000113300728c */ /* 0x000fe2000bf06270 */
[----:B------:R-:W0:Y:S01]  /*2620*/  SHFL.IDX PT, R77, R12, RZ, 0x1c1f ;  /* 0x001c1fff0c4d7589 */ /* 0x000e2200000e0000 */
[----:B------:R5:W0:Y:S01]  /*2630*/  MUFU.TANH R45, R58 ;  /* 0x0000003a002d7308 */ /* 0x000a220000002400 */
[----:B--2---:R-:W-:Y:S01]  /*2640*/  FSEL R55, R47, -INF , P1 ;  /* 0xff8000002f377808 */ /* 0x004fe20000800000 */
[----:B------:R-:W-:Y:S01]  /*2650*/  SYNCS.ARRIVE.TRANS64.RED.A1T0 RZ, [UR6], RZ ;  /* 0x000000ffffff79a7 */ /* 0x000fe20008100406 */
[----:B------:R-:W-:-:S02]  /*2660*/  ISETP.GT.AND P1, PT, R8, 0x31, PT ;  /* 0x000000310800780c */ /* 0x000fc40003f24270 */
[----:B------:R-:W-:Y:S02]  /*2670*/  CS2R R120, SRZ ;  /* 0x0000000000787805 */ /* 0x000fe4000001ff00 */
[----:B------:R-:W-:Y:S02]  /*2680*/  FMNMX.FTZ R4, R55, R4, !PT ;  /* 0x0000000437047209 */ /* 0x000fe40007810000 */
[----:B------:R-:W-:Y:S02]  /*2690*/  CS2R R118, SRZ ;  /* 0x0000000000767805 */ /* 0x000fe4000001ff00 */
        /* <DEDUP_REMOVED lines=14> */
[----:B------:R-:W-:-:S02]  /*2780*/  FMNMX.FTZ R4, R49, R4, !PT ;  /* 0x0000000431047209 */ /* 0x000fc40007810000 */
[----:B------:R-:W-:Y:S02]  /*2790*/  CS2R R116, SRZ ;  /* 0x0000000000747805 */ /* 0x000fe4000001ff00 */
[----:B------:R-:W-:Y:S01]  /*27a0*/  ISETP.GT.AND P1, PT, R8, 0x41, PT ;  /* 0x000000410800780c */ /* 0x000fe20003f24270 */
[----:B------:R-:W1:Y:S01]  /*27b0*/  MUFU.TANH R3, R3 ;  /* 0x0000000300037308 */ /* 0x000e620000002400 */
[----:B0-----:R-:W-:Y:S02]  /*27c0*/  FSEL R45, R45, -INF , P2 ;  /* 0xff8000002d2d7808 */ /* 0x001fe40001000000 */
[----:B------:R-:W-:Y:S02]  /*27d0*/  CS2R R114, SRZ ;  /* 0x0000000000727805 */ /* 0x000fe4000001ff00 */
[----:B------:R-:W-:Y:S02]  /*27e0*/  FMNMX.FTZ R4, R47, R4, !PT ;  /* 0x000000042f047209 */ /* 0x000fe40007810000 */
[----:B------:R-:W-:-:S02]  /*27f0*/  CS2R R112, SRZ ;  /* 0x0000000000707805 */ /* 0x000fc4000001ff00 */
[C---:B------:R-:W-:Y:S02]  /*2800*/  ISETP.GT.AND P2, PT, R8.reuse, 0x48, PT ;  /* 0x000000480800780c */ /* 0x040fe40003f44270 */
[----:B------:R-:W-:Y:S02]  /*2810*/  CS2R R110, SRZ ;  /* 0x00000000006e7805 */ /* 0x000fe4000001ff00 */
[----:B------:R-:W-:Y:S01]  /*2820*/  FSEL R43, R9, -INF , P1 ;  /* 0xff800000092b7808 */ /* 0x000fe20000800000 */
[----:B------:R-:W0:Y:S01]  /*2830*/  MUFU.TANH R25, R70 ;  /* 0x0000004600197308 */ /* 0x000e220000002400 */
[----:B------:R-:W-:Y:S02]  /*2840*/  FMNMX.FTZ R4, R45, R4, !PT ;  /* 0x000000042d047209 */ /* 0x000fe40007810000 */
[----:B------:R-:W-:Y:S02]  /*2850*/  CS2R R108, SRZ ;  /* 0x00000000006c7805 */ /* 0x000fe4000001ff00 */
[----:B------:R-:W-:-:S02]  /*2860*/  ISETP.GT.AND P1, PT, R8, 0x49, PT ;  /* 0x000000490800780c */ /* 0x000fc40003f24270 */
[----:B------:R-:W-:Y:S02]  /*2870*/  CS2R R106, SRZ ;  /* 0x00000000006a7805 */ /* 0x000fe4000001ff00 */
[----:B--2---:R-:W-:Y:S02]  /*2880*/  FSEL R41, R41, -INF , P2 ;  /* 0xff80000029297808 */ /* 0x004fe40001000000 */
[----:B------:R-:W-:Y:S02]  /*2890*/  CS2R R104, SRZ ;  /* 0x0000000000687805 */ /* 0x000fe4000001ff00 */
[----:B------:R-:W-:Y:S01]  /*28a0*/  FMNMX.FTZ R4, R43, R4, !PT ;  /* 0x000000042b047209 */ /* 0x000fe20007810000 */
[----:B------:R2:W4:Y:S01]  /*28b0*/  MUFU.TANH R10, R71 ;  /* 0x00000047000a7308 */ /* 0x0005220000002400 */
[----:B------:R-:W-:Y:S02]  /*28c0*/  ISETP.GT.AND P2, PT, R8, 0x50, PT ;  /* 0x000000500800780c */ /* 0x000fe40003f44270 */
[----:B------:R-:W-:-:S02]  /*28d0*/  CS2R R102, SRZ ;  /* 0x0000000000667805 */ /* 0x000fc4000001ff00 */
[----:B------:R-:W-:Y:S02]  /*28e0*/  FSEL R37, R37, -INF , P1 ;  /* 0xff80000025257808 */ /* 0x000fe40000800000 */
[----:B------:R-:W-:Y:S02]  /*28f0*/  FMNMX.FTZ R4, R41, R4, !PT ;  /* 0x0000000429047209 */ /* 0x000fe40007810000 */
[----:B------:R-:W-:Y:S01]  /*2900*/  ISETP.GT.AND P1, PT, R8, 0x51, PT ;  /* 0x000000510800780c */ /* 0x000fe20003f24270 */
[----:B------:R5:W4:Y:S01]  /*2910*/  MUFU.TANH R11, R74 ;  /* 0x0000004a000b7308 */ /* 0x000b220000002400 */
[----:B---3--:R-:W-:Y:S01]  /*2920*/  FSEL R39, R66, -INF , P2 ;  /* 0xff80000042277808 */ /* 0x008fe20001000000 */
[C---:B------:R-:W-:Y:S01]  /*2930*/  FMUL.FTZ R66, R0.reuse, R72 ;  /* 0x0000004800427220 */ /* 0x040fe20000410000 */
[----:B------:R-:W-:Y:S01]  /*2940*/  FMNMX.FTZ R4, R37, R4, !PT ;  /* 0x0000000425047209 */ /* 0x000fe20007810000 */
[----:B--2---:R-:W-:Y:S01]  /*2950*/  FMUL.FTZ R71, R0, R80 ;  /* 0x0000005000477220 */ /* 0x004fe20000410000 */
[----:B------:R-:W-:Y:S01]  /*2960*/  ISETP.GT.AND P2, PT, R8, 0x58, PT ;  /* 0x000000580800780c */ /* 0x000fe20003f44270 */
[C---:B------:R-:W-:Y:S01]  /*2970*/  FMUL.FTZ R72, R0.reuse, R81 ;  /* 0x0000005100487220 */ /* 0x040fe20000410000 */
[----:B-1----:R-:W-:Y:S01]  /*2980*/  FSEL R21, R3, -INF , P1 ;  /* 0xff80000003157808 */ /* 0x002fe20000800000 */
[----:B------:R-:W1:Y:S01]  /*2990*/  MUFU.TANH R75, R75 ;  /* 0x0000004b004b7308 */ /* 0x000e620000002400 */
[----:B------:R-:W-:Y:S01]  /*29a0*/  FMNMX.FTZ R4, R39, R4, !PT ;  /* 0x0000000427047209 */ /* 0x000fe20007810000 */
[----:B-----5:R-:W-:Y:S01]  /*29b0*/  FMUL.FTZ R74, R0, R84 ;  /* 0x00000054004a7220 */ /* 0x020fe20000410000 */
[----:B------:R-:W-:-:S02]  /*29c0*/  ISETP.GT.AND P1, PT, R8, 0x59, PT ;  /* 0x000000590800780c */ /* 0x000fc40003f24270 */
[----:B0-----:R-:W-:Y:S02]  /*29d0*/  FSEL R25, R25, -INF , P2 ;  /* 0xff80000019197808 */ /* 0x001fe40001000000 */
[----:B------:R-:W-:Y:S01]  /*29e0*/  FMNMX.FTZ R4, R21, R4, !PT ;  /* 0x0000000415047209 */ /* 0x000fe20007810000 */
[----:B------:R-:W0:Y:S01]  /*29f0*/  MUFU.TANH R7, R78 ;  /* 0x0000004e00077308 */ /* 0x000e220000002400 */
[----:B------:R-:W-:Y:S02]  /*2a00*/  ISETP.GT.AND P2, PT, R8, 0x60, PT ;  /* 0x000000600800780c */ /* 0x000fe40003f44270 */
[----:B----4-:R-:W-:Y:S02]  /*2a10*/  FSEL R10, R10, -INF , P1 ;  /* 0xff8000000a0a7808 */ /* 0x010fe40000800000 */
[----:B------:R-:W-:Y:S02]  /*2a20*/  FMNMX.FTZ R3, R25, R4, !PT ;  /* 0x0000000419037209 */ /* 0x000fe40007810000 */
[----:B------:R-:W-:Y:S01]  /*2a30*/  ISETP.GT.AND P1, PT, R8, 0x61, PT ;  /* 0x000000610800780c */ /* 0x000fe20003f24270 */
[----:B------:R-:W2:Y:S01]  /*2a40*/  MUFU.TANH R79, R79 ;  /* 0x0000004f004f7308 */ /* 0x000ea20000002400 */
[----:B------:R-:W-:-:S02]  /*2a50*/  FSEL R11, R11, -INF , P2 ;  /* 0xff8000000b0b7808 */ /* 0x000fc40001000000 */
[----:B------:R-:W-:Y:S02]  /*2a60*/  FMNMX.FTZ R4, R10, R3, !PT ;  /* 0x000000030a047209 */ /* 0x000fe40007810000 */
[C---:B------:R-:W-:Y:S02]  /*2a70*/  ISETP.GT.AND P2, PT, R8.reuse, 0x68, PT ;  /* 0x000000680800780c */ /* 0x040fe40003f44270 */
[----:B-1----:R-:W-:Y:S01]  /*2a80*/  FSEL R3, R75, -INF , P1 ;  /* 0xff8000004b037808 */ /* 0x002fe20000800000 */
[----:B------:R-:W1:Y:S01]  /*2a90*/  MUFU.TANH R82, R82 ;  /* 0x0000005200527308 */ /* 0x000e620000002400 */
[----:B------:R-:W-:Y:S02]  /*2aa0*/  FMNMX.FTZ R4, R11, R4, !PT ;  /* 0x000000040b047209 */ /* 0x000fe40007810000 */
[----:B------:R-:W-:Y:S02]  /*2ab0*/  ISETP.GT.AND P1, PT, R8, 0x69, PT ;  /* 0x000000690800780c */ /* 0x000fe40003f24270 */
[----:B0-----:R-:W-:-:S02]  /*2ac0*/  FSEL R7, R7, -INF , P2 ;  /* 0xff80000007077808 */ /* 0x001fc40001000000 */
[----:B------:R-:W-:Y:S01]  /*2ad0*/  FMNMX.FTZ R6, R3, R4, !PT ;  /* 0x0000000403067209 */ /* 0x000fe20007810000 */
[----:B------:R-:W0:Y:S01]  /*2ae0*/  MUFU.TANH R83, R83 ;  /* 0x0000005300537308 */ /* 0x000e220000002400 */
[C---:B------:R-:W-:Y:S02]  /*2af0*/  ISETP.GT.AND P2, PT, R8.reuse, 0x70, PT ;  /* 0x000000700800780c */ /* 0x040fe40003f44270 */
[----:B--2---:R-:W-:Y:S02]  /*2b00*/  FSEL R4, R79, -INF , P1 ;  /* 0xff8000004f047808 */ /* 0x004fe40000800000 */
[----:B------:R-:W-:Y:S02]  /*2b10*/  FMNMX.FTZ R5, R7, R6, !PT ;  /* 0x0000000607057209 */ /* 0x000fe40007810000 */
[----:B------:R-:W-:Y:S01]  /*2b20*/  ISETP.GT.AND P1, PT, R8, 0x71, PT ;  /* 0x000000710800780c */ /* 0x000fe20003f24270 */
[----:B------:R-:W2:Y:S01]  /*2b30*/  MUFU.TANH R86, R86 ;  /* 0x0000005600567308 */ /* 0x000ea20000002400 */
[----:B-1----:R-:W-:-:S02]  /*2b40*/  FSEL R6, R82, -INF , P2 ;  /* 0xff80000052067808 */ /* 0x002fc40001000000 */
[----:B------:R-:W-:Y:S02]  /*2b50*/  FMNMX.FTZ R9, R4, R5, !PT ;  /* 0x0000000504097209 */ /* 0x000fe40007810000 */
[----:B------:R-:W-:Y:S02]  /*2b60*/  ISETP.GT.AND P2, PT, R8, 0x78, PT ;  /* 0x000000780800780c */ /* 0x000fe40003f44270 */
[----:B------:R-:W-:Y:S01]  /*2b70*/  FMNMX.FTZ R26, R6, R9, !PT ;  /* 0x00000009061a7209 */ /* 0x000fe20007810000 */
[----:B------:R-:W1:Y:S01]  /*2b80*/  MUFU.TANH R87, R87 ;  /* 0x0000005700577308 */ /* 0x000e620000002400 */
[----:B0-----:R-:W-:Y:S02]  /*2b90*/  FSEL R5, R83, -INF , P1 ;  /* 0xff80000053057808 */ /* 0x001fe40000800000 */
[----:B------:R-:W-:Y:S02]  /*2ba0*/  ISETP.GT.AND P1, PT, R8, 0x79, PT ;  /* 0x000000790800780c */ /* 0x000fe40003f24270 */
[----:B------:R-:W-:-:S02]  /*2bb0*/  FMNMX.FTZ R61, R5, R26, !PT ;  /* 0x0000001a053d7209 */ /* 0x000fc40007810000 */
[----:B------:R-:W-:Y:S01]  /*2bc0*/  VIADDMNMX R77, R77, R46, R13, PT ;  /* 0x0000002e4d4d7246 */ /* 0x000fe2000380010d */
[----:B------:R-:W-:Y:S01]  /*2bd0*/  MUFU.TANH R14, R14 ;  /* 0x0000000e000e7308 */ /* 0x000fe20000002400 */
[----:B--2---:R-:W-:Y:S02]  /*2be0*/  FSEL R8, R86, -INF , P2 ;  /* 0xff80000056087808 */ /* 0x004fe40001000000 */
        /* <DEDUP_REMOVED lines=67> */
[----:B-1----:R-:W-:Y:S01]  /*3020*/  FSEL R70, R31, -INF , P1 ;  /* 0xff8000001f467808 */ /* 0x002fe20000800000 */
[--C-:B------:R-:W-:Y:S01]  /*3030*/  FFMA.FTZ R45, R45, UR18, -R12.reuse ;  /* 0x000000122d2d7c23 */ /* 0x100fe2000801080c */
[----:B------:R-:W-:Y:S01]  /*3040*/  ISETP.GT.AND P2, PT, R77, 0x28, PT ;  /* 0x000000284d00780c */ /* 0x000fe20003f44270 */
        /* <DEDUP_REMOVED lines=12> */
[--C-:B------:R-:W-:Y:S01]  /*3110*/  FFMA.FTZ R4, R4, UR18, -R12.reuse ;  /* 0x0000001204047c23 */ /* 0x100fe2000801080c */
[----:B------:R-:W-:Y:S01]  /*3120*/  FMNMX.FTZ R79, R33, R76, !PT ;  /* 0x0000004c214f7209 */ /* 0x000fe20007810000 */
[--C-:B------:R-:W-:Y:S01]  /*3130*/  FFMA.FTZ R6, R6, UR18, -R12.reuse ;  /* 0x0000001206067c23 */ /* 0x100fe2000801080c */
[----:B------:R-:W-:Y:S01]  /*3140*/  ISETP.GT.AND P1, PT, R77, 0x31, PT ;  /* 0x000000314d00780c */ /* 0x000fe20003f24270 */
[--C-:B------:R-:W-:Y:S01]  /*3150*/  FFMA.FTZ R5, R5, UR18, -R12.reuse ;  /* 0x0000001205057c23 */ /* 0x100fe2000801080c */
[----:B------:R-:W-:Y:S01]  /*3160*/  FSEL R75, R35, -INF , P2 ;  /* 0xff800000234b7808 */ /* 0x000fe20001000000 */
[----:B------:R-:W2:Y:S01]  /*3170*/  MUFU.TANH R54, R54 ;  /* 0x0000003600367308 */ /* 0x000ea20000002400 */
[----:B------:R-:W-:Y:S01]  /*3180*/  FMNMX.FTZ R78, R34, R79, !PT ;  /* 0x0000004f224e7209 */ /* 0x000fe20007810000 */
[----:B------:R-:W-:Y:S01]  /*3190*/  FFMA.FTZ R9, R9, UR18, -R12 ;  /* 0x0000001209097c23 */ /* 0x000fe2000801080c */
[----:B------:R-:W-:-:S02]  /*31a0*/  ISETP.GT.AND P2, PT, R77, 0x38, PT ;  /* 0x000000384d00780c */ /* 0x000fc40003f44270 */
[----:B------:R-:W-:Y:S02]  /*31b0*/  CS2R R100, SRZ ;  /* 0x0000000000647805 */ /* 0x000fe4000001ff00 */
[----:B0-----:R-:W-:Y:S01]  /*31c0*/  FSEL R76, R36, -INF , P1 ;  /* 0xff800000244c7808 */ /* 0x001fe20000800000 */
[----:B------:R-:W-:Y:S01]  /*31d0*/  FFMA.FTZ R36, R67, UR18, -R12 ;  /* 0x0000001243247c23 */ /* 0x000fe2000801080c */
[----:B------:R-:W-:Y:S01]  /*31e0*/  FMNMX.FTZ R35, R75, R78, !PT ;  /* 0x0000004e4b237209 */ /* 0x000fe20007810000 */
[----:B------:R-:W0:Y:S01]  /*31f0*/  MUFU.TANH R56, R56 ;  /* 0x0000003800387308 */ /* 0x000e220000002400 */
[----:B------:R-:W-:Y:S02]  /*3200*/  ISETP.GT.AND P1, PT, R77, 0x39, PT ;  /* 0x000000394d00780c */ /* 0x000fe40003f24270 */
[----:B------:R-:W-:Y:S02]  /*3210*/  CS2R R98, SRZ ;  /* 0x0000000000627805 */ /* 0x000fe4000001ff00 */
[----:B---3--:R-:W-:-:S02]  /*3220*/  FSEL R40, R40, -INF , P2 ;  /* 0xff80000028287808 */ /* 0x008fc40001000000 */
[----:B------:R-:W-:Y:S02]  /*3230*/  CS2R R94, SRZ ;  /* 0x00000000005e7805 */ /* 0x000fe4000001ff00 */
[----:B------:R-:W-:Y:S02]  /*3240*/  FMNMX.FTZ R35, R76, R35, !PT ;  /* 0x000000234c237209 */ /* 0x000fe40007810000 */
[----:B------:R-:W-:Y:S01]  /*3250*/  ISETP.GT.AND P2, PT, R77, 0x40, PT ;  /* 0x000000404d00780c */ /* 0x000fe20003f44270 */
[----:B------:R-:W3:Y:S01]  /*3260*/  MUFU.TANH R60, R60 ;  /* 0x0000003c003c7308 */ /* 0x000ee20000002400 */
[----:B----4-:R-:W-:Y:S01]  /*3270*/  FSEL R67, R38, -INF , P1 ;  /* 0xff80000026437808 */ /* 0x010fe20000800000 */
[----:B------:R-:W-:Y:S01]  /*3280*/  FFMA.FTZ R38, R63, UR18, -R12 ;  /* 0x000000123f267c23 */ /* 0x000fe2000801080c */
[----:B------:R-:W-:Y:S02]  /*3290*/  FMNMX.FTZ R78, R40, R35, !PT ;  /* 0x00000023284e7209 */ /* 0x000fe40007810000 */
[----:B------:R-:W-:-:S02]  /*32a0*/  ISETP.GT.AND P1, PT, R77, 0x41, PT ;  /* 0x000000414d00780c */ /* 0x000fc40003f24270 */
[----:B-1----:R-:W-:Y:S01]  /*32b0*/  FSEL R44, R44, -INF , P2 ;  /* 0xff8000002c2c7808 */ /* 0x002fe20001000000 */
[----:B------:R-:W1:Y:S01]  /*32c0*/  MUFU.TANH R58, R58 ;  /* 0x0000003a003a7308 */ /* 0x000e620000002400 */
[----:B------:R-:W-:Y:S02]  /*32d0*/  FMNMX.FTZ R35, R67, R78, !PT ;  /* 0x0000004e43237209 */ /* 0x000fe40007810000 */
[C---:B------:R-:W-:Y:S02]  /*32e0*/  ISETP.GT.AND P2, PT, R77.reuse, 0x48, PT ;  /* 0x000000484d00780c */ /* 0x040fe40003f44270 */
[----:B-----5:R-:W-:Y:S02]  /*32f0*/  FSEL R42, R42, -INF , P1 ;  /* 0xff8000002a2a7808 */ /* 0x020fe40000800000 */
[----:B------:R-:W-:Y:S01]  /*3300*/  FMNMX.FTZ R35, R44, R35, !PT ;  /* 0x000000232c237209 */ /* 0x000fe20007810000 */
[----:B------:R-:W4:Y:S01]  /*3310*/  MUFU.TANH R64, R64 ;  /* 0x0000004000407308 */ /* 0x000f220000002400 */
[----:B------:R-:W-:-:S02]  /*3320*/  ISETP.GT.AND P1, PT, R77, 0x49, PT ;  /* 0x000000494d00780c */ /* 0x000fc40003f24270 */
[----:B--2---:R-:W-:Y:S02]  /*3330*/  FSEL R54, R54, -INF , P2 ;  /* 0xff80000036367808 */ /* 0x004fe40001000000 */
[----:B------:R-:W-:Y:S02]  /*3340*/  FMNMX.FTZ R35, R42, R35, !PT ;  /* 0x000000232a237209 */ /* 0x000fe40007810000 */
[----:B------:R-:W-:Y:S01]  /*3350*/  ISETP.GT.AND P2, PT, R77, 0x50, PT ;  /* 0x000000504d00780c */ /* 0x000fe20003f44270 */
[----:B------:R-:W2:Y:S01]  /*3360*/  MUFU.TANH R62, R62 ;  /* 0x0000003e003e7308 */ /* 0x000ea20000002400 */
[----:B0-----:R-:W-:Y:S01]  /*3370*/  FSEL R63, R56, -INF , P1 ;  /* 0xff800000383f7808 */ /* 0x001fe20000800000 */
[----:B------:R-:W-:Y:S01]  /*3380*/  FFMA.FTZ R56, R57, UR18, -R12 ;  /* 0x0000001239387c23 */ /* 0x000fe2000801080c */
[----:B------:R-:W-:Y:S02]  /*3390*/  FMNMX.FTZ R78, R54, R35, !PT ;  /* 0x00000023364e7209 */ /* 0x000fe40007810000 */
[----:B------:R-:W-:-:S02]  /*33a0*/  ISETP.GT.AND P1, PT, R77, 0x51, PT ;  /* 0x000000514d00780c */ /* 0x000fc40003f24270 */
[----:B---3--:R-:W-:Y:S01]  /*33b0*/  FSEL R60, R60, -INF , P2 ;  /* 0xff8000003c3c7808 */ /* 0x008fe20001000000 */
[----:B------:R-:W0:Y:S01]  /*33c0*/  MUFU.TANH R66, R66 ;  /* 0x0000004200427308 */ /* 0x000e220000002400 */
[----:B------:R-:W-:Y:S01]  /*33d0*/  FMNMX.FTZ R35, R63, R78, !PT ;  /* 0x0000004e3f237209 */ /* 0x000fe20007810000 */
[----:B------:R-:W-:Y:S01]  /*33e0*/  FFMA.FTZ R78, R51, UR18, -R12 ;  /* 0x00000012334e7c23 */ /* 0x000fe2000801080c */
[C---:B------:R-:W-:Y:S02]  /*33f0*/  ISETP.GT.AND P2, PT, R77.reuse, 0x58, PT ;  /* 0x000000584d00780c */ /* 0x040fe40003f44270 */
[----:B-1----:R-:W-:Y:S02]  /*3400*/  FSEL R58, R58, -INF , P1 ;  /* 0xff8000003a3a7808 */ /* 0x002fe40000800000 */
[----:B------:R-:W-:Y:S01]  /*3410*/  FMNMX.FTZ R35, R60, R35, !PT ;  /* 0x000000233c237209 */ /* 0x000fe20007810000 */
[----:B------:R-:W1:Y:S01]  /*3420*/  MUFU.TANH R65, R65 ;  /* 0x0000004100417308 */ /* 0x000e620000002400 */
[----:B------:R-:W-:-:S02]  /*3430*/  ISETP.GT.AND P1, PT, R77, 0x59, PT ;  /* 0x000000594d00780c */ /* 0x000fc40003f24270 */
[----:B----4-:R-:W-:Y:S02]  /*3440*/  FSEL R64, R64, -INF , P2 ;  /* 0xff80000040407808 */ /* 0x010fe40001000000 */
[----:B------:R-:W-:Y:S02]  /*3450*/  FMNMX.FTZ R35, R58, R35, !PT ;  /* 0x000000233a237209 */ /* 0x000fe40007810000 */
[C---:B------:R-:W-:Y:S01]  /*3460*/  ISETP.GT.AND P2, PT, R77.reuse, 0x60, PT ;  /* 0x000000604d00780c */ /* 0x040fe20003f44270 */
[----:B------:R-:W3:Y:S01]  /*3470*/  MUFU.TANH R69, R69 ;  /* 0x0000004500457308 */ /* 0x000ee20000002400 */
[----:B--2---:R-:W-:Y:S02]  /*3480*/  FSEL R62, R62, -INF , P1 ;  /* 0xff8000003e3e7808 */ /* 0x004fe40000800000 */
[----:B------:R-:W-:Y:S02]  /*3490*/  FMNMX.FTZ R35, R64, R35, !PT ;  /* 0x0000002340237209 */ /* 0x000fe40007810000 */
[----:B------:R-:W-:-:S02]  /*34a0*/  ISETP.GT.AND P1, PT, R77, 0x61, PT ;  /* 0x000000614d00780c */ /* 0x000fc40003f24270 */
[----:B0-----:R-:W-:Y:S01]  /*34b0*/  FSEL R66, R66, -INF , P2 ;  /* 0xff80000042427808 */ /* 0x001fe20001000000 */
[----:B------:R-:W0:Y:S01]  /*34c0*/  MUFU.TANH R68, R68 ;  /* 0x0000004400447308 */ /* 0x000e220000002400 */
[----:B------:R-:W-:Y:S02]  /*34d0*/  FMNMX.FTZ R35, R62, R35, !PT ;  /* 0x000000233e237209 */ /* 0x000fe40007810000 */
[----:B------:R-:W-:Y:S02]  /*34e0*/  ISETP.GT.AND P2, PT, R77, 0x68, PT ;  /* 0x000000684d00780c */ /* 0x000fe40003f44270 */
[----:B-1----:R-:W-:Y:S02]  /*34f0*/  FSEL R65, R65, -INF , P1 ;  /* 0xff80000041417808 */ /* 0x002fe40000800000 */
[----:B------:R-:W-:Y:S01]  /*3500*/  FMNMX.FTZ R80, R66, R35, !PT ;  /* 0x0000002342507209 */ /* 0x000fe20007810000 */
[----:B------:R-:W1:Y:S01]  /*3510*/  MUFU.TANH R71, R71 ;  /* 0x0000004700477308 */ /* 0x000e620000002400 */
[----:B------:R-:W-:-:S02]  /*3520*/  ISETP.GT.AND P1, PT, R77, 0x69, PT ;  /* 0x000000694d00780c */ /* 0x000fc40003f24270 */
[----:B---3--:R-:W-:Y:S02]  /*3530*/  FSEL R69, R69, -INF , P2 ;  /* 0xff80000045457808 */ /* 0x008fe40001000000 */
[----:B------:R-:W-:Y:S02]  /*3540*/  FMNMX.FTZ R80, R65, R80, !PT ;  /* 0x0000005041507209 */ /* 0x000fe40007810000 */
[----:B------:R-:W-:Y:S01]  /*3550*/  ISETP.GT.AND P2, PT, R77, 0x70, PT ;  /* 0x000000704d00780c */ /* 0x000fe20003f44270 */
[----:B------:R-:W2:Y:S01]  /*3560*/  MUFU.TANH R72, R72 ;  /* 0x0000004800487308 */ /* 0x000ea20000002400 */
[----:B0-----:R-:W-:Y:S02]  /*3570*/  FSEL R68, R68, -INF , P1 ;  /* 0xff80000044447808 */ /* 0x001fe40000800000 */
[----:B------:R-:W-:Y:S02]  /*3580*/  FMNMX.FTZ R35, R69, R80, !PT ;  /* 0x0000005045237209 */ /* 0x000fe40007810000 */
[----:B------:R-:W-:-:S02]  /*3590*/  ISETP.GT.AND P1, PT, R77, 0x71, PT ;  /* 0x000000714d00780c */ /* 0x000fc40003f24270 */
        /* <DEDUP_REMOVED lines=13> */
[----:B-1----:R-:W-:-:S04]  /*3670*/  FSEL R73, R73, -INF , P1 ;  /* 0xff80000049497808 */ /* 0x002fc80000800000 */
[----:B------:R-:W-:Y:S01]  /*3680*/  FMNMX.FTZ R35, R73, R82, !PT ;  /* 0x0000005249237209 */ /* 0x000fe20007810000 */
[----:B------:R-:W-:-:S02]  /*3690*/  FFMA.FTZ R82, R43, UR18, -R12 ;  /* 0x000000122b527c23 */ /* 0x000fc4000801080c */
[----:B------:R-:W-:Y:S02]  /*36a0*/  MUFU.EX2 R80, R47 ;  /* 0x0000002f00507308 */ /* 0x000fe40000000800 */
[----:B------:R-:W0:Y:S06]  /*36b0*/  SHFL.BFLY PT, R88, R35, 0x2, 0x1f ;  /* 0x0c401f0023587f89 */ /* 0x000e2c00000e0000 */
[----:B------:R1:W-:Y:S08]  /*36c0*/  MUFU.EX2 R15, R97 ;  /* 0x00000061000f7308 */ /* 0x0003f00000000800 */
[----:B------:R-:W2:Y:S01]  /*36d0*/  MUFU.EX2 R20, R20 ;  /* 0x0000001400147308 */ /* 0x000ea20000000800 */
[----:B-1----:R-:W-:-:S07]  /*36e0*/  CS2R R96, SRZ ;  /* 0x0000000000607805 */ /* 0x002fce000001ff00 */
[----:B------:R1:W-:Y:S01]  /*36f0*/  MUFU.EX2 R24, R93 ;  /* 0x0000005d00187308 */ /* 0x0003e20000000800 */
[----:B0-----:R-:W-:Y:S01]  /*3700*/  FMNMX.FTZ R25, R35, R88, !PT ;  /* 0x0000005823197209 */ /* 0x001fe20007810000 */
[--C-:B------:R-:W-:Y:S01]  /*3710*/  FFMA.FTZ R88, R3, UR18, -R12.reuse ;  /* 0x0000001203587c23 */ /* 0x100fe2000801080c */
[----:B------:R-:W-:-:S01]  /*3720*/  FFMA.FTZ R3, R7, UR18, -R12 ;  /* 0x0000001207037c23 */ /* 0x000fc2000801080c */
[----:B------:R-:W-:Y:S02]  /*3730*/  FFMA.FTZ R7, R8, UR18, -R12 ;  /* 0x0000001208077c23 */ /* 0x000fe4000801080c */
[----:B------:R-:W0:Y:S02]  /*3740*/  SHFL.BFLY PT, R90, R25, 0x1, 0x1f ;  /* 0x0c201f00195a7f89 */ /* 0x000e2400000e0000 */
[----:B------:R3:W-:Y:S01]  /*3750*/  MUFU.EX2 R27, R91 ;  /* 0x0000005b001b7308 */ /* 0x0007e20000000800 */
[----:B--2---:R-:W-:Y:S02]  /*3760*/  F2FP.SATFINITE.E4M3.F32.PACK_AB_MERGE_C R149, R20, R15, RZ ;  /* 0x0000000f1495723e */ /* 0x004fe400048070ff */
[----:B-1----:R-:W-:-:S02]  /*3770*/  CS2R R92, SRZ ;  /* 0x00000000005c7805 */ /* 0x002fc4000001ff00 */
[----:B------:R-:W-:-:S03]  /*3780*/  F2FP.SATFINITE.E4M3.F32.PACK_AB_MERGE_C R149, R14, R13, R149 ;  /* 0x0000000d0e95723e */ /* 0x000fc60004807095 */
[----:B------:R-:W-:Y:S08]  /*3790*/  MUFU.EX2 R31, R31 ;  /* 0x0000001f001f7308 */ /* 0x000ff00000000800 */
[----:B------:R-:W1:Y:S01]  /*37a0*/  MUFU.EX2 R36, R36 ;  /* 0x0000002400247308 */ /* 0x000e620000000800 */
[----:B0-----:R-:W-:Y:S01]  /*37b0*/  FMNMX.FTZ R35, R25, R90, !PT ;  /* 0x0000005a19237209 */ /* 0x001fe20007810000 */
[----:B------:R-:W-:-:S06]  /*37c0*/  IMAD.U32 R90, RZ, RZ, UR18 ;  /* 0x00000012ff5a7e24 */ /* 0x000fcc000f8e00ff */
[----:B------:R-:W-:Y:S01]  /*37d0*/  MUFU.EX2 R38, R38 ;  /* 0x0000002600267308 */ /* 0x000fe20000000800 */
[C---:B------:R-:W-:Y:S01]  /*37e0*/  FSETP.NEU.FTZ.AND P1, PT, R35.reuse, -INF , PT ;  /* 0xff8000002300780b */ /* 0x040fe20003f3d000 */
[----:B------:R-:W-:Y:S01]  /*37f0*/  FFMA.FTZ R39, R35, R90, -8 ;  /* 0xc100000023277423 */ /* 0x000fe2000001005a */
[----:B---3--:R-:W-:-:S04]  /*3800*/  CS2R R90, SRZ ;  /* 0x00000000005a7805 */ /* 0x008fc8000001ff00 */
[----:B------:R-:W-:Y:S01]  /*3810*/  FSEL R39, R39, RZ, P1 ;  /* 0x000000ff27277208 */ /* 0x000fe20000800000 */
[----:B------:R-:W-:Y:S01]  /*3820*/  MUFU.EX2 R59, R59 ;  /* 0x0000003b003b7308 */ /* 0x000fe20000000800 */
[----:B-1----:R-:W-:Y:S02]  /*3830*/  F2FP.SATFINITE.E4M3.F32.PACK_AB_MERGE_C R151, R36, R31, RZ ;  /* 0x0000001f2497723e */ /* 0x002fe400048070ff */
[----:B------:R-:W-:Y:S01]  /*3840*/  PLOP3.LUT P1, PT, PT, PT, UP0, 0x80, 0x0 ;  /* 0x000000000000781c */ /* 0x000fe20003f2f008 */
[----:B------:R-:W-:-:S01]  /*3850*/  FFMA.FTZ R8, R46, UR18, -R39 ;  /* 0x000000122e087c23 */ /* 0x000fc20008010827 */
[--C-:B------:R-:W-:Y:S01]  /*3860*/  FFMA.FTZ R25, R61, UR18, -R39.reuse ;  /* 0x000000123d197c23 */ /* 0x100fe20008010827 */
[----:B------:R-:W-:-:S01]  /*3870*/  FFMA.FTZ R46, R50, UR18, -R39 ;  /* 0x00000012322e7c23 */ /* 0x000fc20008010827 */
[--C-:B------:R-:W-:Y:S01]  /*3880*/  FFMA.FTZ R47, R48, UR18, -R39.reuse ;  /* 0x00000012302f7c23 */ /* 0x100fe20008010827 */
[----:B------:R-:W-:-:S01]  /*3890*/  FFMA.FTZ R43, R52, UR18, -R39 ;  /* 0x00000012342b7c23 */ /* 0x000fc20008010827 */
[--C-:B------:R-:W-:Y:S01]  /*38a0*/  FFMA.FTZ R28, R28, UR18, -R39.reuse ;  /* 0x000000121c1c7c23 */ /* 0x100fe20008010827 */
        /* <DEDUP_REMOVED lines=28> */
[----:B------:R-:W-:-:S04]  /*3a70*/  F2FP.SATFINITE.E4M3.F32.PACK_AB_MERGE_C R151, R27, R24, R151 ;  /* 0x000000181b97723e */ /* 0x000fc80004807097 */
[----:B------:R-:W0:Y:S08]  /*3a80*/  MUFU.EX2 R43, R43 ;  /* 0x0000002b002b7308 */ /* 0x000e300000000800 */
[----:B------:R2:W-:Y:S01]  /*3a90*/  MUFU.EX2 R77, R51 ;  /* 0x00000033004d7308 */ /* 0x0005e20000000800 */
[----:B-1----:R-:W-:-:S04]  /*3aa0*/  F2FP.SATFINITE.E4M3.F32.PACK_AB_MERGE_C R148, R47, R46, RZ ;  /* 0x0000002e2f94723e */ /* 0x002fc800048070ff */
[----:B------:R-:W-:-:S03]  /*3ab0*/  F2FP.SATFINITE.E4M3.F32.PACK_AB_MERGE_C R148, R25, R8, R148 ;  /* 0x000000081994723e */ /* 0x000fc60004807094 */
[----:B------:R-:W1:Y:S01]  /*3ac0*/  MUFU.EX2 R28, R28 ;  /* 0x0000001c001c7308 */ /* 0x000e620000000800 */
[----:B--2---:R-:W-:-:S01]  /*3ad0*/  FFMA.FTZ R51, R42, UR18, -R39 ;  /* 0x000000122a337c23 */ /* 0x004fc20008010827 */
[----:B------:R-:W-:-:S04]  /*3ae0*/  FADD.FTZ R42, R13, R14 ;  /* 0x0000000e0d2a7221 */ /* 0x000fc80000010000 */
[----:B------:R-:W-:Y:S01]  /*3af0*/  FADD.FTZ R75, R15, R42 ;  /* 0x0000002a0f4b7221 */ /* 0x000fe20000010000 */
[----:B------:R-:W-:-:S01]  /*3b00*/  FADD.FTZ R42, R46, R57 ;  /* 0x000000392e2a7221 */ /* 0x000fc20000010000 */
[----:B------:R-:W2:Y:S01]  /*3b10*/  MUFU.EX2 R48, R48 ;  /* 0x0000003000307308 */ /* 0x000ea20000000800 */
[----:B------:R-:W-:-:S01]  /*3b20*/  FFMA.FTZ R57, R58, UR18, -R39 ;  /* 0x000000123a397c23 */ /* 0x000fc20008010827 */
[----:B------:R-:W-:Y:S01]  /*3b30*/  FADD.FTZ R75, R20, R75 ;  /* 0x0000004b144b7221 */ /* 0x000fe20000010000 */
[----:B------:R-:W-:-:S03]  /*3b40*/  FADD.FTZ R42, R47, R42 ;  /* 0x0000002a2f2a7221 */ /* 0x000fc60000010000 */
[----:B------:R-:W-:Y:S01]  /*3b50*/  FADD.FTZ R44, R24, R75 ;  /* 0x0000004b182c7221 */ /* 0x000fe20000010000 */
[----:B0-----:R-:W-:-:S01]  /*3b60*/  FADD.FTZ R75, R43, R42 ;  /* 0x0000002a2b4b7221 */ /* 0x001fc20000010000 */
[----:B------:R-:W0:Y:S02]  /*3b70*/  MUFU.EX2 R61, R61 ;  /* 0x0000003d003d7308 */ /* 0x000e240000000800 */
[----:B------:R-:W-:-:S01]  /*3b80*/  FADD.FTZ R44, R27, R44 ;  /* 0x0000002c1b2c7221 */ /* 0x000fc20000010000 */
[----:B-1----:R-:W-:-:S03]  /*3b90*/  FADD.FTZ R75, R28, R75 ;  /* 0x0000004b1c4b7221 */ /* 0x002fc60000010000 */
        /* <DEDUP_REMOVED lines=8> */
[----:B------:R-:W-:-:S04]  /*3c20*/  F2FP.SATFINITE.E4M3.F32.PACK_AB_MERGE_C R150, R61, R48, RZ ;  /* 0x000000303d96723e */ /* 0x000fc800048070ff */
[----:B------:R-:W-:Y:S01]  /*3c30*/  F2FP.SATFINITE.E4M3.F32.PACK_AB_MERGE_C R150, R28, R43, R150 ;  /* 0x0000002b1c96723e */ /* 0x000fe20004807096 */
        /* <DEDUP_REMOVED lines=8> */
[----:B------:R-:W-:-:S03]  /*3cc0*/  F2FP.SATFINITE.E4M3.F32.PACK_AB_MERGE_C R50, R77, R50, RZ ;  /* 0x000000324d32723e */ /* 0x000fc600048070ff */
[----:B------:R-:W-:Y:S01]  /*3cd0*/  FADD.FTZ R75, R77, R42 ;  /* 0x0000002a4d4b7221 */ /* 0x000fe20000010000 */
[----:B------:R-:W-:Y:S02]  /*3ce0*/  F2FP.SATFINITE.E4M3.F32.PACK_AB_MERGE_C R144, R30, R29, R50 ;  /* 0x0000001d1e90723e */ /* 0x000fe40004807032 */
        /* <DEDUP_REMOVED lines=10> */
[----:B------:R2:W-:Y:S01]  /*3d90*/  MUFU.EX2 R52, R40 ;  /* 0x0000002800347308 */ /* 0x0005e20000000800 */
[----:B0-----:R-:W-:-:S07]  /*3da0*/  FADD.FTZ R15, R33, R20 ;  /* 0x00000014210f7221 */ /* 0x001fce0000010000 */
[----:B------:R-:W-:Y:S01]  /*3db0*/  MUFU.EX2 R67, R67 ;  /* 0x0000004300437308 */ /* 0x000fe20000000800 */
[----:B--2---:R-:W-:-:S01]  /*3dc0*/  FFMA.FTZ R40, R60, UR18, -R39 ;  /* 0x000000123c287c23 */ /* 0x004fc20008010827 */
[----:B-1----:R-:W-:Y:S01]  /*3dd0*/  FADD.FTZ R31, R49, R36 ;  /* 0x00000024311f7221 */ /* 0x002fe20000010000 */
[----:B------:R-:W-:-:S03]  /*3de0*/  F2FP.SATFINITE.E4M3.F32.PACK_AB_MERGE_C R49, R80, R49, RZ ;  /* 0x000000315031723e */ /* 0x000fc600048070ff */
[----:B------:R-:W-:Y:S01]  /*3df0*/  FADD.FTZ R20, R80, R31 ;  /* 0x0000001f50147221 */ /* 0x000fe20000010000 */
[----:B------:R-:W-:Y:S01]  /*3e00*/  F2FP.SATFINITE.E4M3.F32.PACK_AB_MERGE_C R147, R78, R53, R49 ;  /* 0x000000354e93723e */ /* 0x000fe20004807031 */
[----:B------:R-:W0:Y:S08]  /*3e10*/  MUFU.EX2 R45, R45 ;  /* 0x0000002d002d7308 */ /* 0x000e300000000800 */
[----:B------:R-:W-:Y:S08]  /*3e20*/  MUFU.EX2 R34, R34 ;  /* 0x0000002200227308 */ /* 0x000ff00000000800 */
[----:B------:R-:W1:Y:S01]  /*3e30*/  MUFU.EX2 R82, R82 ;  /* 0x0000005200527308 */ /* 0x000e620000000800 */
[----:B0-----:R-:W-:-:S07]  /*3e40*/  FADD.FTZ R31, R45, R20 ;  /* 0x000000142d1f7221 */ /* 0x001fce0000010000 */
[----:B------:R-:W-:Y:S08]  /*3e50*/  MUFU.EX2 R51, R51 ;  /* 0x0000003300337308 */ /* 0x000ff00000000800 */
[----:B------:R-:W0:Y:S01]  /*3e60*/  MUFU.EX2 R41, R41 ;  /* 0x0000002900297308 */ /* 0x000e220000000800 */
[----:B-1----:R-:W-:-:S07]  /*3e70*/  FADD.FTZ R20, R82, R31 ;  /* 0x0000001f52147221 */ /* 0x002fce0000010000 */
[----:B------:R-:W1:Y:S08]  /*3e80*/  MUFU.EX2 R54, R54 ;  /* 0x0000003600367308 */ /* 0x000e700000000800 */
[----:B------:R2:W-:Y:S08]  /*3e90*/  MUFU.EX2 R39, R12 ;  /* 0x0000000c00277308 */ /* 0x0005f00000000800 */
[----:B------:R-:W3:Y:S01]  /*3ea0*/  MUFU.EX2 R86, R86 ;  /* 0x0000005600567308 */ /* 0x000ee20000000800 */
[----:B--2---:R-:W-:-:S01]  /*3eb0*/  FADD.FTZ R12, R52, R15 ;  /* 0x0000000f340c7221 */ /* 0x004fc20000010000 */
[----:B------:R-:W-:-:S03]  /*3ec0*/  F2FP.SATFINITE.E4M3.F32.PACK_AB_MERGE_C R52, R67, R52, RZ ;  /* 0x000000344334723e */ /* 0x000fc600048070ff */
[----:B------:R-:W-:Y:S01]  /*3ed0*/  FADD.FTZ R15, R67, R12 ;  /* 0x0000000c430f7221 */ /* 0x000fe20000010000 */
[----:B------:R-:W-:Y:S02]  /*3ee0*/  F2FP.SATFINITE.E4M3.F32.PACK_AB_MERGE_C R146, R33, R32, R52 ;  /* 0x000000202192723e */ /* 0x000fe40004807034 */
[----:B------:R-:W2:Y:S01]  /*3ef0*/  MUFU.EX2 R63, R63 ;  /* 0x0000003f003f7308 */ /* 0x000ea20000000800 */
[----:B------:R-:W-:-:S01]  /*3f00*/  FADD.FTZ R12, R34, R15 ;  /* 0x0000000f220c7221 */ /* 0x000fc20000010000 */
[----:B0-----:R-:W-:-:S03]  /*3f10*/  FADD.FTZ R15, R41, R20 ;  /* 0x00000014290f7221 */ /* 0x001fc60000010000 */
[----:B------:R-:W-:-:S03]  /*3f20*/  FADD.FTZ R13, R51, R12 ;  /* 0x0000000c330d7221 */ /* 0x000fc60000010000 */
[----:B------:R-:W0:Y:S01]  /*3f30*/  MUFU.EX2 R37, R37 ;  /* 0x0000002500257308 */ /* 0x000e220000000800 */
[----:B-1----:R-:W-:-:S01]  /*3f40*/  FADD.FTZ R12, R54, R13 ;  /* 0x0000000d360c7221 */ /* 0x002fc20000010000 */
[C---:B---3--:R-:W-:Y:S01]  /*3f50*/  F2FP.SATFINITE.E4M3.F32.PACK_AB_MERGE_C R41, R86.reuse, R41, RZ ;  /* 0x000000295629723e */ /* 0x048fe200048070ff */
[----:B------:R-:W-:-:S03]  /*3f60*/  FADD.FTZ R86, R86, R15 ;  /* 0x0000000f56567221 */ /* 0x000fc60000010000 */
[----:B------:R-:W-:Y:S02]  /*3f70*/  F2FP.SATFINITE.E4M3.F32.PACK_AB_MERGE_C R141, R82, R45, R41 ;  /* 0x0000002d528d723e */ /* 0x000fe40004807029 */
[----:B------:R-:W1:Y:S01]  /*3f80*/  MUFU.EX2 R40, R40 ;  /* 0x0000002800287308 */ /* 0x000e620000000800 */
[C---:B--2---:R-:W-:Y:S01]  /*3f90*/  F2FP.SATFINITE.E4M3.F32.PACK_AB_MERGE_C R54, R63.reuse, R54, RZ ;  /* 0x000000363f36723e */ /* 0x044fe200048070ff */
[----:B------:R-:W-:-:S03]  /*3fa0*/  FADD.FTZ R63, R63, R12 ;  /* 0x0000000c3f3f7221 */ /* 0x000fc60000010000 */
[----:B------:R-:W-:-:S03]  /*3fb0*/  F2FP.SATFINITE.E4M3.F32.PACK_AB_MERGE_C R140, R51, R34, R54 ;  /* 0x00000022338c723e */ /* 0x000fc60004807036 */
        /* <DEDUP_REMOVED lines=13> */
[C---:B0-----:R-:W-:Y:S01]  /*4090*/  F2FP.SATFINITE.E4M3.F32.PACK_AB_MERGE_C R21, R10.reuse, R21, RZ ;  /* 0x000000150a15723e */ /* 0x041fe200048070ff */
[----:B------:R-:W-:-:S03]  /*40a0*/  FADD.FTZ R10, R10, R15 ;  /* 0x0000000f0a0a7221 */ /* 0x000fc60000010000 */
[----:B------:R-:W-:-:S03]  /*40b0*/  F2FP.SATFINITE.E4M3.F32.PACK_AB_MERGE_C R143, R84, R37, R21 ;  /* 0x00000025548f723e */ /* 0x000fc60004807015 */
[----:B------:R-:W0:Y:S01]  /*40c0*/  MUFU.EX2 R2, R2 ;  /* 0x0000000200027308 */ /* 0x000e220000000800 */
[C---:B-1----:R-:W-:Y:S01]  /*40d0*/  F2FP.SATFINITE.E4M3.F32.PACK_AB_MERGE_C R64, R65.reuse, R64, RZ ;  /* 0x000000404140723e */ /* 0x042fe200048070ff */
[----:B------:R-:W-:-:S03]  /*40e0*/  FADD.FTZ R65, R65, R8 ;  /* 0x0000000841417221 */ /* 0x000fc60000010000 */
[----:B------:R-:W-:-:S03]  /*40f0*/  F2FP.SATFINITE.E4M3.F32.PACK_AB_MERGE_C R142, R57, R40, R64 ;  /* 0x00000028398e723e */ /* 0x000fc60004807040 */
        /* <DEDUP_REMOVED lines=12> */
[C---:B-1----:R-:W-:Y:S01]  /*41c0*/  F2FP.SATFINITE.E4M3.F32.PACK_AB_MERGE_C R69, R68.reuse, R69, RZ ;  /* 0x000000454445723e */ /* 0x042fe200048070ff */
[----:B------:R-:W-:-:S03]  /*41d0*/  FADD.FTZ R68, R68, R13 ;  /* 0x0000000d44447221 */ /* 0x000fc60000010000 */
[----:B------:R-:W-:-:S03]  /*41e0*/  F2FP.SATFINITE.E4M3.F32.PACK_AB_MERGE_C R136, R39, R2, R69 ;  /* 0x000000022788723e */ /* 0x000fc60004807045 */
[----:B------:R-:W1:Y:S01]  /*41f0*/  MUFU.EX2 R71, R71 ;  /* 0x0000004700477308 */ /* 0x000e620000000800 */
[----:B--2---:R-:W-:-:S01]  /*4200*/  FADD.FTZ R15, R4, R15 ;  /* 0x0000000f040f7221 */ /* 0x004fc20000010000 */
[----:B------:R-:W-:-:S04]  /*4210*/  F2FP.SATFINITE.E4M3.F32.PACK_AB_MERGE_C R10, R4, R3, RZ ;  /* 0x00000003040a723e */ /* 0x000fc800048070ff */
[----:B------:R-:W-:Y:S02]  /*4220*/  F2FP.SATFINITE.E4M3.F32.PACK_AB_MERGE_C R137, R88, R11, R10 ;  /* 0x0000000b5889723e */ /* 0x000fe4000480700a */
[----:B------:R-:W-:Y:S01]  /*4230*/  CS2R R88, SRZ ;  /* 0x0000000000587805 */ /* 0x000fe2000001ff00 */
[----:B------:R-:W2:Y:S01]  /*4240*/  MUFU.EX2 R5, R5 ;  /* 0x0000000500057308 */ /* 0x000ea20000000800 */
[----:B0-----:R-:W-:-:S07]  /*4250*/  FADD.FTZ R4, R6, R15 ;  /* 0x0000000f06047221 */ /* 0x001fce0000010000 */
[----:B------:R-:W0:Y:S01]  /*4260*/  MUFU.EX2 R72, R72 ;  /* 0x0000004800487308 */ /* 0x000e220000000800 */
[----:B-1----:R-:W-:-:S07]  /*4270*/  FADD.FTZ R3, R71, R68 ;  /* 0x0000004447037221 */ /* 0x002fce0000010000 */
[----:B------:R-:W-:Y:S01]  /*4280*/  MUFU.EX2 R7, R7 ;  /* 0x0000000700077308 */ /* 0x000fe20000000800 */
[----:B--2---:R-:W-:-:S07]  /*4290*/  FADD.FTZ R4, R5, R4 ;  /* 0x0000000405047221 */ /* 0x004fce0000010000 */
[----:B------:R-:W-:Y:S01]  /*42a0*/  MUFU.EX2 R74, R74 ;  /* 0x0000004a004a7308 */ /* 0x000fe20000000800 */
[----:B0-----:R-:W-:-:S07]  /*42b0*/  FADD.FTZ R3, R72, R3 ;  /* 0x0000000348037221 */ /* 0x001fce0000010000 */
[----:B------:R-:W0:Y:S08]  /*42c0*/  MUFU.EX2 R73, R73 ;  /* 0x0000004900497308 */ /* 0x000e300000000800 */
[----:B------:R-:W1:Y:S01]  /*42d0*/  MUFU.EX2 R8, R9 ;  /* 0x0000000900087308 */ /* 0x000e620000000800 */
[----:B0-----:R-:W-:Y:S01]  /*42e0*/  F2FP.SATFINITE.E4M3.F32.PACK_AB_MERGE_C R2, R73, R74, RZ ;  /* 0x0000004a4902723e */ /* 0x001fe200048070ff */
[----:B------:R-:W-:-:S03]  /*42f0*/  FADD.FTZ R74, R74, R3 ;  /* 0x000000034a4a7221 */ /* 0x000fc60000010000 */
[----:B------:R-:W-:Y:S01]  /*4300*/  F2FP.SATFINITE.E4M3.F32.PACK_AB_MERGE_C R138, R72, R71, R2 ;  /* 0x00000047488a723e */ /* 0x000fe20004807002 */
[----:B------:R-:W-:-:S01]  /*4310*/  FADD.FTZ R3, R73, R74 ;  /* 0x0000004a49037221 */ /* 0x000fc20000010000 */
[----:B-1----:R-:W-:Y:S01]  /*4320*/  F2FP.SATFINITE.E4M3.F32.PACK_AB_MERGE_C R9, R8, R7, RZ ;  /* 0x000000070809723e */ /* 0x002fe200048070ff */
[----:B------:R-:W-:-:S03]  /*4330*/  FADD.FTZ R7, R7, R4 ;  /* 0x0000000407077221 */ /* 0x000fc60000010000 */
[----:B------:R-:W-:Y:S01]  /*4340*/  F2FP.SATFINITE.E4M3.F32.PACK_AB_MERGE_C R139, R5, R6, R9 ;  /* 0x00000006058b723e */ /* 0x000fe20004807009 */
[----:B------:R-:W-:-:S01]  /*4350*/  FADD.FTZ R2, R8, R7 ;  /* 0x0000000708027221 */ /* 0x000fc20000010000 */
[----:B------:R-:W-:Y:S06]  /*4360*/  @!P1 BRA `(.L_x_1972) ;  /* 0x0000002c00589947 */ /* 0x000fec0003800000 */
[----:B------:R-:W-:Y:S01]  /*4370*/  IMAD.MOV.U32 R5, RZ, RZ, R26 ;  /* 0x000000ffff057224 */ /* 0x000fe200078e001a */
[----:B------:R-:W-:Y:S01]  /*4380*/  MOV R135, RZ ;  /* 0x000000ff00877202 */ /* 0x000fe20000000f00 */
[----:B------:R-:W-:Y:S01]  /*4390*/  IMAD.MOV.U32 R4, RZ, RZ, R35 ;  /* 0x000000ffff047224 */ /* 0x000fe200078e0023 */
[----:B------:R-:W-:Y:S01]  /*43a0*/  UMOV UR20, UR37 ;  /* 0x0000002500147c82 */ /* 0x000fe20008000000 */
[----:B------:R-:W-:Y:S01]  /*43b0*/  UMOV UR21, UR38 ;  /* 0x0000002600157c82 */ /* 0x000fe20008000000 */
[----:B------:R-:W-:-:S05]  /*43c0*/  ULDC UR18, c[0x0][0x988] ;  /* 0x0002620000127ab9 */ /* 0x000fca0000000800 */
.L_x_1983:
[----:B------:R-:W-:-:S04]  /*43d0*/  UISETP.NE.AND UP0, UPT, UR21, 0x1, UPT ;  /* 0x000000011500788c */ /* 0x000fc8000bf05270 */
[----:B------:R-:W-:-:S04]  /*43e0*/  USEL UR37, URZ, 0x1, UP0 ;  /* 0x000000013f257887 */ /* 0x000fc80008000000 */
[----:B------:R-:W-:Y:S01]  /*43f0*/  ULOP3.LUT UR37, UR20, UR37, URZ, 0x3c, !UPT ;  /* 0x0000002514257292 */ /* 0x000fe2000f8e3c3f */
[----:B------:R-:W-:Y:S11]  /*4400*/  @!P0 BRA `(.L_x_1973) ;  /* 0x0000000000048947 */ /* 0x000ff60003800000 */
[----:B------:R-:W-:Y:S01]  /*4410*/  BPT.TRAP 0x1 ;  /* 0x000000040000795c */ /* 0x000fe20000300000 */
.L_x_1973:
        /* <DEDUP_REMOVED lines=9> */
.L_x_1974:
[----:B-1----:R-:W-:Y:S05]  /*44b0*/  @P1 BRA `(.L_x_1975) ;  /* 0x0000000000081947 */ /* 0x002fea0003800000 */
[----:B------:R-:W1:Y:S02]  /*44c0*/  SYNCS.PHASECHK.TRANS64.TRYWAIT P1, [UR19+0x19c30], R6 ;  /* 0x019c3006ff0075a7 */ /* 0x000e640008020153 */
[----:B-1----:R-:W-:Y:S05]  /*44d0*/  @!P1 BRA `(.L_x_1976) ;  /* 0x000000d4009c9947 */ /* 0x002fea0003800000 */
.L_x_1975:
        /* <DEDUP_REMOVED lines=17> */
.L_x_1977:
[----:B------:R-:W-:Y:S01]  /*45f0*/  ULEA UR11, UR21, UR46, 0x3 ;  /* 0x0000002e150b7291 */ /* 0x000fe2000f8e183f */
[----:B01----:R-:W-:-:S05]  /*4600*/  IMAD.U32 R6, RZ, RZ, UR20 ;  /* 0x00000014ff067e24 */ /* 0x003fca000f8e00ff */
[----:B------:R-:W-:-:S04]  /*4610*/  SHF.L.U32 R6, R6, 0x1f, RZ ;  /* 0x0000001f06067819 */ /* 0x000fc800000006ff */
[----:B------:R0:W1:Y:S01]  /*4620*/  SYNCS.PHASECHK.TRANS64.TRYWAIT P1, [UR11+0x19c50], R6 ;  /* 0x019c5006ff0075a7 */ /* 0x000062000802014b */
[----:B------:R-:W-:Y:S05]  /*4630*/  @!P0 BRA `(.L_x_1978) ;  /* 0x0000000000048947 */ /* 0x000fea0003800000 */
[----:B------:R-:W-:Y:S01]  /*4640*/  BPT.TRAP 0x1 ;  /* 0x000000040000795c */ /* 0x000fe20000300000 */
.L_x_1978:
[----:B-1----:R-:W-:Y:S05]  /*4650*/  @P1 BRA `(.L_x_1979) ;  /* 0x0000000000081947 */ /* 0x002fea0003800000 */
[----:B------:R-:W1:Y:S02]  /*4660*/  SYNCS.PHASECHK.TRANS64.TRYWAIT P1, [UR11+0x19c50], R6 ;  /* 0x019c5006ff0075a7 */ /* 0x000e64000802014b */
[----:B-1----:R-:W-:Y:S05]  /*4670*/  @!P1 BRA `(.L_x_1980) ;  /* 0x000000d4004c9947 */ /* 0x002fea0003800000 */
.L_x_1979:
        /* <DEDUP_REMOVED lines=27> */
.L_x_1981:
[----:B------:R-:W-:Y:S01]  /*4830*/  UISETP.NE.AND UP0, UPT, UR50, URZ, UPT ;  /* 0x0000003f3200728c */ /* 0x000fe2000bf05270 */
[C---:B------:R-:W-:Y:S01]  /*4840*/  FMUL.FTZ R138, R0.reuse, R28 ;  /* 0x0000001c008a7220 */ /* 0x040fe20000410000 */
[----:B------:R-:W-:Y:S02]  /*4850*/  VIADD R28, R17, UR44 ;  /* 0x0000002c111c7c36 */ /* 0x000fe40008000000 */
[C---:B-1----:R-:W-:Y:S01]  /*4860*/  FMUL.FTZ R7, R0.reuse, R27 ;  /* 0x0000001b00077220 */ /* 0x042fe20000410000 */
[C---:B------:R-:W-:Y:S01]  /*4870*/  FMUL.FTZ R11, R0.reuse, R35 ;  /* 0x00000023000b7220 */ /* 0x040fe20000410000 */
[C---:B------:R-:W-:Y:S01]  /*4880*/  FMUL.FTZ R9, R0.reuse, R31 ;  /* 0x0000001f00097220 */ /* 0x040fe20000410000 */
[----:B------:R-:W-:Y:S01]  /*4890*/  PLOP3.LUT P1, PT, PT, PT, UP0, 0x80, 0x0 ;  /* 0x000000000000781c */ /* 0x000fe20003f2f008 */
[----:B------:R-:W-:Y:S01]  /*48a0*/  IMAD.MOV.U32 R31, RZ, RZ, -0x2 ;  /* 0xfffffffeff1f7424 */ /* 0x000fe200078e00ff */
[----:B------:R-:W-:Y:S01]  /*48b0*/  PLOP3.LUT P2, PT, PT, PT, UP0, 0x80, 0x0 ;  /* 0x000000000000781c */ /* 0x000fe20003f4f008 */
[C---:B------:R-:W-:Y:S01]  /*48c0*/  FMUL.FTZ R136, R0.reuse, R24 ;  /* 0x0000001800887220 */ /* 0x040fe20000410000 */
[C---:B------:R-:W-:Y:S01]  /*48d0*/  FMUL.FTZ R8, R0.reuse, R30 ;  /* 0x0000001e00087220 */ /* 0x040fe20000410000 */
[----:B------:R-:W-:Y:S01]  /*48e0*/  @UP0 ULDC UR6, c[0x0][0x44c] ;  /* 0x0001130000060ab9 */ /* 0x000fe20000000800 */
[C---:B------:R-:W-:Y:S01]  /*48f0*/  FMUL.FTZ R137, R0.reuse, R25 ;  /* 0x0000001900897220 */ /* 0x040fe20000410000 */
[C---:B------:R-:W-:Y:S01]  /*4900*/  FMUL.FTZ R139, R0.reuse, R29 ;  /* 0x0000001d008b7220 */ /* 0x040fe20000410000 */
[----:B------:R-:W-:Y:S01]  /*4910*/  MUFU.TANH R138, R138 ;  /* 0x0000008a008a7308 */ /* 0x000fe20000002400 */
[C---:B------:R-:W-:Y:S01]  /*4920*/  FMUL.FTZ R32, R0.reuse, R32 ;  /* 0x0000002000207220 */ /* 0x040fe20000410000 */
[C---:B------:R-:W-:Y:S01]  /*4930*/  FMUL.FTZ R140, R0.reuse, R33 ;  /* 0x00000021008c7220 */ /* 0x040fe20000410000 */
[C---:B------:R-:W-:Y:S01]  /*4940*/  FMUL.FTZ R36, R0.reuse, R36 ;  /* 0x0000002400247220 */ /* 0x040fe20000410000 */
[----:B------:R-:W-:Y:S01]  /*4950*/  FMUL.FTZ R10, R0, R34 ;  /* 0x00000022000a7220 */ /* 0x000fe20000410000 */
[----:B------:R-:W-:Y:S01]  /*4960*/  @P1 IMAD.HI.U32 R27, R28, UR6, RZ ;  /* 0x000000061c1b1c27 */ /* 0x000fe2000f8e00ff */
[----:B------:R-:W-:-:S03]  /*4970*/  @UP0 ULDC UR6, c[0x0][0x450] ;  /* 0x0001140000060ab9 */ /* 0x000fc60000000800 */
[C---:B------:R-:W-:Y:S01]  /*4980*/  FMUL.FTZ R37, R0.reuse, R37 ;  /* 0x0000002500257220 */ /* 0x040fe20000410000 */
[----:B------:R-:W1:Y:S01]  /*4990*/  MUFU.TANH R136, R136 ;  /* 0x0000008800887308 */ /* 0x000e620000002400 */
[C---:B------:R-:W-:Y:S01]  /*49a0*/  FMUL.FTZ R25, R0.reuse, R51 ;  /* 0x0000003300197220 */ /* 0x040fe20000410000 */
[----:B------:R-:W-:Y:S01]  /*49b0*/  @P2 SHF.R.U32.HI R28, RZ, UR6, R27 ;  /* 0x00000006ff1c2c19 */ /* 0x000fe2000801161b */
[----:B------:R-:W-:Y:S01]  /*49c0*/  UMOV UR6, 0xffffff80 ;  /* 0xffffff8000067882 */ /* 0x000fe20000000000 */
[C---:B------:R-:W-:Y:S01]  /*49d0*/  FMUL.FTZ R12, R0.reuse, R38 ;  /* 0x00000026000c7220 */ /* 0x040fe20000410000 */
[----:B------:R-:W-:Y:S01]  /*49e0*/  UIMAD UR6, UR51, UR6, 0x1 ;  /* 0x00000001330674a4 */ /* 0x000fe2000f8e0206 */
[C---:B------:R-:W-:Y:S01]  /*49f0*/  FMUL.FTZ R38, R0.reuse, R40 ;  /* 0x0000002800267220 */ /* 0x040fe20000410000 */
[----:B------:R-:W2:Y:S01]  /*4a00*/  SHFL.IDX PT, R35, R28, RZ, 0x1c1f ;  /* 0x001c1fff1c237589 */ /* 0x000ea200000e0000 */
[----:B------:R-:W3:Y:S01]  /*4a10*/  MUFU.TANH R137, R137 ;  /* 0x0000008900897308 */ /* 0x000ee20000002400 */
[C---:B------:R-:W-:Y:S01]  /*4a20*/  FMUL.FTZ R13, R0.reuse, R39 ;  /* 0x00000027000d7220 */ /* 0x040fe20000410000 */
[----:B------:R-:W-:Y:S01]  /*4a30*/  FMUL.FTZ R39, R0, R41 ;  /* 0x0000002900277220 */ /* 0x000fe20000410000 */
[----:B------:R-:W-:-:S02]  /*4a40*/  IMAD R30, R16, R31, UR6 ;  /* 0x00000006101e7e24 */ /* 0x000fc4000f8e021f */
[C---:B------:R-:W-:Y:S01]  /*4a50*/  FMUL.FTZ R40, R0.reuse, R44 ;  /* 0x0000002c00287220 */ /* 0x040fe20000410000 */
[----:B------:R-:W-:Y:S02]  /*4a60*/  IMAD.U32 R31, RZ, RZ, UR49 ;  /* 0x00000031ff1f7e24 */ /* 0x000fe4000f8e00ff */
[C---:B------:R-:W-:Y:S01]  /*4a70*/  FMUL.FTZ R41, R0.reuse, R45 ;  /* 0x0000002d00297220 */ /* 0x040fe20000410000 */
[C---:B------:R-:W-:Y:S01]  /*4a80*/  FMUL.FTZ R45, R0.reuse, R53 ;  /* 0x00000035002d7220 */ /* 0x040fe20000410000 */
[----:B------:R-:W4:Y:S01]  /*4a90*/  MUFU.TANH R139, R139 ;  /* 0x0000008b008b7308 */ /* 0x000f220000002400 */
[C---:B------:R-:W-:Y:S01]  /*4aa0*/  FMUL.FTZ R14, R0.reuse, R42 ;  /* 0x0000002a000e7220 */ /* 0x040fe20000410000 */
[----:B------:R-:W-:Y:S01]  /*4ab0*/  IADD3 R30, -R31, UR48, R30 ;  /* 0x000000301f1e7c10 */ /* 0x000fe2000fffe11e */
        /* <DEDUP_REMOVED lines=11> */
[----:B------:R-:W-:Y:S01]  /*4b70*/  FMUL.FTZ R47, R0, R57 ;  /* 0x00000039002f7220 */ /* 0x000fe20000410000 */
[----:B--2---:R-:W-:Y:S01]  /*4b80*/  IMAD.IADD R35, R30, 0x1, R35 ;  /* 0x000000011e237824 */ /* 0x004fe200078e0223 */
[----:B------:R-:W2:Y:S01]  /*4b90*/  MUFU.TANH R140, R140 ;  /* 0x0000008c008c7308 */ /* 0x000ea20000002400 */
[C---:B------:R-:W-:Y:S01]  /*4ba0*/  FMUL.FTZ R48, R0.reuse, R60 ;  /* 0x0000003c00307220 */ /* 0x040fe20000410000 */
[C---:B------:R-:W-:Y:S01]  /*4bb0*/  FMUL.FTZ R49, R0.reuse, R61 ;  /* 0x0000003d00317220 */ /* 0x040fe20000410000 */
[C---:B------:R-:W-:Y:S01]  /*4bc0*/  FMUL.FTZ R24, R0.reuse, R50 ;  /* 0x0000003200187220 */ /* 0x040fe20000410000 */
[C---:B------:R-:W-:Y:S01]  /*4bd0*/  ISETP.GT.AND P1, PT, R35.reuse, RZ, PT ;  /* 0x000000ff2300720c */ /* 0x040fe20003f24270 */
[C---:B------:R-:W-:Y:S01]  /*4be0*/  FMUL.FTZ R50, R0.reuse, R64 ;  /* 0x0000004000327220 */ /* 0x040fe20000410000 */
[C---:B------:R-:W-:Y:S01]  /*4bf0*/  ISETP.GT.AND P2, PT, R35.reuse, 0x1, PT ;  /* 0x000000012300780c */ /* 0x040fe20003f44270 */
[----:B------:R-:W-:Y:S01]  /*4c00*/  FMUL.FTZ R31, R0, R59 ;  /* 0x0000003b001f7220 */ /* 0x000fe20000410000 */
[----:B-1----:R-:W-:Y:S01]  /*4c10*/  FSEL R33, R136, -INF , P1 ;  /* 0xff80000088217808 */ /* 0x002fe20000800000 */
[----:B------:R-:W1:Y:S01]  /*4c20*/  MUFU.TANH R36, R36 ;  /* 0x0000002400247308 */ /* 0x000e620000002400 */
[----:B------:R-:W-:Y:S01]  /*4c30*/  ISETP.GT.AND P1, PT, R35, 0x8, PT ;  /* 0x000000082300780c */ /* 0x000fe20003f24270 */
[C---:B------:R-:W-:Y:S01]  /*4c40*/  FMUL.FTZ R52, R0.reuse, R68 ;  /* 0x0000004400347220 */ /* 0x040fe20000410000 */
[----:B---3--:R-:W-:Y:S01]  /*4c50*/  FSEL R137, R137, -INF , P2 ;  /* 0xff80000089897808 */ /* 0x008fe20001000000 */
[C---:B------:R-:W-:Y:S01]  /*4c60*/  FMUL.FTZ R29, R0.reuse, R58 ;  /* 0x0000003a001d7220 */ /* 0x040fe20000410000 */
[----:B------:R-:W-:Y:S01]  /*4c70*/  FMNMX.FTZ R34, R33, R4, !PT ;  /* 0x0000000421227209 */ /* 0x000fe20007810000 */
[----:B------:R-:W-:Y:S01]  /*4c80*/  FMUL.FTZ R58, R0, R77 ;  /* 0x0000004d003a7220 */ /* 0x000fe20000410000 */
[----:B------:R-:W-:Y:S01]  /*4c90*/  ISETP.GT.AND P2, PT, R35, 0x9, PT ;  /* 0x000000092300780c */ /* 0x000fe20003f44270 */
[----:B------:R-:W3:Y:S01]  /*4ca0*/  MUFU.TANH R37, R37 ;  /* 0x0000002500257308 */ /* 0x000ee20000002400 */
[----:B------:R-:W-:Y:S01]  /*4cb0*/  FSEL R138, R138, -INF , P1 ;  /* 0xff8000008a8a7808 */ /* 0x000fe20000800000 */
[C---:B------:R-:W-:Y:S01]  /*4cc0*/  FMUL.FTZ R80, R0.reuse, R80 ;  /* 0x0000005000507220 */ /* 0x040fe20000410000 */
[----:B------:R-:W-:Y:S01]  /*4cd0*/  FMNMX.FTZ R51, R137, R34, !PT ;  /* 0x0000002289337209 */ /* 0x000fe20007810000 */
[C---:B------:R-:W-:Y:S01]  /*4ce0*/  FMUL.FTZ R81, R0.reuse, R81 ;  /* 0x0000005100517220 */ /* 0x040fe20000410000 */
[----:B------:R-:W-:Y:S01]  /*4cf0*/  ISETP.GT.AND P1, PT, R35, 0x10, PT ;  /* 0x000000102300780c */ /* 0x000fe20003f24270 */
[----:B------:R-:W-:Y:S01]  /*4d00*/  FMUL.FTZ R84, R0, R84 ;  /* 0x0000005400547220 */ /* 0x000fe20000410000 */
[----:B----4-:R-:W-:Y:S01]  /*4d10*/  FSEL R139, R139, -INF , P2 ;  /* 0xff8000008b8b7808 */ /* 0x010fe20001000000 */
[----:B------:R-:W4:Y:S01]  /*4d20*/  MUFU.TANH R38, R38 ;  /* 0x0000002600267308 */ /* 0x000f220000002400 */
[----:B------:R-:W-:Y:S01]  /*4d30*/  FMNMX.FTZ R34, R138, R51, !PT ;  /* 0x000000338a227209 */ /* 0x000fe20007810000 */
[----:B------:R-:W-:Y:S01]  /*4d40*/  FMUL.FTZ R85, R0, R85 ;  /* 0x0000005500557220 */ /* 0x000fe20000410000 */
[----:B------:R-:W-:Y:S01]  /*4d50*/  ISETP.GT.AND P2, PT, R35, 0x11, PT ;  /* 0x000000112300780c */ /* 0x000fe20003f44270 */
[----:B------:R-:W5:Y:S01]  /*4d60*/  SHFL.IDX PT, R77, R28, 0x1, 0x1c1f ;  /* 0x003c1f001c4d7f89 */ /* 0x000f6200000e0000 */
[----:B0-----:R-:W-:Y:S01]  /*4d70*/  FSEL R32, R32, -INF , P1 ;  /* 0xff80000020207808 */ /* 0x001fe20000800000 */
[C---:B------:R-:W-:Y:S01]  /*4d80*/  FMUL.FTZ R68, R0.reuse, R74 ;  /* 0x0000004a00447220 */ /* 0x040fe20000410000 */
[----:B------:R-:W-:Y:S01]  /*4d90*/  FMNMX.FTZ R51, R139, R34, !PT ;  /* 0x000000228b337209 */ /* 0x000fe20007810000 */
[----:B------:R-:W0:Y:S01]  /*4da0*/  MUFU.TANH R39, R39 ;  /* 0x0000002700277308 */ /* 0x000e220000002400 */
[C---:B------:R-:W-:Y:S01]  /*4db0*/  ISETP.GT.AND P1, PT, R35.reuse, 0x18, PT ;  /* 0x000000182300780c */ /* 0x040fe20003f24270 */
[----:B------:R-:W-:Y:S01]  /*4dc0*/  FMUL.FTZ R63, R0, R63 ;  /* 0x0000003f003f7220 */ /* 0x000fe20000410000 */
[----:B--2---:R-:W-:Y:S01]  /*4dd0*/  FSEL R34, R140, -INF , P2 ;  /* 0xff8000008c227808 */ /* 0x004fe20001000000 */
[----:B------:R-:W-:Y:S01]  /*4de0*/  UIADD3 UR19, UR19, 0x19c40, URZ ;  /* 0x00019c4013137890 */ /* 0x000fe2000fffe03f */
[----:B------:R-:W-:Y:S01]  /*4df0*/  FMNMX.FTZ R53, R32, R51, !PT ;  /* 0x0000003320357209 */ /* 0x000fe20007810000 */
[----:B------:R-:W-:Y:S01]  /*4e00*/  FMUL.FTZ R51, R0, R65 ;  /* 0x0000004100337220 */ /* 0x000fe20000410000 */
[----:B------:R-:W-:Y:S01]  /*4e10*/  ISETP.GT.AND P2, PT, R35, 0x19, PT ;  /* 0x000000192300780c */ /* 0x000fe20003f44270 */
[----:B------:R-:W2:Y:S01]  /*4e20*/  MUFU.TANH R40, R40 ;  /* 0x0000002800287308 */ /* 0x000ea20000002400 */
[----:B-1----:R-:W-:Y:S01]  /*4e30*/  FSEL R36, R36, -INF , P1 ;  /* 0xff80000024247808 */ /* 0x002fe20000800000 */
[----:B------:R-:W-:Y:S01]  /*4e40*/  UPRMT UR19, UR45, 0x654, UR19 ;  /* 0x000006542d137896 */ /* 0x000fe20008000013 */
[----:B------:R-:W-:-:S02]  /*4e50*/  FMNMX.FTZ R53, R34, R53, !PT ;  /* 0x0000003522357209 */ /* 0x000fc40007810000 */
[----:B------:R-:W-:Y:S02]  /*4e60*/  ISETP.GT.AND P1, PT, R35, 0x20, PT ;  /* 0x000000202300780c */ /* 0x000fe40003f24270 */
[----:B---3--:R-:W-:Y:S01]  /*4e70*/  FSEL R37, R37, -INF , P2 ;  /* 0xff80000025257808 */ /* 0x008fe20001000000 */
[----:B------:R-:W1:Y:S01]  /*4e80*/  MUFU.TANH R41, R41 ;  /* 0x0000002900297308 */ /* 0x000e620000002400 */
[----:B------:R-:W-:Y:S02]  /*4e90*/  FMNMX.FTZ R54, R36, R53, !PT ;  /* 0x0000003524367209 */ /* 0x000fe40007810000 */
[----:B------:R-:W-:Y:S01]  /*4ea0*/  ISETP.GT.AND P2, PT, R35, 0x21, PT ;  /* 0x000000212300780c */ /* 0x000fe20003f44270 */
[----:B-----5:R-:W-:Y:S01]  /*4eb0*/  IMAD.IADD R30, R30, 0x1, R77 ;  /* 0x000000011e1e7824 */ /* 0x020fe200078e024d */
[----:B----4-:R-:W-:Y:S01]  /*4ec0*/  FSEL R38, R38, -INF , P1 ;  /* 0xff80000026267808 */ /* 0x010fe20000800000 */
[----:B------:R-:W-:Y:S01]  /*4ed0*/  SYNCS.ARRIVE.TRANS64.RED.A1T0 RZ, [UR19], RZ ;  /* 0x000000ffffff79a7 */ /* 0x000fe20008100413 */
[----:B------:R-:W-:Y:S01]  /*4ee0*/  FMNMX.FTZ R53, R37, R54, !PT ;  /* 0x0000003625357209 */ /* 0x000fe20007810000 */
[----:B------:R-:W3:Y:S01]  /*4ef0*/  MUFU.TANH R42, R42 ;  /* 0x0000002a002a7308 */ /* 0x000ee20000002400 */
[----:B------:R-:W-:-:S02]  /*4f00*/  ISETP.GT.AND P1, PT, R35, 0x28, PT ;  /* 0x000000282300780c */ /* 0x000fc40003f24270 */
[----:B0-----:R-:W-:Y:S02]  /*4f10*/  FSEL R39, R39, -INF , P2 ;  /* 0xff80000027277808 */ /* 0x001fe40001000000 */
[----:B------:R-:W-:Y:S01]  /*4f20*/  FMNMX.FTZ R54, R38, R53, !PT ;  /* 0x0000003526367209 */ /* 0x000fe20007810000 */
[----:B------:R-:W-:Y:S01]  /*4f30*/  FMUL.FTZ R53, R0, R69 ;  /* 0x0000004500357220 */ /* 0x000fe20000410000 */
[----:B------:R-:W-:Y:S01]  /*4f40*/  ISETP.GT.AND P2, PT, R35, 0x29, PT ;  /* 0x000000292300780c */ /* 0x000fe20003f44270 */
[----:B------:R-:W0:Y:S01]  /*4f50*/  MUFU.TANH R43, R43 ;  /* 0x0000002b002b7308 */ /* 0x000e220000002400 */
[----:B--2---:R-:W-:Y:S01]  /*4f60*/  FSEL R40, R40, -INF , P1 ;  /* 0xff80000028287808 */ /* 0x004fe20000800000 */
[C---:B------:R-:W-:Y:S01]  /*4f70*/  FMUL.FTZ R69, R0.reuse, R75 ;  /* 0x0000004b00457220 */ /* 0x040fe20000410000 */
[----:B------:R-:W-:Y:S01]  /*4f80*/  FMNMX.FTZ R55, R39, R54, !PT ;  /* 0x0000003627377209 */ /* 0x000fe20007810000 */
[----:B------:R-:W-:Y:S01]  /*4f90*/  FMUL.FTZ R54, R0, R72 ;  /* 0x0000004800367220 */ /* 0x000fe20000410000 */
[----:B------:R-:W-:-:S02]  /*4fa0*/  ISETP.GT.AND P1, PT, R35, 0x30, PT ;  /* 0x000000302300780c */ /* 0x000fc40003f24270 */
[----:B-1----:R-:W-:Y:S01]  /*4fb0*/  FSEL R41, R41, -INF , P2 ;  /* 0xff80000029297808 */ /* 0x002fe20001000000 */
[----:B------:R-:W1:Y:S01]  /*4fc0*/  MUFU.TANH R44, R44 ;  /* 0x0000002c002c7308 */ /* 0x000e620000002400 */
[----:B------:R-:W-:Y:S02]  /*4fd0*/  FMNMX.FTZ R56, R40, R55, !PT ;  /* 0x0000003728387209 */ /* 0x000fe40007810000 */
[----:B------:R-:W-:Y:S02]  /*4fe0*/  ISETP.GT.AND P2, PT, R35, 0x31, PT ;  /* 0x000000312300780c */ /* 0x000fe40003f44270 */
[----:B---3--:R-:W-:Y:S02]  /*4ff0*/  FSEL R42, R42, -INF , P1 ;  /* 0xff8000002a2a7808 */ /* 0x008fe40000800000 */
[----:B------:R-:W-:Y:S01]  /*5000*/  FMNMX.FTZ R55, R41, R56, !PT ;  /* 0x0000003829377209 */ /* 0x000fe20007810000 */
[----:B------:R-:W2:Y:S01]  /*5010*/  MUFU.TANH R45, R45 ;  /* 0x0000002d002d7308 */ /* 0x000ea20000002400 */
[----:B------:R-:W-:-:S02]  /*5020*/  ISETP.GT.AND P1, PT, R35, 0x38, PT ;  /* 0x000000382300780c */ /* 0x000fc40003f24270 */
[----:B0-----:R-:W-:Y:S02]  /*5030*/  FSEL R43, R43, -INF , P2 ;  /* 0xff8000002b2b7808 */ /* 0x001fe40001000000 */
[----:B------:R-:W-:Y:S01]  /*5040*/  FMNMX.FTZ R56, R42, R55, !PT ;  /* 0x000000372a387209 */ /* 0x000fe20007810000 */
[----:B------:R-:W-:Y:S01]  /*5050*/  FMUL.FTZ R55, R0, R73 ;  /* 0x0000004900377220 */ /* 0x000fe20000410000 */
[----:B------:R-:W-:Y:S01]  /*5060*/  ISETP.GT.AND P2, PT, R35, 0x39, PT ;  /* 0x000000392300780c */ /* 0x000fe20003f44270 */
[----:B------:R-:W0:Y:S01]  /*5070*/  MUFU.TANH R46, R46 ;  /* 0x0000002e002e7308 */ /* 0x000e220000002400 */
[----:B-1----:R-:W-:Y:S01]  /*5080*/  FSEL R44, R44, -INF , P1 ;  /* 0xff8000002c2c7808 */ /* 0x002fe20000800000 */
[----:B------:R-:W-:Y:S01]  /*5090*/  FMUL.FTZ R73, R0, R83 ;  /* 0x0000005300497220 */ /* 0x000fe20000410000 */
[----:B------:R-:W-:Y:S02]  /*50a0*/  FMNMX.FTZ R57, R43, R56, !PT ;  /* 0x000000382b397209 */ /* 0x000fe40007810000 */
[----:B------:R-:W-:-:S02]  /*50b0*/  ISETP.GT.AND P1, PT, R35, 0x40, PT ;  /* 0x000000402300780c */ /* 0x000fc40003f24270 */
[----:B------:R-:W-:Y:S01]  /*50c0*/  FMNMX.FTZ R56, R44, R57, !PT ;  /* 0x000000392c387209 */ /* 0x000fe20007810000 */
[----:B------:R-:W1:Y:S01]  /*50d0*/  MUFU.TANH R47, R47 ;  /* 0x0000002f002f7308 */ /* 0x000e620000002400 */
[----:B--2---:R-:W-:Y:S01]  /*50e0*/  FSEL R45, R45, -INF , P2 ;  /* 0xff8000002d2d7808 */ /* 0x004fe20001000000 */
[----:B------:R-:W-:Y:S01]  /*50f0*/  FMUL.FTZ R57, R0, R76 ;  /* 0x0000004c00397220 */ /* 0x000fe20000410000 */
[----:B------:R-:W-:Y:S01]  /*5100*/  ISETP.GT.AND P2, PT, R35, 0x41, PT ;  /* 0x000000412300780c */ /* 0x000fe20003f44270 */
[----:B------:R-:W-:Y:S01]  /*5110*/  IMAD.U32 R76, RZ, RZ, UR18 ;  /* 0x00000012ff4c7e24 */ /* 0x000fe2000f8e00ff */
[----:B------:R-:W-:Y:S02]  /*5120*/  FMNMX.FTZ R59, R45, R56, !PT ;  /* 0x000000382d3b7209 */ /* 0x000fe40007810000 */
[----:B------:R-:W-:Y:S01]  /*5130*/  ISETP.GT.AND P3, PT, R30, 0x1, PT ;  /* 0x000000011e00780c */ /* 0x000fe20003f64270 */
[----:B------:R-:W2:Y:S01]  /*5140*/  MUFU.TANH R48, R48 ;  /* 0x0000003000307308 */ /* 0x000ea20000002400 */
[----:B0-----:R-:W-:-:S02]  /*5150*/  FSEL R46, R46, -INF , P1 ;  /* 0xff8000002e2e7808 */ /* 0x001fc40000800000 */
[----:B------:R-:W-:Y:S02]  /*5160*/  ISETP.GT.AND P1, PT, R35, 0x48, PT ;  /* 0x000000482300780c */ /* 0x000fe40003f24270 */
[----:B------:R-:W-:-:S03]  /*5170*/  FMNMX.FTZ R56, R46, R59, !PT ;  /* 0x0000003b2e387209 */ /* 0x000fc60007810000 */
        /* <DEDUP_REMOVED lines=8> */
[----:B------:R-:W2:Y:S01]  /*5200*/  MUFU.TANH R51, R51 ;  /* 0x0000003300337308 */ /* 0x000ea20000002400 */
[----:B0-----:R-:W-:Y:S02]  /*5210*/  FSEL R49, R49, -INF , P2 ;  /* 0xff80000031317808 */ /* 0x001fe40001000000 */
        /* <DEDUP_REMOVED lines=21> */
[----:B------:R-:W-:Y:S01]  /*5370*/  FMNMX.FTZ R56, R54, R59, !PT ;  /* 0x0000003b36387209 */ /* 0x000fe20007810000 */
[----:B------:R-:W-:Y:S02]  /*5380*/  FMUL.FTZ R59, R0, R62 ;  /* 0x0000003e003b7220 */ /* 0x000fe40000410000 */
[----:B------:R-:W2:Y:S01]  /*5390*/  MUFU.TANH R58, R58 ;  /* 0x0000003a003a7308 */ /* 0x000ea20000002400 */
[----:B0-----:R-:W-:Y:S02]  /*53a0*/  FSEL R55, R55, -INF , P2 ;  /* 0xff80000037377808 */ /* 0x001fe40001000000 */
[----:B------:R-:W-:-:S02]  /*53b0*/  ISETP.GT.AND P2, PT, R35, 0x69, PT ;  /* 0x000000692300780c */ /* 0x000fc40003f44270 */
        /* <DEDUP_REMOVED lines=16> */
[----:B------:R-:W-:Y:S01]  /*54c0*/  FMNMX.FTZ R64, R56, R65, !PT ;  /* 0x0000004138407209 */ /* 0x000fe20007810000 */
[C---:B------:R-:W-:Y:S01]  /*54d0*/  FMUL.FTZ R65, R0.reuse, R67 ;  /* 0x0000004300417220 */ /* 0x040fe20000410000 */
[----:B------:R-:W-:Y:S01]  /*54e0*/  FMUL.FTZ R67, R0, R71 ;  /* 0x0000004700437220 */ /* 0x000fe20000410000 */
[----:B------:R-:W1:Y:S01]  /*54f0*/  MUFU.TANH R6, R6 ;  /* 0x0000000600067308 */ /* 0x000e620000002400 */
[----:B--2---:R-:W-:Y:S01]  /*5500*/  FSEL R61, R84, -INF , P1 ;  /* 0xff800000543d7808 */ /* 0x004fe20000800000 */
[----:B------:R-:W-:-:S03]  /*5510*/  FMUL.FTZ R71, R0, R79 ;  /* 0x0000004f00477220 */ /* 0x000fc60000410000 */
[----:B------:R-:W-:Y:S01]  /*5520*/  FMNMX.FTZ R35, R61, R64, !PT ;  /* 0x000000403d237209 */ /* 0x000fe20007810000 */
[C---:B------:R-:W-:Y:S01]  /*5530*/  FMUL.FTZ R64, R0.reuse, R66 ;  /* 0x0000004200407220 */ /* 0x040fe20000410000 */
[C---:B------:R-:W-:Y:S01]  /*5540*/  FMUL.FTZ R66, R0.reuse, R70 ;  /* 0x0000004600427220 */ /* 0x040fe20000410000 */
[----:B------:R-:W2:Y:S01]  /*5550*/  MUFU.TANH R7, R7 ;  /* 0x0000000700077308 */ /* 0x000ea20000002400 */
[----:B0-----:R-:W-:Y:S01]  /*5560*/  FSEL R62, R85, -INF , P2 ;  /* 0xff800000553e7808 */ /* 0x001fe20001000000 */
[----:B------:R-:W-:Y:S01]  /*5570*/  FMUL.FTZ R70, R0, R78 ;  /* 0x0000004e00467220 */ /* 0x000fe20000410000 */
[----:B------:R-:W-:Y:S01]  /*5580*/  ISETP.GT.AND P2, PT, R30, RZ, PT ;  /* 0x000000ff1e00720c */ /* 0x000fe20003f44270 */
[----:B------:R-:W-:Y:S01]  /*5590*/  IMAD.U32 R85, RZ, RZ, UR18 ;  /* 0x00000012ff557e24 */ /* 0x000fe2000f8e00ff */
[----:B------:R-:W-:-:S03]  /*55a0*/  FMNMX.FTZ R35, R62, R35, !PT ;  /* 0x000000233e237209 */ /* 0x000fc60007810000 */
[----:B------:R-:W0:Y:S01]  /*55b0*/  MUFU.TANH R8, R8 ;  /* 0x0000000800087308 */ /* 0x000e220000002400 */
[----:B-1----:R-:W-:Y:S01]  /*55c0*/  FSEL R6, R6, -INF , P2 ;  /* 0xff80000006067808 */ /* 0x002fe20001000000 */
[----:B------:R-:W1:Y:S01]  /*55d0*/  SHFL.BFLY PT, R72, R35, 0x2, 0x1f ;  /* 0x0c401f0023487f89 */ /* 0x000e6200000e0000 */
[----:B------:R-:W-:Y:S02]  /*55e0*/  ISETP.GT.AND P2, PT, R30, 0x8, PT ;  /* 0x000000081e00780c */ /* 0x000fe40003f44270 */
[----:B------:R-:W-:-:S03]  /*55f0*/  FMNMX.FTZ R78, R6, R5, !PT ;  /* 0x00000005064e7209 */ /* 0x000fc60007810000 */
[----:B------:R-:W3:Y:S01]  /*5600*/  MUFU.TANH R9, R9 ;  /* 0x0000000900097308 */ /* 0x000ee20000002400 */
        /* <DEDUP_REMOVED lines=8> */
[----:B---3--:R-:W-:Y:S02]  /*5690*/  FSEL R9, R9, -INF , P3 ;  /* 0xff80000009097808 */ /* 0x008fe40001800000 */
[----:B-1----:R-:W-:Y:S01]  /*56a0*/  FMNMX.FTZ R74, R35, R72, !PT ;  /* 0x00000048234a7209 */ /* 0x002fe20007810000 */
[----:B------:R-:W-:Y:S01]  /*56b0*/  FMUL.FTZ R72, R0, R82 ;  /* 0x0000005200487220 */ /* 0x000fe20000410000 */
[----:B------:R-:W-:Y:S02]  /*56c0*/  ISETP.GT.AND P3, PT, R30, 0x11, PT ;  /* 0x000000111e00780c */ /* 0x000fe40003f64270 */
[----:B------:R-:W-:Y:S01]  /*56d0*/  FMNMX.FTZ R81, R9, R78, !PT ;  /* 0x0000004e09517209 */ /* 0x000fe20007810000 */
[----:B------:R-:W1:Y:S01]  /*56e0*/  SHFL.BFLY PT, R35, R74, 0x1, 0x1f ;  /* 0x0c201f004a237f89 */ /* 0x000e6200000e0000 */
[----:B------:R-:W-:Y:S01]  /*56f0*/  MUFU.TANH R12, R12 ;  /* 0x0000000c000c7308 */ /* 0x000fe20000002400 */
[----:B--2---:R-:W-:-:S02]  /*5700*/  FSEL R10, R10, -INF , P2 ;  /* 0xff8000000a0a7808 */ /* 0x004fc40001000000 */
[----:B------:R-:W-:Y:S02]  /*5710*/  ISETP.GT.AND P2, PT, R30, 0x18, PT ;  /* 0x000000181e00780c */ /* 0x000fe40003f44270 */
[----:B------:R-:W-:-:S03]  /*5720*/  FMNMX.FTZ R78, R10, R81, !PT ;  /* 0x000000510a4e7209 */ /* 0x000fc60007810000 */
[----:B------:R-:W2:Y:S01]  /*5730*/  MUFU.TANH R13, R13 ;  /* 0x0000000d000d7308 */ /* 0x000ea20000002400 */
[----:B0-----:R-:W-:Y:S02]  /*5740*/  FSEL R11, R11, -INF , P3 ;  /* 0xff8000000b0b7808 */ /* 0x001fe40001800000 */
[----:B------:R-:W-:Y:S02]  /*5750*/  ISETP.GT.AND P3, PT, R30, 0x19, PT ;  /* 0x000000191e00780c */ /* 0x000fe40003f64270 */
[----:B------:R-:W-:-:S03]  /*5760*/  FMNMX.FTZ R81, R11, R78, !PT ;  /* 0x0000004e0b517209 */ /* 0x000fc60007810000 */
[----:B------:R-:W0:Y:S01]  /*5770*/  MUFU.TANH R14, R14 ;  /* 0x0000000e000e7308 */ /* 0x000e220000002400 */
[----:B-1----:R-:W-:-:S07]  /*5780*/  FMNMX.FTZ R35, R74, R35, !PT ;  /* 0x000000234a237209 */ /* 0x002fce0007810000 */
[----:B------:R-:W1:Y:S01]  /*5790*/  MUFU.TANH R15, R15 ;  /* 0x0000000f000f7308 */ /* 0x000e620000002400 */
[----:B--2---:R-:W-:Y:S01]  /*57a0*/  FSEL R13, R13, -INF , P3 ;  /* 0xff8000000d0d7808 */ /* 0x004fe20001800000 */
[----:B------:R-:W-:Y:S01]  /*57b0*/  FMUL.FTZ R74, R0, R86 ;  /* 0x00000056004a7220 */ /* 0x000fe20000410000 */
[C---:B------:R-:W-:Y:S01]  /*57c0*/  FSETP.NEU.FTZ.AND P1, PT, R35.reuse, -INF , PT ;  /* 0xff8000002300780b */ /* 0x040fe20003f3d000 */
[----:B------:R-:W-:-:S01]  /*57d0*/  FFMA.FTZ R75, R35, R76, -8 ;  /* 0xc1000000234b7423 */ /* 0x000fc2000001004c */
[----:B------:R-:W-:Y:S01]  /*57e0*/  ISETP.GT.AND P3, PT, R30, 0x21, PT ;  /* 0x000000211e00780c */ /* 0x000fe20003f64270 */
[----:B------:R-:W-:Y:S02]  /*57f0*/  FMUL.FTZ R76, R0, R87 ;  /* 0x00000057004c7220 */ /* 0x000fe40000410000 */
[----:B------:R-:W2:Y:S01]  /*5800*/  MUFU.TANH R20, R20 ;  /* 0x0000001400147308 */ /* 0x000ea20000002400 */
[----:B------:R-:W-:-:S05]  /*5810*/  FSEL R75, R75, RZ, P1 ;  /* 0x000000ff4b4b7208 */ /* 0x000fca0000800000 */
[--C-:B------:R-:W-:Y:S01]  /*5820*/  FFMA.FTZ R80, R32, UR18, -R75.reuse ;  /* 0x0000001220507c23 */ /* 0x100fe2000801084b */
[----:B------:R-:W-:Y:S01]  /*5830*/  FSEL R32, R12, -INF , P2 ;  /* 0xff8000000c207808 */ /* 0x000fe20001000000 */
[----:B------:R-:W3:Y:S01]  /*5840*/  MUFU.TANH R21, R21 ;  /* 0x0000001500157308 */ /* 0x000ee20000002400 */
[----:B------:R-:W-:-:S01]  /*5850*/  FFMA.FTZ R78, R34, UR18, -R75 ;  /* 0x00000012224e7c23 */ /* 0x000fc2000801084b */
[----:B------:R-:W-:Y:S01]  /*5860*/  ISETP.GT.AND P2, PT, R30, 0x20, PT ;  /* 0x000000201e00780c */ /* 0x000fe20003f44270 */
[----:B------:R-:W-:-:S01]  /*5870*/  FFMA.FTZ R28, R33, UR18, -R75 ;  /* 0x00000012211c7c23 */ /* 0x000fc2000801084b */
[----:B------:R-:W-:Y:S01]  /*5880*/  FMNMX.FTZ R34, R32, R81, !PT ;  /* 0x0000005120227209 */ /* 0x000fe20007810000 */
[----:B------:R-:W-:-:S01]  /*5890*/  FFMA.FTZ R33, R137, UR18, -R75 ;  /* 0x0000001289217c23 */ /* 0x000fc2000801084b */
[----:B0-----:R-:W-:Y:S01]  /*58a0*/  FSEL R14, R14, -INF , P2 ;  /* 0xff8000000e0e7808 */ /* 0x001fe20001000000 */
[----:B------:R-:W-:-:S01]  /*58b0*/  FFMA.FTZ R138, R138, UR18, -R75 ;  /* 0x000000128a8a7c23 */ /* 0x000fc2000801084b */
[----:B------:R-:W0:Y:S01]  /*58c0*/  MUFU.TANH R24, R24 ;  /* 0x0000001800187308 */ /* 0x000e220000002400 */
[----:B------:R-:W-:Y:S01]  /*58d0*/  FMNMX.FTZ R83, R13, R34, !PT ;  /* 0x000000220d537209 */ /* 0x000fe20007810000 */
[--C-:B------:R-:W-:Y:S01]  /*58e0*/  FFMA.FTZ R79, R139, UR18, -R75.reuse ;  /* 0x000000128b4f7c23 */ /* 0x100fe2000801084b */
[----:B------:R-:W-:Y:S01]  /*58f0*/  ISETP.GT.AND P2, PT, R30, 0x28, PT ;  /* 0x000000281e00780c */ /* 0x000fe20003f44270 */
[--C-:B------:R-:W-:Y:S01]  /*5900*/  FFMA.FTZ R37, R37, UR18, -R75.reuse ;  /* 0x0000001225257c23 */ /* 0x100fe2000801084b */
[----:B-1----:R-:W-:Y:S01]  /*5910*/  FSEL R15, R15, -INF , P3 ;  /* 0xff8000000f0f7808 */ /* 0x002fe20001800000 */
[--C-:B------:R-:W-:Y:S01]  /*5920*/  FFMA.FTZ R40, R40, UR18, -R75.reuse ;  /* 0x0000001228287c23 */ /* 0x100fe2000801084b */
[----:B------:R-:W-:Y:S01]  /*5930*/  ISETP.GT.AND P3, PT, R30, 0x29, PT ;  /* 0x000000291e00780c */ /* 0x000fe20003f64270 */
[----:B------:R1:W-:Y:S01]  /*5940*/  MUFU.EX2 R12, R80 ;  /* 0x00000050000c7308 */ /* 0x0003e20000000800 */
[----:B--2---:R-:W-:Y:S01]  /*5950*/  FSEL R34, R20, -INF , P2 ;  /* 0xff80000014227808 */ /* 0x004fe20001000000 */
[--C-:B------:R-:W-:Y:S01]  /*5960*/  FFMA.FTZ R41, R41, UR18, -R75.reuse ;  /* 0x0000001229297c23 */ /* 0x100fe2000801084b */
[----:B------:R-:W-:Y:S01]  /*5970*/  ISETP.GT.AND P2, PT, R30, 0x30, PT ;  /* 0x000000301e00780c */ /* 0x000fe20003f44270 */
[--C-:B------:R-:W-:Y:S01]  /*5980*/  FFMA.FTZ R42, R42, UR18, -R75.reuse ;  /* 0x000000122a2a7c23 */ /* 0x100fe2000801084b */
[----:B---3--:R-:W-:Y:S01]  /*5990*/  FSEL R21, R21, -INF , P3 ;  /* 0xff80000015157808 */ /* 0x008fe20001800000 */
[--C-:B------:R-:W-:Y:S01]  /*59a0*/  FFMA.FTZ R43, R43, UR18, -R75.reuse ;  /* 0x000000122b2b7c23 */ /* 0x100fe2000801084b */
[----:B------:R-:W-:Y:S01]  /*59b0*/  ISETP.GT.AND P3, PT, R30, 0x31, PT ;  /* 0x000000311e00780c */ /* 0x000fe20003f64270 */
[----:B------:R-:W2:Y:S01]  /*59c0*/  MUFU.TANH R25, R25 ;  /* 0x0000001900197308 */ /* 0x000ea20000002400 */
[----:B-1----:R-:W-:-:S01]  /*59d0*/  FFMA.FTZ R80, R36, UR18, -R75 ;  /* 0x0000001224507c23 */ /* 0x002fc2000801084b */
[----:B------:R-:W-:Y:S01]  /*59e0*/  FMNMX.FTZ R36, R14, R83, !PT ;  /* 0x000000530e247209 */ /* 0x000fe20007810000 */
[----:B------:R-:W-:-:S01]  /*59f0*/  FFMA.FTZ R44, R44, UR18, -R75 ;  /* 0x000000122c2c7c23 */ /* 0x000fc2000801084b */
[----:B0-----:R-:W-:Y:S01]  /*5a00*/  FSEL R24, R24, -INF , P2 ;  /* 0xff80000018187808 */ /* 0x001fe20001000000 */
[----:B------:R-:W-:-:S01]  /*5a10*/  FFMA.FTZ R45, R45, UR18, -R75 ;  /* 0x000000122d2d7c23 */ /* 0x000fc2000801084b */
[----:B------:R-:W-:Y:S01]  /*5a20*/  FMNMX.FTZ R83, R15, R36, !PT ;  /* 0x000000240f537209 */ /* 0x000fe20007810000 */
[----:B------:R-:W-:-:S01]  /*5a30*/  FFMA.FTZ R47, R47, UR18, -R75 ;  /* 0x000000122f2f7c23 */ /* 0x000fc2000801084b */
[----:B------:R-:W0:Y:S01]  /*5a40*/  MUFU.TANH R26, R26 ;  /* 0x0000001a001a7308 */ /* 0x000e220000002400 */
[----:B------:R-:W-:Y:S01]  /*5a50*/  ISETP.GT.AND P2, PT, R30, 0x38, PT ;  /* 0x000000381e00780c */ /* 0x000fe20003f44270 */
[--C-:B------:R-:W-:Y:S01]  /*5a60*/  FFMA.FTZ R49, R49, UR18, -R75.reuse ;  /* 0x0000001231317c23 */ /* 0x100fe2000801084b */
[----:B------:R-:W-:Y:S01]  /*5a70*/  FMNMX.FTZ R36, R34, R83, !PT ;  /* 0x0000005322247209 */ /* 0x000fe20007810000 */
[--C-:B------:R-:W-:Y:S01]  /*5a80*/  FFMA.FTZ R51, R51, UR18, -R75.reuse ;  /* 0x0000001233337c23 */ /* 0x100fe2000801084b */
[----:B------:R-:W-:-:S01]  /*5a90*/  FFMA.FTZ R53, R53, UR18, -R75 ;  /* 0x0000001235357c23 */ /* 0x000fc2000801084b */
[--C-:B------:R-:W-:Y:S01]  /*5aa0*/  FFMA.FTZ R55, R55, UR18, -R75.reuse ;  /* 0x0000001237377c23 */ /* 0x100fe2000801084b */
[----:B------:R-:W-:Y:S01]  /*5ab0*/  FMNMX.FTZ R83, R21, R36, !PT ;  /* 0x0000002415537209 */ /* 0x000fe20007810000 */
[----:B------:R-:W1:Y:S01]  /*5ac0*/  MUFU.TANH R27, R27 ;  /* 0x0000001b001b7308 */ /* 0x000e620000002400 */
[----:B--2---:R-:W-:Y:S01]  /*5ad0*/  FSEL R25, R25, -INF , P3 ;  /* 0xff80000019197808 */ /* 0x004fe20001800000 */
[----:B------:R-:W-:Y:S01]  /*5ae0*/  FFMA.FTZ R36, R38, UR18, -R75 ;  /* 0x0000001226247c23 */ /* 0x000fe2000801084b */
[----:B------:R-:W-:-:S05]  /*5af0*/  ISETP.GT.AND P3, PT, R30, 0x39, PT ;  /* 0x000000391e00780c */ /* 0x000fca0003f64270 */
[----:B------:R-:W-:Y:S01]  /*5b00*/  MUFU.TANH R29, R29 ;  /* 0x0000001d001d7308 */ /* 0x000fe20000002400 */
[----:B0-----:R-:W-:Y:S02]  /*5b10*/  FSEL R38, R26, -INF , P2 ;  /* 0xff8000001a267808 */ /* 0x001fe40001000000 */
[----:B------:R-:W-:-:S05]  /*5b20*/  ISETP.GT.AND P2, PT, R30, 0x40, PT ;  /* 0x000000401e00780c */ /* 0x000fca0003f44270 */
[----:B------:R-:W0:Y:S01]  /*5b30*/  MUFU.TANH R31, R31 ;  /* 0x0000001f001f7308 */ /* 0x000e220000002400 */
[----:B-1----:R-:W-:Y:S02]  /*5b40*/  FSEL R27, R27, -INF , P3 ;  /* 0xff8000001b1b7808 */ /* 0x002fe40001800000 */
[----:B------:R-:W-:-:S05]  /*5b50*/  ISETP.GT.AND P3, PT, R30, 0x41, PT ;  /* 0x000000411e00780c */ /* 0x000fca0003f64270 */
[----:B------:R1:W-:Y:S08]  /*5b60*/  MUFU.EX2 R81, R78 ;  /* 0x0000004e00517308 */ /* 0x0003f00000000800 */
[----:B------:R-:W2:Y:S01]  /*5b70*/  MUFU.TANH R59, R59 ;  /* 0x0000003b003b7308 */ /* 0x000ea20000002400 */
[----:B-1----:R-:W-:Y:S02]  /*5b80*/  FMNMX.FTZ R78, R24, R83, !PT ;  /* 0x00000053184e7209 */ /* 0x002fe40007810000 */
[----:B0-----:R-:W-:-:S02]  /*5b90*/  FSEL R31, R31, -INF , P3 ;  /* 0xff8000001f1f7808 */ /* 0x001fc40001800000 */
[----:B------:R-:W-:Y:S01]  /*5ba0*/  FMNMX.FTZ R83, R25, R78, !PT ;  /* 0x0000004e19537209 */ /* 0x000fe20007810000 */
[----:B------:R-:W-:Y:S01]  /*5bb0*/  FFMA.FTZ R78, R39, UR18, -R75 ;  /* 0x00000012274e7c23 */ /* 0x000fe2000801084b */
[----:B------:R-:W-:Y:S01]  /*5bc0*/  FSEL R39, R29, -INF , P2 ;  /* 0xff8000001d277808 */ /* 0x000fe20001000000 */
[----:B------:R-:W0:Y:S01]  /*5bd0*/  MUFU.TANH R63, R63 ;  /* 0x0000003f003f7308 */ /* 0x000e220000002400 */
[----:B------:R-:W-:Y:S02]  /*5be0*/  FMNMX.FTZ R26, R38, R83, !PT ;  /* 0x00000053261a7209 */ /* 0x000fe40007810000 */
[C---:B------:R-:W-:Y:S02]  /*5bf0*/  ISETP.GT.AND P2, PT, R30.reuse, 0x48, PT ;  /* 0x000000481e00780c */ /* 0x040fe40003f44270 */
[----:B------:R-:W-:Y:S02]  /*5c00*/  FMNMX.FTZ R26, R27, R26, !PT ;  /* 0x0000001a1b1a7209 */ /* 0x000fe40007810000 */
[----:B------:R-:W-:Y:S01]  /*5c10*/  ISETP.GT.AND P3, PT, R30, 0x49, PT ;  /* 0x000000491e00780c */ /* 0x000fe20003f64270 */
[----:B------:R-:W1:Y:S01]  /*5c20*/  MUFU.TANH R64, R64 ;  /* 0x0000004000407308 */ /* 0x000e620000002400 */
[----:B------:R-:W-:-:S02]  /*5c30*/  FMNMX.FTZ R26, R39, R26, !PT ;  /* 0x0000001a271a7209 */ /* 0x000fc40007810000 */
[----:B--2---:R-:W-:Y:S02]  /*5c40*/  FSEL R59, R59, -INF , P2 ;  /* 0xff8000003b3b7808 */ /* 0x004fe40001000000 */
[----:B------:R-:W-:Y:S02]  /*5c50*/  FMNMX.FTZ R26, R31, R26, !PT ;  /* 0x0000001a1f1a7209 */ /* 0x000fe40007810000 */
[C---:B------:R-:W-:Y:S01]  /*5c60*/  ISETP.GT.AND P2, PT, R30.reuse, 0x50, PT ;  /* 0x000000501e00780c */ /* 0x040fe20003f44270 */
        /* <DEDUP_REMOVED lines=45> */
[----:B------:R1:W-:Y:S01]  /*5f40*/  MUFU.EX2 R29, R78 ;  /* 0x0000004e001d7308 */ /* 0x0003e20000000800 */
[----:B--2---:R-:W-:-:S04]  /*5f50*/  FSEL R74, R74, -INF , P2 ;  /* 0xff8000004a4a7808 */ /* 0x004fc80001000000 */
[----:B------:R-:W-:-:S03]  /*5f60*/  FMNMX.FTZ R83, R74, R83, !PT ;  /* 0x000000534a537209 */ /* 0x000fc60007810000 */
[----:B------:R-:W-:Y:S01]  /*5f70*/  MUFU.EX2 R28, R28 ;  /* 0x0000001c001c7308 */ /* 0x000fe20000000800 */
[----:B0-----:R-:W-:Y:S01]  /*5f80*/  FSEL R76, R76, -INF , P3 ;  /* 0xff8000004c4c7808 */ /* 0x001fe20001800000 */
[--C-:B-1----:R-:W-:Y:S01]  /*5f90*/  FFMA.FTZ R78, R46, UR18, -R75.reuse ;  /* 0x000000122e4e7c23 */ /* 0x102fe2000801084b */
[----:B------:R-:W-:-:S01]  /*5fa0*/  FFMA.FTZ R46, R48, UR18, -R75 ;  /* 0x00000012302e7c23 */ /* 0x000fc2000801084b */
[--C-:B------:R-:W-:Y:S01]  /*5fb0*/  FFMA.FTZ R48, R50, UR18, -R75.reuse ;  /* 0x0000001232307c23 */ /* 0x100fe2000801084b */
[----:B------:R-:W-:Y:S01]  /*5fc0*/  FMNMX.FTZ R83, R76, R83, !PT ;  /* 0x000000534c537209 */ /* 0x000fe20007810000 */
[--C-:B------:R-:W-:Y:S01]  /*5fd0*/  FFMA.FTZ R50, R52, UR18, -R75.reuse ;  /* 0x0000001234327c23 */ /* 0x100fe2000801084b */
[----:B------:R-:W-:-:S01]  /*5fe0*/  FFMA.FTZ R52, R54, UR18, -R75 ;  /* 0x0000001236347c23 */ /* 0x000fc2000801084b */
[----:B------:R0:W-:Y:S01]  /*5ff0*/  MUFU.EX2 R30, R78 ;  /* 0x0000004e001e7308 */ /* 0x0001e20000000800 */
[----:B------:R-:W-:-:S01]  /*6000*/  FFMA.FTZ R54, R57, UR18, -R75 ;  /* 0x0000001239367c23 */ /* 0x000fc2000801084b */
[----:B------:R-:W0:Y:S01]  /*6010*/  SHFL.BFLY PT, R26, R83, 0x2, 0x1f ;  /* 0x0c401f00531a7f89 */ /* 0x000e2200000e0000 */
[----:B------:R-:W-:-:S01]  /*6020*/  FFMA.FTZ R57, R58, UR18, -R75 ;  /* 0x000000123a397c23 */ /* 0x000fc2000801084b */
[----:B------:R-:W-:-:S04]  /*6030*/  FFMA.FTZ R58, R60, UR18, -R75 ;  /* 0x000000123c3a7c23 */ /* 0x000fc8000801084b */
[----:B------:R-:W-:Y:S08]  /*6040*/  MUFU.EX2 R33, R33 ;  /* 0x0000002100217308 */ /* 0x000ff00000000800 */
[----:B------:R-:W-:Y:S08]  /*6050*/  MUFU.EX2 R8, R138 ;  /* 0x0000008a00087308 */ /* 0x000ff00000000800 */
[----:B------:R-:W-:Y:S01]  /*6060*/  MUFU.EX2 R79, R79 ;  /* 0x0000004f004f7308 */ /* 0x000fe20000000800 */
[----:B0-----:R-:W-:-:S05]  /*6070*/  FMNMX.FTZ R78, R83, R26, !PT ;  /* 0x0000001a534e7209 */ /* 0x001fca0007810000 */
[----:B------:R-:W0:Y:S02]  /*6080*/  SHFL.BFLY PT, R83, R78, 0x1, 0x1f ;  /* 0x0c201f004e537f89 */ /* 0x000e2400000e0000 */
[----:B------:R-:W-:Y:S08]  /*6090*/  MUFU.EX2 R20, R80 ;  /* 0x0000005000147308 */ /* 0x000ff00000000800 */
[----:B------:R-:W-:Y:S08]  /*60a0*/  MUFU.EX2 R37, R37 ;  /* 0x0000002500257308 */ /* 0x000ff00000000800 */
[----:B------:R-:W-:Y:S01]  /*60b0*/  MUFU.EX2 R36, R36 ;  /* 0x0000002400247308 */ /* 0x000fe20000000800 */
[----:B0-----:R-:W-:Y:S01]  /*60c0*/  FMNMX.FTZ R26, R78, R83, !PT ;  /* 0x000000534e1a7209 */ /* 0x001fe20007810000 */
[--C-:B------:R-:W-:Y:S01]  /*60d0*/  FFMA.FTZ R83, R56, UR18, -R75.reuse ;  /* 0x0000001238537c23 */ /* 0x100fe2000801084b */
[----:B------:R-:W-:-:S01]  /*60e0*/  FFMA.FTZ R56, R61, UR18, -R75 ;  /* 0x000000123d387c23 */ /* 0x000fc2000801084b */
[----:B------:R-:W-:Y:S01]  /*60f0*/  FFMA.FTZ R61, R62, UR18, -R75 ;  /* 0x000000123e3d7c23 */ /* 0x000fe2000801084b */
[C---:B------:R-:W-:Y:S01]  /*6100*/  FSETP.NEU.FTZ.AND P2, PT, R26.reuse, -INF , PT ;  /* 0xff8000001a00780b */ /* 0x040fe20003f5d000 */
[----:B------:R-:W-:-:S02]  /*6110*/  FFMA.FTZ R60, R26, R85, -8 ;  /* 0xc10000001a3c7423 */ /* 0x000fc40000010055 */
[----:B------:R-:W-:Y:S03]  /*6120*/  MUFU.EX2 R40, R40 ;  /* 0x0000002800287308 */ /* 0x000fe60000000800 */
[----:B------:R-:W-:-:S05]  /*6130*/  FSEL R60, R60, RZ, P2 ;  /* 0x000000ff3c3c7208 */ /* 0x000fca0001000000 */
[----:B------:R-:W-:Y:S01]  /*6140*/  MUFU.EX2 R41, R41 ;  /* 0x0000002900297308 */ /* 0x000fe20000000800 */
[----:B------:R-:W-:-:S01]  /*6150*/  FFMA.FTZ R75, R6, UR18, -R60 ;  /* 0x00000012064b7c23 */ /* 0x000fc2000801083c */
[--C-:B------:R-:W-:Y:S01]  /*6160*/  FFMA.FTZ R6, R7, UR18, -R60.reuse ;  /* 0x0000001207067c23 */ /* 0x100fe2000801083c */
[----:B------:R-:W-:-:S01]  /*6170*/  FFMA.FTZ R7, R77, UR18, -R60 ;  /* 0x000000124d077c23 */ /* 0x000fc2000801083c */
[----:B------:R-:W-:Y:S01]  /*6180*/  FSEL R77, R35, RZ, P1 ;  /* 0x000000ff234d7208 */ /* 0x000fe20000800000 */
[----:B------:R-:W-:-:S01]  /*6190*/  FFMA.FTZ R62, R9, UR18, -R60 ;  /* 0x00000012093e7c23 */ /* 0x000fc2000801083c */
[--C-:B------:R-:W-:Y:S01]  /*61a0*/  FFMA.FTZ R9, R10, UR18, -R60.reuse ;  /* 0x000000120a097c23 */ /* 0x100fe2000801083c */
[----:B------:R-:W-:-:S01]  /*61b0*/  FFMA.FTZ R10, R11, UR18, -R60 ;  /* 0x000000120b0a7c23 */ /* 0x000fc2000801083c */
[----:B------:R-:W-:Y:S01]  /*61c0*/  MUFU.EX2 R75, R75 ;  /* 0x0000004b004b7308 */ /* 0x000fe20000000800 */
[----:B------:R-:W-:-:S01]  /*61d0*/  FADD.FTZ R77, -R77, R4 ;  /* 0x000000044d4d7221 */ /* 0x000fc20000010100 */
[--C-:B------:R-:W-:Y:S01]  /*61e0*/  FFMA.FTZ R4, R38, UR18, -R60.reuse ;  /* 0x0000001226047c23 */ /* 0x100fe2000801083c */
[----:B------:R-:W-:Y:S01]  /*61f0*/  FSEL R38, R26, RZ, P2 ;  /* 0x000000ff1a267208 */ /* 0x000fe20001000000 */
[--C-:B------:R-:W-:Y:S01]  /*6200*/  FFMA.FTZ R11, R32, UR18, -R60.reuse ;  /* 0x00000012200b7c23 */ /* 0x100fe2000801083c */
[----:B------:R-:W-:Y:S01]  /*6210*/  FMUL.FTZ R77, R77, UR18 ;  /* 0x000000124d4d7c20 */ /* 0x000fe20008410000 */
        /* <DEDUP_REMOVED lines=14> */
[----:B------:R-:W-:-:S05]  /*6300*/  FFMA.FTZ R31, R59, UR18, -R60 ;  /* 0x000000123b1f7c23 */ /* 0x000fca000801083c */
        /* <DEDUP_REMOVED lines=129> */
.L_x_1982:
        /* <DEDUP_REMOVED lines=91> */
.L_x_1972:
[----:B------:R-:W-:-:S13]  /*70d0*/  ISETP.LE.AND P1, PT, RZ, UR51, PT ;  /* 0x00000033ff007c0c */ /* 0x000fda000bf23270 */
[----:B------:R-:W-:Y:S05]  /*70e0*/  @!P1 BRA `(.L_x_1984) ;  /* 0x0000002000f49947 */ /* 0x000fea0003800000 */
[----:B------:R-:W-:Y:S01]  /*70f0*/  IMAD.MOV.U32 R5, RZ, RZ, R26 ;  /* 0x000000ffff057224 */ /* 0x000fe200078e001a */
[----:B------:R-:W-:Y:S01]  /*7100*/  UMOV UR17, UR37 ;  /* 0x0000002500117c82 */ /* 0x000fe20008000000 */
[----:B------:R-:W-:Y:S01]  /*7110*/  IMAD.MOV.U32 R4, RZ, RZ, R35 ;  /* 0x000000ffff047224 */ /* 0x000fe200078e0023 */
[----:B------:R-:W-:Y:S01]  /*7120*/  UMOV UR19, UR38 ;  /* 0x0000002600137c82 */ /* 0x000fe20008000000 */
[----:B------:R-:W-:-:S05]  /*7130*/  ULDC UR18, c[0x0][0x988] ;  /* 0x0002620000127ab9 */ /* 0x000fca0000000800 */
.L_x_1995:
[----:B------:R-:W-:-:S04]  /*7140*/  UIADD3 UR38, UR19, 0x1, URZ ;  /* 0x0000000113267890 */ /* 0x000fc8000fffe03f */
[----:B------:R-:W-:-:S04]  /*7150*/  UISETP.NE.AND UP0, UPT, UR38, 0x2, UPT ;  /* 0x000000022600788c */ /* 0x000fc8000bf05270 */
[----:B------:R-:W-:Y:S02]  /*7160*/  USEL UR37, URZ, 0x1, UP0 ;  /* 0x000000013f257887 */ /* 0x000fe40008000000 */
[----:B------:R-:W-:Y:S02]  /*7170*/  USEL UR38, UR38, URZ, UP0 ;  /* 0x0000003f26267287 */ /* 0x000fe40008000000 */
[----:B------:R-:W-:Y:S01]  /*7180*/  ULOP3.LUT UR37, UR17, UR37, URZ, 0x3c, !UPT ;  /* 0x0000002511257292 */ /* 0x000fe2000f8e3c3f */
[----:B------:R-:W-:Y:S11]  /*7190*/  @!P0 BRA `(.L_x_1985) ;  /* 0x0000000000048947 */ /* 0x000ff60003800000 */
[----:B------:R-:W-:Y:S01]  /*71a0*/  BPT.TRAP 0x1 ;  /* 0x000000040000795c */ /* 0x000fe20000300000 */
.L_x_1985:
[----:B------:R-:W-:Y:S01]  /*71b0*/  ULEA UR6, UR38, UR46, 0x3 ;  /* 0x0000002e26067291 */ /* 0x000fe2000f8e183f */
[----:B------:R-:W-:-:S05]  /*71c0*/  IMAD.U32 R6, RZ, RZ, UR37 ;  /* 0x00000025ff067e24 */ /* 0x000fca000f8e00ff */
[----:B------:R-:W-:-:S04]  /*71d0*/  SHF.L.U32 R6, R6, 0x1f, RZ ;  /* 0x0000001f06067819 */ /* 0x000fc800000006ff */
[----:B------:R0:W1:Y:S01]  /*71e0*/  SYNCS.PHASECHK.TRANS64.TRYWAIT P1, [UR6+0x19c30], R6 ;  /* 0x019c3006ff0075a7 */ /* 0x0000620008020146 */
[----:B------:R-:W-:Y:S05]  /*71f0*/  @!P0 BRA `(.L_x_1986) ;  /* 0x0000000000048947 */ /* 0x000fea0003800000 */
[----:B------:R-:W-:Y:S01]  /*7200*/  BPT.TRAP 0x1 ;  /* 0x000000040000795c */ /* 0x000fe20000300000 */
.L_x_1986:
[----:B-1----:R-:W-:Y:S05]  /*7210*/  @P1 BRA `(.L_x_1987) ;  /* 0x0000000000081947 */ /* 0x002fea0003800000 */
[----:B------:R-:W1:Y:S02]  /*7220*/  SYNCS.PHASECHK.TRANS64.TRYWAIT P1, [UR6+0x19c30], R6 ;  /* 0x019c3006ff0075a7 */ /* 0x000e640008020146 */
[----:B-1----:R-:W-:Y:S05]  /*7230*/  @!P1 BRA `(.L_x_1988) ;  /* 0x000000a800749947 */ /* 0x002fea0003800000 */
.L_x_1987:
        /* <DEDUP_REMOVED lines=17> */
.L_x_1989:
[----:B------:R-:W-:Y:S01]  /*7350*/  ULEA UR11, UR19, UR46, 0x3 ;  /* 0x0000002e130b7291 */ /* 0x000fe2000f8e183f */
[----:B01----:R-:W-:-:S05]  /*7360*/  IMAD.U32 R6, RZ, RZ, UR17 ;  /* 0x00000011ff067e24 */ /* 0x003fca000f8e00ff */
[----:B------:R-:W-:-:S04]  /*7370*/  SHF.L.U32 R6, R6, 0x1f, RZ ;  /* 0x0000001f06067819 */ /* 0x000fc800000006ff */
[----:B------:R0:W1:Y:S01]  /*7380*/  SYNCS.PHASECHK.TRANS64.TRYWAIT P1, [UR11+0x19c50], R6 ;  /* 0x019c5006ff0075a7 */ /* 0x000062000802014b */
[----:B------:R-:W-:Y:S05]  /*7390*/  @!P0 BRA `(.L_x_1990) ;  /* 0x0000000000048947 */ /* 0x000fea0003800000 */
[----:B------:R-:W-:Y:S01]  /*73a0*/  BPT.TRAP 0x1 ;  /* 0x000000040000795c */ /* 0x000fe20000300000 */
.L_x_1990:
[----:B-1----:R-:W-:Y:S05]  /*73b0*/  @P1 BRA `(.L_x_1991) ;  /* 0x0000000000081947 */ /* 0x002fea0003800000 */
[----:B------:R-:W1:Y:S02]  /*73c0*/  SYNCS.PHASECHK.TRANS64.TRYWAIT P1, [UR11+0x19c50], R6 ;  /* 0x019c5006ff0075a7 */ /* 0x000e64000802014b */
[----:B-1----:R-:W-:Y:S05]  /*73d0*/  @!P1 BRA `(.L_x_1992) ;  /* 0x000000a800249947 */ /* 0x002fea0003800000 */
.L_x_1991:
        /* <DEDUP_REMOVED lines=27> */
.L_x_1993:
        /* <DEDUP_REMOVED lines=408> */
.L_x_1994:
        /* <DEDUP_REMOVED lines=91> */
.L_x_1984:
[----:B------:R-:W-:Y:S06]  /*94c0*/  BAR.ARV 0x8, 0x200 ;  /* 0x0208000000007b1d */ /* 0x000fec0000002000 */
[----:B------:R-:W-:Y:S05]  /*94d0*/  @!P0 BRA `(.L_x_1996) ;  /* 0x0000000000048947 */ /* 0x000fea0003800000 */
[----:B------:R-:W-:Y:S01]  /*94e0*/  BPT.TRAP 0x1 ;  /* 0x000000040000795c */ /* 0x000fe20000300000 */
.L_x_1996:
[----:B------:R-:W-:Y:S01]  /*94f0*/  ULEA UR14, UR38, UR46, 0x3 ;  /* 0x0000002e260e7291 */ /* 0x000fe2000f8e183f */
[----:B------:R-:W-:-:S05]  /*9500*/  IMAD.U32 R0, RZ, RZ, UR37 ;  /* 0x00000025ff007e24 */ /* 0x000fca000f8e00ff */
[----:B------:R-:W-:-:S04]  /*9510*/  SHF.L.U32 R0, R0, 0x1f, RZ ;  /* 0x0000001f00007819 */ /* 0x000fc800000006ff */
[----:B------:R0:W1:Y:S01]  /*9520*/  SYNCS.PHASECHK.TRANS64.TRYWAIT P1, [UR14+0x19c50], R0 ;  /* 0x019c5000ff0075a7 */ /* 0x000062000802014e */
[----:B------:R-:W-:Y:S05]  /*9530*/  @!P0 BRA `(.L_x_1997) ;  /* 0x0000000000048947 */ /* 0x000fea0003800000 */
[----:B------:R-:W-:Y:S01]  /*9540*/  BPT.TRAP 0x1 ;  /* 0x000000040000795c */ /* 0x000fe20000300000 */
.L_x_1997:
[----:B-1----:R-:W-:Y:S05]  /*9550*/  @P1 BRA `(.L_x_1998) ;  /* 0x0000000000081947 */ /* 0x002fea0003800000 */
[----:B------:R-:W1:Y:S02]  /*9560*/  SYNCS.PHASECHK.TRANS64.TRYWAIT P1, [UR14+0x19c50], R0 ;  /* 0x019c5000ff0075a7 */ /* 0x000e64000802014e */
[----:B-1----:R-:W-:Y:S05]  /*9570*/  @!P1 BRA `(.L_x_1999) ;  /* 0x0000008400d49947 */ /* 0x002fea0003800000 */
.L_x_1998:
        /* <DEDUP_REMOVED lines=76> */
[-C--:B--2---:R-:W-:Y:S01]  /*9a40*/  FMUL.FTZ R3, R3, R6.reuse ;  /* 0x0000000603037220 */ /* 0x084fe20000410000 */
[----:B---3--:R-:W-:Y:S01]  /*9a50*/  FMUL.FTZ R4, R7, R6 ;  /* 0x0000000607047220 */ /* 0x008fe20000410000 */
[----:B------:R-:W-:-:S02]  /*9a60*/  WARPGROUP.DEPBAR.LE gsb0, 0x0 ;  /* 0x00008000000079c5 */ /* 0x000fc40000010000 */
[----:B------:R-:W-:Y:S05]  /*9a70*/  @!P0 BRA `(.L_x_2000) ;  /* 0x0000000000048947 */ /* 0x000fea0003800000 */
[----:B------:R-:W-:Y:S01]  /*9a80*/  BPT.TRAP 0x1 ;  /* 0x000000040000795c */ /* 0x000fe20000300000 */
.L_x_2000:
        /* <DEDUP_REMOVED lines=58> */
.L_x_1964:
        /* <DEDUP_REMOVED lines=40> */
[----:B------:R-:W-:Y:S02]  /*a0b0*/  SEL R42, R27, R24, P0 ;  /* 0x000000181b2a7207 */ /* 0x000fe40000000000 */
[----:B------:R-:W-:Y:S01]  /*a0c0*/  SEL R27, R24, R27, P0 ;  /* 0x0000001b181b7207 */ /* 0x000fe20000000000 */
[----:B------:R-:W-:Y:S01]  /*a0d0*/  IMAD.WIDE R12, R156, 0x2, R4 ;  /* 0x000000029c0c7825 */ /* 0x000fe200078e0204 */
[----:B------:R-:W-:Y:S02]  /*a0e0*/  F2FP.BF16.F32.PACK_AB R33, R100, R33 ;  /* 0x000000216421723e */ /* 0x000fe400000010ff */
[----:B------:R-:W-:Y:S02]  /*a0f0*/  F2FP.BF16.F32.PACK_AB R30, R101, R30 ;  /* 0x0000001e651e723e */ /* 0x000fe400000010ff */
[C---:B------:R-:W-:Y:S02]  /*a100*/  IADD3 R51, P5, R12.reuse, 0x20, RZ ;  /* 0x000000200c337810 */ /* 0x040fe40007fbe0ff */
[----:B------:R-:W-:-:S02]  /*a110*/  IADD3 R53, P4, R12, 0x3000, RZ ;  /* 0x000030000c357810 */ /* 0x000fc40007f9e0ff */
[----:B------:R-:W-:Y:S02]  /*a120*/  LOP3.LUT R6, R51, 0x180, RZ, 0xc0, !PT ;  /* 0x0000018033067812 */ /* 0x000fe400078ec0ff */
[----:B------:R-:W-:Y:S02]  /*a130*/  F2FP.BF16.F32.PACK_AB R11, R132, R11 ;  /* 0x0000000b840b723e */ /* 0x000fe400000010ff */
[----:B------:R-:W-:Y:S02]  /*a140*/  SHF.R.U64 R6, R6, 0x3, RZ ;  /* 0x0000000306067819 */ /* 0x000fe400000012ff */
[----:B------:R-:W-:Y:S02]  /*a150*/  F2FP.BF16.F32.PACK_AB R8, R133, R8 ;  /* 0x000000088508723e */ /* 0x000fe400000010ff */
[----:B------:R-:W-:Y:S02]  /*a160*/  LOP3.LUT R24, R6, R51, RZ, 0x3c, !PT ;  /* 0x0000003306187212 */ /* 0x000fe400078e3cff */
[----:B------:R-:W-:-:S02]  /*a170*/  LOP3.LUT R6, R53, 0x180, RZ, 0xc0, !PT ;  /* 0x0000018035067812 */ /* 0x000fc400078ec0ff */
[----:B------:R-:W-:Y:S02]  /*a180*/  F2FP.BF16.F32.PACK_AB R35, R94, R35 ;  /* 0x000000235e23723e */ /* 0x000fe400000010ff */
[----:B------:R-:W-:Y:S02]  /*a190*/  F2FP.BF16.F32.PACK_AB R32, R95, R32 ;  /* 0x000000205f20723e */ /* 0x000fe400000010ff */
[----:B------:R-:W-:Y:S02]  /*a1a0*/  F2FP.BF16.F32.PACK_AB R29, R108, R29 ;  /* 0x0000001d6c1d723e */ /* 0x000fe400000010ff */
[----:B------:R-:W-:Y:S02]  /*a1b0*/  F2FP.BF16.F32.PACK_AB R26, R109, R26 ;  /* 0x0000001a6d1a723e */ /* 0x000fe400000010ff */
[----:B------:R-:W-:Y:S02]  /*a1c0*/  SEL R36, R37, R34, P0 ;  /* 0x0000002225247207 */ /* 0x000fe40000000000 */
[----:B------:R-:W-:-:S02]  /*a1d0*/  F2FP.BF16.F32.PACK_AB R21, R118, R21 ;  /* 0x000000157615723e */ /* 0x000fc400000010ff */
[----:B------:R-:W-:Y:S02]  /*a1e0*/  F2FP.BF16.F32.PACK_AB R14, R119, R14 ;  /* 0x0000000e770e723e */ /* 0x000fe400000010ff */
[----:B------:R-:W-:Y:S02]  /*a1f0*/  SEL R37, R34, R37, P0 ;  /* 0x0000002522257207 */ /* 0x000fe40000000000 */
[----:B------:R-:W-:Y:S02]  /*a200*/  IADD3 R55, P3, R12, 0x3020, RZ ;  /* 0x000030200c377810 */ /* 0x000fe40007f7e0ff */
[----:B------:R-:W-:Y:S02]  /*a210*/  F2FP.BF16.F32.PACK_AB R31, R102, R31 ;  /* 0x0000001f661f723e */ /* 0x000fe400000010ff */
[----:B------:R-:W-:Y:S01]  /*a220*/  F2FP.BF16.F32.PACK_AB R28, R103, R28 ;  /* 0x0000001c671c723e */ /* 0x000fe200000010ff */
[----:B------:R-:W-:Y:S01]  /*a230*/  IMAD.X R15, RZ, RZ, R13, P3 ;  /* 0x000000ffff0f7224 */ /* 0x000fe200018e060d */
[----:B------:R-:W-:-:S02]  /*a240*/  F2FP.BF16.F32.PACK_AB R25, R116, R25 ;  /* 0x000000197419723e */ /* 0x000fc400000010ff */
[----:B------:R-:W-:Y:S02]  /*a250*/  F2FP.BF16.F32.PACK_AB R20, R117, R20 ;  /* 0x000000147514723e */ /* 0x000fe400000010ff */
[----:B------:R-:W-:Y:S02]  /*a260*/  SEL R34, R33, R30, P0 ;  /* 0x0000001e21227207 */ /* 0x000fe40000000000 */
[----:B------:R-:W-:Y:S02]  /*a270*/  SEL R33, R30, R33, P0 ;  /* 0x000000211e217207 */ /* 0x000fe40000000000 */
[----:B------:R-:W-:Y:S02]  /*a280*/  SEL R40, R11, R8, P0 ;  /* 0x000000080b287207 */ /* 0x000fe40000000000 */
[----:B------:R-:W-:Y:S02]  /*a290*/  SEL R45, R8, R11, P0 ;  /* 0x0000000b082d7207 */ /* 0x000fe40000000000 */
[----:B------:R-:W-:-:S02]  /*a2a0*/  SHF.R.U64 R6, R6, 0x3, RZ ;  /* 0x0000000306067819 */ /* 0x000fc400000012ff */
[----:B------:R-:W-:Y:S02]  /*a2b0*/  F2FP.BF16.F32.PACK_AB R127, R127, R10 ;  /* 0x0000000a7f7f723e */ /* 0x000fe400000010ff */
[----:B------:R-:W-:Y:S02]  /*a2c0*/  SEL R30, R29, R26, P0 ;  /* 0x0000001a1d1e7207 */ /* 0x000fe40000000000 */
[----:B------:R-:W-:Y:S02]  /*a2d0*/  SEL R8, R35, R32, P0 ;  /* 0x0000002023087207 */ /* 0x000fe40000000000 */
[C---:B------:R-:W-:Y:S02]  /*a2e0*/  LOP3.LUT R7, R12.reuse, 0x180, RZ, 0xc0, !PT ;  /* 0x000001800c077812 */ /* 0x040fe400078ec0ff */
[----:B------:R-:W-:Y:S02]  /*a2f0*/  IADD3 R57, P2, R12, 0x6000, RZ ;  /* 0x000060000c397810 */ /* 0x000fe40007f5e0ff */
[----:B------:R-:W-:-:S02]  /*a300*/  SEL R29, R26, R29, P0 ;  /* 0x0000001d1a1d7207 */ /* 0x000fc40000000000 */
[----:B------:R-:W-:Y:S01]  /*a310*/  SEL R35, R32, R35, P0 ;  /* 0x0000002320237207 */ /* 0x000fe20000000000 */
[--C-:B------:R-:W-:Y:S01]  /*a320*/  IMAD.X R11, RZ, RZ, R13.reuse, P2 ;  /* 0x000000ffff0b7224 */ /* 0x100fe200010e060d */
[----:B------:R-:W-:Y:S02]  /*a330*/  SEL R44, R21, R14, P0 ;  /* 0x0000000e152c7207 */ /* 0x000fe40000000000 */
[----:B------:R-:W-:Y:S01]  /*a340*/  SEL R47, R14, R21, P0 ;  /* 0x000000150e2f7207 */ /* 0x000fe20000000000 */
[--C-:B------:R-:W-:Y:S01]  /*a350*/  IMAD.X R21, RZ, RZ, R13.reuse, P4 ;  /* 0x000000ffff157224 */ /* 0x100fe200020e060d */
[----:B------:R-:W-:Y:S02]  /*a360*/  LOP3.LUT R10, R55, 0x180, RZ, 0xc0, !PT ;  /* 0x00000180370a7812 */ /* 0x000fe400078ec0ff */
[----:B------:R-:W-:Y:S02]  /*a370*/  SEL R26, R25, R20, P0 ;  /* 0x00000014191a7207 */ /* 0x000fe40000000000 */
[----:B------:R-:W-:Y:S01]  /*a380*/  SEL R39, R20, R25, P0 ;  /* 0x0000001914277207 */ /* 0x000fe20000000000 */
[----:B------:R-:W-:Y:S01]  /*a390*/  IMAD.X R25, RZ, RZ, R13, P5 ;  /* 0x000000ffff197224 */ /* 0x000fe200028e060d */
[----:B------:R-:W-:-:S02]  /*a3a0*/  SEL R32, R31, R28, P0 ;  /* 0x0000001c1f207207 */ /* 0x000fc40000000000 */
[----:B------:R-:W-:Y:S02]  /*a3b0*/  SEL R31, R28, R31, P0 ;  /* 0x0000001f1c1f7207 */ /* 0x000fe40000000000 */
[----:B------:R-:W-:Y:S02]  /*a3c0*/  LOP3.LUT R20, R6, R53, RZ, 0x3c, !PT ;  /* 0x0000003506147212 */ /* 0x000fe400078e3cff */
[----:B------:R-:W-:Y:S02]  /*a3d0*/  SHF.R.U64 R7, R7, 0x3, RZ ;  /* 0x0000000307077819 */ /* 0x000fe400000012ff */
[----:B------:R-:W-:Y:S02]  /*a3e0*/  LOP3.LUT R28, R57, 0x180, RZ, 0xc0, !PT ;  /* 0x00000180391c7812 */ /* 0x000fe400078ec0ff */
[----:B------:R-:W-:Y:S02]  /*a3f0*/  SHF.R.U64 R10, R10, 0x3, RZ ;  /* 0x000000030a0a7819 */ /* 0x000fe400000012ff */
[----:B------:R-:W-:-:S02]  /*a400*/  IADD3 R59, P1, R12, 0x6020, RZ ;  /* 0x000060200c3b7810 */ /* 0x000fc40007f3e0ff */
[----:B------:R-:W-:Y:S02]  /*a410*/  MOV R53, R20 ;  /* 0x0000001400357202 */ /* 0x000fe40000000f00 */
[----:B------:R-:W-:Y:S01]  /*a420*/  LOP3.LUT R12, R7, R12, RZ, 0x3c, !PT ;  /* 0x0000000c070c7212 */ /* 0x000fe200078e3cff */
[----:B------:R-:W-:Y:S01]  /*a430*/  IMAD.X R7, RZ, RZ, R13, P1 ;  /* 0x000000ffff077224 */ /* 0x000fe200008e060d */
[----:B------:R-:W-:Y:S02]  /*a440*/  SHF.R.U64 R28, R28, 0x3, RZ ;  /* 0x000000031c1c7819 */ /* 0x000fe400000012ff */
[----:B------:R-:W-:Y:S02]  /*a450*/  LOP3.LUT R14, R10, R55, RZ, 0x3c, !PT ;  /* 0x000000370a0e7212 */ /* 0x000fe400078e3cff */
[----:B------:R-:W-:Y:S02]  /*a460*/  SEL R46, R126, R127, P0 ;  /* 0x0000007f7e2e7207 */ /* 0x000fe40000000000 */
[----:B------:R-:W-:-:S02]  /*a470*/  SEL R127, R127, R126, P0 ;  /* 0x0000007e7f7f7207 */ /* 0x000fc40000000000 */
[----:B------:R-:W-:Y:S02]  /*a480*/  MOV R55, R12 ;  /* 0x0000000c00377202 */ /* 0x000fe40000000f00 */
[----:B------:R-:W-:Y:S02]  /*a490*/  MOV R54, R24 ;  /* 0x0000001800367202 */ /* 0x000fe40000000f00 */
[----:B------:R-:W-:Y:S02]  /*a4a0*/  LOP3.LUT R10, R28, R57, RZ, 0x3c, !PT ;  /* 0x000000391c0a7212 */ /* 0x000fe400078e3cff */
[----:B------:R-:W-:Y:S02]  /*a4b0*/  MOV R52, R14 ;  /* 0x0000000e00347202 */ /* 0x000fe40000000f00 */
[----:B------:R-:W-:Y:S02]  /*a4c0*/  LOP3.LUT R50, R59, 0x180, RZ, 0xc0, !PT ;  /* 0x000001803b327812 */ /* 0x000fe400078ec0ff */
[----:B------:R-:W-:-:S02]  /*a4d0*/  MOV R51, R10 ;  /* 0x0000000a00337202 */ /* 0x000fc40000000f00 */
[----:B------:R-:W-:Y:S02]  /*a4e0*/  SHF.R.U64 R50, R50, 0x3, RZ ;  /* 0x0000000332327819 */ /* 0x000fe400000012ff */
[----:B------:R-:W-:Y:S02]  /*a4f0*/  PLOP3.LUT P2, PT, PT, PT, UP0, 0x80, 0x0 ;  /* 0x000000000000781c */ /* 0x000fe40003f4f008 */
[----:B------:R-:W-:-:S04]  /*a500*/  LOP3.LUT R6, R50, R59, RZ, 0x3c, !PT ;  /* 0x0000003b32067212 */ /* 0x000fc800078e3cff */
[----:B------:R-:W-:Y:S01]  /*a510*/  MOV R50, R6 ;  /* 0x0000000600327202 */ /* 0x000fe20000000f00 */
[----:B------:R-:W-:Y:S02]  /*a520*/  IMAD.U32 R6, RZ, RZ, UR6 ;  /* 0x00000006ff067e24 */ /* 0x000fe4000f8e00ff */
[----:B------:R-:W-:Y:S01]  /*a530*/  IMAD.U32 R7, RZ, RZ, UR7 ;  /* 0x00000007ff077e24 */ /* 0x000fe2000f8e00ff */
[----:B------:R-:W-:Y:S01]  /*a540*/  ULDC.64 UR6, c[0x0][0xc08] ;  /* 0x0003020000067ab9 */ /* 0x000fe20000000a00 */
[----:B--2---:R-:W-:Y:S01]  /*a550*/  LOP3.LUT R20, R9, 0x2, RZ, 0x3c, !PT ;  /* 0x0000000209147812 */ /* 0x004fe200078e3cff */
[----:B------:R-:W-:Y:S04]  /*a560*/  SHFL.IDX PT, R13, R8, R9, 0x1c1f ;  /* 0x001c1f09080d7589 */ /* 0x000fe800000e0000 */
[----:B------:R-:W0:Y:S04]  /*a570*/  SHFL.IDX PT, R24, R35, R20, 0x1c1f ;  /* 0x001c1f1423187589 */ /* 0x000e2800000e0000 */
[----:B------:R-:W-:Y:S04]  /*a580*/  SHFL.IDX PT, R36, R36, R9, 0x1c1f ;  /* 0x001c1f0924247589 */ /* 0x000fe800000e0000 */
[----:B------:R-:W1:Y:S04]  /*a590*/  SHFL.IDX PT, R37, R37, R20, 0x1c1f ;  /* 0x001c1f1425257589 */ /* 0x000e6800000e0000 */
[----:B------:R-:W-:Y:S04]  /*a5a0*/  SHFL.IDX PT, R15, R32, R9, 0x1c1f ;  /* 0x001c1f09200f7589 */ /* 0x000fe800000e0000 */
[----:B------:R-:W-:Y:S04]  /*a5b0*/  SHFL.IDX PT, R28, R31, R20, 0x1c1f ;  /* 0x001c1f141f1c7589 */ /* 0x000fe800000e0000 */
[----:B------:R-:W-:Y:S04]  /*a5c0*/  SHFL.IDX PT, R34, R34, R9, 0x1c1f ;  /* 0x001c1f0922227589 */ /* 0x000fe800000e0000 */
[----:B------:R-:W2:Y:S01]  /*a5d0*/  SHFL.IDX PT, R33, R33, R20, 0x1c1f ;  /* 0x001c1f1421217589 */ /* 0x000ea200000e0000 */
[----:B0-----:R-:W-:-:S03]  /*a5e0*/  SEL R11, R24, R13, P0 ;  /* 0x0000000d180b7207 */ /* 0x001fc60000000000 */
[----:B------:R-:W-:Y:S04]  /*a5f0*/  SHFL.IDX PT, R42, R42, R9, 0x1c1f ;  /* 0x001c1f092a2a7589 */ /* 0x000fe800000e0000 */
[----:B------:R-:W0:Y:S01]  /*a600*/  SHFL.IDX PT, R27, R27, R20, 0x1c1f ;  /* 0x001c1f141b1b7589 */ /* 0x000e2200000e0000 */
[----:B-1----:R-:W-:Y:S02]  /*a610*/  SEL R8, R36, R37, P0 ;  /* 0x0000002524087207 */ /* 0x002fe40000000000 */
[----:B------:R-:W-:Y:S01]  /*a620*/  SEL R10, R37, R36, P0 ;  /* 0x00000024250a7207 */ /* 0x000fe20000000000 */
[----:B------:R-:W-:Y:S04]  /*a630*/  SHFL.IDX PT, R30, R30, R9, 0x1c1f ;  /* 0x001c1f091e1e7589 */ /* 0x000fe800000e0000 */
[----:B------:R-:W1:Y:S04]  /*a640*/  SHFL.IDX PT, R29, R29, R20, 0x1c1f ;  /* 0x001c1f141d1d7589 */ /* 0x000e6800000e0000 */
[----:B------:R1:W-:Y:S04]  /*a650*/  SHFL.IDX PT, R21, R26, R9, 0x1c1f ;  /* 0x001c1f091a157589 */ /* 0x0003e800000e0000 */
[----:B------:R-:W-:Y:S01]  /*a660*/  SHFL.IDX PT, R44, R44, R9, 0x1c1f ;  /* 0x001c1f092c2c7589 */ /* 0x000fe200000e0000 */
[----:B--2---:R-:W-:-:S02]  /*a670*/  SEL R12, R34, R33, P0 ;  /* 0x00000021220c7207 */ /* 0x004fc40000000000 */
[----:B------:R-:W-:Y:S01]  /*a680*/  SEL R14, R33, R34, P0 ;  /* 0x00000022210e7207 */ /* 0x000fe20000000000 */
[----:B------:R-:W-:Y:S04]  /*a690*/  SHFL.IDX PT, R32, R39, R20, 0x1c1f ;  /* 0x001c1f1427207589 */ /* 0x000fe800000e0000 */
[----:B------:R-:W2:Y:S01]  /*a6a0*/  SHFL.IDX PT, R47, R47, R20, 0x1c1f ;  /* 0x001c1f142f2f7589 */ /* 0x000ea200000e0000 */
[----:B0-----:R-:W-:Y:S02]  /*a6b0*/  SEL R25, R42, R27, P0 ;  /* 0x0000001b2a197207 */ /* 0x001fe40000000000 */
[----:B------:R-:W-:Y:S01]  /*a6c0*/  SEL R27, R27, R42, P0 ;  /* 0x0000002a1b1b7207 */ /* 0x000fe20000000000 */
[----:B------:R-:W-:Y:S04]  /*a6d0*/  SHFL.IDX PT, R38, R38, R9, 0x1c1f ;  /* 0x001c1f0926267589 */ /* 0x000fe800000e0000 */
[----:B------:R-:W-:Y:S01]  /*a6e0*/  SHFL.IDX PT, R46, R46, R9, 0x1c1f ;  /* 0x001c1f092e2e7589 */ /* 0x000fe200000e0000 */
[----:B-1----:R-:W-:-:S03]  /*a6f0*/  SEL R26, R29, R30, P0 ;  /* 0x0000001e1d1a7207 */ /* 0x002fc60000000000 */
[----:B------:R-:W0:Y:S04]  /*a700*/  SHFL.IDX PT, R41, R41, R20, 0x1c1f ;  /* 0x001c1f1429297589 */ /* 0x000e2800000e0000 */
[----:B------:R-:W1:Y:S04]  /*a710*/  SHFL.IDX PT, R127, R127, R20, 0x1c1f ;  /* 0x001c1f147f7f7589 */ /* 0x000e6800000e0000 */
[----:B------:R-:W-:Y:S04]  /*a720*/  SHFL.IDX PT, R40, R40, R9, 0x1c1f ;  /* 0x001c1f0928287589 */ /* 0x000fe800000e0000 */
[----:B------:R3:W-:Y:S01]  /*a730*/  SHFL.IDX PT, R48, R48, R9, 0x1c1f ;  /* 0x001c1f0930307589 */ /* 0x0007e200000e0000 */
[----:B--2---:R-:W-:-:S03]  /*a740*/  SEL R31, R47, R44, P0 ;  /* 0x0000002c2f1f7207 */ /* 0x004fc60000000000 */
[----:B------:R-:W2:Y:S04]  /*a750*/  SHFL.IDX PT, R45, R45, R20, 0x1c1f ;  /* 0x001c1f142d2d7589 */ /* 0x000ea800000e0000 */
[----:B------:R-:W4:Y:S01]  /*a760*/  SHFL.IDX PT, R49, R49, R20, 0x1c1f ;  /* 0x001c1f1431317589 */ /* 0x000f2200000e0000 */
[----:B---3--:R-:W-:Y:S01]  /*a770*/  SEL R9, R13, R24, P0 ;  /* 0x000000180d097207 */ /* 0x008fe20000000000 */
[----:B------:R-:W-:Y:S01]  /*a780*/  BAR.SYNC.DEFER_BLOCKING 0x1, 0x180 ;  /* 0x0046000000007b1d */ /* 0x000fe20000010000 */
[----:B------:R-:W-:Y:S02]  /*a790*/  SEL R13, R15, R28, P0 ;  /* 0x0000001c0f0d7207 */ /* 0x000fe40000000000 */
[----:B------:R-:W-:Y:S02]  /*a7a0*/  SEL R15, R28, R15, P0 ;  /* 0x0000000f1c0f7207 */ /* 0x000fe40000000000 */
[----:B------:R-:W-:-:S02]  /*a7b0*/  SEL R24, R30, R29, P0 ;  /* 0x0000001d1e187207 */ /* 0x000fc40000000000 */
[----:B------:R-:W-:Y:S02]  /*a7c0*/  SEL R28, R21, R32, P0 ;  /* 0x00000020151c7207 */ /* 0x000fe40000000000 */
[----:B------:R-:W-:Y:S02]  /*a7d0*/  SEL R30, R32, R21, P0 ;  /* 0x00000015201e7207 */ /* 0x000fe40000000000 */
[----:B------:R-:W-:Y:S02]  /*a7e0*/  SEL R29, R44, R47, P0 ;  /* 0x0000002f2c1d7207 */ /* 0x000fe40000000000 */
[----:B0-----:R-:W-:Y:S02]  /*a7f0*/  SEL R32, R38, R41, P0 ;  /* 0x0000002926207207 */ /* 0x001fe40000000000 */
[----:B------:R-:W-:Y:S02]  /*a800*/  SEL R34, R41, R38, P0 ;  /* 0x0000002629227207 */ /* 0x000fe40000000000 */
[----:B-1----:R-:W-:Y:S01]  /*a810*/  SEL R33, R46, R127, P0 ;  /* 0x0000007f2e217207 */ /* 0x002fe20000000000 */
[----:B------:R-:W-:Y:S01]  /*a820*/  UISETP.NE.U32.AND UP1, UPT, UR6, URZ, UPT ;  /* 0x0000003f0600728c */ /* 0x000fe2000bf25070 */
[----:B------:R-:W-:Y:S01]  /*a830*/  SEL R35, R127, R46, P0 ;  /* 0x0000002e7f237207 */ /* 0x000fe20000000000 */
[----:B------:R-:W-:Y:S01]  /*a840*/  UMOV UR4, URZ ;  /* 0x0000003f00047c82 */ /* 0x000fe20008000000 */
[----:B--2---:R-:W-:Y:S01]  /*a850*/  SEL R36, R40, R45, P0 ;  /* 0x0000002d28247207 */ /* 0x004fe20000000000 */
[----:B------:R-:W-:Y:S01]  /*a860*/  ULDC UR8, c[0x0][0xa88] ;  /* 0x0002a20000087ab9 */ /* 0x000fe20000000800 */
[----:B------:R-:W-:Y:S01]  /*a870*/  SEL R38, R45, R40, P0 ;  /* 0x000000282d267207 */ /* 0x000fe20000000000 */
[----:B------:R0:W-:Y:S01]  /*a880*/  STSM.16.M88.4 [R55], R8 ;  /* 0x0000000837007844 */ /* 0x0001e20000000200 */
[----:B----4-:R-:W-:Y:S01]  /*a890*/  SEL R37, R48, R49, P0 ;  /* 0x0000003130257207 */ /* 0x010fe20000000000 */
[----:B------:R-:W1:Y:S01]  /*a8a0*/  LDC R41, c[0x0][0xbe8] ;  /* 0x0002fa00ff297b82 */ /* 0x000e620000000800 */
[----:B------:R-:W-:Y:S01]  /*a8b0*/  SEL R39, R49, R48, P0 ;  /* 0x0000003031277207 */ /* 0x000fe20000000000 */
        /* <DEDUP_REMOVED lines=8> */
[----:B-1----:R-:W-:Y:S01]  /*a940*/  ISETP.NE.AND P1, PT, R41, 0x1, PT ;  /* 0x000000012900780c */ /* 0x002fe20003f25270 */
[----:B--2---:R-:W-:-:S04]  /*a950*/  VIADD R12, R17, UR44 ;  /* 0x0000002c110c7c36 */ /* 0x004fc80008000000 */
[----:B------:R-:W-:-:S05]  /*a960*/  PLOP3.LUT P0, PT, PT, PT, UP1, 0x80, 0x0 ;  /* 0x000000000000781c */ /* 0x000fca0003f0f018 */
[----:B------:R-:W-:-:S03]  /*a970*/  @UP1 ULEA UR6, UP2, UR41, UR6, 0x2 ;  /* 0x0000000629061291 */ /* 0x000fc6000f84103f */
[----:B------:R-:W0:Y:S01]  /*a980*/  @P1 LDC R9, c[0x0][0xbec] ;  /* 0x0002fb00ff091b82 */ /* 0x000e220000000800 */
[----:B------:R-:W-:Y:S02]  /*a990*/  @UP1 ULEA.HI.X UR7, UR41, UR7, UR42, 0x2, UP2 ;  /* 0x0000000729071291 */ /* 0x000fe400090f142a */
[----:B------:R-:W-:-:S04]  /*a9a0*/  IMAD.U32 R14, RZ, RZ, UR6 ;  /* 0x00000006ff0e7e24 */ /* 0x000fc8000f8e00ff */
        /* <DEDUP_REMOVED lines=10> */
.L_x_2003:
[----:B------:R-:W-:Y:S01]  /*aa50*/  USHF.R.S32.HI UR14, URZ, 0x1f, UR43 ;  /* 0x0000001f3f0e7899 */ /* 0x000fe2000801142b */
[----:B------:R-:W-:Y:S01]  /*aa60*/  @P1 IMAD.HI.U32 R7, R12, R9, RZ ;  /* 0x000000090c071227 */ /* 0x000fe200078e00ff */
[----:B------:R-:W-:Y:S01]  /*aa70*/  ULDC.64 UR12, c[0x0][0xb90] ;  /* 0x0002e400000c7ab9 */ /* 0x000fe20000000a00 */
[----:B------:R-:W-:Y:S01]  /*aa80*/  USHF.R.S32.HI UR9, URZ, 0x1f, UR4 ;  /* 0x0000001f3f097899 */ /* 0x000fe20008011404 */
[----:B------:R-:W0:Y:S01]  /*aa90*/  @P1 LDC R47, c[0x0][0xbec] ;  /* 0x0002fb00ff2f1b82 */ /* 0x000e220000000800 */
[----:B------:R-:W-:Y:S01]  /*aaa0*/  UIMAD UR10, UR14, UR12, URZ ;  /* 0x0000000c0e0a72a4 */ /* 0x000fe2000f8e023f */
[----:B------:R-:W-:Y:S01]  /*aab0*/  IMAD.MOV.U32 R6, RZ, RZ, R12 ;  /* 0x000000ffff067224 */ /* 0x000fe200078e000c */
[----:B------:R-:W-:Y:S01]  /*aac0*/  UMOV UR8, UR4 ;  /* 0x0000000400087c82 */ /* 0x000fe20008000000 */
[----:B------:R-:W-:Y:S01]  /*aad0*/  @P1 SHF.R.U32.HI R6, RZ, R10, R7 ;  /* 0x0000000aff061219 */ /* 0x000fe20000011607 */
[----:B------:R-:W-:Y:S01]  /*aae0*/  USEL UR42, UR42, URZ, !UP0 ;  /* 0x0000003f2a2a7287 */ /* 0x000fe2000c000000 */
[----:B------:R-:W-:Y:S01]  /*aaf0*/  IMAD R7, R152, 0x20, R18 ;  /* 0x0000002098077824 */ /* 0x000fe200078e0212 */
[----:B------:R-:W-:Y:S01]  /*ab00*/  UIMAD.WIDE.U32 UR6, UR43, UR12, UR8 ;  /* 0x0000000c2b0672a5 */ /* 0x000fe2000f8e0008 */
[----:B---3--:R-:W-:Y:S01]  /*ab10*/  VIADD R14, R155, UR44 ;  /* 0x0000002c9b0e7c36 */ /* 0x008fe20008000000 */
[----:B------:R-:W-:Y:S01]  /*ab20*/  UIMAD UR10, UR43, UR13, UR10 ;  /* 0x0000000d2b0a72a4 */ /* 0x000fe2000f8e020a */
[----:B------:R-:W-:Y:S01]  /*ab30*/  IMAD.MOV R10, RZ, RZ, -R6 ;  /* 0x000000ffff0a7224 */ /* 0x000fe200078e0a06 */
[----:B------:R-:W-:Y:S01]  /*ab40*/  USEL UR41, UR41, URZ, !UP0 ;  /* 0x0000003f29297287 */ /* 0x000fe2000c000000 */
[----:B------:R-:W-:Y:S01]  /*ab50*/  IMAD.WIDE R4, R7, 0x2, R4 ;  /* 0x0000000207047825 */ /* 0x000fe200078e0204 */
[----:B------:R-:W-:Y:S01]  /*ab60*/  ULDC.64 UR12, c[0x0][0xb98] ;  /* 0x0002e600000c7ab9 */ /* 0x000fe20000000a00 */
[----:B------:R-:W-:-:S02]  /*ab70*/  UIADD3 UR7, UR7, UR10, URZ ;  /* 0x0000000a07077290 */ /* 0x000fc4000fffe03f */
[----:B------:R-:W-:Y:S01]  /*ab80*/  UIMAD UR8, UR42, UR12, URZ ;  /* 0x0000000c2a0872a4 */ /* 0x000fe2000f8e023f */
[----:B------:R-:W-:Y:S01]  /*ab90*/  IMAD R9, R41, R10, R12 ;  /* 0x0000000a29097224 */ /* 0x000fe200078e020c */
[----:B------:R-:W-:Y:S01]  /*aba0*/  UIMAD.WIDE.U32 UR6, UR41, UR12, UR6 ;  /* 0x0000000c290672a5 */ /* 0x000fe2000f8e0006 */
[----:B------:R-:W-:Y:S01]  /*abb0*/  SHF.R.S32.HI R10, RZ, 0x1f, R6 ;  /* 0x0000001fff0a7819 */ /* 0x000fe20000011406 */
[----:B------:R-:W-:Y:S01]  /*abc0*/  UIMAD UR8, UR41, UR13, UR8 ;  /* 0x0000000d290872a4 */ /* 0x000fe2000f8e0208 */
[----:B------:R-:W-:Y:S01]  /*abd0*/  IADD3 R21, P2, R4, 0x1800, RZ ;  /* 0x0000180004157810 */ /* 0x000fe20007f5e0ff */
[----:B------:R-:W-:Y:S01]  /*abe0*/  ULDC.64 UR10, c[0x0][0xb88] ;  /* 0x0002e200000a7ab9 */ /* 0x000fe20000000a00 */
[----:B------:R-:W-:Y:S01]  /*abf0*/  SHF.R.S32.HI R7, RZ, 0x1f, R9 ;  /* 0x0000001fff077819 */ /* 0x000fe20000011409 */
[----:B-----5:R-:W-:Y:S01]  /*ac00*/  IMAD R45, R8, R41, RZ ;  /* 0x00000029082d7224 */ /* 0x020fe200078e02ff */
[----:B------:R-:W-:Y:S01]  /*ac10*/  IADD3 R6, P0, R6, UR6, RZ ;  /* 0x0000000606067c10 */ /* 0x000fe2000ff1e0ff */
[----:B------:R-:W-:Y:S01]  /*ac20*/  IMAD.U32 R11, RZ, RZ, UR8 ;  /* 0x00000008ff0b7e24 */ /* 0x000fe2000f8e00ff */
[----:B------:R-:W-:Y:S01]  /*ac30*/  LOP3.LUT R20, R21, 0x180, RZ, 0xc0, !PT ;  /* 0x0000018015147812 */ /* 0x000fe200078ec0ff */
[----:B------:R-:W-:Y:S01]  /*ac40*/  IMAD R12, R7, UR10, RZ ;  /* 0x0000000a070c7c24 */ /* 0x000fe2000f8e02ff */
[----:B------:R-:W-:-:S02]  /*ac50*/  IADD3 R29, P6, R4, 0x3000, RZ ;  /* 0x00003000041d7810 */ /* 0x000fc40007fde0ff */
[----:B------:R-:W-:Y:S01]  /*ac60*/  IADD3.X R7, R10, UR7, R11, P0, !PT ;  /* 0x000000070a077c10 */ /* 0x000fe200087fe40b */
[C---:B------:R-:W-:Y:S01]  /*ac70*/  IMAD R11, R9.reuse, UR11, R12 ;  /* 0x0000000b090b7c24 */ /* 0x040fe2000f8e020c */
[----:B------:R-:W-:Y:S01]  /*ac80*/  ULDC.64 UR6, c[0x0][0xb50] ;  /* 0x0002d40000067ab9 */ /* 0x000fe20000000a00 */
[----:B------:R-:W-:Y:S01]  /*ac90*/  SHF.R.U64 R20, R20, 0x3, RZ ;  /* 0x0000000314147819 */ /* 0x000fe200000012ff */
[----:B------:R-:W-:Y:S01]  /*aca0*/  IMAD.WIDE.U32 R6, R9, UR10, R6 ;  /* 0x0000000a09067c25 */ /* 0x000fe2000f8e0006 */
[----:B------:R-:W-:Y:S02]  /*acb0*/  ULDC.64 UR10, c[0x0][0xaa0] ;  /* 0x0002a800000a7ab9 */ /* 0x000fe40000000a00 */
[----:B------:R-:W-:Y:S01]  /*acc0*/  LOP3.LUT R20, R20, R21, RZ, 0x3c, !PT ;  /* 0x0000001514147212 */ /* 0x000fe200078e3cff */
[----:B------:R-:W-:Y:S01]  /*acd0*/  IMAD.IADD R7, R7, 0x1, R11 ;  /* 0x0000000107077824 */ /* 0x000fe200078e020b */
[----:B------:R-:W-:Y:S01]  /*ace0*/  LEA R10, P0, R6, UR6, 0x2 ;  /* 0x00000006060a7c11 */ /* 0x000fe2000f8010ff */
[----:B------:R-:W-:Y:S01]  /*acf0*/  IMAD.X R21, RZ, RZ, R5, P2 ;  /* 0x000000ffff157224 */ /* 0x000fe200010e0605 */
[----:B------:R-:W-:-:S02]  /*ad00*/  IADD3 R13, P5, R4, 0x4800, RZ ;  /* 0x00004800040d7810 */ /* 0x000fc40007fbe0ff */
[----:B------:R-:W-:Y:S01]  /*ad10*/  LEA.HI.X R11, R6, UR7, R7, 0x2, P0 ;  /* 0x00000007060b7c11 */ /* 0x000fe200080f1407 */
[----:B------:R-:W-:Y:S01]  /*ad20*/  SHFL.IDX PT, R36, R10, RZ, 0x1c1f ;  /* 0x001c1fff0a247589 */ /* 0x000fe200000e0000 */
[----:B------:R-:W-:Y:S01]  /*ad30*/  LOP3.LUT P0, RZ, R153, 0x3, RZ, 0xc0, !PT ;  /* 0x0000000399ff7812 */ /* 0x000fe2000780c0ff */
[----:B------:R-:W-:Y:S01]  /*ad40*/  VIADD R6, R14, 0x8 ;  /* 0x000000080e067836 */ /* 0x000fe20000000000 */
[----:B------:R-:W-:Y:S01]  /*ad50*/  IADD3 R33, P4, R4, 0x6000, RZ ;  /* 0x0000600004217810 */ /* 0x000fe20007f9e0ff */
[----:B------:R-:W1:Y:S01]  /*ad60*/  SHFL.IDX PT, R37, R11, RZ, 0x1c1f ;  /* 0x001c1fff0b257589 */ /* 0x000e6200000e0000 */
[-C--:B------:R-:W-:Y:S02]  /*ad70*/  ISETP.GE.OR P2, PT, R14, R45.reuse, P0 ;  /* 0x0000002d0e00720c */ /* 0x080fe40000746670 */
[----:B------:R-:W-:Y:S01]  /*ad80*/  ISETP.GE.OR P0, PT, R6, R45, P0 ;  /* 0x0000002d0600720c */ /* 0x000fe20000706670 */
[----:B------:R-:W-:Y:S01]  /*ad90*/  SHFL.IDX PT, R38, R10, 0x1, 0x1c1f ;  /* 0x003c1f000a267f89 */ /* 0x000fe200000e0000 */
[----:B------:R-:W-:Y:S01]  /*ada0*/  UIMAD UR8, UR9, UR10, URZ ;  /* 0x0000000a090872a4 */ /* 0x000fe2000f8e023f */
[----:B------:R-:W-:-:S02]  /*adb0*/  LOP3.LUT R9, R4, 0x180, RZ, 0xc0, !PT ;  /* 0x0000018004097812 */ /* 0x000fc400078ec0ff */
[----:B------:R-:W2:Y:S01]  /*adc0*/  SHFL.IDX PT, R39, R11, 0x1, 0x1c1f ;  /* 0x003c1f000b277f89 */ /* 0x000ea200000e0000 */
[----:B------:R-:W-:Y:S01]  /*add0*/  UIMAD.WIDE.U32 UR6, UR4, UR10, URZ ;  /* 0x0000000a040672a5 */ /* 0x000fe2000f8e003f */
[----:B------:R-:W-:Y:S02]  /*ade0*/  IADD3 R7, P3, R4, 0x7800, RZ ;  /* 0x0000780004077810 */ /* 0x000fe40007f7e0ff */
[----:B------:R-:W-:Y:S02]  /*adf0*/  LOP3.LUT R28, R29, 0x180, RZ, 0xc0, !PT ;  /* 0x000001801d1c7812 */ /* 0x000fe400078ec0ff */
[----:B------:R-:W-:Y:S02]  /*ae00*/  LOP3.LUT R12, R13, 0x180, RZ, 0xc0, !PT ;  /* 0x000001800d0c7812 */ /* 0x000fe400078ec0ff */
[----:B------:R-:W-:Y:S01]  /*ae10*/  LOP3.LUT R32, R33, 0x180, RZ, 0xc0, !PT ;  /* 0x0000018021207812 */ /* 0x000fe200078ec0ff */
[----:B-1----:R1:W-:Y:S01]  /*ae20*/  @!P2 ST.E desc[UR52][R36.64], R0 ;  /* 0x000000002400a985 */ /* 0x0023e2000c101934 */
[----:B------:R-:W-:Y:S01]  /*ae30*/  UIMAD UR8, UR4, UR11, UR8 ;  /* 0x0000000b040872a4 */ /* 0x000fe2000f8e0208 */
[----:B------:R-:W-:Y:S01]  /*ae40*/  SHF.R.U64 R9, R9, 0x3, RZ ;  /* 0x0000000309097819 */ /* 0x000fe200000012ff */
[----:B------:R-:W-:Y:S01]  /*ae50*/  IMAD.X R25, RZ, RZ, R5, P3 ;  /* 0x000000ffff197224 */ /* 0x000fe200018e0605 */
[----:B------:R-:W-:Y:S01]  /*ae60*/  ULDC.64 UR10, c[0x0][0xae8] ;  /* 0x0002ba00000a7ab9 */ /* 0x000fe20000000a00 */
[----:B------:R-:W-:-:S02]  /*ae70*/  LOP3.LUT R6, R7, 0x180, RZ, 0xc0, !PT ;  /* 0x0000018007067812 */ /* 0x000fc400078ec0ff */
[----:B------:R-:W-:Y:S01]  /*ae80*/  SHF.R.U64 R28, R28, 0x3, RZ ;  /* 0x000000031c1c7819 */ /* 0x000fe200000012ff */
[----:B--2---:R2:W-:Y:S01]  /*ae90*/  @!P0 ST.E desc[UR52][R38.64], R2 ;  /* 0x0000000226008985 */ /* 0x0045e2000c101934 */
[----:B------:R-:W-:Y:S02]  /*aea0*/  SHF.R.U64 R12, R12, 0x3, RZ ;  /* 0x000000030c0c7819 */ /* 0x000fe400000012ff */
[----:B------:R-:W-:Y:S01]  /*aeb0*/  SHF.R.U64 R32, R32, 0x3, RZ ;  /* 0x0000000320207819 */ /* 0x000fe200000012ff */
[----:B-1----:R-:W-:Y:S01]  /*aec0*/  IMAD R0, R23, 0x60, R152 ;  /* 0x0000006017007824 */ /* 0x002fe200078e0298 */
[----:B------:R-:W-:Y:S01]  /*aed0*/  UIADD3 UR7, UR7, UR8, URZ ;  /* 0x0000000807077290 */ /* 0x000fe2000fffe03f */
[----:B------:R-:W-:Y:S01]  /*aee0*/  LOP3.LUT R8, R9, R4, RZ, 0x3c, !PT ;  /* 0x0000000409087212 */ /* 0x000fe200078e3cff */
[----:B------:R-:W-:Y:S01]  /*aef0*/  UIMAD UR4, UR14, UR10, URZ ;  /* 0x0000000a0e0472a4 */ /* 0x000fe2000f8e023f */
[----:B------:R-:W-:Y:S01]  /*af00*/  LOP3.LUT R28, R28, R29, RZ, 0x3c, !PT ;  /* 0x0000001d1c1c7212 */ /* 0x000fe200078e3cff */
[----:B--2---:R-:W1:Y:S01]  /*af10*/  @P1 LDC R39, c[0x0][0xbf0] ;  /* 0x0002fc00ff271b82 */ /* 0x004e620000000800 */
[----:B------:R-:W-:Y:S01]  /*af20*/  VIADD R36, R0, UR44 ;  /* 0x0000002c00247c36 */ /* 0x000fe20008000000 */
[----:B------:R-:W-:Y:S01]  /*af30*/  UIMAD UR4, UR43, UR11, UR4 ;  /* 0x0000000b2b0472a4 */ /* 0x000fe2000f8e0204 */
[----:B------:R-:W-:Y:S01]  /*af40*/  SHF.R.U64 R4, R6, 0x3, RZ ;  /* 0x0000000306047819 */ /* 0x000fe200000012ff */
[----:B------:R-:W-:Y:S01]  /*af50*/  UIMAD.WIDE.U32 UR6, UR43, UR10, UR6 ;  /* 0x0000000a2b0672a5 */ /* 0x000fe2000f8e0006 */
[----:B0-----:R-:W-:Y:S01]  /*af60*/  @P1 IMAD.HI.U32 R0, R36, R47, RZ ;  /* 0x0000002f24001227 */ /* 0x001fe200078e00ff */
[----:B------:R-:W-:Y:S01]  /*af70*/  ULDC.64 UR8, c[0x0][0xaf0] ;  /* 0x0002bc0000087ab9 */ /* 0x000fe20000000a00 */
[----:B------:R-:W-:Y:S01]  /*af80*/  MOV R37, R36 ;  /* 0x0000002400257202 */ /* 0x000fe20000000f00 */
[----:B------:R-:W-:Y:S01]  /*af90*/  UIADD3 UR7, UR7, UR4, URZ ;  /* 0x0000000407077290 */ /* 0x000fe2000fffe03f */
[----:B------:R-:W-:Y:S01]  /*afa0*/  LOP3.LUT R12, R12, R13, RZ, 0x3c, !PT ;  /* 0x0000000d0c0c7212 */ /* 0x000fe200078e3cff */
[----:B------:R-:W-:Y:S01]  /*afb0*/  UIMAD UR4, UR42, UR8, URZ ;  /* 0x000000082a0472a4 */ /* 0x000fe2000f8e023f */
[----:B------:R-:W-:Y:S01]  /*afc0*/  LOP3.LUT R32, R32, R33, RZ, 0x3c, !PT ;  /* 0x0000002120207212 */ /* 0x000fe200078e3cff */
[----:B------:R-:W-:Y:S01]  /*afd0*/  UIMAD.WIDE.U32 UR6, UR41, UR8, UR6 ;  /* 0x00000008290672a5 */ /* 0x000fe2000f8e0006 */
[--C-:B------:R-:W-:Y:S01]  /*afe0*/  IMAD.X R29, RZ, RZ, R5.reuse, P6 ;  /* 0x000000ffff1d7224 */ /* 0x100fe200030e0605 */
[----:B------:R-:W-:Y:S01]  /*aff0*/  UIMAD UR4, UR41, UR9, UR4 ;  /* 0x00000009290472a4 */ /* 0x000fe2000f8e0204 */
[--C-:B------:R-:W-:Y:S01]  /*b000*/  IMAD.X R13, RZ, RZ, R5.reuse, P5 ;  /* 0x000000ffff0d7224 */ /* 0x100fe200028e0605 */
[----:B------:R-:W-:Y:S01]  /*b010*/  LOP3.LUT R24, R4, R7, RZ, 0x3c, !PT ;  /* 0x0000000704187212 */ /* 0x000fe200078e3cff */
[----:B------:R-:W-:Y:S01]  /*b020*/  ULDC.64 UR8, c[0x0][0xae0] ;  /* 0x0002b80000087ab9 */ /* 0x000fe20000000a00 */
[--C-:B------:R-:W-:Y:S01]  /*b030*/  IMAD.MOV.U32 R9, RZ, RZ, R5.reuse ;  /* 0x000000ffff097224 */ /* 0x100fe200078e0005 */
[----:B-1----:R-:W-:Y:S01]  /*b040*/  @P1 SHF.R.U32.HI R37, RZ, R39, R0 ;  /* 0x00000027ff251219 */ /* 0x002fe20000011600 */
[----:B------:R-:W-:Y:S01]  /*b050*/  UIADD3 UR4, UR7, UR4, URZ ;  /* 0x0000000407047290 */ /* 0x000fe2000fffe03f */
[----:B------:R-:W-:-:S03]  /*b060*/  IMAD.X R33, RZ, RZ, R5, P4 ;  /* 0x000000ffff217224 */ /* 0x000fc600020e0605 */
[----:B------:R-:W5:Y:S01]  /*b070*/  LD.E.128 R8, desc[UR52][R8.64] ;  /* 0x0000003408087980 */ /* 0x000f62000c101d00 */
[--C-:B------:R-:W-:Y:S01]  /*b080*/  SHF.R.S32.HI R0, RZ, 0x1f, R37.reuse ;  /* 0x0000001fff007819 */ /* 0x100fe20000011425 */
[----:B------:R-:W-:Y:S02]  /*b090*/  IMAD.MOV R2, RZ, RZ, -R37 ;  /* 0x000000ffff027224 */ /* 0x000fe400078e0a25 */
[----:B------:R0:W5:Y:S02]  /*b0a0*/  LD.E.128 R4, desc[UR52][R20.64] ;  /* 0x0000003414047980 */ /* 0x000164000c101d00 */
[----:B------:R-:W-:Y:S02]  /*b0b0*/  IMAD R0, R0, UR8, RZ ;  /* 0x0000000800007c24 */ /* 0x000fe4000f8e02ff */
[----:B------:R-:W-:Y:S01]  /*b0c0*/  IMAD R39, R41, R2, R36 ;  /* 0x0000000229277224 */ /* 0x000fe200078e0224 */
[----:B------:R-:W5:Y:S01]  /*b0d0*/  LD.E.128 R28, desc[UR52][R28.64] ;  /* 0x000000341c1c7980 */ /* 0x000f62000c101d00 */
[----:B------:R-:W-:-:S03]  /*b0e0*/  IMAD R41, R37, UR9, R0 ;  /* 0x0000000925297c24 */ /* 0x000fc6000f8e0200 */
[----:B------:R-:W-:Y:S01]  /*b0f0*/  SHF.R.S32.HI R0, RZ, 0x1f, R39 ;  /* 0x0000001fff007819 */ /* 0x000fe20000011427 */
[----:B0-----:R-:W-:Y:S01]  /*b100*/  IMAD.U32 R21, RZ, RZ, UR7 ;  /* 0x00000007ff157e24 */ /* 0x001fe2000f8e00ff */
[----:B------:R-:W5:Y:S01]  /*b110*/  LD.E.128 R12, desc[UR52][R12.64] ;  /* 0x000000340c0c7980 */ /* 0x000f62000c101d00 */
[----:B------:R-:W-:Y:S01]  /*b120*/  IMAD.U32 R20, RZ, RZ, UR6 ;  /* 0x00000006ff147e24 */ /* 0x000fe2000f8e00ff */
[----:B------:R-:W-:Y:S01]  /*b130*/  ULDC.64 UR6, c[0x0][0xad8] ;  /* 0x0002b60000067ab9 */ /* 0x000fe20000000a00 */
[----:B------:R-:W-:Y:S01]  /*b140*/  IMAD.U32 R21, RZ, RZ, UR4 ;  /* 0x00000004ff157e24 */ /* 0x000fe2000f8e00ff */
[----:B------:R-:W5:Y:S01]  /*b150*/  LD.E.128 R32, desc[UR52][R32.64] ;  /* 0x0000003420207980 */ /* 0x000f62000c101d00 */
[----:B------:R-:W-:-:S03]  /*b160*/  IMAD R0, R0, UR6, RZ ;  /* 0x0000000600007c24 */ /* 0x000fc6000f8e02ff */
[----:B------:R-:W5:Y:S01]  /*b170*/  LD.E.128 R24, desc[UR52][R24.64] ;  /* 0x0000003418187980 */ /* 0x000f62000c101d00 */
[----:B------:R-:W-:Y:S01]  /*b180*/  IMAD.WIDE.U32 R20, R37, UR8, R20 ;  /* 0x0000000825147c25 */ /* 0x000fe2000f8e0014 */
[----:B------:R-:W-:Y:S01]  /*b190*/  BSSY B1, `(.L_x_2004) ;  /* 0x0000023000017945 */ /* 0x000fe20003800000 */
[----:B------:R-:W-:Y:S01]  /*b1a0*/  SHF.R.S32.HI R42, RZ, 0x1f, R19 ;  /* 0x0000001fff2a7819 */ /* 0x000fe20000011413 */
[----:B------:R-:W-:Y:S01]  /*b1b0*/  @!PT LDS RZ, [RZ] ;  /* 0x00000000fffff984 */ /* 0x000fe20000000800 */
[----:B------:R-:W-:Y:S01]  /*b1c0*/  @!PT LDS RZ, [RZ] ;  /* 0x00000000fffff984 */ /* 0x000fe20000000800 */
[----:B------:R-:W-:Y:S01]  /*b1d0*/  @!PT LDS RZ, [RZ] ;  /* 0x00000000fffff984 */ /* 0x000fe20000000800 */
[----:B------:R-:W-:Y:S01]  /*b1e0*/  @!PT LDS RZ, [RZ] ;  /* 0x00000000fffff984 */ /* 0x000fe20000000800 */
[----:B------:R0:W-:Y:S06]  /*b1f0*/  MEMBAR.ALL.CTA ;  /* 0x0000000000007992 */ /* 0x0001ec0000008000 */
[----:B0-----:R-:W0:Y:S01]  /*b200*/  FENCE.VIEW.ASYNC.S ;  /* 0x00000000000073c6 */ /* 0x001e220000000000 */
[----:B------:R-:W-:-:S02]  /*b210*/  IMAD.IADD R21, R21, 0x1, R41 ;  /* 0x0000000115157824 */ /* 0x000fc400078e0229 */
        /* <DEDUP_REMOVED lines=10> */
[----:B0-----:R0:W1:Y:S04]  /*b2c0*/  SHFL.IDX PT, R20, R40, RZ, 0x1c1f ;  /* 0x001c1fff28147589 */ /* 0x00106800000e0000 */
[----:B------:R0:W2:Y:S01]  /*b2d0*/  SHFL.IDX PT, R21, R41, RZ, 0x1c1f ;  /* 0x001c1fff29157589 */ /* 0x0000a200000e0000 */
[----:B------:R0:W-:Y:S01]  /*b2e0*/  SYNCS.ARRIVE.TRANS64.RED.A1T0 RZ, [R3+URZ], RZ ;  /* 0x000000ff03ff79a7 */ /* 0x0001e2000810043f */
[----:B------:R-:W-:Y:S05]  /*b2f0*/  @P0 BRA `(.L_x_2005) ;  /* 0x0000000000300947 */ /* 0x000fea0003800000 */
        /* <DEDUP_REMOVED lines=12> */
.L_x_2005:
[----:B------:R-:W-:Y:S05]  /*b3c0*/  BSYNC B1 ;  /* 0x0000000000017941 */ /* 0x000fea0003800000 */
.L_x_2004:
        /* <DEDUP_REMOVED lines=19> */
.L_x_2002:
        /* <DEDUP_REMOVED lines=11> */
[----:B------:R-:W-:-:S03]  /*b5b0*/  UISETP.NE.U32.AND UP1, UPT, UR6, URZ, UPT ;  /* 0x0000003f0600728c */ /* 0x000fc6000bf25070 */
[----:B------:R-:W2:Y:S01]  /*b5c0*/  @P2 LDG.E R6, desc[UR52][R2.64] ;  /* 0x0000003402062981 */ /* 0x000ea2000c1e1900 */
[----:B------:R-:W-:Y:S01]  /*b5d0*/  UISETP.NE.AND.EX UP1, UPT, UR7, URZ, UPT, UP1 ;  /* 0x0000003f0700728c */ /* 0x000fe2000bf25310 */
[----:B------:R-:W-:-:S05]  /*b5e0*/  IMAD.U32 R0, RZ, RZ, UR4 ;  /* 0x00000004ff007e24 */ /* 0x000fca000f8e00ff */
        /* <DEDUP_REMOVED lines=20> */
.L_x_2007:
[----:B------:R-:W-:Y:S01]  /*b730*/  USEL UR41, UR41, URZ, !UP0 ;  /* 0x0000003f29297287 */ /* 0x000fe2000c000000 */
[----:B------:R-:W-:Y:S01]  /*b740*/  BSSY B1, `(.L_x_2008) ;  /* 0x000002c000017945 */ /* 0x000fe20003800000 */
[----:B------:R-:W-:-:S03]  /*b750*/  USEL UR42, UR42, URZ, !UP0 ;  /* 0x0000003f2a2a7287 */ /* 0x000fc6000c000000 */
[----:B------:R-:W-:Y:S09]  /*b760*/  @P1 BRA `(.L_x_2009) ;  /* 0x0000000000a41947 */ /* 0x000ff20003800000 */
        /* <DEDUP_REMOVED lines=41> */
.L_x_2009:
[----:B------:R-:W-:Y:S05]  /*ba00*/  BSYNC B1 ;  /* 0x0000000000017941 */ /* 0x000fea0003800000 */
.L_x_2008:
        /* <DEDUP_REMOVED lines=35> */
[----:B------:R-:W-:Y:S01]  /*bc40*/  IMAD R4, R4, UR6, RZ ;  /* 0x0000000604047c24 */ /* 0x000fe2000f8e02ff */
[----:B------:R-:W-:Y:S01]  /*bc50*/  IADD3 R3, R3, R9, RZ ;  /* 0x0000000903037210 */ /* 0x000fe20007ffe0ff */
        /* <DEDUP_REMOVED lines=24> */
.L_x_2011:
[----:B------:R-:W-:Y:S05]  /*bde0*/  BSYNC B1 ;  /* 0x0000000000017941 */ /* 0x000fea0003800000 */
.L_x_2010:
        /* <DEDUP_REMOVED lines=17> */
.L_x_2006:
[----:B------:R-:W-:Y:S05]  /*bf00*/  BSYNC B0 ;  /* 0x0000000000007941 */ /* 0x000fea0003800000 */
.L_x_2001:
[----:B------:R-:W-:Y:S02]  /*bf10*/  ULDC UR4, c[0x0][0xc3c] ;  /* 0x00030f0000047ab9 */ /* 0x000fe40000000800 */
[----:B------:R-:W-:-:S13]  /*bf20*/  ISETP.GE.AND P0, PT, R43, UR4, PT ;  /* 0x000000042b007c0c */ /* 0x000fda000bf06270 */
[----:B------:R-:W-:Y:S05]  /*bf30*/  @!P0 BRA `(.L_x_2012) ;  /* 0xffffff4c006c8947 */ /* 0x000fea000383ffff */
[----:B------:R-:W-:Y:S05]  /*bf40*/  EXIT ;  /* 0x000000000000794d */ /* 0x000fea0003800000 */
.L_x_1959:
        /* <DEDUP_REMOVED lines=55> */
.L_x_2018:
        /* <DEDUP_REMOVED lines=12> */
.L_x_2017:
[----:B------:R-:W-:Y:S05]  /*c380*/  BSYNC B0 ;  /* 0x0000000000007941 */ /* 0x000fea0003800000 */
.L_x_2016:
        /* <DEDUP_REMOVED lines=20> */
[----:B------:R-:W-:Y:S05]  /*c4d0*/  @!P6 BRA `(.L_x_2018) ;  /* 0xfffffffc0078e947 */ /* 0x000fea000383ffff */
.L_x_2014:
[----:B------:R-:W-:-:S04]  /*c4e0*/  IMAD.IADD R14, R6, 0x1, -R3 ;  /* 0x00000001060e7824 */ /* 0x000fc800078e0a03 */
[----:B------:R-:W-:-:S05]  /*c4f0*/  IMAD R2, R10, R9, R14 ;  /* 0x000000090a027224 */ /* 0x000fca00078e020e */
[----:B------:R-:W-:-:S13]  /*c500*/  ISETP.GT.AND P0, PT, R2, R7, PT ;  /* 0x000000070200720c */ /* 0x000fda0003f04270 */
[----:B------:R-:W-:Y:S02]  /*c510*/  VOTEU.ANY UR7, UPT, !P0 ;  /* 0x0000000000077886 */ /* 0x000fe400040e0100 */
[----:B------:R-:W-:-:S04]  /*c520*/  UPOPC UR6, UR7 ;  /* 0x00000007000672bf */ /* 0x000fc80008000000 */
[----:B------:R-:W-:-:S03]  /*c530*/  UIADD3 UR40, UR6, UR4, URZ ;  /* 0x0000000406287290 */ /* 0x000fc6000fffe03f */
[----:B------:R-:W-:Y:S02]  /*c540*/  ULDC.64 UR4, c[0x0][0xc90] ;  /* 0x0003240000047ab9 */ /* 0x000fe40000000a00 */
[----:B------:R-:W-:-:S06]  /*c550*/  UIMAD.WIDE UR4, UR40, 0x4, UR4 ;  /* 0x00000004280478a5 */ /* 0x000fcc000f8e0204 */
[----:B------:R-:W-:Y:S02]  /*c560*/  IMAD.U32 R2, RZ, RZ, UR4 ;  /* 0x00000004ff027e24 */ /* 0x000fe4000f8e00ff */
[----:B------:R-:W-:-:S05]  /*c570*/  IMAD.U32 R3, RZ, RZ, UR5 ;  /* 0x00000005ff037e24 */ /* 0x000fca000f8e00ff */
[----:B------:R-:W2:Y:S01]  /*c580*/  LDG.E R8, desc[UR52][R2.64] ;  /* 0x0000003402087981 */ /* 0x000ea2000c1e1900 */
[----:B------:R-:W-:Y:S01]  /*c590*/  IMAD.U32 R15, RZ, RZ, UR6 ;  /* 0x00000006ff0f7e24 */ /* 0x000fe2000f8e00ff */
[----:B------:R-:W-:-:S04]  /*c5a0*/  ISETP.NE.AND P0, PT, RZ, UR7, PT ;  /* 0x00000007ff007c0c */ /* 0x000fc8000bf05270 */
        /* <DEDUP_REMOVED lines=9> */
[----:B------:R-:W-:-:S06]  /*c640*/  UIADD3 UR4, UR6, -0x1, URZ ;  /* 0xffffffff06047890 */ /* 0x000fcc000fffe03f */
[----:B------:R-:W-:-:S05]  /*c650*/  IMAD.U32 R13, RZ, RZ, UR4 ;  /* 0x00000004ff0d7e24 */ /* 0x000fca000f8e00ff */
[----:B------:R0:W1:Y:S02]  /*c660*/  SHFL.IDX PT, R16, R10, R13, 0x1f ;  /* 0x00001f0d0a107589 */ /* 0x00006400000e0000 */
.L_x_2019:
[----:B-1----:R-:W-:Y:S01]  /*c670*/  IMAD R16, R16, R9, R14 ;  /* 0x0000000910107224 */ /* 0x002fe200078e020e */
[----:B------:R-:W-:Y:S01]  /*c680*/  IABS R12, R6 ;  /* 0x00000006000c7213 */ /* 0x000fe20000000000 */
[----:B------:R-:W-:-:S03]  /*c690*/  IMAD.MOV.U32 R2, RZ, RZ, R17 ;  /* 0x000000ffff027224 */ /* 0x000fc600078e0011 */
[----:B------:R-:W-:Y:S01]  /*c6a0*/  IADD3 R7, -R16, R7, RZ ;  /* 0x0000000710077210 */ /* 0x000fe20007ffe1ff */
[----:B0-----:R-:W-:Y:S02]  /*c6b0*/  IMAD R13, R2, R11, RZ ;  /* 0x0000000b020d7224 */ /* 0x001fe400078e02ff */
[----:B------:R-:W-:Y:S01]  /*c6c0*/  IMAD.MOV.U32 R2, RZ, RZ, RZ ;  /* 0x000000ffff027224 */ /* 0x000fe200078e00ff */
[----:B------:R-:W-:Y:S01]  /*c6d0*/  IABS R10, R7 ;  /* 0x00000007000a7213 */ /* 0x000fe20000000000 */
[----:B------:R-:W-:Y:S02]  /*c6e0*/  IMAD.MOV R12, RZ, RZ, -R12 ;  /* 0x000000ffff0c7224 */ /* 0x000fe400078e0a0c */
        /* <DEDUP_REMOVED lines=13> */
[----:B------:R-:W-:Y:S01]  /*c7c0*/  @!P2 IMAD.MOV R2, RZ, RZ, -R2 ;  /* 0x000000ffff02a224 */ /* 0x000fe200078e0a02 */
[----:B------:R-:W-:-:S05]  /*c7d0*/  @!P1 LOP3.LUT R2, RZ, R6, RZ, 0x33, !PT ;  /* 0x00000006ff029212 */ /* 0x000fca00078e33ff */
[----:B------:R-:W-:Y:S02]  /*c7e0*/  IMAD R10, R8, R2, RZ ;  /* 0x00000002080a7224 */ /* 0x000fe400078e02ff */
[----:B------:R-:W-:Y:S02]  /*c7f0*/  IMAD.MOV R2, RZ, RZ, -R2 ;  /* 0x000000ffff027224 */ /* 0x000fe400078e0a02 */
[----:B------:R-:W-:Y:S02]  /*c800*/  IMAD.MOV R3, RZ, RZ, -R10 ;  /* 0x000000ffff037224 */ /* 0x000fe400078e0a0a */
[----:B------:R-:W-:-:S03]  /*c810*/  IMAD R15, R6, R2, R7 ;  /* 0x00000002060f7224 */ /* 0x000fc600078e0207 */
[----:B------:R-:W-:Y:S02]  /*c820*/  VIADDMNMX R8, R3, R9, R8, PT ;  /* 0x0000000903087246 */ /* 0x000fe40003800108 */
[----:B------:R-:W-:Y:S02]  /*c830*/  IABS R13, R15 ;  /* 0x0000000f000d7213 */ /* 0x000fe40000000000 */
[-C--:B------:R-:W-:Y:S02]  /*c840*/  IABS R9, R8.reuse ;  /* 0x0000000800097213 */ /* 0x080fe40000000000 */
[----:B------:R-:W-:Y:S02]  /*c850*/  IABS R6, R8 ;  /* 0x0000000800067213 */ /* 0x000fe40000000000 */
[----:B------:R-:W0:Y:S03]  /*c860*/  I2F.RP R11, R9 ;  /* 0x00000009000b7306 */ /* 0x000e260000209400 */
[----:B------:R-:W-:-:S05]  /*c870*/  IMAD.MOV R6, RZ, RZ, -R6 ;  /* 0x000000ffff067224 */ /* 0x000fca00078e0a06 */
[----:B0-----:R-:W0:Y:S02]  /*c880*/  MUFU.RCP R11, R11 ;  /* 0x0000000b000b7308 */ /* 0x001e240000001000 */
[----:B0-----:R-:W-:-:S06]  /*c890*/  VIADD R3, R11, 0xffffffe ;  /* 0x0ffffffe0b037836 */ /* 0x001fcc0000000000 */
[----:B------:R-:W0:Y:S02]  /*c8a0*/  F2I.FTZ.U32.TRUNC.NTZ R3, R3 ;  /* 0x0000000300037305 */ /* 0x000e24000021f000 */
[----:B0-----:R-:W-:-:S04]  /*c8b0*/  IMAD.MOV R12, RZ, RZ, -R3 ;  /* 0x000000ffff0c7224 */ /* 0x001fc800078e0a03 */
[----:B------:R-:W-:-:S04]  /*c8c0*/  IMAD.MOV.U32 R2, RZ, RZ, R12 ;  /* 0x000000ffff027224 */ /* 0x000fc800078e000c */
[----:B------:R-:W-:Y:S02]  /*c8d0*/  IMAD R7, R2, R9, RZ ;  /* 0x0000000902077224 */ /* 0x000fe400078e02ff */
[----:B------:R-:W-:-:S04]  /*c8e0*/  IMAD.MOV.U32 R2, RZ, RZ, RZ ;  /* 0x000000ffff027224 */ /* 0x000fc800078e00ff */
[----:B------:R-:W-:Y:S01]  /*c8f0*/  IMAD.HI.U32 R2, R3, R7, R2 ;  /* 0x0000000703027227 */ /* 0x000fe200078e0002 */
[----:B------:R-:W-:-:S04]  /*c900*/  LOP3.LUT R3, R15, R8, RZ, 0x3c, !PT ;  /* 0x000000080f037212 */ /* 0x000fc800078e3cff */
[----:B------:R-:W-:Y:S01]  /*c910*/  ISETP.GE.AND P2, PT, R3, RZ, PT ;  /* 0x000000ff0300720c */ /* 0x000fe20003f46270 */
[----:B------:R-:W-:-:S04]  /*c920*/  IMAD.HI.U32 R2, R2, R13, RZ ;  /* 0x0000000d02027227 */ /* 0x000fc800078e00ff */
[----:B------:R-:W-:Y:S02]  /*c930*/  IMAD R6, R2, R6, R13 ;  /* 0x0000000602067224 */ /* 0x000fe400078e020d */
[----:B------:R-:W-:-:S03]  /*c940*/  IMAD.IADD R3, R15, 0x1, R10 ;  /* 0x000000010f037824 */ /* 0x000fc600078e020a */
[----:B------:R-:W-:-:S13]  /*c950*/  ISETP.GT.U32.AND P1, PT, R9, R6, PT ;  /* 0x000000060900720c */ /* 0x000fda0003f24070 */
[----:B------:R-:W-:Y:S02]  /*c960*/  @!P1 IMAD.IADD R6, R6, 0x1, -R9 ;  /* 0x0000000106069824 */ /* 0x000fe400078e0a09 */
[----:B------:R-:W-:Y:S01]  /*c970*/  @!P1 VIADD R2, R2, 0x1 ;  /* 0x0000000102029836 */ /* 0x000fe20000000000 */
[----:B------:R-:W-:Y:S02]  /*c980*/  ISETP.NE.AND P1, PT, R8, RZ, PT ;  /* 0x000000ff0800720c */ /* 0x000fe40003f25270 */
[----:B------:R-:W-:-:S13]  /*c990*/  ISETP.GE.U32.AND P0, PT, R6, R9, PT ;  /* 0x000000090600720c */ /* 0x000fda0003f06070 */
[----:B------:R-:W-:-:S04]  /*c9a0*/  @P0 VIADD R2, R2, 0x1 ;  /* 0x0000000102020836 */ /* 0x000fc80000000000 */
[----:B------:R-:W-:Y:S01]  /*c9b0*/  @!P2 IMAD.MOV R2, RZ, RZ, -R2 ;  /* 0x000000ffff02a224 */ /* 0x000fe200078e0a02 */
[----:B------:R-:W-:Y:S01]  /*c9c0*/  @!P1 LOP3.LUT R2, RZ, R8, RZ, 0x33, !PT ;  /* 0x00000008ff029212 */ /* 0x000fe200078e33ff */
[----:B------:R-:W-:-:S03]  /*c9d0*/  IMAD.MOV R8, RZ, RZ, -R8 ;  /* 0x000000ffff087224 */ /* 0x000fc600078e0a08 */
[----:B------:R-:W-:Y:S01]  /*c9e0*/  LOP3.LUT R17, RZ, R2, RZ, 0x33, !PT ;  /* 0x00000002ff117212 */ /* 0x000fe200078e33ff */
[----:B------:R-:W-:-:S04]  /*c9f0*/  IMAD R18, R2, R8, R3 ;  /* 0x0000000802127224 */ /* 0x000fc800078e0203 */
[----:B------:R-:W-:Y:S01]  /*ca00*/  IMAD.IADD R17, R4, 0x1, R17 ;  /* 0x0000000104117824 */ /* 0x000fe200078e0211 */
[----:B------:R-:W-:Y:S06]  /*ca10*/  BRA `(.L_x_2020) ;  /* 0x0000000000107947 */ /* 0x000fec0003800000 */
.L_x_2015:
[----:B------:R-:W-:Y:S01]  /*ca20*/  IMAD.MOV.U32 R16, RZ, RZ, R7 ;  /* 0x000000ffff107224 */ /* 0x000fe200078e0007 */
[----:B------:R-:W-:Y:S01]  /*ca30*/  ULDC UR40, c[0x0][0xc3c] ;  /* 0x00030f0000287ab9 */ /* 0x000fe20000000800 */
[----:B------:R-:W-:Y:S02]  /*ca40*/  IMAD.MOV.U32 R17, RZ, RZ, RZ ;  /* 0x000000ffff117224 */ /* 0x000fe400078e00ff */
[----:B------:R-:W-:-:S07]  /*ca50*/  IMAD.MOV.U32 R18, RZ, RZ, RZ ;  /* 0x000000ffff127224 */ /* 0x000fce00078e00ff */
.L_x_2020:
[----:B------:R-:W-:Y:S01]  /*ca60*/  ISETP.NE.AND P0, PT, R5, RZ, PT ;  /* 0x000000ff0500720c */ /* 0x000fe20003f05270 */
[----:B------:R-:W-:-:S12]  /*ca70*/  IMAD.U32 R19, RZ, RZ, UR40 ;  /* 0x00000028ff137e24 */ /* 0x000fd8000f8e00ff */
[----:B------:R-:W0:Y:S01]  /*ca80*/  @!P0 S2R R3, SR_CgaCtaId ;  /* 0x0000000000038919 */ /* 0x000e220000008800 */
[----:B------:R-:W-:-:S04]  /*ca90*/  @!P0 MOV R2, 0x400 ;  /* 0x0000040000028802 */ /* 0x000fc80000000f00 */
[----:B0-----:R-:W-:-:S05]  /*caa0*/  @!P0 LEA R2, R3, R2, 0x18 ;  /* 0x0000000203028211 */ /* 0x001fca00078ec0ff */
[----:B------:R0:W-:Y:S01]  /*cab0*/  @!P0 STS.128 [R2+0x19cd0], R16 ;  /* 0x019cd01002008388 */ /* 0x0001e20000000c00 */
[----:B------:R-:W-:Y:S06]  /*cac0*/  BAR.ARV 0x5, 0x200 ;  /* 0x0148000000007b1d */ /* 0x000fec0000002000 */
.L_x_2013:
        /* <DEDUP_REMOVED lines=8> */
[----:B------:R-:W-:Y:S01]  /*cb50*/  IMAD.SHL.U32 R5, R0, 0x800, RZ ;  /* 0x0000080000057824 */ /* 0x000fe200078e00ff */
[----:B------:R-:W1:Y:S01]  /*cb60*/  S2UR UR4, SR_CgaCtaId ;  /* 0x00000000000479c3 */ /* 0x000e620000008800 */
[----:B------:R-:W-:Y:S01]  /*cb70*/  MOV R22, 0x400 ;  /* 0x0000040000167802 */ /* 0x000fe20000000f00 */
[----:B------:R-:W-:Y:S01]  /*cb80*/  IMAD.MOV.U32 R24, RZ, RZ, 0x1 ;  /* 0x00000001ff187424 */ /* 0x000fe200078e00ff */
[----:B------:R-:W-:Y:S01]  /*cb90*/  ULOP3.LUT UR46, UR39, 0x2, URZ, 0xfc, !UPT ;  /* 0x00000002272e7892 */ /* 0x000fe2000f8efc3f */
[----:B------:R-:W-:Y:S01]  /*cba0*/  IMAD.MOV.U32 R23, RZ, RZ, RZ ;  /* 0x000000ffff177224 */ /* 0x000fe200078e00ff */
[----:B------:R-:W-:Y:S01]  /*cbb0*/  ULOP3.LUT UR47, UR39, 0x1, URZ, 0xfc, !UPT ;  /* 0x00000001272f7892 */ /* 0x000fe2000f8efc3f */
[----:B------:R-:W-:Y:S01]  /*cbc0*/  ULDC UR48, c[0x0][0xc] ;  /* 0x0000030000307ab9 */ /* 0x000fe20000000800 */
[C---:B0-----:R-:W-:Y:S01]  /*cbd0*/  SHF.L.U32 R2, R10.reuse, 0x5, RZ ;  /* 0x000000050a027819 */ /* 0x041fe200000006ff */
[C---:B------:R-:W-:Y:S01]  /*cbe0*/  IMAD.SHL.U32 R6, R10.reuse, 0x80, RZ ;  /* 0x000000800a067824 */ /* 0x040fe200078e00ff */
[----:B------:R-:W-:Y:S01]  /*cbf0*/  SHF.R.U32.HI R4, RZ, 0x1, R10 ;  /* 0x00000001ff047819 */ /* 0x000fe2000001160a */
        /* <DEDUP_REMOVED lines=24> */
[C---:B------:R-:W-:Y:S01]  /*cd80*/  LOP3.LUT P0, RZ, R10.reuse, 0x4, RZ, 0xc0, !PT ;  /* 0x000000040aff7812 */ /* 0x040fe2000780c0ff */
[----:B0-----:R-:W-:Y:S01]  /*cd90*/  IMAD.MOV.U32 R2, RZ, RZ, 0x40 ;  /* 0x00000040ff027424 */ /* 0x001fe200078e00ff */
[----:B------:R-:W-:Y:S01]  /*cda0*/  LOP3.LUT R28, R3, 0x10, RZ, 0xc0, !PT ;  /* 0x00000010031c7812 */ /* 0x000fe200078ec0ff */
[----:B------:R0:W-:Y:S01]  /*cdb0*/  STL [R1+0x4], R4 ;  /* 0x0000040401007387 */ /* 0x0001e20000100800 */
[----:B-1----:R-:W-:-:S02]  /*cdc0*/  IMAD.SHL.U32 R0, R10, 0x40, RZ ;  /* 0x000000400a007824 */ /* 0x002fc400078e00ff */
[----:B------:R-:W-:Y:S01]  /*cdd0*/  SEL R2, R2, 0xffffffc0, !P0 ;  /* 0xffffffc002027807 */ /* 0x000fe20004000000 */
[----:B------:R0:W-:Y:S01]  /*cde0*/  STL [R1], R6 ;  /* 0x0000000601007387 */ /* 0x0001e20000100800 */
[----:B------:R-:W-:Y:S02]  /*cdf0*/  LOP3.LUT R3, R28, 0x20, RZ, 0xfc, !PT ;  /* 0x000000201c037812 */ /* 0x000fe400078efcff */
[----:B------:R-:W-:Y:S01]  /*ce00*/  LOP3.LUT R5, R0, 0x40, RZ, 0xc0, !PT ;  /* 0x0000004000057812 */ /* 0x000fe200078ec0ff */
[----:B------:R0:W-:Y:S01]  /*ce10*/  STL [R1+0x18], RZ ;  /* 0x000018ff01007387 */ /* 0x0001e20000100800 */
[----:B------:R-:W-:Y:S02]  /*ce20*/  SHF.R.U32.HI R0, RZ, 0x1, R8 ;  /* 0x00000001ff007819 */ /* 0x000fe40000011608 */
[----:B------:R-:W-:Y:S02]  /*ce30*/  LOP3.LUT R2, R28, 0x40, RZ, 0xfc, !PT ;  /* 0x000000401c027812 */ /* 0x000fe400078efcff */
[----:B------:R-:W-:Y:S01]  /*ce40*/  LOP3.LUT R0, R0, R5, RZ, 0xfc, !PT ;  /* 0x0000000500007212 */ /* 0x000fe200078efcff */
[----:B------:R-:W-:-:S05]  /*ce50*/  IMAD.IADD R0, R22, 0x1, R4 ;  /* 0x0000000116007824 */ /* 0x000fca00078e0204 */
[----:B------:R0:W-:Y:S02]  /*ce60*/  STL [R1+0x10], R0 ;  /* 0x0000100001007387 */ /* 0x0001e40000100800 */
.L_x_2096:
[----:B------:R-:W-:Y:S01]  /*ce70*/  ULDC.64 UR4, c[0x0][0xc88] ;  /* 0x0003220000047ab9 */ /* 0x000fe20000000a00 */
[----:B------:R-:W-:Y:S01]  /*ce80*/  ULDC.64 UR6, c[0x0][0xa18] ;  /* 0x0002860000067ab9 */ /* 0x000fe20000000a00 */
[----:B------:R-:W-:Y:S01]  /*ce90*/  UIMAD.WIDE UR4, UR40, 0x4, UR4 ;  /* 0x00000004280478a5 */ /* 0x000fe2000f8e0204 */
[----:B------:R-:W-:-:S05]  /*cea0*/  ULDC.64 UR8, c[0x0][0xa00] ;  /* 0x0002800000087ab9 */ /* 0x000fca0000000a00 */
[----:B0-----:R-:W-:Y:S02]  /*ceb0*/  IMAD.U32 R2, RZ, RZ, UR4 ;  /* 0x00000004ff027e24 */ /* 0x001fe4000f8e00ff */
        /* <DEDUP_REMOVED lines=26> */
[----:B0-----:R0:W2:Y:S03]  /*d060*/  @P0 LDG.E R0, desc[UR52][R2.64] ;  /* 0x0000003402000981 */ /* 0x0010a6000c1e1900 */
[----:B------:R-:W-:Y:S01]  /*d070*/  UIADD3.X UR4, UR45, UR9, URZ, UP0, !UPT ;  /* 0x000000092d047290 */ /* 0x000fe200087fe43f */
[----:B0-----:R-:W-:Y:S02]  /*d080*/  IMAD.U32 R2, RZ, RZ, UR6 ;  /* 0x00000006ff027e24 */ /* 0x001fe4000f8e00ff */
        /* <DEDUP_REMOVED lines=17> */
.L_x_2022:
        /* <DEDUP_REMOVED lines=19> */
.L_x_2023:
        /* <DEDUP_REMOVED lines=11> */
.L_x_2024:
[----:B------:R-:W-:Y:S01]  /*d380*/  R2UR UR6, R17 ;  /* 0x00000000110672ca */ /* 0x000fe200000e0000 */
[----:B------:R-:W-:Y:S01]  /*d390*/  ULDC UR4, c[0x0][0x448] ;  /* 0x0001120000047ab9 */ /* 0x000fe20000000800 */
[----:B------:R-:W-:Y:S01]  /*d3a0*/  UIADD3 UR36, -UR38, UR36, URZ ;  /* 0x0000002426247290 */ /* 0x000fe2000fffe13f */
[----:B------:R-:W-:Y:S01]  /*d3b0*/  BSSY B7, `(.L_x_2025) ;  /* 0x0000370000077945 */ /* 0x000fe20003800000 */
[----:B------:R-:W-:Y:S02]  /*d3c0*/  UISETP.NE.AND UP0, UPT, UR4, 0x1, UPT ;  /* 0x000000010400788c */ /* 0x000fe4000bf05270 */
[----:B------:R-:W-:Y:S02]  /*d3d0*/  UIADD3 UR7, UR36, 0x80, -UR41 ;  /* 0x0000008024077890 */ /* 0x000fe4000fffe829 */
[----:B------:R-:W-:-:S05]  /*d3e0*/  UP2UR UR49, UPR, URZ, 0x1 ;  /* 0x000000013f317883 */ /* 0x000fca0008000000 */
[----:B------:R-:W-:Y:S02]  /*d3f0*/  UIMAD UR6, UR6, 0xc0, URZ ;  /* 0x000000c0060678a4 */ /* 0x000fe4000f8e023f */
[----:B------:R-:W-:Y:S01]  /*d400*/  @UP0 ULDC UR4, c[0x0][0x44c] ;  /* 0x0001130000040ab9 */ /* 0x000fe20000000800 */
[----:B------:R-:W-:Y:S01]  /*d410*/  @UP0 ULDC UR8, c[0x0][0x450] ;  /* 0x0001140000080ab9 */ /* 0x000fe20000000800 */
[----:B------:R-:W-:-:S04]  /*d420*/  UIADD3 UR6, UR6, 0xbf, URZ ;  /* 0x000000bf06067890 */ /* 0x000fc8000fffe03f */
[----:B------:R-:W-:Y:S02]  /*d430*/  UIMAD.WIDE.U32 UR4, UR6, UR4, URZ ;  /* 0x00000004060472a5 */ /* 0x000fe4000f8e003f */
[----:B------:R-:W-:Y:S02]  /*d440*/  UIADD3 UR4, UR36, 0x7f, URZ ;  /* 0x0000007f24047890 */ /* 0x000fe4000fffe03f */
[----:B------:R-:W-:Y:S02]  /*d450*/  @UP0 USHF.R.U32.HI UR6, URZ, UR8, UR5 ;  /* 0x000000083f060299 */ /* 0x000fe40008011605 */
[----:B------:R-:W-:Y:S02]  /*d460*/  USHF.R.S32.HI UR5, URZ, 0x1f, UR4 ;  /* 0x0000001f3f057899 */ /* 0x000fe40008011404 */
[----:B------:R-:W-:Y:S02]  /*d470*/  UIADD3 UR6, UR7, UR6, URZ ;  /* 0x0000000607067290 */ /* 0x000fe4000fffe03f */
[----:B------:R-:W-:-:S02]  /*d480*/  ULEA.HI UR5, UR5, UR4, URZ, 0x7 ;  /* 0x0000000405057291 */ /* 0x000fc4000f8f383f */
[----:B------:R-:W-:Y:S02]  /*d490*/  USHF.R.S32.HI UR7, URZ, 0x1f, UR6 ;  /* 0x0000001f3f077899 */ /* 0x000fe40008011406 */
[----:B------:R-:W-:Y:S02]  /*d4a0*/  USHF.R.S32.HI UR5, URZ, 0x7, UR5 ;  /* 0x000000073f057899 */ /* 0x000fe40008011405 */
[----:B------:R-:W-:-:S04]  /*d4b0*/  ULEA.HI UR7, UR7, UR6, URZ, 0x7 ;  /* 0x0000000607077291 */ /* 0x000fc8000f8f383f */
[----:B------:R-:W-:-:S04]  /*d4c0*/  USHF.R.S32.HI UR7, URZ, 0x7, UR7 ;  /* 0x000000073f077899 */ /* 0x000fc80008011407 */
[----:B------:R-:W-:-:S04]  /*d4d0*/  UISETP.LT.AND UP0, UPT, UR5, UR7, UPT ;  /* 0x000000070500728c */ /* 0x000fc8000bf01270 */
[----:B------:R-:W-:-:S06]  /*d4e0*/  USEL UR42, UR5, UR7, UP0 ;  /* 0x00000007052a7287 */ /* 0x000fcc0008000000 */
[----:B------:R-:W-:-:S13]  /*d4f0*/  ISETP.LT.AND P0, PT, RZ, UR42, PT ;  /* 0x0000002aff007c0c */ /* 0x000fda000bf01270 */
        /* <DEDUP_REMOVED lines=18> */
.L_x_2026:
        /* <DEDUP_REMOVED lines=20> */
.L_x_2029:
[----:B------:R-:W-:Y:S05]  /*d760*/  BSYNC B6 ;  /* 0x0000000000067941 */ /* 0x000fea0003800000 */
.L_x_2028:
        /* <DEDUP_REMOVED lines=22> */
.L_x_2031:
[----:B------:R-:W-:Y:S05]  /*d8d0*/  BSYNC B6 ;  /* 0x0000000000067941 */ /* 0x000fea0003800000 */
.L_x_2030:
        /* <DEDUP_REMOVED lines=20> */
.L_x_2033:
[----:B------:R-:W-:Y:S05]  /*da20*/  BSYNC B6 ;  /* 0x0000000000067941 */ /* 0x000fea0003800000 */
.L_x_2032:
        /* <DEDUP_REMOVED lines=19> */
.L_x_2035:
[----:B------:R-:W-:Y:S05]  /*db60*/  BSYNC B6 ;  /* 0x0000000000067941 */ /* 0x000fea0003800000 */
.L_x_2034:
        /* <DEDUP_REMOVED lines=10> */
[----:B0-----:R-:W-:Y:S01]  /*dc10*/  ISETP.NE.AND P1, PT, R5, 0x1, PT ;  /* 0x000000010500780c */ /* 0x001fe20003f25270 */
[----:B------:R-:W-:Y:S01]  /*dc20*/  IMAD.U32 R7, RZ, RZ, UR42 ;  /* 0x0000002aff077e24 */ /* 0x000fe2000f8e00ff */
[----:B------:R-:W-:Y:S01]  /*dc30*/  LOP3.LUT R27, R27, 0xffffffef, RZ, 0xc0, !PT ;  /* 0xffffffef1b1b7812 */ /* 0x000fe200078ec0ff */
[----:B------:R-:W0:Y:S03]  /*dc40*/  S2R R21, SR_TID.X ;  /* 0x0000000000157919 */ /* 0x000e260000002100 */
        /* <DEDUP_REMOVED lines=47> */
.L_x_2116:
[----:B------:R-:W-:Y:S01]  /*df40*/  SHF.R.S32.HI R26, RZ, 0x1f, R18 ;  /* 0x0000001fff1a7819 */ /* 0x000fe20000011412 */
[----:B------:R-:W-:Y:S06]  /*df50*/  @!P2 BRA `(.L_x_2037) ;  /* 0x000000000004a947 */ /* 0x000fec0003800000 */
[----:B------:R-:W-:Y:S01]  /*df60*/  BPT.TRAP 0x1 ;  /* 0x000000040000795c */ /* 0x000fe20000300000 */
.L_x_2037:
[----:B------:R-:W-:Y:S01]  /*df70*/  IMAD R4, R23, 0x8, R22 ;  /* 0x0000000817047824 */ /* 0x000fe200078e0216 */
[----:B------:R-:W-:Y:S01]  /*df80*/  SHF.L.U32 R0, R24, 0x1f, RZ ;  /* 0x0000001f18007819 */ /* 0x000fe200000006ff */
[----:B------:R-:W-:Y:S01]  /*df90*/  BSSY B0, `(.L_x_2038) ;  /* 0x0000005000007945 */ /* 0x000fe20003800000 */
[----:B------:R-:W-:Y:S02]  /*dfa0*/  SHF.R.S32.HI R20, RZ, 0x1f, R6 ;  /* 0x0000001fff147819 */ /* 0x000fe40000011406 */
[----:B------:R-:W0:Y:S01]  /*dfb0*/  SYNCS.PHASECHK.TRANS64.TRYWAIT P0, [R4+URZ+0x19c80], R0 ;  /* 0x019c8000040075a7 */ /* 0x000e22000800017f */
[----:B------:R1:W-:Y:S02]  /*dfc0*/  STL [R1+0x14], R0 ;  /* 0x0000140001007387 */ /* 0x0003e40000100800 */
[----:B01----:R-:W-:Y:S05]  /*dfd0*/  @!P0 BRA `(.L_x_2039) ;  /* 0x0000003c00808947 */ /* 0x003fea0003800000 */
.L_x_2117:
[----:B------:R-:W-:Y:S05]  /*dfe0*/  BSYNC B0 ;  /* 0x0000000000007941 */ /* 0x000fea0003800000 */
.L_x_2038:
        /* <DEDUP_REMOVED lines=34> */
[-C--:B-1----:R-:W-:Y:S02]  /*e210*/  ISETP.GE.AND P3, PT, R28, R12.reuse, PT ;  /* 0x0000000c1c00720c */ /* 0x082fe40003f66270 */
[----:B------:R-:W-:Y:S01]  /*e220*/  ISETP.GE.AND P2, PT, R13, R12, PT ;  /* 0x0000000c0d00720c */ /* 0x000fe20003f46270 */
[----:B--2---:R-:W-:Y:S01]  /*e230*/  IMAD.X R3, RZ, RZ, R0, P1 ;  /* 0x000000ffff037224 */ /* 0x004fe200008e0600 */
        /* <DEDUP_REMOVED lines=10> */
.L_x_2123:
        /* <DEDUP_REMOVED lines=13> */
.L_x_2041:
        /* <DEDUP_REMOVED lines=11> */
.L_x_2042:
[----:B------:R1:W-:Y:S01]  /*e460*/  SYNCS.ARRIVE.TRANS64.A1T0 RZ, [R4+URZ+0x19c70], RZ ;  /* 0x019c70ff04ff79a7 */ /* 0x0003e2000810003f */
[----:B------:R-:W-:Y:S05]  /*e470*/  @!P3 BRA `(.L_x_2043) ;  /* 0x000000000004b947 */ /* 0x000fea0003800000 */
[----:B------:R-:W-:Y:S01]  /*e480*/  BPT.TRAP 0x1 ;  /* 0x000000040000795c */ /* 0x000fe20000300000 */
.L_x_2043:
[----:B------:R-:W2:Y:S01]  /*e490*/  LDL R2, [R1+0x14] ;  /* 0x0000140001027983 */ /* 0x000ea20000100800 */
[----:B------:R-:W-:Y:S01]  /*e4a0*/  BSSY B0, `(.L_x_2044) ;  /* 0x0000003000007945 */ /* 0x000fe20003800000 */
[----:B--2---:R-:W2:Y:S03]  /*e4b0*/  SYNCS.PHASECHK.TRANS64.TRYWAIT P1, [R4+URZ+0x19c40], R2 ;  /* 0x019c4002040075a7 */ /* 0x004ea6000802017f */
[----:B--2---:R-:W-:Y:S05]  /*e4c0*/  @!P1 BRA `(.L_x_2045) ;  /* 0x0000003c00349947 */ /* 0x004fea0003800000 */
.L_x_2124:
[----:B------:R-:W-:Y:S05]  /*e4d0*/  BSYNC B0 ;  /* 0x0000000000007941 */ /* 0x000fea0003800000 */
.L_x_2044:
        /* <DEDUP_REMOVED lines=37> */
.L_x_2130:
        /* <DEDUP_REMOVED lines=10> */
.L_x_2047:
        /* <DEDUP_REMOVED lines=11> */
.L_x_2048:
        /* <DEDUP_REMOVED lines=22> */
[----:B01----:R-:W-:Y:S01]  /*e9e0*/  IMAD.U32 R4, RZ, RZ, UR6 ;  /* 0x00000006ff047e24 */ /* 0x003fe2000f8e00ff */
        /* <DEDUP_REMOVED lines=11> */
.L_x_2050:
[----:B------:R-:W-:Y:S05]  /*eaa0*/  BSYNC B6 ;  /* 0x0000000000067941 */ /* 0x000fea0003800000 */
.L_x_2049:
[----:B------:R2:W5:Y:S01]  /*eab0*/  LDL R9, [R1+0x10] ;  /* 0x0000100001097983 */ /* 0x0005620000100800 */
[----:B------:R-:W-:Y:S01]  /*eac0*/  UISETP.NE.AND UP0, UPT, UR49, URZ, UPT ;  /* 0x0000003f3100728c */ /* 0x000fe2000bf05270 */
[----:B------:R-:W-:Y:S01]  /*ead0*/  R2UR UR6, R26 ;  /* 0x000000001a0672ca */ /* 0x000fe200000e0000 */
[----:B------:R-:W-:Y:S01]  /*eae0*/  ULDC.64 UR8, c[0x0][0x2d8] ;  /* 0x0000b60000087ab9 */ /* 0x000fe20000000a00 */
[----:B------:R-:W3:Y:S01]  /*eaf0*/  S2R R19, SR_TID.X ;  /* 0x0000000000137919 */ /* 0x000ee20000002100 */
[C---:B------:R-:W-:Y:S01]  /*eb00*/  R2UR UR7, R18.reuse ;  /* 0x00000000120772ca */ /* 0x040fe200000e0000 */
[----:B------:R-:W4:Y:S01]  /*eb10*/  LDC R8, c[0x0][0x448] ;  /* 0x00011200ff087b82 */ /* 0x000f220000000800 */
[----:B------:R-:W-:Y:S02]  /*eb20*/  PLOP3.LUT P0, PT, PT, PT, UP0, 0x80, 0x0 ;  /* 0x000000000000781c */ /* 0x000fe40003f0f008 */
[----:B------:R-:W-:-:S03]  /*eb30*/  R2UR UR10, R18 ;  /* 0x00000000120a72ca */ /* 0x000fc600000e0000 */
[----:B------:R-:W-:Y:S01]  /*eb40*/  @UP0 ULDC UR4, c[0x0][0x44c] ;  /* 0x0001130000040ab9 */ /* 0x000fe20000000800 */
[----:B------:R-:W-:Y:S01]  /*eb50*/  UMOV UR5, UR45 ;  /* 0x0000002d00057c82 */ /* 0x000fe20008000000 */
[----:B------:R-:W-:Y:S01]  /*eb60*/  @UP0 ULDC UR12, c[0x0][0x44c] ;  /* 0x00011300000c0ab9 */ /* 0x000fe20000000800 */
[C---:B---3--:R-:W-:Y:S01]  /*eb70*/  LOP3.LUT R2, R19.reuse, 0x7f, RZ, 0xc0, !PT ;  /* 0x0000007f13027812 */ /* 0x048fe200078ec0ff */
[----:B------:R-:W-:-:S03]  /*eb80*/  IMAD.SHL.U32 R19, R19, 0x40, RZ ;  /* 0x0000004013137824 */ /* 0x000fc600078e00ff */
[----:B------:R-:W-:Y:S02]  /*eb90*/  SHF.R.U32.HI R2, RZ, 0x1, R2 ;  /* 0x00000001ff027819 */ /* 0x000fe40000011602 */
[----:B------:R-:W-:-:S04]  /*eba0*/  LOP3.LUT R19, R19, 0x40, RZ, 0xc0, !PT ;  /* 0x0000004013137812 */ /* 0x000fc800078ec0ff */
[----:B------:R-:W-:-:S05]  /*ebb0*/  LOP3.LUT R2, R2, R19, RZ, 0xfc, !PT ;  /* 0x0000001302027212 */ /* 0x000fca00078efcff */
[----:B------:R-:W-:-:S04]  /*ebc0*/  IMAD R6, R17, 0xc0, R2 ;  /* 0x000000c011067824 */ /* 0x000fc800078e0202 */
[----:B------:R-:W-:Y:S01]  /*ebd0*/  @P0 IMAD.HI.U32 R0, R6, UR4, RZ ;  /* 0x0000000406000c27 */ /* 0x000fe2000f8e00ff */
[----:B------:R-:W-:Y:S01]  /*ebe0*/  PLOP3.LUT P0, PT, PT, PT, UP0, 0x80, 0x0 ;  /* 0x000000000000781c */ /* 0x000fe20003f0f008 */
[----:B------:R-:W-:Y:S01]  /*ebf0*/  UIMAD UR6, UR6, UR8, URZ ;  /* 0x00000008060672a4 */ /* 0x000fe2000f8e023f */
[----:B------:R-:W-:Y:S02]  /*ec00*/  UMOV UR4, UR36 ;  /* 0x0000002400047c82 */ /* 0x000fe40008000000 */
[----:B------:R-:W-:Y:S02]  /*ec10*/  UIMAD.WIDE.U32 UR4, UR7, UR8, UR4 ;  /* 0x00000008070472a5 */ /* 0x000fe4000f8e0004 */
[----:B------:R-:W-:Y:S01]  /*ec20*/  UIMAD UR6, UR10, UR9, UR6 ;  /* 0x000000090a0672a4 */ /* 0x000fe2000f8e0206 */
[----:B------:R-:W-:Y:S01]  /*ec30*/  IMAD.MOV.U32 R2, RZ, RZ, R6 ;  /* 0x000000ffff027224 */ /* 0x000fe200078e0006 */
[----:B------:R-:W-:Y:S01]  /*ec40*/  @UP0 ULDC UR7, c[0x0][0x450] ;  /* 0x0001140000070ab9 */ /* 0x000fe20000000800 */
[----:B------:R-:W-:Y:S01]  /*ec50*/  ULDC.64 UR8, c[0x0][0x2e0] ;  /* 0x0000b80000087ab9 */ /* 0x000fe20000000a00 */
[----:B------:R-:W-:-:S03]  /*ec60*/  UIADD3 UR5, UR5, UR6, URZ ;  /* 0x0000000605057290 */ /* 0x000fc6000fffe03f */
[----:B------:R-:W-:Y:S01]  /*ec70*/  @P0 SHF.R.U32.HI R2, RZ, UR7, R0 ;  /* 0x00000007ff020c19 */ /* 0x000fe20008011600 */
[----:B------:R-:W-:Y:S02]  /*ec80*/  UIMAD UR6, UR44, UR8, URZ ;  /* 0x000000082c0672a4 */ /* 0x000fe4000f8e023f */
[----:B------:R-:W-:Y:S01]  /*ec90*/  UIMAD.WIDE.U32 UR4, UR43, UR8, UR4 ;  /* 0x000000082b0472a5 */ /* 0x000fe2000f8e0004 */
[----:B01----:R-:W-:Y:S01]  /*eca0*/  SHF.R.S32.HI R4, RZ, 0x1f, R2 ;  /* 0x0000001fff047819 */ /* 0x003fe20000011402 */
[----:B------:R-:W-:Y:S01]  /*ecb0*/  UIMAD UR6, UR43, UR9, UR6 ;  /* 0x000000092b0672a4 */ /* 0x000fe2000f8e0206 */
[----:B------:R-:W-:Y:S02]  /*ecc0*/  ULDC.64 UR10, c[0x0][0x280] ;  /* 0x0000a000000a7ab9 */ /* 0x000fe40000000a00 */
[----:B------:R-:W-:Y:S01]  /*ecd0*/  ULDC.64 UR8, c[0x0][0x2d0] ;  /* 0x0000b40000087ab9 */ /* 0x000fe20000000a00 */
[----:B------:R-:W-:Y:S01]  /*ece0*/  UIADD3 UR5, UR5, UR6, URZ ;  /* 0x0000000605057290 */ /* 0x000fe2000fffe03f */
[----:B------:R-:W-:-:S02]  /*ecf0*/  IMAD R4, R4, UR8, RZ ;  /* 0x0000000804047c24 */ /* 0x000fc4000f8e02ff */
[----:B------:R-:W-:Y:S01]  /*ed00*/  IMAD.U32 R5, RZ, RZ, UR8 ;  /* 0x00000008ff057e24 */ /* 0x000fe2000f8e00ff */
[----:B------:R-:W-:Y:S01]  /*ed10*/  ULDC.64 UR6, c[0x0][0x2c8] ;  /* 0x0000b20000067ab9 */ /* 0x000fe20000000a00 */
[----:B------:R-:W-:Y:S02]  /*ed20*/  IMAD.MOV R0, RZ, RZ, -R2 ;  /* 0x000000ffff007224 */ /* 0x000fe400078e0a02 */
[C---:B------:R-:W-:Y:S02]  /*ed30*/  IMAD R4, R2.reuse, UR9, R4 ;  /* 0x0000000902047c24 */ /* 0x040fe4000f8e0204 */
[----:B------:R-:W-:-:S04]  /*ed40*/  IMAD.WIDE.U32 R2, R2, R5, UR4 ;  /* 0x0000000402027e25 */ /* 0x000fc8000f8e0005 */
[----:B----4-:R-:W-:Y:S02]  /*ed50*/  IMAD R0, R8, R0, R6 ;  /* 0x0000000008007224 */ /* 0x010fe400078e0206 */
        /* <DEDUP_REMOVED lines=32> */
[----:B0-----:R-:W-:Y:S02]  /*ef60*/  LOP3.LUT R19, R19, 0x7f, RZ, 0xc0, !PT ;  /* 0x0000007f13137812 */ /* 0x001fe400078ec0ff */
        /* <DEDUP_REMOVED lines=24> */
[----:B---3--:R-:W-:-:S04]  /*f0f0*/  @!P1 IMAD.X R0, RZ, RZ, R0, P4 ;  /* 0x000000ffff009224 */ /* 0x008fc800020e0600 */
[----:B------:R-:W-:-:S05]  /*f100*/  @!P1 IMAD.MOV.U32 R3, RZ, RZ, R0 ;  /* 0x000000ffff039224 */ /* 0x000fca00078e0000 */
[----:B------:R-:W-:Y:S04]  /*f110*/  @!P1 LDGSTS.E.BYPASS.LTC128B.128 [R9+0xf800], desc[UR52][R2.64], !P3 ;  /* 0x0f80000002099fae */ /* 0x000fe8000d901d74 */
[----:B------:R-:W-:Y:S04]  /*f120*/  @!P1 LDGSTS.E.BYPASS.LTC128B.128 [R9+0x11000], desc[UR52][R2.64+0x20], !P2 ;  /* 0x1100002002099fae */ /* 0x000fe8000d101d74 */
[----:B------:R0:W-:Y:S04]  /*f130*/  @!P1 LDGSTS.E.BYPASS.LTC128B.128 [R9+0x12800], desc[UR52][R2.64+0x40], !P0 ;  /* 0x1280004002099fae */ /* 0x0001e8000c101d74 */
[----:B0---4-:R0:W1:Y:S02]  /*f140*/  SHFL.IDX PT, R2, R7, RZ, 0x1e1f ;  /* 0x001e1fff07027589 */ /* 0x01106400000e0000 */
.L_x_2137:
        /* <DEDUP_REMOVED lines=12> */
.L_x_2053:
[----:B------:R-:W-:Y:S05]  /*f210*/  BSYNC B0 ;  /* 0x0000000000007941 */ /* 0x000fea0003800000 */
.L_x_2052:
[----:B------:R-:W-:Y:S01]  /*f220*/  NOP ;  /* 0x0000000000007918 */ /* 0x000fe20000000000 */
[----:B------:R-:W-:-:S13]  /*f230*/  PLOP3.LUT P0, PT, PT, PT, PT, 0x80, 0x0 ;  /* 0x000000000000781c */ /* 0x000fda0003f0f070 */
.L_x_2054:
        /* <DEDUP_REMOVED lines=18> */
.L_x_2138:
[----:B------:R-:W-:Y:S05]  /*f360*/  BSYNC B0 ;  /* 0x0000000000007941 */ /* 0x000fea0003800000 */
.L_x_2055:
[----:B------:R-:W-:-:S06]  /*f370*/  UISETP.GE.AND UP0, UPT, UR42, 0x2, UPT ;  /* 0x000000022a00788c */ /* 0x000fcc000bf06270 */
[----:B------:R-:W-:-:S13]  /*f380*/  PLOP3.LUT P0, PT, PT, PT, UP0, 0x80, 0x0 ;  /* 0x000000000000781c */ /* 0x000fda0003f0f008 */
[----:B------:R-:W-:Y:S05]  /*f390*/  @!P0 BRA `(.L_x_2057) ;  /* 0x0000001000148947 */ /* 0x000fea0003800000 */
[----:B------:R-:W-:Y:S01]  /*f3a0*/  UIADD3 UR4, UR42, -0x2, URZ ;  /* 0xfffffffe2a047890 */ /* 0x000fe2000fffe03f */
[----:B------:R-:W-:Y:S02]  /*f3b0*/  IMAD.MOV.U32 R5, RZ, RZ, R24 ;  /* 0x000000ffff057224 */ /* 0x000fe400078e0018 */
[----:B------:R-:W-:-:S03]  /*f3c0*/  IMAD.MOV.U32 R4, RZ, RZ, R23 ;  /* 0x000000ffff047224 */ /* 0x000fc600078e0017 */
[----:B------:R-:W-:-:S07]  /*f3d0*/  IMAD.U32 R19, RZ, RZ, UR4 ;  /* 0x00000004ff137e24 */ /* 0x000fce000f8e00ff */
.L_x_2077:
        /* <DEDUP_REMOVED lines=41> */
.L_x_2058:
[----:B------:R-:W-:Y:S01]  /*f670*/  IMAD R0, R23, 0x8, R22 ;  /* 0x0000000817007824 */ /* 0x000fe200078e0216 */
[----:B------:R-:W-:Y:S01]  /*f680*/  SHF.L.U32 R10, R24, 0x1f, RZ ;  /* 0x0000001f180a7819 */ /* 0x000fe200000006ff */
[----:B------:R-:W-:Y:S01]  /*f690*/  BSSY B0, `(.L_x_2059) ;  /* 0x0000004000007945 */ /* 0x000fe20003800000 */
[----:B------:R-:W-:Y:S02]  /*f6a0*/  SHF.R.S32.HI R9, RZ, 0x1f, R8 ;  /* 0x0000001fff097819 */ /* 0x000fe40000011408 */
[----:B------:R-:W0:Y:S02]  /*f6b0*/  SYNCS.PHASECHK.TRANS64.TRYWAIT P0, [R0+URZ+0x19c80], R10 ;  /* 0x019c800a000075a7 */ /* 0x000e24000800017f */
[----:B0-----:R-:W-:Y:S05]  /*f6c0*/  @!P0 BRA `(.L_x_2060) ;  /* 0x0000003000788947 */ /* 0x001fea0003800000 */
.L_x_2139:
[----:B------:R-:W-:Y:S05]  /*f6d0*/  BSYNC B0 ;  /* 0x0000000000007941 */ /* 0x000fea0003800000 */
.L_x_2059:
        /* <DEDUP_REMOVED lines=37> */
.L_x_2145:
        /* <DEDUP_REMOVED lines=10> */
.L_x_2062:
        /* <DEDUP_REMOVED lines=11> */
.L_x_2063:
[----:B------:R2:W-:Y:S01]  /*fa80*/  SYNCS.ARRIVE.TRANS64.A1T0 RZ, [R0+URZ+0x19c70], RZ ;  /* 0x019c70ff00ff79a7 */ /* 0x0005e2000810003f */
[----:B------:R-:W-:Y:S05]  /*fa90*/  @!P3 BRA `(.L_x_2064) ;  /* 0x000000000004b947 */ /* 0x000fea0003800000 */
[----:B------:R-:W-:Y:S01]  /*faa0*/  BPT.TRAP 0x1 ;  /* 0x000000040000795c */ /* 0x000fe20000300000 */
.L_x_2064:
[----:B------:R-:W3:Y:S01]  /*fab0*/  SYNCS.PHASECHK.TRANS64.TRYWAIT P0, [R0+URZ+0x19c40], R10 ;  /* 0x019c400a000075a7 */ /* 0x000ee2000800017f */
[----:B------:R-:W-:Y:S04]  /*fac0*/  BSSY B0, `(.L_x_2065) ;  /* 0x0000002000007945 */ /* 0x000fe80003800000 */
[----:B---3--:R-:W-:Y:S05]  /*fad0*/  @!P0 BRA `(.L_x_2066) ;  /* 0x0000003000248947 */ /* 0x008fea0003800000 */
.L_x_2146:
[----:B------:R-:W-:Y:S05]  /*fae0*/  BSYNC B0 ;  /* 0x0000000000007941 */ /* 0x000fea0003800000 */
.L_x_2065:
        /* <DEDUP_REMOVED lines=34> */
.L_x_2152:
        /* <DEDUP_REMOVED lines=10> */
.L_x_2068:
        /* <DEDUP_REMOVED lines=11> */
.L_x_2069:
[----:B------:R2:W-:Y:S02]  /*fe60*/  SYNCS.ARRIVE.TRANS64.A1T0 RZ, [R0+URZ+0x19c30], RZ ;  /* 0x019c30ff00ff79a7 */ /* 0x0005e4000810003f */
[----:B--23--:R-:W-:-:S05]  /*fe70*/  IMAD.U32 R0, RZ, RZ, UR47 ;  /* 0x0000002fff007e24 */ /* 0x00cfca000f8e00ff */
[----:B------:R-:W-:-:S13]  /*fe80*/  ISETP.NE.AND P0, PT, R0, 0x3, PT ;  /* 0x000000030000780c */ /* 0x000fda0003f05270 */
[----:B------:R-:W-:Y:S05]  /*fe90*/  @!P0 BRA `(.L_x_2070) ;  /* 0x0000000000048947 */ /* 0x000fea0003800000 */
[----:B------:R-:W-:Y:S01]  /*fea0*/  BPT.TRAP 0x1 ;  /* 0x000000040000795c */ /* 0x000fe20000300000 */
.L_x_2070:
[----:B------:R-:W-:Y:S01]  /*feb0*/  LOP3.LUT R0, R5, 0x1, RZ, 0x3c, !PT ;  /* 0x0000000105007812 */ /* 0x000fe200078e3cff */
[----:B------:R-:W-:Y:S01]  /*fec0*/  IMAD R2, R4, 0x8, R22 ;  /* 0x0000000804027824 */ /* 0x000fe200078e0216 */
[----:B------:R-:W-:Y:S02]  /*fed0*/  BSSY B0, `(.L_x_2071) ;  /* 0x0000004000007945 */ /* 0x000fe40003800000 */
[----:B------:R-:W-:-:S04]  /*fee0*/  SHF.L.U32 R0, R0, 0x1f, RZ ;  /* 0x0000001f00007819 */ /* 0x000fc800000006ff */
[----:B------:R-:W0:Y:S02]  /*fef0*/  SYNCS.PHASECHK.TRANS64.TRYWAIT P2, [R2+URZ+0x19c70], R0 ;  /* 0x019c7000020075a7 */ /* 0x000e24000804017f */
[----:B0-----:R-:W-:Y:S05]  /*ff00*/  @!P2 BRA `(.L_x_2072) ;  /* 0x0000002c00c4a947 */ /* 0x001fea0003800000 */
.L_x_2153:
[----:B------:R-:W-:Y:S05]  /*ff10*/  BSYNC B0 ;  /* 0x0000000000007941 */ /* 0x000fea0003800000 */
.L_x_2071:
[----:B------:R-:W-:-:S05]  /*ff20*/  IMAD.U32 R3, RZ, RZ, UR46 ;  /* 0x0000002eff037e24 */ /* 0x000fca000f8e00ff */
[----:B------:R-:W-:-:S13]  /*ff30*/  ISETP.NE.AND P2, PT, R3, 0x3, PT ;  /* 0x000000030300780c */ /* 0x000fda0003f45270 */
[----:B------:R-:W-:Y:S05]  /*ff40*/  @!P2 BRA `(.L_x_2073) ;  /* 0x000000000004a947 */ /* 0x000fea0003800000 */
[----:B------:R-:W-:Y:S01]  /*ff50*/  BPT.TRAP 0x1 ;  /* 0x000000040000795c */ /* 0x000fe20000300000 */
.L_x_2073:
[----:B0-----:R-:W-:Y:S01]  /*ff60*/  SHF.L.U32 R0, R5, 0x1f, RZ ;  /* 0x0000001f05007819 */ /* 0x001fe200000006ff */
[----:B------:R-:W-:-:S03]  /*ff70*/  IMAD R3, R4, 0x3000, RZ ;  /* 0x0000300004037824 */ /* 0x000fc600078e02ff */
[----:B------:R-:W0:Y:S02]  /*ff80*/  SYNCS.PHASECHK.TRANS64.TRYWAIT P2, [R2+URZ+0x19c60], R0 ;  /* 0x019c6000020075a7 */ /* 0x000e24000804017f */
[----:B0-----:R-:W-:Y:S05]  /*ff90*/  @!P2 BRA `(.L_x_2074) ;  /* 0x0000002c00b4a947 */ /* 0x001fea0003800000 */
.L_x_2154:
        /* <DEDUP_REMOVED lines=58> */
.L_x_2075:
[----:B--2---:R2:W-:Y:S01]  /*10340*/  SYNCS.ARRIVE.TRANS64.A1T0 RZ, [R2+URZ+0x19c50], RZ ;  /* 0x019c50ff02ff79a7 */ /* 0x0045e2000810003f */
[----:B------:R-:W-:Y:S06]  /*10350*/  BAR.SYNC.DEFER_BLOCKING 0x2, 0x80 ;  /* 0x0082000000007b1d */ /* 0x000fec0000010000 */
[----:B------:R-:W-:Y:S05]  /*10360*/  @!P0 BRA `(.L_x_2076) ;  /* 0x0000000000048947 */ /* 0x000fea0003800000 */
[----:B------:R-:W-:Y:S01]  /*10370*/  BPT.TRAP 0x1 ;  /* 0x000000040000795c */ /* 0x000fe20000300000 */
.L_x_2076:
[----:B------:R-:W3:Y:S01]  /*10380*/  LDL R0, [R1] ;  /* 0x0000000001007983 */ /* 0x000ee20000100800 */
[----:B--2---:R-:W-:Y:S01]  /*10390*/  VIADD R2, R2, 0x19c80 ;  /* 0x00019c8002027836 */ /* 0x004fe20000000000 */
[----:B------:R-:W-:Y:S01]  /*103a0*/  MOV R4, R23 ;  /* 0x0000001700047202 */ /* 0x000fe20000000f00 */
[----:B------:R-:W-:-:S03]  /*103b0*/  IMAD.MOV.U32 R5, RZ, RZ, R24 ;  /* 0x000000ffff057224 */ /* 0x000fc600078e0018 */
[----:B---3--:R-:W-:-:S04]  /*103c0*/  PRMT R2, R0, 0x654, R2 ;  /* 0x0000065400027816 */ /* 0x008fc80000000002 */
[----:B------:R2:W-:Y:S01]  /*103d0*/  SYNCS.ARRIVE.TRANS64.RED.A1T0 RZ, [R2+URZ], RZ ;  /* 0x000000ff02ff79a7 */ /* 0x0005e2000810043f */
[----:B------:R-:W-:Y:S05]  /*103e0*/  @P1 BRA `(.L_x_2077) ;  /* 0xffffffec00fc1947 */ /* 0x000fea000383ffff */
.L_x_2057:
        /* <DEDUP_REMOVED lines=19> */
.L_x_2079:
[----:B------:R-:W-:Y:S05]  /*10520*/  BSYNC B0 ;  /* 0x0000000000007941 */ /* 0x000fea0003800000 */
.L_x_2078:
[----:B------:R-:W-:Y:S05]  /*10530*/  @!P0 BRA `(.L_x_2080) ;  /* 0x0000000000048947 */ /* 0x000fea0003800000 */
[----:B------:R-:W-:Y:S01]  /*10540*/  BPT.TRAP 0x1 ;  /* 0x000000040000795c */ /* 0x000fe20000300000 */
.L_x_2080:
[----:B------:R-:W-:Y:S01]  /*10550*/  LOP3.LUT R0, R24, 0x1, RZ, 0x3c, !PT ;  /* 0x0000000118007812 */ /* 0x000fe200078e3cff */
[----:B01----:R-:W-:Y:S01]  /*10560*/  IMAD R3, R23, 0x8, R22 ;  /* 0x0000000817037824 */ /* 0x003fe200078e0216 */
[----:B------:R-:W-:Y:S02]  /*10570*/  BSSY B0, `(.L_x_2081) ;  /* 0x0000004000007945 */ /* 0x000fe40003800000 */
[----:B------:R-:W-:-:S04]  /*10580*/  SHF.L.U32 R0, R0, 0x1f, RZ ;  /* 0x0000001f00007819 */ /* 0x000fc800000006ff */
[----:B------:R-:W0:Y:S02]  /*10590*/  SYNCS.PHASECHK.TRANS64.TRYWAIT P1, [R3+URZ+0x19c70], R0 ;  /* 0x019c7000030075a7 */ /* 0x000e24000802017f */
[----:B0-----:R-:W-:Y:S05]  /*105a0*/  @!P1 BRA `(.L_x_2082) ;  /* 0x0000002800449947 */ /* 0x001fea0003800000 */
.L_x_2155:
[----:B------:R-:W-:Y:S05]  /*105b0*/  BSYNC B0 ;  /* 0x0000000000007941 */ /* 0x000fea0003800000 */
.L_x_2081:
[----:B------:R-:W-:-:S05]  /*105c0*/  IMAD.U32 R2, RZ, RZ, UR46 ;  /* 0x0000002eff027e24 */ /* 0x000fca000f8e00ff */
[----:B------:R-:W-:-:S13]  /*105d0*/  ISETP.NE.AND P1, PT, R2, 0x3, PT ;  /* 0x000000030200780c */ /* 0x000fda0003f25270 */
[----:B------:R-:W-:Y:S05]  /*105e0*/  @!P1 BRA `(.L_x_2083) ;  /* 0x0000000000049947 */ /* 0x000fea0003800000 */
[----:B------:R-:W-:Y:S01]  /*105f0*/  BPT.TRAP 0x1 ;  /* 0x000000040000795c */ /* 0x000fe20000300000 */
.L_x_2083:
[----:B0-----:R-:W-:-:S04]  /*10600*/  SHF.L.U32 R0, R24, 0x1f, RZ ;  /* 0x0000001f18007819 */ /* 0x001fc800000006ff */
[----:B------:R-:W0:Y:S02]  /*10610*/  SYNCS.PHASECHK.TRANS64.TRYWAIT P1, [R3+URZ+0x19c60], R0 ;  /* 0x019c6000030075a7 */ /* 0x000e24000802017f */
[----:B0-----:R-:W-:Y:S05]  /*10620*/  @!P1 BRA `(.L_x_2084) ;  /* 0x0000002800389947 */ /* 0x001fea0003800000 */
.L_x_2156:
        /* <DEDUP_REMOVED lines=59> */
.L_x_2085:
[----:B-1----:R1:W-:Y:S01]  /*109e0*/  SYNCS.ARRIVE.TRANS64.A1T0 RZ, [R3+URZ+0x19c50], RZ ;  /* 0x019c50ff03ff79a7 */ /* 0x0023e2000810003f */
[----:B------:R-:W-:Y:S06]  /*109f0*/  BAR.SYNC.DEFER_BLOCKING 0x2, 0x80 ;  /* 0x0082000000007b1d */ /* 0x000fec0000010000 */
[----:B------:R-:W-:Y:S05]  /*10a00*/  @!P0 BRA `(.L_x_2086) ;  /* 0x0000000000048947 */ /* 0x000fea0003800000 */
[----:B------:R-:W-:Y:S01]  /*10a10*/  BPT.TRAP 0x1 ;  /* 0x000000040000795c */ /* 0x000fe20000300000 */
.L_x_2086:
        /* <DEDUP_REMOVED lines=9> */
.L_x_2027:
[----:B------:R-:W-:Y:S05]  /*10ab0*/  BSYNC B7 ;  /* 0x0000000000077941 */ /* 0x000fea0003800000 */
.L_x_2025:
        /* <DEDUP_REMOVED lines=12> */
.L_x_2087:
[----:B------:R-:W1:Y:S01]  /*10b80*/  S2R R0, SR_TID.X ;  /* 0x0000000000007919 */ /* 0x000e620000002100 */
[----:B------:R-:W-:Y:S01]  /*10b90*/  ULDC UR4, c[0x0][0xc3c] ;  /* 0x00030f0000047ab9 */ /* 0x000fe20000000800 */
[----:B------:R-:W-:Y:S01]  /*10ba0*/  IMAD.MOV.U32 R17, RZ, RZ, RZ ;  /* 0x000000ffff117224 */ /* 0x000fe200078e00ff */
[----:B-1----:R-:W-:-:S04]  /*10bb0*/  LOP3.LUT R6, R0, 0x1f, RZ, 0xc0, !PT ;  /* 0x0000001f00067812 */ /* 0x002fc800078ec0ff */
[C---:B------:R-:W-:Y:S01]  /*10bc0*/  ISETP.NE.AND P0, PT, R6.reuse, 0x1f, PT ;  /* 0x0000001f0600780c */ /* 0x040fe20003f05270 */
[----:B------:R-:W-:-:S05]  /*10bd0*/  VIADD R5, R6, UR40 ;  /* 0x0000002806057c36 */ /* 0x000fca0008000000 */
[----:B------:R-:W-:Y:S01]  /*10be0*/  ISETP.GE.OR P1, PT, R5, UR4, !P0 ;  /* 0x0000000405007c0c */ /* 0x000fe2000c726670 */
[----:B------:R-:W-:Y:S01]  /*10bf0*/  SHFL.IDX PT, R7, R16, 0x1, 0x1f ;  /* 0x00201f0010077f89 */ /* 0x000fe200000e0000 */
[----:B------:R-:W-:Y:S01]  /*10c00*/  ISETP.GE.U32.AND P2, PT, R6, 0x2, PT ;  /* 0x000000020600780c */ /* 0x000fe20003f46070 */
[----:B------:R-:W-:-:S10]  /*10c10*/  ULDC UR4, c[0x0][0xc3c] ;  /* 0x00030f0000047ab9 */ /* 0x000fd40000000800 */
[----:B0-----:R-:W0:Y:S02]  /*10c20*/  @!P1 LDC.64 R2, c[0x0][0xc80] ;  /* 0x00032000ff029b82 */ /* 0x001e240000000a00 */
        /* <DEDUP_REMOVED lines=16> */
[----:B------:R-:W1:Y:S02]  /*10d30*/  SHFL.UP PT, R3, R2, 0x8, RZ ;  /* 0x0500000002037989 */ /* 0x000e6400000e00ff */
[----:B-1----:R-:W-:-:S05]  /*10d40*/  SEL R3, R3, RZ, P4 ;  /* 0x000000ff03037207 */ /* 0x002fca0002000000 */
[----:B------:R-:W-:-:S05]  /*10d50*/  IMAD.IADD R3, R2, 0x1, R3 ;  /* 0x0000000102037824 */ /* 0x000fca00078e0203 */
[----:B------:R-:W1:Y:S02]  /*10d60*/  SHFL.UP PT, R0, R3, 0x10, RZ ;  /* 0x0600000003007989 */ /* 0x000e6400000e00ff */
[----:B-1----:R-:W-:-:S05]  /*10d70*/  SEL R0, R0, RZ, P5 ;  /* 0x000000ff00007207 */ /* 0x002fca0002800000 */
[----:B------:R-:W-:Y:S02]  /*10d80*/  IMAD.IADD R6, R3, 0x1, R0 ;  /* 0x0000000103067824 */ /* 0x000fe400078e0200 */
[----:B------:R-:W-:Y:S04]  /*10d90*/  SHFL.IDX PT, R0, R16, RZ, 0x1f ;  /* 0x00001fff10007589 */ /* 0x000fe800000e0000 */
[----:B------:R-:W0:Y:S02]  /*10da0*/  SHFL.IDX PT, R5, R6, 0x1f, 0x1f ;  /* 0x03e01f0006057f89 */ /* 0x000e2400000e0000 */
[----:B0-----:R-:W-:-:S04]  /*10db0*/  IMAD R2, R5, R4, RZ ;  /* 0x0000000405027224 */ /* 0x001fc800078e02ff */
[----:B------:R-:W-:-:S05]  /*10dc0*/  IMAD.IADD R5, R7, 0x1, R2 ;  /* 0x0000000107057824 */ /* 0x000fca00078e0202 */
[----:B------:R-:W-:-:S13]  /*10dd0*/  ISETP.GT.AND P6, PT, R5, R0, PT ;  /* 0x000000000500720c */ /* 0x000fda0003fc4270 */
[----:B------:R-:W-:Y:S05]  /*10de0*/  @P6 BRA `(.L_x_2089) ;  /* 0x0000000000906947 */ /* 0x000fea0003800000 */
.L_x_2093:
        /* <DEDUP_REMOVED lines=14> */
.L_x_2092:
[----:B------:R-:W-:Y:S05]  /*10ed0*/  BSYNC B0 ;  /* 0x0000000000007941 */ /* 0x000fea0003800000 */
.L_x_2091:
        /* <DEDUP_REMOVED lines=21> */
.L_x_2089:
[----:B------:R-:W-:Y:S01]  /*11030*/  IMAD.IADD R16, R5, 0x1, -R2 ;  /* 0x0000000105107824 */ /* 0x000fe200078e0a02 */
[----:B------:R-:W-:-:S03]  /*11040*/  ULDC.64 UR4, c[0x0][0xc90] ;  /* 0x0003240000047ab9 */ /* 0x000fc60000000a00 */
[----:B------:R-:W-:-:S05]  /*11050*/  IMAD R3, R6, R4, R16 ;  /* 0x0000000406037224 */ /* 0x000fca00078e0210 */
[----:B------:R-:W-:-:S13]  /*11060*/  ISETP.GT.AND P0, PT, R3, R0, PT ;  /* 0x000000000300720c */ /* 0x000fda0003f04270 */
[----:B------:R-:W-:Y:S02]  /*11070*/  VOTEU.ANY UR7, UPT, !P0 ;  /* 0x0000000000077886 */ /* 0x000fe400040e0100 */
[----:B------:R-:W-:-:S04]  /*11080*/  UPOPC UR6, UR7 ;  /* 0x00000007000672bf */ /* 0x000fc80008000000 */
[----:B------:R-:W-:-:S04]  /*11090*/  UIADD3 UR40, UR6, UR40, URZ ;  /* 0x0000002806287290 */ /* 0x000fc8000fffe03f */
[----:B------:R-:W-:-:S06]  /*110a0*/  UIMAD.WIDE UR4, UR40, 0x4, UR4 ;  /* 0x00000004280478a5 */ /* 0x000fcc000f8e0204 */
[----:B------:R-:W-:Y:S01]  /*110b0*/  IMAD.U32 R2, RZ, RZ, UR4 ;  /* 0x00000004ff027e24 */ /* 0x000fe2000f8e00ff */
[----:B------:R-:W-:-:S05]  /*110c0*/  MOV R3, UR5 ;  /* 0x0000000500037c02 */ /* 0x000fca0008000f00 */
[----:B------:R0:W2:Y:S01]  /*110d0*/  LDG.E R7, desc[UR52][R2.64] ;  /* 0x0000003402077981 */ /* 0x0000a2000c1e1900 */
[----:B------:R-:W-:Y:S01]  /*110e0*/  IMAD.U32 R10, RZ, RZ, UR6 ;  /* 0x00000006ff0a7e24 */ /* 0x000fe2000f8e00ff */
[----:B------:R-:W-:-:S04]  /*110f0*/  ISETP.NE.AND P0, PT, RZ, UR7, PT ;  /* 0x00000007ff007c0c */ /* 0x000fc8000bf05270 */
[----:B------:R-:W2:Y:S01]  /*11100*/  SHFL.IDX PT, R17, R17, R10, 0x1f ;  /* 0x00001f0a11117589 */ /* 0x000ea200000e0000 */
[----:B0-----:R-:W-:Y:S02]  /*11110*/  IMAD.MOV.U32 R2, RZ, RZ, RZ ;  /* 0x000000ffff027224 */ /* 0x001fe400078e00ff */
[----:B--2---:R-:W-:-:S05]  /*11120*/  IMAD R5, R17, R7, RZ ;  /* 0x0000000711057224 */ /* 0x004fca00078e02ff */
[----:B------:R-:W-:Y:S01]  /*11130*/  IABS R8, R5 ;  /* 0x0000000500087213 */ /* 0x000fe20000000000 */
[----:B------:R-:W-:Y:S06]  /*11140*/  @!P0 BRA `(.L_x_2094) ;  /* 0x00000000000c8947 */ /* 0x000fec0003800000 */
[----:B------:R-:W-:-:S06]  /*11150*/  UIADD3 UR4, UR6, -0x1, URZ ;  /* 0xffffffff06047890 */ /* 0x000fcc000fffe03f */
[----:B------:R-:W-:-:S05]  /*11160*/  IMAD.U32 R3, RZ, RZ, UR4 ;  /* 0x00000004ff037e24 */ /* 0x000fca000f8e00ff */
[----:B------:R0:W1:Y:S02]  /*11170*/  SHFL.IDX PT, R2, R6, R3, 0x1f ;  /* 0x00001f0306027589 */ /* 0x00006400000e0000 */
.L_x_2094:
[----:B------:R-:W2:Y:S01]  /*11180*/  I2F.RP R9, R8 ;  /* 0x0000000800097306 */ /* 0x000ea20000209400 */
[----:B-1----:R-:W-:-:S04]  /*11190*/  IMAD R16, R2, R4, R16 ;  /* 0x0000000402107224 */ /* 0x002fc800078e0210 */
[----:B------:R-:W-:-:S03]  /*111a0*/  IMAD.IADD R0, R0, 0x1, -R16 ;  /* 0x0000000100007824 */ /* 0x000fc600078e0a10 */
[----:B--2---:R-:W1:Y:S02]  /*111b0*/  MUFU.RCP R9, R9 ;  /* 0x0000000900097308 */ /* 0x004e640000001000 */
[----:B-1----:R-:W-:-:S06]  /*111c0*/  VIADD R10, R9, 0xffffffe ;  /* 0x0ffffffe090a7836 */ /* 0x002fcc0000000000 */
[----:B0-----:R-:W0:Y:S02]  /*111d0*/  F2I.FTZ.U32.TRUNC.NTZ R3, R10 ;  /* 0x0000000a00037305 */ /* 0x001e24000021f000 */
        /* <DEDUP_REMOVED lines=32> */
[----:B------:R-:W-:Y:S01]  /*113e0*/  IMAD R9, R0, R7, RZ ;  /* 0x0000000700097224 */ /* 0x000fe200078e02ff */
[----:B------:R-:W-:-:S03]  /*113f0*/  IABS R0, R5 ;  /* 0x0000000500007213 */ /* 0x000fc60000000000 */
[----:B------:R-:W-:Y:S01]  /*11400*/  IMAD.HI.U32 R9, R3, R9, R2 ;  /* 0x0000000903097227 */ /* 0x000fe200078e0002 */
[----:B------:R-:W-:-:S05]  /*11410*/  IABS R2, R4 ;  /* 0x0000000400027213 */ /* 0x000fca0000000000 */
        /* <DEDUP_REMOVED lines=18> */
.L_x_2090:
[----:B------:R-:W-:Y:S01]  /*11540*/  IMAD.MOV.U32 R16, RZ, RZ, R0 ;  /* 0x000000ffff107224 */ /* 0x000fe200078e0000 */
[----:B------:R-:W-:Y:S01]  /*11550*/  ULDC UR40, c[0x0][0xc3c] ;  /* 0x00030f0000287ab9 */ /* 0x000fe20000000800 */
[----:B------:R-:W-:Y:S02]  /*11560*/  IMAD.MOV.U32 R17, RZ, RZ, RZ ;  /* 0x000000ffff117224 */ /* 0x000fe400078e00ff */
[----:B------:R-:W-:-:S07]  /*11570*/  IMAD.MOV.U32 R18, RZ, RZ, RZ ;  /* 0x000000ffff127224 */ /* 0x000fce00078e00ff */
.L_x_2095:
[----:B------:R0:W2:Y:S01]  /*11580*/  LDL R2, [R1] ;  /* 0x0000000001027983 */ /* 0x0000a20000100800 */
[----:B------:R-:W1:Y:S02]  /*11590*/  S2R R0, SR_TID.X ;  /* 0x0000000000007919 */ /* 0x000e640000002100 */
[----:B-1----:R-:W-:Y:S01]  /*115a0*/  LOP3.LUT R0, R0, 0x1f, RZ, 0xc0, !PT ;  /* 0x0000001f00007812 */ /* 0x002fe200078ec0ff */
[----:B------:R-:W-:Y:S03]  /*115b0*/  BAR.SYNC.DEFER_BLOCKING 0x4, 0x200 ;  /* 0x0108000000007b1d */ /* 0x000fe60000010000 */
[----:B------:R-:W-:Y:S02]  /*115c0*/  ISETP.NE.AND P0, PT, R0, RZ, PT ;  /* 0x000000ff0000720c */ /* 0x000fe40003f05270 */
[----:B-----5:R-:W-:-:S11]  /*115d0*/  MOV R19, UR40 ;  /* 0x0000002800137c02 */ /* 0x020fd60008000f00 */
[----:B------:R-:W-:Y:S01]  /*115e0*/  @!P0 MOV R0, 0x400 ;  /* 0x0000040000008802 */ /* 0x000fe20000000f00 */
[----:B--2---:R-:W1:Y:S03]  /*115f0*/  @!P0 S2R R2, SR_CgaCtaId ;  /* 0x0000000000028919 */ /* 0x004e660000008800 */
[----:B-1----:R-:W-:Y:S01]  /*11600*/  @!P0 LEA R22, R2, R0, 0x18 ;  /* 0x0000000002168211 */ /* 0x002fe200078ec0ff */
[----:B------:R0:W-:Y:S04]  /*11610*/  @!P0 STL [R1], R2 ;  /* 0x0000000201008387 */ /* 0x0001e80000100800 */
[----:B------:R0:W-:Y:S01]  /*11620*/  @!P0 STS.128 [R22+0x19cd0], R16 ;  /* 0x019cd01016008388 */ /* 0x0001e20000000c00 */
[----:B------:R-:W-:Y:S06]  /*11630*/  BAR.ARV 0x5, 0x200 ;  /* 0x0148000000007b1d */ /* 0x000fec0000002000 */
.L_x_2088:
[----:B------:R-:W-:Y:S02]  /*11640*/  ULDC UR4, c[0x0][0xc3c] ;  /* 0x00030f0000047ab9 */ /* 0x000fe40000000800 */
[----:B------:R-:W-:-:S06]  /*11650*/  UISETP.GE.AND UP0, UPT, UR40, UR4, UPT ;  /* 0x000000042800728c */ /* 0x000fcc000bf06270 */
[----:B------:R-:W-:-:S13]  /*11660*/  PLOP3.LUT P0, PT, PT, PT, UP0, 0x80, 0x0 ;  /* 0x000000000000781c */ /* 0x000fda0003f0f008 */
[----:B------:R-:W-:Y:S05]  /*11670*/  @!P0 BRA `(.L_x_2096) ;  /* 0xffffffb400fc8947 */ /* 0x000fea000383ffff */
.L_x_2021:
[----:B------:R-:W2:Y:S01]  /*11680*/  LDL.LU R0, [R1+0x18] ;  /* 0x0000180001007983 */ /* 0x000ea20000300800 */
[----:B------:R-:W-:Y:S01]  /*11690*/  BSSY B0, `(.L_x_2097) ;  /* 0x000000b000007945 */ /* 0x000fe20003800000 */
[----:B------:R-:W1:Y:S01]  /*116a0*/  S2R R5, SR_CgaCtaId ;  /* 0x0000000000057919 */ /* 0x000e620000008800 */
[----:B--2---:R-:W-:-:S05]  /*116b0*/  VIADD R0, R0, 0x1 ;  /* 0x0000000100007836 */ /* 0x004fca0000000000 */
[----:B0-----:R-:W-:-:S04]  /*116c0*/  LEA.HI R2, R0, R0, RZ, 0x1 ;  /* 0x0000000000027211 */ /* 0x001fc800078f08ff */
[----:B------:R-:W-:Y:S02]  /*116d0*/  LOP3.LUT R3, R2, 0xfffffffe, RZ, 0xc0, !PT ;  /* 0xfffffffe02037812 */ /* 0x000fe400078ec0ff */
[----:B------:R-:W-:-:S03]  /*116e0*/  MOV R2, 0x400 ;  /* 0x0000040000027802 */ /* 0x000fc60000000f00 */
[----:B------:R-:W-:Y:S01]  /*116f0*/  IMAD.IADD R0, R0, 0x1, -R3 ;  /* 0x0000000100007824 */ /* 0x000fe200078e0a03 */
[----:B-1----:R-:W-:-:S04]  /*11700*/  LEA R4, R5, R2, 0x18 ;  /* 0x0000000205047211 */ /* 0x002fc800078ec0ff */
[----:B------:R-:W-:-:S04]  /*11710*/  SHF.L.U32 R0, R0, 0x1f, RZ ;  /* 0x0000001f00007819 */ /* 0x000fc800000006ff */
[----:B------:R-:W0:Y:S02]  /*11720*/  SYNCS.PHASECHK.TRANS64.TRYWAIT P0, [R4+URZ+0x19c20], R0 ;  /* 0x019c2000040075a7 */ /* 0x000e24000800017f */
[----:B0-----:R-:W-:Y:S05]  /*11730*/  @!P0 BRA `(.L_x_2098) ;  /* 0x0000001800088947 */ /* 0x001fea0003800000 */
.L_x_2157:
[----:B------:R-:W-:Y:S05]  /*11740*/  BSYNC B0 ;  /* 0x0000000000007941 */ /* 0x000fea0003800000 */
.L_x_2097:
[----:B------:R-:W-:-:S03]  /*11750*/  UMOV UR4, 0xffffffff ;  /* 0xffffffff00047882 */ /* 0x000fc60000000000 */
[----:B------:R-:W-:Y:S05]  /*11760*/  BRA.DIV UR4, `(.L_x_2099) ;  /* 0x0000001a04107947 */ /* 0x000fea000b800000 */
[----:B0-----:R-:W0:Y:S02]  /*11770*/  S2R R0, SR_TID.X ;  /* 0x0000000000007919 */ /* 0x001e240000002100 */
[----:B0-----:R-:W-:-:S04]  /*11780*/  SHF.R.U32.HI R0, RZ, 0x5, R0 ;  /* 0x00000005ff007819 */ /* 0x001fc80000011600 */
[----:B------:R-:W-:-:S05]  /*11790*/  LOP3.LUT R0, R0, 0x3, RZ, 0xc0, !PT ;  /* 0x0000000300007812 */ /* 0x000fca00078ec0ff */
[----:B------:R0:W1:Y:S02]  /*117a0*/  SHFL.IDX PT, R14, R0, RZ, 0x1f ;  /* 0x00001fff000e7589 */ /* 0x00006400000e0000 */
.L_x_2160:
[----:B-1----:R-:W-:Y:S01]  /*117b0*/  ISETP.NE.AND P0, PT, R14, RZ, PT ;  /* 0x000000ff0e00720c */ /* 0x002fe20003f05270 */
[----:B------:R-:W-:-:S12]  /*117c0*/  BSSY B0, `(.L_x_2100) ;  /* 0x000002c000007945 */ /* 0x000fd80003800000 */
[----:B------:R-:W-:Y:S05]  /*117d0*/  @P0 BRA `(.L_x_2101) ;  /* 0x0000000000a80947 */ /* 0x000fea0003800000 */
[----:B------:R-:W-:-:S03]  /*117e0*/  UMOV UR4, 0xffffffff ;  /* 0xffffffff00047882 */ /* 0x000fc60000000000 */
[----:B------:R-:W-:Y:S05]  /*117f0*/  BRA.DIV UR4, `(.L_x_2102) ;  /* 0x0000001a04207947 */ /* 0x000fea000b800000 */
[----:B------:R-:W-:-:S13]  /*11800*/  ELECT P6, URZ, PT ;  /* 0x00000000003f782f */ /* 0x000fda00038c0000 */
.L_x_2163:
[----:B------:R-:W-:Y:S05]  /*11810*/  @!P6 BRA `(.L_x_2101) ;  /* 0x000000000098e947 */ /* 0x000fea0003800000 */
[----:B------:R-:W-:-:S06]  /*11820*/  ULOP3.LUT UR4, UR39, 0x2, URZ, 0xfc, !UPT ;  /* 0x0000000227047892 */ /* 0x000fcc000f8efc3f */
[----:B0-----:R-:W-:-:S05]  /*11830*/  IMAD.U32 R0, RZ, RZ, UR4 ;  /* 0x00000004ff007e24 */ /* 0x001fca000f8e00ff */
[----:B------:R-:W-:-:S13]  /*11840*/  ISETP.NE.AND P0, PT, R0, 0x3, PT ;  /* 0x000000030000780c */ /* 0x000fda0003f05270 */
[----:B------:R-:W-:Y:S05]  /*11850*/  @!P0 BRA `(.L_x_2103) ;  /* 0x0000000000048947 */ /* 0x000fea0003800000 */
[----:B------:R-:W-:Y:S01]  /*11860*/  BPT.TRAP 0x1 ;  /* 0x000000040000795c */ /* 0x000fe20000300000 */
.L_x_2103:
[C---:B------:R-:W-:Y:S01]  /*11870*/  IMAD R5, R23.reuse, 0x8, R4 ;  /* 0x0000000817057824 */ /* 0x040fe200078e0204 */
[----:B------:R-:W-:Y:S01]  /*11880*/  SHF.L.U32 R0, R24, 0x1f, RZ ;  /* 0x0000001f18007819 */ /* 0x000fe200000006ff */
[----:B------:R-:W-:-:S03]  /*11890*/  VIADD R23, R23, 0x1 ;  /* 0x0000000117177836 */ /* 0x000fc60000000000 */
[----:B------:R-:W0:Y:S02]  /*118a0*/  SYNCS.PHASECHK.TRANS64.TRYWAIT P1, [R5+URZ+0x19c40], R0 ;  /* 0x019c4000050075a7 */ /* 0x000e24000802017f */
[----:B------:R-:W-:-:S04]  /*118b0*/  ISETP.NE.AND P2, PT, R23, 0x2, PT ;  /* 0x000000021700780c */ /* 0x000fc80003f45270 */
[----:B------:R-:W-:Y:S01]  /*118c0*/  SEL R3, RZ, 0x1, P2 ;  /* 0x00000001ff037807 */ /* 0x000fe20001000000 */
[----:B0-----:R-:W-:Y:S08]  /*118d0*/  @!P1 BRA `(.L_x_2104) ;  /* 0x0000001800089947 */ /* 0x001ff00003800000 */
.L_x_2164:
[----:B------:R-:W-:Y:S02]  /*118e0*/  SEL R23, R23, RZ, P2 ;  /* 0x000000ff17177207 */ /* 0x000fe40001000000 */
[----:B------:R-:W-:Y:S01]  /*118f0*/  LOP3.LUT R2, R24, R3, RZ, 0x3c, !PT ;  /* 0x0000000318027212 */ /* 0x000fe200078e3cff */
[----:B------:R-:W-:Y:S06]  /*11900*/  @!P0 BRA `(.L_x_2105) ;  /* 0x0000000000048947 */ /* 0x000fec0003800000 */
[----:B------:R-:W-:Y:S01]  /*11910*/  BPT.TRAP 0x1 ;  /* 0x000000040000795c */ /* 0x000fe20000300000 */
.L_x_2105:
[----:B------:R-:W-:Y:S01]  /*11920*/  IMAD R23, R23, 0x8, R4 ;  /* 0x0000000817177824 */ /* 0x000fe200078e0204 */
[----:B------:R-:W-:-:S04]  /*11930*/  SHF.L.U32 R2, R2, 0x1f, RZ ;  /* 0x0000001f02027819 */ /* 0x000fc800000006ff */
[----:B------:R-:W1:Y:S02]  /*11940*/  SYNCS.PHASECHK.TRANS64.TRYWAIT P1, [R23+URZ+0x19c40], R2 ;  /* 0x019c4002170075a7 */ /* 0x000e64000802017f */
[----:B-1----:R-:W-:Y:S05]  /*11950*/  @!P1 BRA `(.L_x_2106) ;  /* 0x0000001400fc9947 */ /* 0x002fea0003800000 */
.L_x_2165:
[----:B------:R-:W-:Y:S05]  /*11960*/  @!P0 BRA `(.L_x_2107) ;  /* 0x0000000000048947 */ /* 0x000fea0003800000 */
[----:B------:R-:W-:Y:S01]  /*11970*/  BPT.TRAP 0x1 ;  /* 0x000000040000795c */ /* 0x000fe20000300000 */
.L_x_2107:
[----:B------:R-:W2:Y:S02]  /*11980*/  SYNCS.PHASECHK.TRANS64.TRYWAIT P1, [R5+URZ+0x19c60], R0 ;  /* 0x019c6000050075a7 */ /* 0x000ea4000802017f */
[----:B--2---:R-:W-:Y:S05]  /*11990*/  @!P1 BRA `(.L_x_2108) ;  /* 0x0000001800009947 */ /* 0x004fea0003800000 */
.L_x_2166:
[----:B------:R-:W-:Y:S05]  /*119a0*/  @!P0 BRA `(.L_x_2109) ;  /* 0x0000000000048947 */ /* 0x000fea0003800000 */
[----:B------:R-:W-:Y:S01]  /*119b0*/  BPT.TRAP 0x1 ;  /* 0x000000040000795c */ /* 0x000fe20000300000 */
.L_x_2109:
[----:B------:R-:W3:Y:S02]  /*119c0*/  SYNCS.PHASECHK.TRANS64.TRYWAIT P1, [R23+URZ+0x19c60], R2 ;  /* 0x019c6002170075a7 */ /* 0x000ee4000802017f */
[----:B---3--:R-:W-:Y:S05]  /*119d0*/  @!P1 BRA `(.L_x_2110) ;  /* 0x0000001800049947 */ /* 0x008fea0003800000 */
.L_x_2167:
[----:B------:R-:W-:Y:S05]  /*119e0*/  @!P0 BRA `(.L_x_2111) ;  /* 0x0000000000048947 */ /* 0x000fea0003800000 */
[----:B------:R-:W-:Y:S01]  /*119f0*/  BPT.TRAP 0x1 ;  /* 0x000000040000795c */ /* 0x000fe20000300000 */
.L_x_2111:
[----:B------:R-:W4:Y:S02]  /*11a00*/  SYNCS.PHASECHK.TRANS64.TRYWAIT P1, [R5+URZ+0x19c80], R0 ;  /* 0x019c8000050075a7 */ /* 0x000f24000802017f */
[----:B----4-:R-:W-:Y:S05]  /*11a10*/  @!P1 BRA `(.L_x_2112) ;  /* 0x0000001800089947 */ /* 0x010fea0003800000 */
.L_x_2168:
[----:B------:R-:W-:Y:S05]  /*11a20*/  @!P0 BRA `(.L_x_2113) ;  /* 0x0000000000048947 */ /* 0x000fea0003800000 */
[----:B------:R-:W-:Y:S01]  /*11a30*/  BPT.TRAP 0x1 ;  /* 0x000000040000795c */ /* 0x000fe20000300000 */
.L_x_2113:
[----:B------:R0:W0:Y:S02]  /*11a40*/  SYNCS.PHASECHK.TRANS64.TRYWAIT P0, [R23+URZ+0x19c80], R2 ;  /* 0x019c8002170075a7 */ /* 0x000024000800017f */
[----:B0-----:R-:W-:Y:S05]  /*11a50*/  @!P0 NANOSLEEP.SYNCS 0x989680 ;  /* 0x009896800000895d */ /* 0x001fea0003900000 */
[----:B------:R-:W0:Y:S02]  /*11a60*/  @!P0 SYNCS.PHASECHK.TRANS64 P0, [R23+URZ+0x19c80], R2 ;  /* 0x019c8002170085a7 */ /* 0x000e24000800007f */
[----:B0-----:R-:W-:Y:S05]  /*11a70*/  @!P0 BRA `(.L_x_2113) ;  /* 0xfffffffc00f08947 */ /* 0x001fea000383ffff */
.L_x_2101:
[----:B------:R-:W-:Y:S05]  /*11a80*/  BSYNC B0 ;  /* 0x0000000000007941 */ /* 0x000fea0003800000 */
.L_x_2100:
[----:B------:R-:W-:Y:S05]  /*11a90*/  EXIT ;  /* 0x000000000000794d */ /* 0x000fea0003800000 */
.L_x_1966:
[----:B0-----:R-:W-:-:S04]  /*11aa0*/  IMAD.U32 R3, RZ, RZ, UR46 ;  /* 0x0000002eff037e24 */ /* 0x001fc8000f8e00ff */
[----:B------:R0:W1:Y:S03]  /*11ab0*/  SYNCS.PHASECHK.TRANS64.TRYWAIT P1, [R3+URZ+0x19c00], R6 ;  /* 0x019c0006030075a7 */ /* 0x000066000802017f */
[----:B-1----:R-:W-:Y:S05]  /*11ac0*/  @!P1 NANOSLEEP.SYNCS 0x989680 ;  /* 0x009896800000995d */ /* 0x002fea0003900000 */
[----:B------:R-:W1:Y:S02]  /*11ad0*/  @!P1 SYNCS.PHASECHK.TRANS64 P1, [R3+URZ+0x19c00], R6 ;  /* 0x019c0006030095a7 */ /* 0x000e64000802007f */
[----:B-1----:R-:W-:Y:S05]  /*11ae0*/  @!P1 BRA `(.L_x_1966) ;  /* 0xfffffffc00ec9947 */ /* 0x002fea000383ffff */
[----:B------:R-:W-:Y:S05]  /*11af0*/  BRA `(.L_x_2114) ;  /* 0xfffffefc00c47947 */ /* 0x000fea000383ffff */
.L_x_1970:
[----:B-1----:R1:W2:Y:S02]  /*11b00*/  SYNCS.PHASECHK.TRANS64.TRYWAIT P1, [R2+URZ+0x19c30], R3 ;  /* 0x019c3003020075a7 */ /* 0x0022a4000802017f */
[----:B--2---:R-:W-:Y:S05]  /*11b10*/  @!P1 NANOSLEEP.SYNCS 0x989680 ;  /* 0x009896800000995d */ /* 0x004fea0003900000 */
[----:B------:R-:W2:Y:S02]  /*11b20*/  @!P1 SYNCS.PHASECHK.TRANS64 P1, [R2+URZ+0x19c30], R3 ;  /* 0x019c3003020095a7 */ /* 0x000ea4000802007f */
[----:B--2---:R-:W-:Y:S05]  /*11b30*/  @!P1 BRA `(.L_x_1970) ;  /* 0xfffffffc00f09947 */ /* 0x004fea000383ffff */
[----:B------:R-:W-:Y:S05]  /*11b40*/  BRA `(.L_x_1969) ;  /* 0xfffffefc00e07947 */ /* 0x000fea000383ffff */
.L_x_1976:
[----:B-1----:R-:W-:-:S04]  /*11b50*/  IMAD.U32 R7, RZ, RZ, UR19 ;  /* 0x00000013ff077e24 */ /* 0x002fc8000f8e00ff */
[----:B------:R1:W2:Y:S03]  /*11b60*/  SYNCS.PHASECHK.TRANS64.TRYWAIT P1, [R7+URZ+0x19c30], R6 ;  /* 0x019c3006070075a7 */ /* 0x0002a6000802017f */
[----:B--2---:R-:W-:Y:S05]  /*11b70*/  @!P1 NANOSLEEP.SYNCS 0x989680 ;  /* 0x009896800000995d */ /* 0x004fea0003900000 */
[----:B------:R-:W2:Y:S02]  /*11b80*/  @!P1 SYNCS.PHASECHK.TRANS64 P1, [R7+URZ+0x19c30], R6 ;  /* 0x019c3006070095a7 */ /* 0x000ea4000802007f */
[----:B--2---:R-:W-:Y:S05]  /*11b90*/  @!P1 BRA `(.L_x_1976) ;  /* 0xfffffffc00ec9947 */ /* 0x004fea000383ffff */
[----:B------:R-:W-:Y:S05]  /*11ba0*/  BRA `(.L_x_1975) ;  /* 0xffffff28004c7947 */ /* 0x000fea000383ffff */
.L_x_1980:
[----:B-1----:R-:W-:-:S04]  /*11bb0*/  IMAD.U32 R7, RZ, RZ, UR11 ;  /* 0x0000000bff077e24 */ /* 0x002fc8000f8e00ff */
[----:B------:R1:W2:Y:S03]  /*11bc0*/  SYNCS.PHASECHK.TRANS64.TRYWAIT P1, [R7+URZ+0x19c50], R6 ;  /* 0x019c5006070075a7 */ /* 0x0002a6000802017f */
[----:B--2---:R-:W-:Y:S05]  /*11bd0*/  @!P1 NANOSLEEP.SYNCS 0x989680 ;  /* 0x009896800000995d */ /* 0x004fea0003900000 */
[----:B------:R-:W2:Y:S02]  /*11be0*/  @!P1 SYNCS.PHASECHK.TRANS64 P1, [R7+URZ+0x19c50], R6 ;  /* 0x019c5006070095a7 */ /* 0x000ea4000802007f */
[----:B--2---:R-:W-:Y:S05]  /*11bf0*/  @!P1 BRA `(.L_x_1980) ;  /* 0xfffffffc00ec9947 */ /* 0x004fea000383ffff */
[----:B------:R-:W-:Y:S05]  /*11c00*/  BRA `(.L_x_1979) ;  /* 0xffffff28009c7947 */ /* 0x000fea000383ffff */
.L_x_1988:
[----:B-1----:R-:W-:-:S04]  /*11c10*/  IMAD.U32 R7, RZ, RZ, UR6 ;  /* 0x00000006ff077e24 */ /* 0x002fc8000f8e00ff */
[----:B------:R1:W2:Y:S03]  /*11c20*/  SYNCS.PHASECHK.TRANS64.TRYWAIT P1, [R7+URZ+0x19c30], R6 ;  /* 0x019c3006070075a7 */ /* 0x0002a6000802017f */
[----:B--2---:R-:W-:Y:S05]  /*11c30*/  @!P1 NANOSLEEP.SYNCS 0x989680 ;  /* 0x009896800000995d */ /* 0x004fea0003900000 */
[----:B------:R-:W2:Y:S02]  /*11c40*/  @!P1 SYNCS.PHASECHK.TRANS64 P1, [R7+URZ+0x19c30], R6 ;  /* 0x019c3006070095a7 */ /* 0x000ea4000802007f */
[----:B--2---:R-:W-:Y:S05]  /*11c50*/  @!P1 BRA `(.L_x_1988) ;  /* 0xfffffffc00ec9947 */ /* 0x004fea000383ffff */
[----:B------:R-:W-:Y:S05]  /*11c60*/  BRA `(.L_x_1987) ;  /* 0xffffff5400747947 */ /* 0x000fea000383ffff */
.L_x_1992:
[----:B-1----:R-:W-:-:S04]  /*11c70*/  IMAD.U32 R7, RZ, RZ, UR11 ;  /* 0x0000000bff077e24 */ /* 0x002fc8000f8e00ff */
[----:B------:R1:W2:Y:S03]  /*11c80*/  SYNCS.PHASECHK.TRANS64.TRYWAIT P1, [R7+URZ+0x19c50], R6 ;  /* 0x019c5006070075a7 */ /* 0x0002a6000802017f */
[----:B--2---:R-:W-:Y:S05]  /*11c90*/  @!P1 NANOSLEEP.SYNCS 0x989680 ;  /* 0x009896800000995d */ /* 0x004fea0003900000 */
[----:B------:R-:W2:Y:S02]  /*11ca0*/  @!P1 SYNCS.PHASECHK.TRANS64 P1, [R7+URZ+0x19c50], R6 ;  /* 0x019c5006070095a7 */ /* 0x000ea4000802007f */
[----:B--2---:R-:W-:Y:S05]  /*11cb0*/  @!P1 BRA `(.L_x_1992) ;  /* 0xfffffffc00ec9947 */ /* 0x004fea000383ffff */
[----:B------:R-:W-:Y:S05]  /*11cc0*/  BRA `(.L_x_1991) ;  /* 0xffffff5400c47947 */ /* 0x000fea000383ffff */
.L_x_1999:
[----:B-1----:R-:W-:-:S04]  /*11cd0*/  IMAD.U32 R5, RZ, RZ, UR14 ;  /* 0x0000000eff057e24 */ /* 0x002fc8000f8e00ff */
[----:B------:R1:W2:Y:S03]  /*11ce0*/  SYNCS.PHASECHK.TRANS64.TRYWAIT P1, [R5+URZ+0x19c50], R0 ;  /* 0x019c5000050075a7 */ /* 0x0002a6000802017f */
[----:B--2---:R-:W-:Y:S05]  /*11cf0*/  @!P1 NANOSLEEP.SYNCS 0x989680 ;  /* 0x009896800000995d */ /* 0x004fea0003900000 */
[----:B------:R-:W2:Y:S02]  /*11d00*/  @!P1 SYNCS.PHASECHK.TRANS64 P1, [R5+URZ+0x19c50], R0 ;  /* 0x019c5000050095a7 */ /* 0x000ea4000802007f */
[----:B--2---:R-:W-:Y:S05]  /*11d10*/  @!P1 BRA `(.L_x_1999) ;  /* 0xfffffffc00ec9947 */ /* 0x004fea000383ffff */
[----:B------:R-:W-:Y:S05]  /*11d20*/  BRA `(.L_x_1998) ;  /* 0xffffff7800147947 */ /* 0x000fea000383ffff */
.L_x_2036:
        /* <DEDUP_REMOVED lines=10> */
.L_x_2115:
[----:B------:R-:W-:Y:S05]  /*11dd0*/  BRA `(.L_x_2116) ;  /* 0xffffffc000587947 */ /* 0x000fea000383ffff */
.L_x_2039:
[----:B0-----:R-:W2:Y:S02]  /*11de0*/  LDL R0, [R1+0x14] ;  /* 0x0000140001007983 */ /* 0x001ea40000100800 */
[----:B--2---:R0:W1:Y:S02]  /*11df0*/  SYNCS.PHASECHK.TRANS64.TRYWAIT P0, [R4+URZ+0x19c80], R0 ;  /* 0x019c8000040075a7 */ /* 0x004064000800017f */
[----:B-1----:R-:W-:Y:S05]  /*11e00*/  @!P0 NANOSLEEP.SYNCS 0x989680 ;  /* 0x009896800000895d */ /* 0x002fea0003900000 */
[----:B------:R-:W1:Y:S02]  /*11e10*/  @!P0 SYNCS.PHASECHK.TRANS64 P0, [R4+URZ+0x19c80], R0 ;  /* 0x019c8000040085a7 */ /* 0x000e64000800007f */
[----:B-1----:R-:W-:Y:S05]  /*11e20*/  @!P0 BRA `(.L_x_2039) ;  /* 0xfffffffc00ec8947 */ /* 0x002fea000383ffff */
[----:B------:R-:W-:Y:S05]  /*11e30*/  BRA `(.L_x_2117) ;  /* 0xffffffc000687947 */ /* 0x000fea000383ffff */
.L_x_2040:
        /* <DEDUP_REMOVED lines=8> */
.L_x_2119:
[----:B------:R-:W-:Y:S05]  /*11ec0*/  BSYNC B0 ;  /* 0x0000000000007941 */ /* 0x000fea0003800000 */
.L_x_2118:
        /* <DEDUP_REMOVED lines=8> */
.L_x_2120:
        /* <DEDUP_REMOVED lines=25> */
.L_x_2121:
        /* <DEDUP_REMOVED lines=10> */
.L_x_2122:
[----:B------:R-:W-:Y:S01]  /*12180*/  IMAD.MOV.U32 R2, RZ, RZ, R14 ;  /* 0x000000ffff027224 */ /* 0x000fe200078e000e */
[----:B------:R-:W-:Y:S06]  /*12190*/  BRA `(.L_x_2123) ;  /* 0xffffffc000507947 */ /* 0x000fec000383ffff */
.L_x_2045:
[----:B--2---:R-:W2:Y:S02]  /*121a0*/  LDL R2, [R1+0x14] ;  /* 0x0000140001027983 */ /* 0x004ea40000100800 */
[----:B--2---:R2:W3:Y:S02]  /*121b0*/  SYNCS.PHASECHK.TRANS64.TRYWAIT P1, [R4+URZ+0x19c40], R2 ;  /* 0x019c4002040075a7 */ /* 0x0044e4000802017f */
[----:B---3--:R-:W-:Y:S05]  /*121c0*/  @!P1 NANOSLEEP.SYNCS 0x989680 ;  /* 0x009896800000995d */ /* 0x008fea0003900000 */
[----:B------:R-:W3:Y:S02]  /*121d0*/  @!P1 SYNCS.PHASECHK.TRANS64 P1, [R4+URZ+0x19c40], R2 ;  /* 0x019c4002040095a7 */ /* 0x000ee4000802007f */
[----:B---3--:R-:W-:Y:S05]  /*121e0*/  @!P1 BRA `(.L_x_2045) ;  /* 0xfffffffc00ec9947 */ /* 0x008fea000383ffff */
[----:B------:R-:W-:Y:S05]  /*121f0*/  BRA `(.L_x_2124) ;  /* 0xffffffc000b47947 */ /* 0x000fea000383ffff */
.L_x_2046:
[----:B------:R-:W-:Y:S01]  /*12200*/  BSSY B0, `(.L_x_2125) ;  /* 0x0000008000007945 */ /* 0x000fe20003800000 */
[----:B------:R-:W-:Y:S02]  /*12210*/  IMAD.MOV.U32 R13, RZ, RZ, R6 ;  /* 0x000000ffff0d7224 */ /* 0x000fe400078e0006 */
[----:B------:R-:W-:Y:S02]  /*12220*/  IMAD.MOV.U32 R12, RZ, RZ, RZ ;  /* 0x000000ffff0c7224 */ /* 0x000fe400078e00ff */
[----:B------:R-:W-:Y:S02]  /*12230*/  IMAD.MOV.U32 R11, RZ, RZ, 0x1e1f ;  /* 0x00001e1fff0b7424 */ /* 0x000fe400078e00ff */
[----:B------:R-:W-:-:S07]  /*12240*/  IMAD.MOV.U32 R15, RZ, RZ, -0x1 ;  /* 0xffffffffff0f7424 */ /* 0x000fce00078e00ff */
[----:B-1----:R-:W-:Y:S05]  /*12250*/  WARPSYNC.COLLECTIVE R15, `(.L_x_2126) ;  /* 0x000000000f087348 */ /* 0x002fea0003c00000 */
[----:B------:R0:W2:Y:S02]  /*12260*/  SHFL.IDX P6, R14, R13, R12, R11 ;  /* 0x0000000c0d0e7389 */ /* 0x0000a400000c000b */
[----:B012---:R-:W-:Y:S01]  /*12270*/  ENDCOLLECTIVE ;  /* 0x000000000000791b */ /* 0x007fe20003800000 */
.L_x_2126:
[----:B------:R-:W-:Y:S05]  /*12280*/  BSYNC B0 ;  /* 0x0000000000007941 */ /* 0x000fea0003800000 */
.L_x_2125:
        /* <DEDUP_REMOVED lines=8> */
.L_x_2127:
[----:B------:R-:W-:Y:S02]  /*12310*/  IMAD.MOV.U32 R13, RZ, RZ, R6 ;  /* 0x000000ffff0d7224 */ /* 0x000fe400078e0006 */
[----:B------:R-:W-:Y:S02]  /*12320*/  IMAD.MOV.U32 R12, RZ, RZ, 0x1 ;  /* 0x00000001ff0c7424 */ /* 0x000fe400078e00ff */
[----:B------:R-:W-:-:S07]  /*12330*/  IMAD.MOV.U32 R3, RZ, RZ, R14 ;  /* 0x000000ffff037224 */ /* 0x000fce00078e000e */
[----:B------:R-:W-:Y:S05]  /*12340*/  WARPSYNC.COLLECTIVE R15, `(.L_x_2128) ;  /* 0x000000000f087348 */ /* 0x000fea0003c00000 */
[----:B------:R0:W1:Y:S02]  /*12350*/  SHFL.IDX P6, R14, R13, R12, R11 ;  /* 0x0000000c0d0e7389 */ /* 0x00006400000c000b */
[----:B01----:R-:W-:Y:S01]  /*12360*/  ENDCOLLECTIVE ;  /* 0x000000000000791b */ /* 0x003fe20003800000 */
.L_x_2128:
        /* <DEDUP_REMOVED lines=10> */
.L_x_2129:
        /* <DEDUP_REMOVED lines=8> */
.L_x_2051:
        /* <DEDUP_REMOVED lines=9> */
.L_x_2131:
[----:B------:R-:W-:Y:S01]  /*12520*/  ISETP.GE.AND P1, PT, R17, R5, PT ;  /* 0x000000051100720c */ /* 0x000fe20003f26270 */
[----:B------:R-:W-:Y:S01]  /*12530*/  IMAD.MOV.U32 R13, RZ, RZ, R4 ;  /* 0x000000ffff0d7224 */ /* 0x000fe200078e0004 */
[----:B------:R-:W-:-:S11]  /*12540*/  MOV R2, R14 ;  /* 0x0000000e00027202 */ /* 0x000fd60000000f00 */
[----:B------:R-:W-:Y:S05]  /*12550*/  WARPSYNC.COLLECTIVE R15, `(.L_x_2132) ;  /* 0x000000000f087348 */ /* 0x000fea0003c00000 */
[----:B------:R0:W1:Y:S02]  /*12560*/  SHFL.IDX P6, R14, R13, R12, R11 ;  /* 0x0000000c0d0e7389 */ /* 0x00006400000c000b */
[----:B01----:R-:W-:Y:S01]  /*12570*/  ENDCOLLECTIVE ;  /* 0x000000000000791b */ /* 0x003fe20003800000 */
.L_x_2132:
[----:B------:R-:W-:Y:S02]  /*12580*/  IMAD.MOV.U32 R13, RZ, RZ, R0 ;  /* 0x000000ffff0d7224 */ /* 0x000fe400078e0000 */
[----:B------:R-:W-:Y:S02]  /*12590*/  IMAD.MOV.U32 R12, RZ, RZ, 0x1 ;  /* 0x00000001ff0c7424 */ /* 0x000fe400078e00ff */
[----:B------:R-:W-:-:S07]  /*125a0*/  IMAD.MOV.U32 R3, RZ, RZ, R14 ;  /* 0x000000ffff037224 */ /* 0x000fce00078e000e */
[----:B------:R-:W-:Y:S05]  /*125b0*/  WARPSYNC.COLLECTIVE R15, `(.L_x_2133) ;  /* 0x000000000f087348 */ /* 0x000fea0003c00000 */
[----:B------:R0:W1:Y:S02]  /*125c0*/  SHFL.IDX P6, R14, R13, R12, R11 ;  /* 0x0000000c0d0e7389 */ /* 0x00006400000c000b */
[----:B01----:R-:W-:Y:S01]  /*125d0*/  ENDCOLLECTIVE ;  /* 0x000000000000791b */ /* 0x003fe20003800000 */
.L_x_2133:
        /* <DEDUP_REMOVED lines=10> */
.L_x_2134:
        /* <DEDUP_REMOVED lines=12> */
.L_x_2135:
        /* <DEDUP_REMOVED lines=8> */
.L_x_2136:
[----:B------:R-:W-:-:S04]  /*127c0*/  @!P1 IMAD.X R0, RZ, RZ, R0, P4 ;  /* 0x000000ffff009224 */ /* 0x000fc800020e0600 */
[----:B------:R-:W-:-:S05]  /*127d0*/  @!P1 IMAD.MOV.U32 R3, RZ, RZ, R0 ;  /* 0x000000ffff039224 */ /* 0x000fca00078e0000 */
        /* <DEDUP_REMOVED lines=8> */
.L_x_2056:
[----:B-1----:R1:W2:Y:S02]  /*12860*/  SYNCS.PHASECHK.TRANS64.TRYWAIT P0, [R22+URZ+0x19c20], R3 ;  /* 0x019c2003160075a7 */ /* 0x0022a4000800017f */
[----:B--2---:R-:W-:Y:S05]  /*12870*/  @!P0 NANOSLEEP.SYNCS 0x989680 ;  /* 0x009896800000895d */ /* 0x004fea0003900000 */
[----:B------:R-:W2:Y:S02]  /*12880*/  @!P0 SYNCS.PHASECHK.TRANS64 P0, [R22+URZ+0x19c20], R3 ;  /* 0x019c2003160085a7 */ /* 0x000ea4000800007f */
[----:B--2---:R-:W-:Y:S05]  /*12890*/  @!P0 BRA `(.L_x_2056) ;  /* 0xfffffffc00f08947 */ /* 0x004fea000383ffff */
[----:B------:R-:W-:Y:S05]  /*128a0*/  BRA `(.L_x_2138) ;  /* 0xffffffc800ac7947 */ /* 0x000fea000383ffff */
.L_x_2060:
[----:B0-----:R0:W1:Y:S02]  /*128b0*/  SYNCS.PHASECHK.TRANS64.TRYWAIT P0, [R0+URZ+0x19c80], R10 ;  /* 0x019c800a000075a7 */ /* 0x001064000800017f */
[----:B-1----:R-:W-:Y:S05]  /*128c0*/  @!P0 NANOSLEEP.SYNCS 0x989680 ;  /* 0x009896800000895d */ /* 0x002fea0003900000 */
[----:B------:R-:W1:Y:S02]  /*128d0*/  @!P0 SYNCS.PHASECHK.TRANS64 P0, [R0+URZ+0x19c80], R10 ;  /* 0x019c800a000085a7 */ /* 0x000e64000800007f */
[----:B-1----:R-:W-:Y:S05]  /*128e0*/  @!P0 BRA `(.L_x_2060) ;  /* 0xfffffffc00f08947 */ /* 0x002fea000383ffff */
[----:B------:R-:W-:Y:S05]  /*128f0*/  BRA `(.L_x_2139) ;  /* 0xffffffcc00747947 */ /* 0x000fea000383ffff */
.L_x_2061:
        /* <DEDUP_REMOVED lines=8> */
.L_x_2141:
[----:B------:R-:W-:Y:S05]  /*12980*/  BSYNC B0 ;  /* 0x0000000000007941 */ /* 0x000fea0003800000 */
.L_x_2140:
[----:B------:R-:W-:Y:S01]  /*12990*/  IMAD.MOV.U32 R13, RZ, RZ, R20 ;  /* 0x000000ffff0d7224 */ /* 0x000fe200078e0014 */
[----:B------:R-:W-:Y:S01]  /*129a0*/  IADD3 R6, R22, R6, RZ ;  /* 0x0000000616067210 */ /* 0x000fe20007ffe0ff */
[----:B------:R-:W-:Y:S02]  /*129b0*/  IMAD.MOV.U32 R12, RZ, RZ, RZ ;  /* 0x000000ffff0c7224 */ /* 0x000fe400078e00ff */
[----:B------:R-:W-:Y:S02]  /*129c0*/  IMAD.MOV.U32 R11, RZ, RZ, 0x1e1f ;  /* 0x00001e1fff0b7424 */ /* 0x000fe400078e00ff */
[----:B------:R-:W-:Y:S02]  /*129d0*/  IMAD.MOV.U32 R15, RZ, RZ, -0x1 ;  /* 0xffffffffff0f7424 */ /* 0x000fe400078e00ff */
[----:B------:R-:W-:-:S07]  /*129e0*/  IMAD.MOV.U32 R3, RZ, RZ, R14 ;  /* 0x000000ffff037224 */ /* 0x000fce00078e000e */
[----:B------:R-:W-:Y:S05]  /*129f0*/  WARPSYNC.COLLECTIVE R15, `(.L_x_2142) ;  /* 0x000000000f087348 */ /* 0x000fea0003c00000 */
[----:B------:R0:W1:Y:S02]  /*12a00*/  SHFL.IDX P6, R14, R13, R12, R11 ;  /* 0x0000000c0d0e7389 */ /* 0x00006400000c000b */
[----:B01----:R-:W-:Y:S01]  /*12a10*/  ENDCOLLECTIVE ;  /* 0x000000000000791b */ /* 0x003fe20003800000 */
.L_x_2142:
[----:B------:R-:W-:Y:S02]  /*12a20*/  IMAD.MOV.U32 R13, RZ, RZ, R21 ;  /* 0x000000ffff0d7224 */ /* 0x000fe400078e0015 */
[----:B------:R-:W-:Y:S02]  /*12a30*/  IMAD.MOV.U32 R12, RZ, RZ, 0x1 ;  /* 0x00000001ff0c7424 */ /* 0x000fe400078e00ff */
[----:B------:R-:W-:-:S07]  /*12a40*/  IMAD.MOV.U32 R2, RZ, RZ, R14 ;  /* 0x000000ffff027224 */ /* 0x000fce00078e000e */
[----:B------:R-:W-:Y:S05]  /*12a50*/  WARPSYNC.COLLECTIVE R15, `(.L_x_2143) ;  /* 0x000000000f087348 */ /* 0x000fea0003c00000 */
[----:B------:R0:W1:Y:S02]  /*12a60*/  SHFL.IDX P6, R14, R13, R12, R11 ;  /* 0x0000000c0d0e7389 */ /* 0x00006400000c000b */
[----:B01----:R-:W-:Y:S01]  /*12a70*/  ENDCOLLECTIVE ;  /* 0x000000000000791b */ /* 0x003fe20003800000 */
.L_x_2143:
        /* <DEDUP_REMOVED lines=13> */
.L_x_2144:
[----:B------:R-:W-:Y:S01]  /*12b50*/  IMAD.MOV.U32 R2, RZ, RZ, R14 ;  /* 0x000000ffff027224 */ /* 0x000fe200078e000e */
[----:B------:R-:W-:Y:S06]  /*12b60*/  BRA `(.L_x_2145) ;  /* 0xffffffcc00707947 */ /* 0x000fec000383ffff */
.L_x_2066:
[----:B---3--:R3:W4:Y:S02]  /*12b70*/  SYNCS.PHASECHK.TRANS64.TRYWAIT P0, [R0+URZ+0x19c40], R10 ;  /* 0x019c400a000075a7 */ /* 0x008724000800017f */
[----:B----4-:R-:W-:Y:S05]  /*12b80*/  @!P0 NANOSLEEP.SYNCS 0x989680 ;  /* 0x009896800000895d */ /* 0x010fea0003900000 */
[----:B------:R-:W4:Y:S02]  /*12b90*/  @!P0 SYNCS.PHASECHK.TRANS64 P0, [R0+URZ+0x19c40], R10 ;  /* 0x019c400a000085a7 */ /* 0x000f24000800007f */
[----:B----4-:R-:W-:Y:S05]  /*12ba0*/  @!P0 BRA `(.L_x_2066) ;  /* 0xfffffffc00f08947 */ /* 0x010fea000383ffff */
[----:B------:R-:W-:Y:S05]  /*12bb0*/  BRA `(.L_x_2146) ;  /* 0xffffffcc00c87947 */ /* 0x000fea000383ffff */
.L_x_2067:
        /* <DEDUP_REMOVED lines=8> */
.L_x_2148:
[----:B------:R-:W-:Y:S05]  /*12c40*/  BSYNC B0 ;  /* 0x0000000000007941 */ /* 0x000fea0003800000 */
.L_x_2147:
        /* <DEDUP_REMOVED lines=8> */
.L_x_2149:
[----:B------:R-:W-:Y:S02]  /*12cd0*/  IMAD.MOV.U32 R13, RZ, RZ, R8 ;  /* 0x000000ffff0d7224 */ /* 0x000fe400078e0008 */
[----:B------:R-:W-:Y:S02]  /*12ce0*/  IMAD.MOV.U32 R12, RZ, RZ, 0x1 ;  /* 0x00000001ff0c7424 */ /* 0x000fe400078e00ff */
[----:B------:R-:W-:-:S07]  /*12cf0*/  IMAD.MOV.U32 R2, RZ, RZ, R14 ;  /* 0x000000ffff027224 */ /* 0x000fce00078e000e */
[----:B------:R-:W-:Y:S05]  /*12d00*/  WARPSYNC.COLLECTIVE R15, `(.L_x_2150) ;  /* 0x000000000f087348 */ /* 0x000fea0003c00000 */
[----:B------:R0:W1:Y:S02]  /*12d10*/  SHFL.IDX P6, R14, R13, R12, R11 ;  /* 0x0000000c0d0e7389 */ /* 0x00006400000c000b */
[----:B01----:R-:W-:Y:S01]  /*12d20*/  ENDCOLLECTIVE ;  /* 0x000000000000791b */ /* 0x003fe20003800000 */
.L_x_2150:
        /* <DEDUP_REMOVED lines=13> */
.L_x_2151:
[----:B------:R-:W-:Y:S01]  /*12e00*/  IMAD.MOV.U32 R2, RZ, RZ, R14 ;  /* 0x000000ffff027224 */ /* 0x000fe200078e000e */
[----:B------:R-:W-:Y:S06]  /*12e10*/  BRA `(.L_x_2152) ;  /* 0xffffffcc00bc7947 */ /* 0x000fec000383ffff */
.L_x_2072:
[----:B0-----:R0:W2:Y:S02]  /*12e20*/  SYNCS.PHASECHK.TRANS64.TRYWAIT P2, [R2+URZ+0x19c70], R0 ;  /* 0x019c7000020075a7 */ /* 0x0010a4000804017f */
[----:B--2---:R-:W-:Y:S05]  /*12e30*/  @!P2 NANOSLEEP.SYNCS 0x989680 ;  /* 0x009896800000a95d */ /* 0x004fea0003900000 */
[----:B------:R-:W2:Y:S02]  /*12e40*/  @!P2 SYNCS.PHASECHK.TRANS64 P2, [R2+URZ+0x19c70], R0 ;  /* 0x019c70000200a5a7 */ /* 0x000ea4000804007f */
[----:B--2---:R-:W-:Y:S05]  /*12e50*/  @!P2 BRA `(.L_x_2072) ;  /* 0xfffffffc00f0a947 */ /* 0x004fea000383ffff */
[----:B------:R-:W-:Y:S05]  /*12e60*/  BRA `(.L_x_2153) ;  /* 0xffffffd000287947 */ /* 0x000fea000383ffff */
.L_x_2074:
[----:B0-----:R0:W2:Y:S02]  /*12e70*/  SYNCS.PHASECHK.TRANS64.TRYWAIT P2, [R2+URZ+0x19c60], R0 ;  /* 0x019c6000020075a7 */ /* 0x0010a4000804017f */
[----:B--2---:R-:W-:Y:S05]  /*12e80*/  @!P2 NANOSLEEP.SYNCS 0x989680 ;  /* 0x009896800000a95d */ /* 0x004fea0003900000 */
[----:B------:R-:W2:Y:S02]  /*12e90*/  @!P2 SYNCS.PHASECHK.TRANS64 P2, [R2+URZ+0x19c60], R0 ;  /* 0x019c60000200a5a7 */ /* 0x000ea4000804007f */
[----:B--2---:R-:W-:Y:S05]  /*12ea0*/  @!P2 BRA `(.L_x_2074) ;  /* 0xfffffffc00f0a947 */ /* 0x004fea000383ffff */
[----:B------:R-:W-:Y:S05]  /*12eb0*/  BRA `(.L_x_2154) ;  /* 0xffffffd000387947 */ /* 0x000fea000383ffff */
.L_x_2082:
[----:B0-----:R0:W1:Y:S02]  /*12ec0*/  SYNCS.PHASECHK.TRANS64.TRYWAIT P1, [R3+URZ+0x19c70], R0 ;  /* 0x019c7000030075a7 */ /* 0x001064000802017f */
[----:B-1----:R-:W-:Y:S05]  /*12ed0*/  @!P1 NANOSLEEP.SYNCS 0x989680 ;  /* 0x009896800000995d */ /* 0x002fea0003900000 */
[----:B------:R-:W1:Y:S02]  /*12ee0*/  @!P1 SYNCS.PHASECHK.TRANS64 P1, [R3+URZ+0x19c70], R0 ;  /* 0x019c7000030095a7 */ /* 0x000e64000802007f */
[----:B-1----:R-:W-:Y:S05]  /*12ef0*/  @!P1 BRA `(.L_x_2082) ;  /* 0xfffffffc00f09947 */ /* 0x002fea000383ffff */
[----:B------:R-:W-:Y:S05]  /*12f00*/  BRA `(.L_x_2155) ;  /* 0xffffffd400a87947 */ /* 0x000fea000383ffff */
.L_x_2084:
[----:B0-----:R0:W1:Y:S02]  /*12f10*/  SYNCS.PHASECHK.TRANS64.TRYWAIT P1, [R3+URZ+0x19c60], R0 ;  /* 0x019c6000030075a7 */ /* 0x001064000802017f */
[----:B-1----:R-:W-:Y:S05]  /*12f20*/  @!P1 NANOSLEEP.SYNCS 0x989680 ;  /* 0x009896800000995d */ /* 0x002fea0003900000 */
[----:B------:R-:W1:Y:S02]  /*12f30*/  @!P1 SYNCS.PHASECHK.TRANS64 P1, [R3+URZ+0x19c60], R0 ;  /* 0x019c6000030095a7 */ /* 0x000e64000802007f */
[----:B-1----:R-:W-:Y:S05]  /*12f40*/  @!P1 BRA `(.L_x_2084) ;  /* 0xfffffffc00f09947 */ /* 0x002fea000383ffff */
[----:B------:R-:W-:Y:S05]  /*12f50*/  BRA `(.L_x_2156) ;  /* 0xffffffd400b47947 */ /* 0x000fea000383ffff */
.L_x_2098:
[----:B0-----:R0:W1:Y:S02]  /*12f60*/  SYNCS.PHASECHK.TRANS64.TRYWAIT P0, [R4+URZ+0x19c20], R0 ;  /* 0x019c2000040075a7 */ /* 0x001064000800017f */
[----:B-1----:R-:W-:Y:S05]  /*12f70*/  @!P0 NANOSLEEP.SYNCS 0x989680 ;  /* 0x009896800000895d */ /* 0x002fea0003900000 */
[----:B------:R-:W1:Y:S02]  /*12f80*/  @!P0 SYNCS.PHASECHK.TRANS64 P0, [R4+URZ+0x19c20], R0 ;  /* 0x019c2000040085a7 */ /* 0x000e64000800007f */
[----:B-1----:R-:W-:Y:S05]  /*12f90*/  @!P0 BRA `(.L_x_2098) ;  /* 0xfffffffc00f08947 */ /* 0x002fea000383ffff */
[----:B------:R-:W-:Y:S05]  /*12fa0*/  BRA `(.L_x_2157) ;  /* 0xffffffe400e47947 */ /* 0x000fea000383ffff */
.L_x_2099:
        /* <DEDUP_REMOVED lines=11> */
.L_x_2159:
[----:B------:R-:W-:Y:S05]  /*13060*/  BSYNC B0 ;  /* 0x0000000000007941 */ /* 0x000fea0003800000 */
.L_x_2158:
[----:B------:R-:W-:Y:S05]  /*13070*/  BRA `(.L_x_2160) ;  /* 0xffffffe400cc7947 */ /* 0x000fea000383ffff */
.L_x_2102:
[----:B------:R-:W-:Y:S01]  /*13080*/  BSSY B1, `(.L_x_2161) ;  /* 0x0000006000017945 */ /* 0x000fe20003800000 */
[----:B------:R-:W-:-:S07]  /*13090*/  IMAD.MOV.U32 R15, RZ, RZ, -0x1 ;  /* 0xffffffffff0f7424 */ /* 0x000fce00078e00ff */
[----:B0-----:R-:W-:Y:S05]  /*130a0*/  WARPSYNC.COLLECTIVE R15, `(.L_x_2162) ;  /* 0x000000000f0c7348 */ /* 0x001fea0003c00000 */
[----:B------:R-:W-:Y:S02]  /*130b0*/  ELECT P6, UR62, PT ;  /* 0x00000000003e782f */ /* 0x000fe400038c0000 */
[----:B------:R-:W-:Y:S01]  /*130c0*/  MOV R14, UR62 ;  /* 0x0000003e000e7c02 */ /* 0x000fe20008000f00 */
[----:B0-----:R-:W-:Y:S10]  /*130d0*/  ENDCOLLECTIVE ;  /* 0x000000000000791b */ /* 0x001ff40003800000 */
.L_x_2162:
[----:B------:R-:W-:Y:S05]  /*130e0*/  BSYNC B1 ;  /* 0x0000000000017941 */ /* 0x000fea0003800000 */
.L_x_2161:
[----:B------:R-:W-:Y:S05]  /*130f0*/  BRA `(.L_x_2163) ;  /* 0xffffffe400c47947 */ /* 0x000fea000383ffff */
.L_x_2104:
[----:B0-----:R0:W1:Y:S02]  /*13100*/  SYNCS.PHASECHK.TRANS64.TRYWAIT P1, [R5+URZ+0x19c40], R0 ;  /* 0x019c4000050075a7 */ /* 0x001064000802017f */
[----:B-1----:R-:W-:Y:S05]  /*13110*/  @!P1 NANOSLEEP.SYNCS 0x989680 ;  /* 0x009896800000995d */ /* 0x002fea0003900000 */
[----:B------:R-:W1:Y:S02]  /*13120*/  @!P1 SYNCS.PHASECHK.TRANS64 P1, [R5+URZ+0x19c40], R0 ;  /* 0x019c4000050095a7 */ /* 0x000e64000802007f */
[----:B-1----:R-:W-:Y:S05]  /*13130*/  @!P1 BRA `(.L_x_2104) ;  /* 0xfffffffc00f09947 */ /* 0x002fea000383ffff */
[----:B------:R-:W-:Y:S05]  /*13140*/  BRA `(.L_x_2164) ;  /* 0xffffffe400e47947 */ /* 0x000fea000383ffff */
.L_x_2106:
[----:B-1----:R1:W2:Y:S02]  /*13150*/  SYNCS.PHASECHK.TRANS64.TRYWAIT P1, [R23+URZ+0x19c40], R2 ;  /* 0x019c4002170075a7 */ /* 0x0022a4000802017f */
[----:B--2---:R-:W-:Y:S05]  /*13160*/  @!P1 NANOSLEEP.SYNCS 0x989680 ;  /* 0x009896800000995d */ /* 0x004fea0003900000 */
[----:B------:R-:W2:Y:S02]  /*13170*/  @!P1 SYNCS.PHASECHK.TRANS64 P1, [R23+URZ+0x19c40], R2 ;  /* 0x019c4002170095a7 */ /* 0x000ea4000802007f */
[----:B--2---:R-:W-:Y:S05]  /*13180*/  @!P1 BRA `(.L_x_2106) ;  /* 0xfffffffc00f09947 */ /* 0x004fea000383ffff */
[----:B------:R-:W-:Y:S05]  /*13190*/  BRA `(.L_x_2165) ;  /* 0xffffffe400f07947 */ /* 0x000fea000383ffff */
.L_x_2108:
[----:B--2---:R2:W3:Y:S02]  /*131a0*/  SYNCS.PHASECHK.TRANS64.TRYWAIT P1, [R5+URZ+0x19c60], R0 ;  /* 0x019c6000050075a7 */ /* 0x0044e4000802017f */
[----:B---3--:R-:W-:Y:S05]  /*131b0*/  @!P1 NANOSLEEP.SYNCS 0x989680 ;  /* 0x009896800000995d */ /* 0x008fea0003900000 */
[----:B------:R-:W3:Y:S02]  /*131c0*/  @!P1 SYNCS.PHASECHK.TRANS64 P1, [R5+URZ+0x19c60], R0 ;  /* 0x019c6000050095a7 */ /* 0x000ee4000802007f */
[----:B---3--:R-:W-:Y:S05]  /*131d0*/  @!P1 BRA `(.L_x_2108) ;  /* 0xfffffffc00f09947 */ /* 0x008fea000383ffff */
[----:B------:R-:W-:Y:S05]  /*131e0*/  BRA `(.L_x_2166) ;  /* 0xffffffe400ec7947 */ /* 0x000fea000383ffff */
.L_x_2110:
[----:B---3--:R3:W4:Y:S02]  /*131f0*/  SYNCS.PHASECHK.TRANS64.TRYWAIT P1, [R23+URZ+0x19c60], R2 ;  /* 0x019c6002170075a7 */ /* 0x008724000802017f */
[----:B----4-:R-:W-:Y:S05]  /*13200*/  @!P1 NANOSLEEP.SYNCS 0x989680 ;  /* 0x009896800000995d */ /* 0x010fea0003900000 */
[----:B------:R-:W4:Y:S02]  /*13210*/  @!P1 SYNCS.PHASECHK.TRANS64 P1, [R23+URZ+0x19c60], R2 ;  /* 0x019c6002170095a7 */ /* 0x000f24000802007f */
[----:B----4-:R-:W-:Y:S05]  /*13220*/  @!P1 BRA `(.L_x_2110) ;  /* 0xfffffffc00f09947 */ /* 0x010fea000383ffff */
[----:B------:R-:W-:Y:S05]  /*13230*/  BRA `(.L_x_2167) ;  /* 0xffffffe400e87947 */ /* 0x000fea000383ffff */
.L_x_2112:
[----:B----4-:R4:W0:Y:S02]  /*13240*/  SYNCS.PHASECHK.TRANS64.TRYWAIT P1, [R5+URZ+0x19c80], R0 ;  /* 0x019c8000050075a7 */ /* 0x010824000802017f */
[----:B0-----:R-:W-:Y:S05]  /*13250*/  @!P1 NANOSLEEP.SYNCS 0x989680 ;  /* 0x009896800000995d */ /* 0x001fea0003900000 */
[----:B------:R-:W0:Y:S02]  /*13260*/  @!P1 SYNCS.PHASECHK.TRANS64 P1, [R5+URZ+0x19c80], R0 ;  /* 0x019c8000050095a7 */ /* 0x000e24000802007f */
[----:B0-----:R-:W-:Y:S05]  /*13270*/  @!P1 BRA `(.L_x_2112) ;  /* 0xfffffffc00f09947 */ /* 0x001fea000383ffff */
[----:B------:R-:W-:Y:S05]  /*13280*/  BRA `(.L_x_2168) ;  /* 0xffffffe400e47947 */ /* 0x000fea000383ffff */
.L_x_2169:
        /* <DEDUP_REMOVED lines=15> */
.L_x_2585:


//--------------------- .text._ZN7cutlass13device_kernelIN5flash11enable_sm90INS1_16FlashAttnFwdSm90INS1_25CollectiveMainloopFwdSm90ILi2EN4cute5tupleIJNS5_1CILi1EEES8_S8_EEENS6_IJNS7_ILi192EEENS7_ILi128EEENS7_ILi96EEEEEELi96ENS_12float_e4m3_tEfNS_4arch4Sm90ELb1ELb0ELb1ELb1ELb1ELb1ELb0ELb1ELb1ELb1ELb0ELb0EEENS1_21CollectiveEpilogueFwdINS6_IJSA_SC_SB_EEES9_NS_10bfloat16_tESG_Li384ELb1ELb1ELb0ELb1EEENS1_36VarlenDynamicPersistentTileSchedulerILi192ELi128ELi384ELi128ELb0ELb1ELb1ELb1ELb1ELb1EEEEEEEEEvNT_6ParamsE --------------------------
	.section	.text._ZN7cutlass13device_kernelIN5flash11enable_sm90INS1_16FlashAttnFwdSm90INS1_25CollectiveMainloopFwdSm90ILi2EN4cute5tupleIJNS5_1CILi1EEES8_S8_EEENS6_IJNS7_ILi192EEENS7_ILi128EEENS7_ILi96EEEEEELi96ENS_12float_e4m3_tEfNS_4arch4Sm90ELb1ELb0ELb1ELb1ELb1ELb1ELb0ELb1ELb1ELb1ELb0ELb0EEENS1_21CollectiveEpilogueFwdINS6_IJSA_SC_SB_EEES9_NS_10bfloat16_tESG_Li384ELb1ELb1ELb0ELb1EEENS1_36VarlenDynamicPersistentTileSchedulerILi192ELi128ELi384ELi128ELb0ELb1ELb1ELb1ELb1ELb1EEEEEEEEEvNT_6ParamsE,"ax",@progbits
	.align	128
.text._ZN7cutlass13device_kernelIN5flash11enable_sm90INS1_16FlashAttnFwdSm90INS1_25CollectiveMainloopFwdSm90ILi2EN4cute5tupleIJNS5_1CILi1EEES8_S8_EEENS6_IJNS7_ILi192EEENS7_ILi128EEENS7_ILi96EEEEEELi96ENS_12float_e4m3_tEfNS_4arch4Sm90ELb1ELb0ELb1ELb1ELb1ELb1ELb0ELb1ELb1ELb1ELb0ELb0EEENS1_21CollectiveEpilogueFwdINS6_IJSA_SC_SB_EEES9_NS_10bfloat16_tESG_Li384ELb1ELb1ELb0ELb1EEENS1_36VarlenDynamicPersistentTileSchedulerILi192ELi128ELi384ELi128ELb0ELb1ELb1ELb1ELb1ELb1EEEEEEEEEvNT_6ParamsE:
        .type           _ZN7cutlass13device_kernelIN5flash11enable_sm90INS1_16FlashAttnFwdSm90INS1_25CollectiveMainloopFwdSm90ILi2EN4cute5tupleIJNS5_1CILi1EEES8_S8_EEENS6_IJNS7_ILi192EEENS7_ILi128EEENS7_ILi96EEEEEELi96ENS_12float_e4m3_tEfNS_4arch4Sm90ELb1ELb0ELb1ELb1ELb1ELb1ELb0ELb1ELb1ELb1ELb0ELb0EEENS1_21CollectiveEpilogueFwdINS6_IJSA_SC_SB_EEES9_NS_10bfloat16_tESG_Li384ELb1ELb1ELb0ELb1EEENS1_36VarlenDynamicPersistentTileSchedulerILi192ELi128ELi384ELi128ELb0ELb1ELb1ELb1ELb1ELb1EEEEEEEEEvNT_6ParamsE,@function
        .size           _ZN7cutlass13device_kernelIN5flash11enable_sm90INS1_16FlashAttnFwdSm90INS1_25CollectiveMainloopFwdSm90ILi2EN4cute5tupleIJNS5_1CILi1EEES8_S8_EEENS6_IJNS7_ILi192EEENS7_ILi128EEENS7_ILi96EEEEEELi96ENS_12float_e4m3_tEfNS_4arch4Sm90ELb1ELb0ELb1ELb1ELb1ELb1ELb0ELb1ELb1ELb1ELb0ELb0EEENS1_21CollectiveEpilogueFwdINS6_IJSA_SC_SB_EEES9_NS_10bfloat16_tESG_Li384ELb1ELb1ELb0ELb1EEENS1_36VarlenDynamicPersistentTileSchedulerILi192ELi128ELi384ELi128ELb0ELb1ELb1ELb1ELb1ELb1EEEEEEEEEvNT_6ParamsE,(.L_x_2586 - _ZN7cutlass13device_kernelIN5flash11enable_sm90INS1_16FlashAttnFwdSm90INS1_25CollectiveMainloopFwdSm90ILi2EN4cute5tupleIJNS5_1CILi1EEES8_S8_EEENS6_IJNS7_ILi192EEENS7_ILi128EEENS7_ILi96EEEEEELi96ENS_12float_e4m3_tEfNS_4arch4Sm90ELb1ELb0ELb1ELb1ELb1ELb1ELb0ELb1ELb1ELb1ELb0ELb0EEENS1_21CollectiveEpilogueFwdINS6_IJSA_SC_SB_EEES9_NS_10bfloat16_tESG_Li384ELb1ELb1ELb0ELb1EEENS1_36VarlenDynamicPersistentTileSchedulerILi192ELi128ELi384ELi128ELb0ELb1ELb1ELb1ELb1ELb1EEEEEEEEEvNT_6ParamsE)
        .other          _ZN7cutlass13device_kernelIN5flash11enable_sm90INS1_16FlashAttnFwdSm90INS1_25CollectiveMainloopFwdSm90ILi2EN4cute5tupleIJNS5_1CILi1EEES8_S8_EEENS6_IJNS7_ILi192EEENS7_ILi128EEENS7_ILi96EEEEEELi96ENS_12float_e4m3_tEfNS_4arch4Sm90ELb1ELb0ELb1ELb1ELb1ELb1ELb0ELb1ELb1ELb1ELb0ELb0EEENS1_21CollectiveEpilogueFwdINS6_IJSA_SC_SB_EEES9_NS_10bfloat16_tESG_Li384ELb1ELb1ELb0ELb1EEENS1_36VarlenDynamicPersistentTileSchedulerILi192ELi128ELi384ELi128ELb0ELb1ELb1ELb1ELb1ELb1EEEEEEEEEvNT_6ParamsE,@"STO_CUDA_ENTRY STV_DEFAULT"
_ZN7cutlass13device_kernelIN5flash11enable_sm90INS1_16FlashAttnFwdSm90INS1_25CollectiveMainloopFwdSm90ILi2EN4cute5tupleIJNS5_1CILi1EEES8_S8_EEENS6_IJNS7_ILi192EEENS7_ILi128EEENS7_ILi96EEEEEELi96ENS_12float_e4m3_tEfNS_4arch4Sm90ELb1ELb0ELb1ELb1ELb1ELb1ELb0ELb1ELb1ELb1ELb0ELb0EEENS1_21CollectiveEpilogueFwdINS6_IJSA_SC_SB_EEES9_NS_10bfloat16_tESG_Li384ELb1ELb1ELb0ELb1EEENS1_36VarlenDynamicPersistentTileSchedulerILi192ELi128ELi384ELi128ELb0ELb1ELb1ELb1ELb1ELb1EEEEEEEEEvNT_6ParamsE:
        /* <DEDUP_REMOVED lines=18> */
.L_x_2171:
[----:B------:R-:W-:Y:S05]  /*0120*/  BSYNC B0 ;  /* 0x0000000000007941 */ /* 0x000fea0003800000 */
.L_x_2170:
        /* <DEDUP_REMOVED lines=41> */
.L_x_2172:
        /* <DEDUP_REMOVED lines=22> */
.L_x_2173:
        /* <DEDUP_REMOVED lines=18> */
.L_x_2174:
        /* <DEDUP_REMOVED lines=22> */
.L_x_2175:
        /* <DEDUP_REMOVED lines=23> */
.L_x_2176:
        /* <DEDUP_REMOVED lines=8> */
.L_x_2179:
        /* <DEDUP_REMOVED lines=33> */
[----:B------:R-:W-:-:S02]  /*0ba0*/  IADD3 R16, R22, -R7, RZ ;  /* 0x8000000716107210 */ /* 0x000fc40007ffe0ff */
[----:B------:R-:W-:Y:S01]  /*0bb0*/  LEA.HI R6, R6, R10, RZ, 0x2 ;  /* 0x0000000a06067211 */ /* 0x000fe200078f10ff */
[----:B------:R-:W-:Y:S01]  /*0bc0*/  IMAD.IADD R15, R22, 0x1, -R8 ;  /* 0x00000001160f7824 */ /* 0x000fe200078e0a08 */
[----:B------:R-:W-:Y:S01]  /*0bd0*/  SHF.R.S32.HI R19, RZ, 0x7, R2 ;  /* 0x00000007ff137819 */ /* 0x000fe20000011402 */
[C---:B------:R-:W-:Y:S01]  /*0be0*/  IMAD.SHL.U32 R156, R16.reuse, 0x8, RZ ;  /* 0x00000008109c7824 */ /* 0x040fe200078e00ff */
[----:B------:R-:W-:Y:S01]  /*0bf0*/  SHF.R.S32.HI R2, RZ, 0x4, R3 ;  /* 0x00000004ff027819 */ /* 0x000fe20000011403 */
[----:B------:R-:W-:Y:S01]  /*0c00*/  IMAD.SHL.U32 R16, R16, 0x10, RZ ;  /* 0x0000001010107824 */ /* 0x000fe200078e00ff */
[----:B------:R-:W-:Y:S01]  /*0c10*/  SHF.R.S32.HI R8, RZ, 0x1f, R15 ;  /* 0x0000001fff087819 */ /* 0x000fe2000001140f */
[----:B------:R-:W-:Y:S01]  /*0c20*/  VIADD R21, R156, 0x20 ;  /* 0x000000209c157836 */ /* 0x000fe20000000000 */
[----:B------:R-:W-:Y:S02]  /*0c30*/  LOP3.LUT R6, R6, 0x7fffffc, RZ, 0xc0, !PT ;  /* 0x07fffffc06067812 */ /* 0x000fe400078ec0ff */
[----:B------:R-:W-:-:S02]  /*0c40*/  LEA.HI R9, R8, R15, RZ, 0x2 ;  /* 0x0000000f08097211 */ /* 0x000fc400078f10ff */
[----:B------:R-:W-:Y:S01]  /*0c50*/  LEA.HI R3, R3, R2, RZ, 0x1 ;  /* 0x0000000203037211 */ /* 0x000fe200078f08ff */
[----:B------:R-:W-:Y:S01]  /*0c60*/  IMAD.IADD R7, R10, 0x1, -R6 ;  /* 0x000000010a077824 */ /* 0x000fe200078e0a06 */
[----:B------:R-:W-:Y:S01]  /*0c70*/  LEA.HI R5, R0, R22, RZ, 0x3 ;  /* 0x0000001600057211 */ /* 0x000fe200078f18ff */
[----:B------:R-:W-:Y:S01]  /*0c80*/  IMAD.IADD R10, R156, 0x1, R21 ;  /* 0x000000019c0a7824 */ /* 0x000fe200078e0215 */
[----:B------:R-:W-:Y:S01]  /*0c90*/  SHF.R.S32.HI R6, RZ, 0x2, R9 ;  /* 0x00000002ff067819 */ /* 0x000fe20000011409 */
[----:B------:R-:W-:Y:S01]  /*0ca0*/  IMAD R13, R2, 0x8, R7 ;  /* 0x00000008020d7824 */ /* 0x000fe200078e0207 */
[----:B------:R-:W-:Y:S01]  /*0cb0*/  SHF.R.S32.HI R11, RZ, 0x1f, R9 ;  /* 0x0000001fff0b7819 */ /* 0x000fe20000011409 */
[----:B------:R-:W-:Y:S01]  /*0cc0*/  STL [R1+0x20], R21 ;  /* 0x0000201501007387 */ /* 0x000fe20000100800 */
[----:B------:R-:W-:Y:S01]  /*0cd0*/  LOP3.LUT R3, R3, 0x1ffffffe, RZ, 0xc0, !PT ;  /* 0x1ffffffe03037812 */ /* 0x000fe200078ec0ff */
[----:B------:R-:W-:Y:S01]  /*0ce0*/  IMAD.SHL.U32 R14, R13, 0x20, RZ ;  /* 0x000000200d0e7824 */ /* 0x000fe200078e00ff */
[----:B------:R-:W-:-:S02]  /*0cf0*/  LEA.HI R11, R11, R6, RZ, 0x3 ;  /* 0x000000060b0b7211 */ /* 0x000fc400078f18ff */
[----:B------:R-:W-:Y:S01]  /*0d00*/  SHF.R.S32.HI R5, RZ, 0x3, R5 ;  /* 0x00000003ff057819 */ /* 0x000fe20000011405 */
[----:B------:R-:W-:Y:S01]  /*0d10*/  IMAD.IADD R3, R2, 0x1, -R3 ;  /* 0x0000000102037824 */ /* 0x000fe200078e0a03 */
[----:B------:R-:W-:Y:S01]  /*0d20*/  SHF.R.S32.HI R7, RZ, 0x1f, R10 ;  /* 0x0000001fff077819 */ /* 0x000fe2000001140a */
[----:B------:R-:W-:Y:S01]  /*0d30*/  IMAD.HI R2, R19, 0x55555556, RZ ;  /* 0x5555555613027827 */ /* 0x000fe200078e02ff */
[----:B------:R-:W-:Y:S02]  /*0d40*/  LOP3.LUT R11, R11, 0xfffffff8, RZ, 0xc0, !PT ;  /* 0xfffffff80b0b7812 */ /* 0x000fe400078ec0ff */
[----:B------:R-:W-:Y:S01]  /*0d50*/  LEA.HI R8, R8, R15, RZ, 0x5 ;  /* 0x0000000f08087211 */ /* 0x000fe200078f28ff */
[----:B------:R-:W-:Y:S01]  /*0d60*/  IMAD.SHL.U32 R5, R5, 0x80, RZ ;  /* 0x0000008005057824 */ /* 0x000fe200078e00ff */
[CC--:B------:R-:W-:Y:S02]  /*0d70*/  LEA.HI R12, R7.reuse, R10.reuse, RZ, 0x4 ;  /* 0x0000000a070c7211 */ /* 0x0c0fe400078f20ff */
[----:B------:R-:W-:-:S02]  /*0d80*/  LEA.HI R7, R7, R10, RZ, 0x5 ;  /* 0x0000000a07077211 */ /* 0x000fc400078f28ff */
[----:B------:R-:W-:Y:S01]  /*0d90*/  IADD3 R11, R6, -R11, RZ ;  /* 0x8000000b060b7210 */ /* 0x000fe20007ffe0ff */
        /* <DEDUP_REMOVED lines=16> */
[----:B------:R-:W-:Y:S01]  /*0ea0*/  IMAD.MOV.U32 R19, RZ, RZ, RZ ;  /* 0x000000ffff137224 */ /* 0x000fe200078e00ff */
[----:B------:R-:W-:Y:S01]  /*0eb0*/  IADD3 R4, R18, R7, R5 ;  /* 0x0000000712047210 */ /* 0x000fe20007ffe005 */
[----:B------:R-:W-:Y:S01]  /*0ec0*/  STL [R1+0x74], R20 ;  /* 0x0000741401007387 */ /* 0x000fe20000100800 */
[----:B------:R-:W-:Y:S01]  /*0ed0*/  VIADD R5, R16, 0x40 ;  /* 0x0000004010057836 */ /* 0x000fe20000000000 */
[----:B------:R-:W-:Y:S01]  /*0ee0*/  LOP3.LUT R9, R9, 0x7ffffffc, RZ, 0xc0, !PT ;  /* 0x7ffffffc09097812 */ /* 0x000fe200078ec0ff */
[----:B------:R-:W-:Y:S01]  /*0ef0*/  VIADD R7, R156, 0x10 ;  /* 0x000000109c077836 */ /* 0x000fe20000000000 */
[----:B------:R0:W-:Y:S02]  /*0f00*/  STL [R1+0x7c], R6 ;  /* 0x00007c0601007387 */ /* 0x0001e40000100800 */
[----:B------:R-:W-:-:S02]  /*0f10*/  SHF.R.S32.HI R8, RZ, 0x1f, R5 ;  /* 0x0000001fff087819 */ /* 0x000fc40000011405 */
[----:B------:R1:W-:Y:S04]  /*0f20*/  STL [R1+0x70], R4 ;  /* 0x0000700401007387 */ /* 0x0003e80000100800 */
[----:B------:R-:W-:Y:S01]  /*0f30*/  STL [R1+0x78], R3 ;  /* 0x0000780301007387 */ /* 0x000fe20000100800 */
[----:B0-----:R-:W-:Y:S01]  /*0f40*/  IMAD.IADD R6, R22, 0x1, -R2 ;  /* 0x0000000116067824 */ /* 0x001fe200078e0a02 */
[----:B------:R-:W-:Y:S02]  /*0f50*/  SHF.R.S32.HI R2, RZ, 0x2, R0 ;  /* 0x00000002ff027819 */ /* 0x000fe40000011400 */
[----:B------:R-:W-:Y:S01]  /*0f60*/  STL [R1+0x58], RZ ;  /* 0x000058ff01007387 */ /* 0x000fe20000100800 */
[----:B------:R-:W-:Y:S02]  /*0f70*/  CS2R R22, SRZ ;  /* 0x0000000000167805 */ /* 0x000fe4000001ff00 */
[C---:B-1----:R-:W-:Y:S01]  /*0f80*/  SHF.L.U32 R4, R6.reuse, 0x3, RZ ;  /* 0x0000000306047819 */ /* 0x042fe200000006ff */
[----:B------:R-:W-:Y:S01]  /*0f90*/  STL [R1+0x4], RZ ;  /* 0x000004ff01007387 */ /* 0x000fe20000100800 */
[----:B------:R-:W-:-:S03]  /*0fa0*/  LEA.HI R0, R6, R6, RZ, 0x1 ;  /* 0x0000000606007211 */ /* 0x000fc600078f08ff */
[----:B------:R-:W-:Y:S01]  /*0fb0*/  STL [R1+0x48], R4 ;  /* 0x0000480401007387 */ /* 0x000fe20000100800 */
[----:B------:R-:W-:Y:S02]  /*0fc0*/  LOP3.LUT R2, R0, 0x1ffffffe, RZ, 0xc0, !PT ;  /* 0x1ffffffe00027812 */ /* 0x000fe400078ec0ff */
[----:B------:R-:W-:Y:S01]  /*0fd0*/  LOP3.LUT R0, R24, 0x10, R16, 0xf8, !PT ;  /* 0x0000001018007812 */ /* 0x000fe200078ef810 */
[----:B------:R0:W-:Y:S02]  /*0fe0*/  STL [R1], R5 ;  /* 0x0000000501007387 */ /* 0x0001e40000100800 */
        /* <DEDUP_REMOVED lines=18> */
[----:B------:R-:W-:-:S03]  /*1110*/  LEA R0, R2, R3, 0x3 ;  /* 0x0000000302007211 */ /* 0x000fc600078e18ff */
[----:B------:R1:W-:Y:S04]  /*1120*/  STL [R1+0x38], R6 ;  /* 0x0000380601007387 */ /* 0x0003e80000100800 */
[----:B------:R1:W-:Y:S01]  /*1130*/  STL [R1+0x34], R5 ;  /* 0x0000340501007387 */ /* 0x0003e20000100800 */
[----:B0-----:R-:W-:-:S03]  /*1140*/  SHF.R.S32.HI R4, RZ, 0x4, R12 ;  /* 0x00000004ff047819 */ /* 0x001fc6000001140c */
[----:B------:R1:W-:Y:S04]  /*1150*/  STL [R1+0x3c], R0 ;  /* 0x00003c0001007387 */ /* 0x0003e80000100800 */
[----:B------:R1:W-:Y:S02]  /*1160*/  STL [R1+0x10], R4 ;  /* 0x0000100401007387 */ /* 0x0003e40000100800 */
.L_x_2315:
[----:B0---4-:R-:W0:Y:S01]  /*1170*/  LDC.64 R2, c[0x0][0xc88] ;  /* 0x00032200ff027b82 */ /* 0x011e220000000a00 */
[----:B------:R-:W-:Y:S01]  /*1180*/  ULDC.64 UR4, c[0x0][0xa28] ;  /* 0x00028a0000047ab9 */ /* 0x000fe20000000a00 */
[----:B------:R-:W-:Y:S01]  /*1190*/  ULDC.64 UR8, c[0x0][0xa18] ;  /* 0x0002860000087ab9 */ /* 0x000fe20000000a00 */
[----:B------:R-:W-:Y:S01]  /*11a0*/  ULDC.64 UR6, c[0x0][0xa08] ;  /* 0x0002820000067ab9 */ /* 0x000fe20000000a00 */
[----:B0-----:R-:W-:-:S05]  /*11b0*/  IMAD.WIDE R2, R155, 0x4, R2 ;  /* 0x000000049b027825 */ /* 0x001fca00078e0202 */
[----:B-12---:R-:W2:Y:S01]  /*11c0*/  LDG.E R0, desc[UR42][R2.64] ;  /* 0x0000002a02007981 */ /* 0x006ea2000c1e1900 */
[----:B------:R-:W-:Y:S01]  /*11d0*/  ISETP.NE.U32.AND P2, PT, RZ, UR4, PT ;  /* 0x00000004ff007c0c */ /* 0x000fe2000bf45070 */
[----:B---3--:R-:W-:Y:S01]  /*11e0*/  IMAD.MOV.U32 R9, RZ, RZ, RZ ;  /* 0x000000ffff097224 */ /* 0x008fe200078e00ff */
[----:B------:R-:W-:Y:S01]  /*11f0*/  ISETP.NE.U32.AND P1, PT, RZ, UR8, PT ;  /* 0x00000008ff007c0c */ /* 0x000fe2000bf25070 */
[----:B------:R-:W-:Y:S01]  /*1200*/  IMAD.MOV.U32 R67, RZ, RZ, RZ ;  /* 0x000000ffff437224 */ /* 0x000fe200078e00ff */
[----:B------:R-:W-:Y:S02]  /*1210*/  ISETP.NE.AND.EX P2, PT, RZ, UR5, PT, P2 ;  /* 0x00000005ff007c0c */ /* 0x000fe4000bf45320 */
[----:B------:R-:W-:Y:S02]  /*1220*/  ISETP.NE.AND.EX P1, PT, RZ, UR9, PT, P1 ;  /* 0x00000009ff007c0c */ /* 0x000fe4000bf25310 */
[----:B------:R-:W-:-:S04]  /*1230*/  ISETP.NE.U32.AND P0, PT, RZ, UR6, PT ;  /* 0x00000006ff007c0c */ /* 0x000fc8000bf05070 */
[----:B------:R-:W-:Y:S02]  /*1240*/  ISETP.NE.AND.EX P0, PT, RZ, UR7, PT, P0 ;  /* 0x00000007ff007c0c */ /* 0x000fe4000bf05300 */
[----:B--2---:R-:W-:Y:S01]  /*1250*/  SHF.R.S32.HI R4, RZ, 0x1f, R0 ;  /* 0x0000001fff047819 */ /* 0x004fe20000011400 */
[C---:B------:R-:W-:Y:S02]  /*1260*/  IMAD.SHL.U32 R30, R0.reuse, 0x4, RZ ;  /* 0x00000004001e7824 */ /* 0x040fe400078e00ff */
[C---:B------:R-:W-:Y:S01]  /*1270*/  @P2 LEA R2, P3, R0.reuse, UR4, 0x2 ;  /* 0x0000000400022c11 */ /* 0x040fe2000f8610ff */
[----:B------:R-:W-:Y:S01]  /*1280*/  STL [R1+0x44], R0 ;  /* 0x0000440001007387 */ /* 0x000fe20000100800 */
[C-C-:B------:R-:W-:Y:S02]  /*1290*/  SHF.L.U64.HI R29, R0.reuse, 0x2, R4.reuse ;  /* 0x00000002001d7819 */ /* 0x140fe40000010204 */
[----:B------:R-:W-:Y:S01]  /*12a0*/  @P2 LEA.HI.X R3, R0, UR5, R4, 0x2, P3 ;  /* 0x0000000500032c11 */ /* 0x000fe200098f1404 */
[----:B------:R0:W-:Y:S01]  /*12b0*/  STL [R1+0x5c], R4 ;  /* 0x00005c0401007387 */ /* 0x0001e20000100800 */
[----:B------:R-:W-:Y:S01]  /*12c0*/  ULDC UR4, c[0x0][0x288] ;  /* 0x0000a20000047ab9 */ /* 0x000fe20000000800 */
[----:B------:R-:W-:-:S02]  /*12d0*/  IADD3 R6, P4, R30, UR6, RZ ;  /* 0x000000061e067c10 */ /* 0x000fc4000ff9e0ff */
[----:B-----5:R1:W5:Y:S01]  /*12e0*/  @P2 LDG.E R9, desc[UR42][R2.64] ;  /* 0x0000002a02092981 */ /* 0x020362000c1e1900 */
[----:B------:R-:W-:Y:S01]  /*12f0*/  IMAD.U32 R8, RZ, RZ, UR4 ;  /* 0x00000004ff087e24 */ /* 0x000fe2000f8e00ff */
[----:B------:R-:W-:Y:S01]  /*1300*/  IADD3.X R7, R29, UR7, RZ, P4, !PT ;  /* 0x000000071d077c10 */ /* 0x000fe2000a7fe4ff */
[----:B------:R-:W-:Y:S01]  /*1310*/  ULDC.64 UR4, c[0x0][0x418] ;  /* 0x0001060000047ab9 */ /* 0x000fe20000000a00 */
[----:B------:R1:W-:Y:S01]  /*1320*/  STL [R1+0x50], R30 ;  /* 0x0000501e01007387 */ /* 0x0003e20000100800 */
[----:B0-----:R-:W-:-:S03]  /*1330*/  @P1 IADD3 R4, P2, R30, UR8, RZ ;  /* 0x000000081e041c10 */ /* 0x001fc6000ff5e0ff */
[----:B------:R1:W5:Y:S01]  /*1340*/  @P0 LDG.E R67, desc[UR42][R6.64] ;  /* 0x0000002a06430981 */ /* 0x000362000c1e1900 */
[----:B------:R-:W-:Y:S01]  /*1350*/  @P1 IADD3.X R5, R29, UR9, RZ, P2, !PT ;  /* 0x000000091d051c10 */ /* 0x000fe200097fe4ff */
[----:B------:R-:W-:Y:S02]  /*1360*/  UISETP.NE.U32.AND UP0, UPT, UR4, URZ, UPT ;  /* 0x0000003f0400728c */ /* 0x000fe4000bf05070 */
[----:B------:R1:W-:Y:S01]  /*1370*/  STL [R1+0x54], R29 ;  /* 0x0000541d01007387 */ /* 0x0003e20000100800 */
[----:B------:R-:W-:Y:S01]  /*1380*/  ULDC.64 UR8, c[0x0][0xa20] ;  /* 0x0002880000087ab9 */ /* 0x000fe20000000a00 */
[----:B------:R-:W-:Y:S02]  /*1390*/  ULDC UR4, c[0x0][0x424] ;  /* 0x0001090000047ab9 */ /* 0x000fe40000000800 */
[----:B------:R-:W2:Y:S01]  /*13a0*/  @P1 LDG.E R8, desc[UR42][R4.64] ;  /* 0x0000002a04081981 */ /* 0x000ea2000c1e1900 */
        /* <DEDUP_REMOVED lines=8> */
[----:B--2---:R1:W-:Y:S04]  /*1430*/  STL [R1+0x2c], R8 ;  /* 0x00002c0801007387 */ /* 0x0043e80000100800 */
[----:B------:R1:W-:Y:S01]  /*1440*/  STL [R1+0x4c], R154 ;  /* 0x00004c9a01007387 */ /* 0x0003e20000100800 */
[----:B------:R-:W-:Y:S05]  /*1450*/  @P1 BRA `(.L_x_2181) ;  /* 0x0000000000281947 */ /* 0x000fea0003800000 */
[----:B------:R-:W-:Y:S02]  /*1460*/  ULDC.64 UR6, c[0x0][0xa00] ;  /* 0x0002800000067ab9 */ /* 0x000fe40000000a00 */
[----:B------:R-:W-:-:S04]  /*1470*/  ISETP.NE.U32.AND P1, PT, RZ, UR6, PT ;  /* 0x00000006ff007c0c */ /* 0x000fc8000bf25070 */
[----:B------:R-:W-:-:S13]  /*1480*/  ISETP.NE.AND.EX P1, PT, RZ, UR7, PT, P1 ;  /* 0x00000007ff007c0c */ /* 0x000fda000bf25310 */
[----:B------:R-:W-:Y:S05]  /*1490*/  @!P1 BRA `(.L_x_2181) ;  /* 0x0000000000189947 */ /* 0x000fea0003800000 */
[----:B-1----:R-:W0:Y:S02]  /*14a0*/  LDC.64 R2, c[0x0][0xa00] ;  /* 0x00028000ff027b82 */ /* 0x002e240000000a00 */
[----:B0-----:R-:W-:-:S05]  /*14b0*/  IMAD.WIDE R2, R41, 0x4, R2 ;  /* 0x0000000429027825 */ /* 0x001fca00078e0202 */
[----:B------:R-:W2:Y:S04]  /*14c0*/  LDG.E R0, desc[UR42][R2.64] ;  /* 0x0000002a02007981 */ /* 0x000ea8000c1e1900 */
[----:B------:R-:W2:Y:S02]  /*14d0*/  LDG.E R5, desc[UR42][R2.64+0x4] ;  /* 0x0000042a02057981 */ /* 0x000ea4000c1e1900 */
[----:B--2---:R-:W-:-:S05]  /*14e0*/  IMAD.IADD R8, R5, 0x1, -R0 ;  /* 0x0000000105087824 */ /* 0x004fca00078e0a00 */
[----:B------:R0:W-:Y:S02]  /*14f0*/  STL [R1+0x2c], R8 ;  /* 0x00002c0801007387 */ /* 0x0001e40000100800 */
.L_x_2181:
[----:B------:R-:W-:Y:S01]  /*1500*/  IMAD.U32 R40, RZ, RZ, UR5 ;  /* 0x00000005ff287e24 */ /* 0x000fe2000f8e00ff */
[----:B------:R-:W-:Y:S01]  /*1510*/  MOV R28, UR4 ;  /* 0x00000004001c7c02 */ /* 0x000fe20008000f00 */
[----:B------:R-:W-:Y:S06]  /*1520*/  @!P2 BRA `(.L_x_2182) ;  /* 0x000000000010a947 */ /* 0x000fec0003800000 */
[----:B-1----:R-:W-:-:S04]  /*1530*/  IADD3 R2, P0, R30, UR8, RZ ;  /* 0x000000081e027c10 */ /* 0x002fc8000ff1e0ff */
[----:B------:R-:W-:-:S05]  /*1540*/  IADD3.X R3, R29, UR9, RZ, P0, !PT ;  /* 0x000000091d037c10 */ /* 0x000fca00087fe4ff */
[----:B------:R2:W5:Y:S01]  /*1550*/  LDG.E R28, desc[UR42][R2.64] ;  /* 0x0000002a021c7981 */ /* 0x000562000c1e1900 */
[----:B------:R-:W-:Y:S05]  /*1560*/  BRA `(.L_x_2183) ;  /* 0x0000000000107947 */ /* 0x000fea0003800000 */
.L_x_2182:
[----:B------:R-:W-:Y:S05]  /*1570*/  @!P0 BRA `(.L_x_2183) ;  /* 0x00000000000c8947 */ /* 0x000fea0003800000 */
[----:B-1----:R-:W2:Y:S04]  /*1580*/  LDG.E R3, desc[UR42][R6.64] ;  /* 0x0000002a06037981 */ /* 0x002ea8000c1e1900 */
[----:B------:R-:W2:Y:S02]  /*1590*/  LDG.E R28, desc[UR42][R6.64+0x4] ;  /* 0x0000042a061c7981 */ /* 0x000ea4000c1e1900 */
[----:B--2---:R-:W-:-:S07]  /*15a0*/  IMAD.IADD R28, R28, 0x1, -R3 ;  /* 0x000000011c1c7824 */ /* 0x004fce00078e0a03 */
.L_x_2183:
[----:B------:R-:W-:Y:S01]  /*15b0*/  ULDC.64 UR4, c[0x0][0xa10] ;  /* 0x0002840000047ab9 */ /* 0x000fe20000000a00 */
[----:B-1----:R-:W1:Y:S01]  /*15c0*/  LDC R6, c[0x0][0x448] ;  /* 0x00011200ff067b82 */ /* 0x002e620000000800 */
[----:B------:R-:W-:-:S04]  /*15d0*/  ISETP.NE.U32.AND P0, PT, RZ, UR4, PT ;  /* 0x00000004ff007c0c */ /* 0x000fc8000bf05070 */
[----:B------:R-:W-:Y:S01]  /*15e0*/  ISETP.NE.AND.EX P0, PT, RZ, UR5, PT, P0 ;  /* 0x00000005ff007c0c */ /* 0x000fe2000bf05300 */
[----:B------:R-:W-:-:S12]  /*15f0*/  ULDC.64 UR4, c[0x0][0xa30] ;  /* 0x00028c0000047ab9 */ /* 0x000fd80000000a00 */
[----:B--2---:R-:W2:Y:S02]  /*1600*/  @P0 LDC.64 R2, c[0x0][0xa10] ;  /* 0x00028400ff020b82 */ /* 0x004ea40000000a00 */
[----:B--2---:R-:W-:-:S05]  /*1610*/  @P0 IMAD.WIDE R2, R41, 0x4, R2 ;  /* 0x0000000429020825 */ /* 0x004fca00078e0202 */
[----:B------:R-:W2:Y:S04]  /*1620*/  @P0 LDG.E R0, desc[UR42][R2.64] ;  /* 0x0000002a02000981 */ /* 0x000ea8000c1e1900 */
[----:B------:R3:W2:Y:S01]  /*1630*/  @P0 LDG.E R7, desc[UR42][R2.64+0x4] ;  /* 0x0000042a02070981 */ /* 0x0006a2000c1e1900 */
[----:B------:R-:W-:Y:S01]  /*1640*/  ISETP.NE.U32.AND P1, PT, RZ, UR4, PT ;  /* 0x00000004ff007c0c */ /* 0x000fe2000bf25070 */
[----:B-----5:R-:W-:-:S03]  /*1650*/  IMAD.MOV.U32 R24, RZ, RZ, R28 ;  /* 0x000000ffff187224 */ /* 0x020fc600078e001c */
[----:B------:R-:W-:-:S13]  /*1660*/  ISETP.NE.AND.EX P1, PT, RZ, UR5, PT, P1 ;  /* 0x00000005ff007c0c */ /* 0x000fda000bf25310 */
[----:B------:R-:W-:-:S04]  /*1670*/  @P1 IADD3 R4, P2, R30, UR4, RZ ;  /* 0x000000041e041c10 */ /* 0x000fc8000ff5e0ff */
[----:B------:R-:W-:-:S05]  /*1680*/  @P1 IADD3.X R5, R29, UR5, RZ, P2, !PT ;  /* 0x000000051d051c10 */ /* 0x000fca00097fe4ff */
[----:B------:R4:W5:Y:S01]  /*1690*/  @P1 LDG.E R24, desc[UR42][R4.64] ;  /* 0x0000002a04181981 */ /* 0x000962000c1e1900 */
[----:B-1----:R-:W-:Y:S01]  /*16a0*/  ISETP.NE.AND P1, PT, R6, 0x1, PT ;  /* 0x000000010600780c */ /* 0x002fe20003f25270 */
[----:B------:R-:W-:Y:S02]  /*16b0*/  IMAD R10, R153, 0xc0, RZ ;  /* 0x000000c0990a7824 */ /* 0x000fe400078e02ff */
[----:B------:R-:W-:Y:S02]  /*16c0*/  IMAD.IADD R9, R28, 0x1, -R9 ;  /* 0x000000011c097824 */ /* 0x000fe400078e0a09 */
[----:B---3--:R-:W-:Y:S01]  /*16d0*/  VIADD R2, R10, 0xbf ;  /* 0x000000bf0a027836 */ /* 0x008fe20000000000 */
[----:B------:R1:W-:Y:S01]  /*16e0*/  STL [R1+0x28], R10 ;  /* 0x0000280a01007387 */ /* 0x0003e20000100800 */
[----:B------:R-:W-:-:S05]  /*16f0*/  IMAD.MOV R25, RZ, RZ, -R9 ;  /* 0x000000ffff197224 */ /* 0x000fca00078e0a09 */
[----:B------:R-:W-:Y:S01]  /*1700*/  VIMNMX R25, RZ, R25, !PT ;  /* 0x00000019ff197248 */ /* 0x000fe20007fe0100 */
[----:B------:R-:W3:Y:S08]  /*1710*/  @P1 LDC R11, c[0x0][0x44c] ;  /* 0x00011300ff0b1b82 */ /* 0x000ef00000000800 */
[----:B------:R-:W0:Y:S01]  /*1720*/  @P1 LDC R3, c[0x0][0x450] ;  /* 0x00011400ff031b82 */ /* 0x000e220000000800 */
[----:B--2---:R-:W-:-:S02]  /*1730*/  @P0 IMAD.IADD R40, R7, 0x1, -R0 ;  /* 0x0000000107280824 */ /* 0x004fc400078e0a00 */
[----:B---3--:R-:W-:-:S04]  /*1740*/  @P1 IMAD.HI.U32 R0, R2, R11, RZ ;  /* 0x0000000b02001227 */ /* 0x008fc800078e00ff */
[----:B----4-:R-:W-:Y:S01]  /*1750*/  IMAD.IADD R4, R9, 0x1, R40 ;  /* 0x0000000109047824 */ /* 0x010fe200078e0228 */
[----:B0-----:R-:W-:-:S03]  /*1760*/  @P1 SHF.R.U32.HI R2, RZ, R3, R0 ;  /* 0x00000003ff021219 */ /* 0x001fc60000011600 */
[C---:B------:R-:W-:Y:S01]  /*1770*/  VIADD R0, R4.reuse, 0x7f ;  /* 0x0000007f04007836 */ /* 0x040fe20000000000 */
[----:B------:R-:W-:Y:S01]  /*1780*/  IADD3 R27, R4, 0x80, -R8 ;  /* 0x00000080041b7810 */ /* 0x000fe20007ffe808 */
[----:B------:R1:W-:Y:S03]  /*1790*/  STL [R1+0x30], R4 ;  /* 0x0000300401007387 */ /* 0x0003e60000100800 */
[----:B------:R-:W-:Y:S02]  /*17a0*/  IADD3 R2, R27, R2, RZ ;  /* 0x000000021b027210 */ /* 0x000fe40007ffe0ff */
[----:B------:R-:W-:Y:S02]  /*17b0*/  SHF.R.S32.HI R3, RZ, 0x1f, R0 ;  /* 0x0000001fff037819 */ /* 0x000fe40000011400 */
[----:B------:R-:W-:Y:S02]  /*17c0*/  SHF.R.S32.HI R5, RZ, 0x1f, R2 ;  /* 0x0000001fff057819 */ /* 0x000fe40000011402 */
[----:B------:R-:W-:-:S02]  /*17d0*/  LEA.HI R3, R3, R0, RZ, 0x7 ;  /* 0x0000000003037211 */ /* 0x000fc400078f38ff */
[----:B------:R-:W-:Y:S02]  /*17e0*/  LEA.HI R5, R5, R2, RZ, 0x7 ;  /* 0x0000000205057211 */ /* 0x000fe400078f38ff */
[----:B------:R-:W-:Y:S02]  /*17f0*/  SHF.R.S32.HI R26, RZ, 0x7, R3 ;  /* 0x00000007ff1a7819 */ /* 0x000fe40000011403 */
[----:B------:R-:W-:-:S04]  /*1800*/  SHF.R.S32.HI R5, RZ, 0x7, R5 ;  /* 0x00000007ff057819 */ /* 0x000fc80000011405 */
[----:B------:R-:W-:-:S05]  /*1810*/  VIMNMX R5, R26, R5, PT ;  /* 0x000000051a057248 */ /* 0x000fca0003fe0100 */
[----:B------:R-:W-:-:S05]  /*1820*/  IMAD R5, R5, 0x80, -R9 ;  /* 0x0000008005057824 */ /* 0x000fca00078e0a09 */
[----:B------:R-:W-:-:S04]  /*1830*/  VIMNMX R0, R5, R40, PT ;  /* 0x0000002805007248 */ /* 0x000fc80003fe0100 */
[----:B------:R-:W-:Y:S02]  /*1840*/  ISETP.GT.AND P0, PT, R0, R25, PT ;  /* 0x000000190000720c */ /* 0x000fe40003f04270 */
[----:B------:R-:W-:-:S05]  /*1850*/  SHF.R.U32.HI R25, RZ, 0x7, R25 ;  /* 0x00000007ff197819 */ /* 0x000fca0000011619 */
[----:B------:R-:W-:-:S06]  /*1860*/  IMAD.MOV.U32 R2, RZ, RZ, R25 ;  /* 0x000000ffff027224 */ /* 0x000fcc00078e0019 */
[----:B------:R-:W-:-:S05]  /*1870*/  @P0 VIADD R0, R0, 0x7f ;  /* 0x0000007f00000836 */ /* 0x000fca0000000000 */
[----:B------:R-:W-:-:S04]  /*1880*/  @P0 SHF.R.S32.HI R3, RZ, 0x1f, R0 ;  /* 0x0000001fff030819 */ /* 0x000fc80000011400 */
[----:B------:R-:W-:-:S04]  /*1890*/  @P0 LEA.HI R3, R3, R0, RZ, 0x7 ;  /* 0x0000000003030211 */ /* 0x000fc800078f38ff */
[----:B------:R-:W-:Y:S02]  /*18a0*/  @P0 SHF.R.S32.HI R2, RZ, 0x7, R3 ;  /* 0x00000007ff020819 */ /* 0x000fe40000011403 */
[----:B------:R-:W-:Y:S02]  /*18b0*/  PLOP3.LUT P0, PT, PT, PT, PT, 0x80, 0x0 ;  /* 0x000000000000781c */ /* 0x000fe40003f0f070 */
[----:B------:R-:W-:-:S13]  /*18c0*/  ISETP.GT.AND P1, PT, R2, R25, PT ;  /* 0x000000190200720c */ /* 0x000fda0003f24270 */
[----:B-1----:R-:W-:Y:S05]  /*18d0*/  @!P1 BRA `(.L_x_2184) ;  /* 0x0000005000709947 */ /* 0x002fea0003800000 */
        /* <DEDUP_REMOVED lines=20> */
.L_x_2186:
[----:B------:R-:W-:Y:S05]  /*1a20*/  BSYNC B6 ;  /* 0x0000000000067941 */ /* 0x000fea0003800000 */
.L_x_2185:
        /* <DEDUP_REMOVED lines=20> */
.L_x_2188:
[----:B------:R-:W-:Y:S05]  /*1b70*/  BSYNC B6 ;  /* 0x0000000000067941 */ /* 0x000fea0003800000 */
.L_x_2187:
[----:B------:R-:W-:Y:S01]  /*1b80*/  ULDC.64 UR4, c[0x0][0x9f8] ;  /* 0x00027e0000047ab9 */ /* 0x000fe20000000a00 */
[----:B------:R-:W2:Y:S01]  /*1b90*/  LDL R12, [R1+0x74] ;  /* 0x00007400010c7983 */ /* 0x000ea20000100800 */
[----:B------:R-:W-:Y:S01]  /*1ba0*/  ISETP.NE.U32.AND P0, PT, RZ, UR4, PT ;  /* 0x00000004ff007c0c */ /* 0x000fe2000bf05070 */
[----:B------:R-:W0:Y:S02]  /*1bb0*/  LDC R55, c[0x0][0x3f4] ;  /* 0x0000fd00ff377b82 */ /* 0x000e240000000800 */
[----:B------:R-:W3:Y:S01]  /*1bc0*/  LDL R15, [R1+0x24] ;  /* 0x00002400010f7983 */ /* 0x000ee20000100800 */
[----:B------:R-:W-:-:S03]  /*1bd0*/  ISETP.NE.AND.EX P0, PT, RZ, UR5, PT, P0 ;  /* 0x00000005ff007c0c */ /* 0x000fc6000bf05300 */
[----:B------:R-:W4:Y:S02]  /*1be0*/  LDL R14, [R1] ;  /* 0x00000000010e7983 */ /* 0x000f240000100800 */
[----:B------:R-:W1:Y:S08]  /*1bf0*/  LDC.64 R6, c[0x0][0x3f8] ;  /* 0x0000fe00ff067b82 */ /* 0x000e700000000a00 */
[----:B------:R-:W-:Y:S01]  /*1c00*/  @P0 IADD3 R8, P1, R30, UR4, RZ ;  /* 0x000000041e080c10 */ /* 0x000fe2000ff3e0ff */
[----:B------:R-:W0:Y:S01]  /*1c10*/  S2R R20, SR_TID.X ;  /* 0x0000000000147919 */ /* 0x000e220000002100 */
[----:B------:R-:W1:Y:S01]  /*1c20*/  LDC.64 R4, c[0x0][0x408] ;  /* 0x00010200ff047b82 */ /* 0x000e620000000a00 */
[----:B------:R-:W-:Y:S01]  /*1c30*/  VIADD R68, R16, 0x20 ;  /* 0x0000002010447836 */ /* 0x000fe20000000000 */
[----:B------:R-:W-:Y:S01]  /*1c40*/  @P0 IADD3.X R9, R29, UR5, RZ, P1, !PT ;  /* 0x000000051d090c10 */ /* 0x000fe20008ffe4ff */
[----:B------:R-:W2:Y:S01]  /*1c50*/  LDL R30, [R1+0x14] ;  /* 0x00001400011e7983 */ /* 0x000ea20000100800 */
[----:B------:R-:W-:-:S03]  /*1c60*/  ULDC UR4, c[0x0][0x2f4] ;  /* 0x0000bd0000047ab9 */ /* 0x000fc60000000800 */
[----:B------:R0:W4:Y:S01]  /*1c70*/  @P0 LDG.E R41, desc[UR42][R8.64] ;  /* 0x0000002a08290981 */ /* 0x000122000c1e1900 */
[----:B------:R-:W-:Y:S02]  /*1c80*/  ISETP.GE.AND P1, PT, R68, UR4, PT ;  /* 0x0000000444007c0c */ /* 0x000fe4000bf26270 */
[----:B------:R-:W-:Y:S02]  /*1c90*/  ISETP.GE.AND P0, PT, R16, UR4, PT ;  /* 0x0000000410007c0c */ /* 0x000fe4000bf06270 */
[----:B------:R-:W-:Y:S02]  /*1ca0*/  SEL R3, RZ, 0xffffffff, P1 ;  /* 0xffffffffff037807 */ /* 0x000fe40000800000 */
[----:B------:R-:W-:-:S03]  /*1cb0*/  SEL R0, RZ, 0x1, P0 ;  /* 0x00000001ff007807 */ /* 0x000fc60000000000 */
[----:B0-----:R-:W-:Y:S01]  /*1cc0*/  IMAD.SHL.U32 R9, R3, 0x2, RZ ;  /* 0x0000000203097824 */ /* 0x001fe200078e00ff */
[----:B------:R-:W-:Y:S01]  /*1cd0*/  ISETP.GE.AND P2, PT, R68, R55, PT ;  /* 0x000000374400720c */ /* 0x000fe20003f46270 */
[----:B------:R-:W-:-:S05]  /*1ce0*/  VIADD R31, R20, 0xffffff80 ;  /* 0xffffff80141f7836 */ /* 0x000fca0000000000 */
[----:B------:R-:W-:-:S04]  /*1cf0*/  LEA.HI R29, R31, R31, RZ, 0x1 ;  /* 0x0000001f1f1d7211 */ /* 0x000fc800078f08ff */
[----:B------:R-:W-:Y:S02]  /*1d00*/  SHF.R.S32.HI R29, RZ, 0x1, R29 ;  /* 0x00000001ff1d7819 */ /* 0x000fe4000001141d */
[----:B------:R-:W-:Y:S02]  /*1d10*/  ISETP.GE.AND P3, PT, R16, R55, PT ;  /* 0x000000371000720c */ /* 0x000fe40003f66270 */
[----:B------:R-:W-:Y:S02]  /*1d20*/  SHF.R.S32.HI R3, RZ, 0x1f, R29 ;  /* 0x0000001fff037819 */ /* 0x000fe4000001141d */
[----:B------:R-:W-:Y:S02]  /*1d30*/  LOP3.LUT R0, R9, 0x2, R0, 0xe2, !PT ;  /* 0x0000000209007812 */ /* 0x000fe400078ee200 */
[----:B------:R-:W-:Y:S01]  /*1d40*/  SEL R9, R55, RZ, P2 ;  /* 0x000000ff37097207 */ /* 0x000fe20001000000 */
[C---:B-1----:R-:W-:Y:S02]  /*1d50*/  IMAD R8, R3.reuse, R6, RZ ;  /* 0x0000000603087224 */ /* 0x042fe400078e02ff */
[----:B------:R-:W-:Y:S01]  /*1d60*/  IMAD R10, R3, R4, RZ ;  /* 0x00000004030a7224 */ /* 0x000fe200078e02ff */
[----:B------:R-:W-:Y:S01]  /*1d70*/  SEL R3, R55, RZ, P3 ;  /* 0x000000ff37037207 */ /* 0x000fe20001800000 */
[----:B------:R-:W-:-:S03]  /*1d80*/  IMAD.IADD R9, R68, 0x1, R9 ;  /* 0x0000000144097824 */ /* 0x000fc600078e0209 */
[----:B------:R-:W-:Y:S01]  /*1d90*/  IADD3 R3, R16, R3, RZ ;  /* 0x0000000310037210 */ /* 0x000fe20007ffe0ff */
[C---:B------:R-:W-:Y:S02]  /*1da0*/  IMAD R11, R29.reuse, R7, R8 ;  /* 0x000000071d0b7224 */ /* 0x040fe400078e0208 */
[----:B------:R-:W-:Y:S01]  /*1db0*/  IMAD R13, R29, R5, R10 ;  /* 0x000000051d0d7224 */ /* 0x000fe200078e020a */
[----:B------:R-:W-:Y:S02]  /*1dc0*/  SHF.R.S32.HI R8, RZ, 0x1f, R3 ;  /* 0x0000001fff087819 */ /* 0x000fe40000011403 */
[----:B------:R-:W-:Y:S02]  /*1dd0*/  SHF.R.S32.HI R10, RZ, 0x1f, R9 ;  /* 0x0000001fff0a7819 */ /* 0x000fe40000011409 */
[----:B------:R-:W-:Y:S02]  /*1de0*/  LEA.HI R66, R8, R3, RZ, 0x4 ;  /* 0x0000000308427211 */ /* 0x000fe400078f20ff */
[----:B------:R-:W-:-:S02]  /*1df0*/  LEA.HI R65, R10, R9, RZ, 0x4 ;  /* 0x000000090a417211 */ /* 0x000fc400078f20ff */
[----:B------:R-:W-:Y:S02]  /*1e00*/  LEA.HI R3, R8, R3, RZ, 0x5 ;  /* 0x0000000308037211 */ /* 0x000fe400078f28ff */
[----:B------:R-:W-:-:S03]  /*1e10*/  LEA.HI R9, R10, R9, RZ, 0x5 ;  /* 0x000000090a097211 */ /* 0x000fc600078f28ff */
[----:B------:R-:W-:Y:S02]  /*1e20*/  IMAD.SHL.U32 R8, R3, 0x80, RZ ;  /* 0x0000008003087824 */ /* 0x000fe400078e00ff */
[----:B------:R-:W-:Y:S01]  /*1e30*/  IMAD.SHL.U32 R10, R9, 0x80, RZ ;  /* 0x00000080090a7824 */ /* 0x000fe200078e00ff */
[----:B------:R-:W-:Y:S02]  /*1e40*/  SHF.R.S32.HI R157, RZ, 0x1f, R156 ;  /* 0x0000001fff9d7819 */ /* 0x000fe4000001149c */
        /* <DEDUP_REMOVED lines=10> */
[----:B------:R-:W-:Y:S01]  /*1ef0*/  IMAD.WIDE.U32 R20, R29, R4, R16 ;  /* 0x000000041d147225 */ /* 0x000fe200078e0010 */
[----:B------:R-:W-:Y:S02]  /*1f00*/  LOP3.LUT R10, R10, 0xfffff000, RZ, 0xc0, !PT ;  /* 0xfffff0000a0a7812 */ /* 0x000fe400078ec0ff */
[----:B------:R-:W-:Y:S01]  /*1f10*/  LOP3.LUT R28, R28, 0xfffffffe, RZ, 0xc0, !PT ;  /* 0xfffffffe1c1c7812 */ /* 0x000fe200078ec0ff */
[----:B------:R-:W-:Y:S02]  /*1f20*/  IMAD.IADD R43, R43, 0x1, R13 ;  /* 0x000000012b2b7824 */ /* 0x000fe400078e020d */
[----:B------:R-:W-:Y:S02]  /*1f30*/  IMAD.IADD R21, R13, 0x1, R21 ;  /* 0x000000010d157824 */ /* 0x000fe400078e0215 */
[----:B------:R-:W-:Y:S01]  /*1f40*/  IMAD.WIDE.U32 R46, R24, R6, R46 ;  /* 0x00000006182e7225 */ /* 0x000fe200078e002e */
[----:B------:R-:W-:-:S03]  /*1f50*/  LOP3.LUT R54, R0, 0x1, RZ, 0xc0, !PT ;  /* 0x0000000100367812 */ /* 0x000fc600078ec0ff */
[----:B------:R-:W-:Y:S01]  /*1f60*/  IMAD.WIDE.U32 R44, R24, R6, R44 ;  /* 0x00000006182c7225 */ /* 0x000fe200078e002c */
[----:B------:R-:W-:-:S03]  /*1f70*/  LOP3.LUT R53, R0, 0x2, RZ, 0xc0, !PT ;  /* 0x0000000200357812 */ /* 0x000fc600078ec0ff */
[----:B------:R-:W-:-:S04]  /*1f80*/  IMAD.WIDE.U32 R42, R24, R4, R42 ;  /* 0x00000004182a7225 */ /* 0x000fc800078e002a */
        /* <DEDUP_REMOVED lines=8> */
[----:B------:R-:W-:Y:S01]  /*2010*/  LOP3.LUT R48, R66, 0xfffffff0, RZ, 0xc0, !PT ;  /* 0xfffffff042307812 */ /* 0x000fe200078ec0ff */
[----:B------:R-:W-:Y:S01]  /*2020*/  IMAD.SHL.U32 R55, R55, 0x2, RZ ;  /* 0x0000000237377824 */ /* 0x000fe200078e00ff */
[C---:B--2---:R-:W-:Y:S02]  /*2030*/  LOP3.LUT R3, R30.reuse, 0x10, R66, 0xf8, !PT ;  /* 0x000000101e037812 */ /* 0x044fe400078ef842 */
[----:B------:R-:W-:-:S02]  /*2040*/  LOP3.LUT R9, R30, 0x10, R65, 0xf8, !PT ;  /* 0x000000101e097812 */ /* 0x000fc400078ef841 */
[----:B------:R-:W0:Y:S01]  /*2050*/  S2R R30, SR_TID.X ;  /* 0x00000000001e7919 */ /* 0x000e220000002100 */
[-C--:B------:R-:W-:Y:S02]  /*2060*/  LOP3.LUT R3, R3, R12.reuse, RZ, 0x3c, !PT ;  /* 0x0000000c03037212 */ /* 0x080fe400078e3cff */
[----:B------:R-:W-:Y:S01]  /*2070*/  LOP3.LUT R9, R9, R12, RZ, 0x3c, !PT ;  /* 0x0000000c09097212 */ /* 0x000fe200078e3cff */
[C---:B------:R-:W-:Y:S02]  /*2080*/  IMAD R12, R11.reuse, R6, RZ ;  /* 0x000000060b0c7224 */ /* 0x040fe400078e02ff */
[----:B------:R-:W-:Y:S01]  /*2090*/  IMAD R11, R11, R4, RZ ;  /* 0x000000040b0b7224 */ /* 0x000fe200078e02ff */
[--C-:B---3--:R-:W-:Y:S01]  /*20a0*/  IADD3 R64, R3, R8, R15.reuse ;  /* 0x0000000803407210 */ /* 0x108fe20007ffe00f */
[C---:B------:R-:W-:Y:S01]  /*20b0*/  IMAD R51, R24.reuse, R7, R12 ;  /* 0x0000000718337224 */ /* 0x040fe200078e020c */
[----:B------:R-:W-:Y:S01]  /*20c0*/  IADD3 R63, R9, R10, R15 ;  /* 0x0000000a093f7210 */ /* 0x000fe20007ffe00f */
[----:B------:R-:W-:Y:S01]  /*20d0*/  IMAD R11, R24, R5, R11 ;  /* 0x00000005180b7224 */ /* 0x000fe200078e020b */
[----:B----4-:R-:W-:Y:S01]  /*20e0*/  ISETP.GE.AND P1, PT, R14, UR4, PT ;  /* 0x000000040e007c0c */ /* 0x010fe2000bf26270 */
[----:B------:R-:W-:Y:S01]  /*20f0*/  IMAD.IADD R52, R47, 0x1, R51 ;  /* 0x000000012f347824 */ /* 0x000fe200078e0233 */
[----:B------:R-:W-:Y:S01]  /*2100*/  LOP3.LUT R3, R65, 0xfffffff0, RZ, 0xc0, !PT ;  /* 0xfffffff041037812 */ /* 0x000fe200078ec0ff */
[----:B------:R-:W-:Y:S01]  /*2110*/  IMAD.IADD R51, R51, 0x1, R45 ;  /* 0x0000000133337824 */ /* 0x000fe200078e022d */
[----:B------:R-:W-:Y:S01]  /*2120*/  SHF.R.S32.HI R0, RZ, 0x1f, R41 ;  /* 0x0000001fff007819 */ /* 0x000fe20000011429 */
[----:B------:R-:W-:-:S02]  /*2130*/  IMAD.IADD R50, R43, 0x1, R11 ;  /* 0x000000012b327824 */ /* 0x000fc400078e020b */
[----:B------:R-:W-:Y:S01]  /*2140*/  IMAD.IADD R49, R11, 0x1, R21 ;  /* 0x000000010b317824 */ /* 0x000fe200078e0215 */
[----:B0-----:R-:W-:-:S04]  /*2150*/  SHF.R.U32.HI R15, RZ, 0x7, R30 ;  /* 0x00000007ff0f7819 */ /* 0x001fc8000001161e */
[----:B------:R-:W-:-:S07]  /*2160*/  IADD3 R56, R15, 0x8, RZ ;  /* 0x000000080f387810 */ /* 0x000fce0007ffe0ff */
.L_x_2231:
[----:B--2---:R-:W2:Y:S01]  /*2170*/  LDL R10, [R1+0x34] ;  /* 0x00003400010a7983 */ /* 0x004ea20000100800 */
[----:B0-----:R-:W0:Y:S01]  /*2180*/  LDC R78, c[0x0][0x430] ;  /* 0x00010c00ff4e7b82 */ /* 0x001e220000000800 */
[----:B------:R-:W-:Y:S02]  /*2190*/  VIADD R12, R2, 0xffffffff ;  /* 0xffffffff020c7836 */ /* 0x000fe40000000000 */
[----:B------:R-:W-:Y:S02]  /*21a0*/  IMAD.MOV.U32 R79, RZ, RZ, RZ ;  /* 0x000000ffff4f7224 */ /* 0x000fe400078e00ff */
[----:B------:R-:W-:-:S03]  /*21b0*/  IMAD R4, R12, 0x80, R57 ;  /* 0x000000800c047824 */ /* 0x000fc600078e0239 */
[----:B------:R-:W1:Y:S02]  /*21c0*/  LDC R81, c[0x0][0x3f4] ;  /* 0x0000fd00ff517b82 */ /* 0x000e640000000800 */
[----:B------:R-:W-:Y:S02]  /*21d0*/  ISETP.GE.AND P0, PT, R4, R40, PT ;  /* 0x000000280400720c */ /* 0x000fe40003f06270 */
[----:B------:R-:W-:Y:S02]  /*21e0*/  IADD3 R13, R67, R4, RZ ;  /* 0x00000004430d7210 */ /* 0x000fe40007ffe0ff */
[----:B------:R-:W-:-:S03]  /*21f0*/  ISETP.GT.OR P0, PT, R57, 0x7f, P0 ;  /* 0x0000007f3900780c */ /* 0x000fc60000704670 */
[----:B------:R-:W-:Y:S01]  /*2200*/  IMAD.MOV.U32 R8, RZ, RZ, R13 ;  /* 0x000000ffff087224 */ /* 0x000fe200078e000d */
[----:B0-----:R-:W-:-:S09]  /*2210*/  ISETP.NE.AND P4, PT, R78, 0x1, PT ;  /* 0x000000014e00780c */ /* 0x001fd20003f85270 */
        /* <DEDUP_REMOVED lines=36> */
[----:B------:R-:W-:Y:S02]  /*2460*/  IMAD.IADD R5, R5, 0x1, R7 ;  /* 0x0000000105057824 */ /* 0x000fe400078e0207 */
[C---:B------:R-:W-:Y:S01]  /*2470*/  IMAD R7, R79.reuse, UR5, R6 ;  /* 0x000000054f077c24 */ /* 0x040fe2000f8e0206 */
[----:B------:R-:W-:Y:S01]  /*2480*/  SHF.R.S32.HI R6, RZ, 0x1f, R2 ;  /* 0x0000001fff067819 */ /* 0x000fe20000011402 */
[----:B------:R-:W-:Y:S01]  /*2490*/  IMAD.WIDE.U32 R4, R79, UR4, R4 ;  /* 0x000000044f047c25 */ /* 0x000fe2000f8e0004 */
[----:B------:R-:W-:-:S03]  /*24a0*/  ULDC.64 UR4, c[0x0][0x308] ;  /* 0x0000c20000047ab9 */ /* 0x000fc60000000a00 */
[----:B------:R-:W-:Y:S01]  /*24b0*/  IMAD R15, R6, R59, R10 ;  /* 0x0000003b060f7224 */ /* 0x000fe200078e020a */
[----:B------:R-:W-:Y:S01]  /*24c0*/  IADD3 R5, R5, R7, RZ ;  /* 0x0000000705057210 */ /* 0x000fe20007ffe0ff */
[----:B------:R-:W-:Y:S02]  /*24d0*/  IMAD R7, R58, UR4, RZ ;  /* 0x000000043a077c24 */ /* 0x000fe4000f8e02ff */
[----:B------:R-:W-:Y:S02]  /*24e0*/  IMAD R71, R12, -0x80, R40 ;  /* 0xffffff800c477824 */ /* 0x000fe400078e0228 */
[----:B------:R-:W-:-:S03]  /*24f0*/  IMAD.WIDE.U32 R4, R154, UR4, R4 ;  /* 0x000000049a047c25 */ /* 0x000fc6000f8e0004 */
[----:B------:R-:W-:Y:S01]  /*2500*/  VIMNMX R71, R71, 0x80, PT ;  /* 0x0000008047477848 */ /* 0x000fe20003fe0100 */
[----:B------:R-:W-:Y:S01]  /*2510*/  IMAD R7, R154, UR5, R7 ;  /* 0x000000059a077c24 */ /* 0x000fe2000f8e0207 */
[----:B------:R-:W-:Y:S01]  /*2520*/  ULDC.64 UR4, c[0x0][0x2e8] ;  /* 0x0000ba0000047ab9 */ /* 0x000fe20000000a00 */
[----:B------:R-:W-:Y:S01]  /*2530*/  IMAD R9, R6, R61, R8 ;  /* 0x0000003d06097224 */ /* 0x000fe200078e0208 */
[----:B------:R-:W-:Y:S01]  /*2540*/  IADD3 R83, P5, R4, UR4, RZ ;  /* 0x0000000404537c10 */ /* 0x000fe2000ffbe0ff */
[----:B------:R-:W-:-:S03]  /*2550*/  IMAD.WIDE.U32 R10, R61, R2, RZ ;  /* 0x000000023d0a7225 */ /* 0x000fc600078e00ff */
[----:B------:R-:W-:Y:S01]  /*2560*/  IADD3.X R82, R5, UR5, R7, P5, !PT ;  /* 0x0000000505527c10 */ /* 0x000fe2000affe407 */
        /* <DEDUP_REMOVED lines=40> */
.L_x_2193:
[----:B------:R-:W-:Y:S05]  /*27f0*/  BSYNC B1 ;  /* 0x0000000000017941 */ /* 0x000fea0003800000 */
.L_x_2192:
        /* <DEDUP_REMOVED lines=10> */
.L_x_2194:
[----:B------:R-:W2:Y:S01]  /*28a0*/  LDL R4, [R1+0x4] ;  /* 0x0000040001047983 */ /* 0x000ea20000100800 */
[----:B------:R-:W-:Y:S01]  /*28b0*/  IMAD R69, R19, 0x8, R18 ;  /* 0x0000000813457824 */ /* 0x000fe200078e0212 */
[----:B------:R-:W-:Y:S01]  /*28c0*/  BSSY B1, `(.L_x_2195) ;  /* 0x0000004000017945 */ /* 0x000fe20003800000 */
[----:B--2---:R-:W-:-:S04]  /*28d0*/  SHF.L.U32 R80, R4, 0x1f, RZ ;  /* 0x0000001f04507819 */ /* 0x004fc800000006ff */
[----:B------:R-:W1:Y:S02]  /*28e0*/  SYNCS.PHASECHK.TRANS64.TRYWAIT P6, [R69+URZ+0x19c90], R80 ;  /* 0x019c9050450075a7 */ /* 0x000e6400080c017f */
[----:B-1----:R-:W-:Y:S05]  /*28f0*/  @!P6 BRA `(.L_x_2196) ;  /* 0x000001b00010e947 */ /* 0x002fea0003800000 */
.L_x_2458:
[----:B------:R-:W-:Y:S05]  /*2900*/  BSYNC B1 ;  /* 0x0000000000017941 */ /* 0x000fea0003800000 */
.L_x_2195:
[----:B------:R-:W-:-:S03]  /*2910*/  UMOV UR4, 0xffffffff ;  /* 0xffffffff00047882 */ /* 0x000fc60000000000 */
[----:B------:R-:W-:Y:S05]  /*2920*/  BRA.DIV UR4, `(.L_x_2197) ;  /* 0x000001b204187947 */ /* 0x000fea000b800000 */
[----:B------:R2:W3:Y:S04]  /*2930*/  SHFL.IDX PT, R39, R82, RZ, 0x1e1f ;  /* 0x001e1fff52277589 */ /* 0x0004e800000e0000 */
[----:B------:R2:W4:Y:S02]  /*2940*/  SHFL.IDX PT, R14, R83, RZ, 0x1e1f ;  /* 0x001e1fff530e7589 */ /* 0x00052400000e0000 */
.L_x_2462:
        /* <DEDUP_REMOVED lines=72> */
[----:B------:R-:W-:Y:S01]  /*2dd0*/  HADD2.F32 R89, -RZ, R87.H1_H1 ;  /* 0x30000057ff597230 */ /* 0x000fe20000004100 */
[----:B------:R-:W-:Y:S02]  /*2de0*/  F2FP.F16.E4M3.UNPACK_B R37, R6.H1 ;  /* 0x00000006ff25723e */ /* 0x000fe400030006ff */
        /* <DEDUP_REMOVED lines=12> */
[----:B------:R-:W-:Y:S01]  /*2eb0*/  FMUL.FTZ R88, R37, R88 ;  /* 0x0000005825587220 */ /* 0x000fe20000410000 */
        /* <DEDUP_REMOVED lines=10> */
[--C-:B------:R-:W-:Y:S01]  /*2f60*/  HADD2.F32 R7, -RZ, R6.reuse.H0_H0 ;  /* 0x20000006ff077230 */ /* 0x100fe20000004100 */
[----:B------:R-:W-:Y:S01]  /*2f70*/  F2FP.SATFINITE.E4M3.F32.PACK_AB_MERGE_C R4, R34, R15, R36 ;  /* 0x0000000f2204723e */ /* 0x000fe20004807024 */
[----:B------:R-:W-:-:S02]  /*2f80*/  HADD2.F32 R6, -RZ, R6.H1_H1 ;  /* 0x30000006ff067230 */ /* 0x000fc40000004100 */
[-C--:B------:R-:W-:Y:S01]  /*2f90*/  FMUL.FTZ R88, R37, R82.reuse ;  /* 0x0000005225587220 */ /* 0x080fe20000410000 */
[----:B------:R-:W-:Y:S02]  /*2fa0*/  HADD2.F32 R86, -RZ, R86.H0_H0 ;  /* 0x20000056ff567230 */ /* 0x000fe40000004100 */
[----:B------:R-:W-:Y:S01]  /*2fb0*/  FMUL.FTZ R92, R13, R82 ;  /* 0x000000520d5c7220 */ /* 0x000fe20000410000 */
[----:B------:R-:W-:Y:S02]  /*2fc0*/  HADD2.F32 R84, -RZ, R84.H0_H0 ;  /* 0x20000054ff547230 */ /* 0x000fe40000004100 */
[----:B------:R-:W-:Y:S02]  /*2fd0*/  HADD2.F32 R83, -RZ, R83.H0_H0 ;  /* 0x20000053ff537230 */ /* 0x000fe40000004100 */
[CC--:B------:R-:W-:Y:S01]  /*2fe0*/  FMUL.FTZ R82, R6.reuse, R86.reuse ;  /* 0x0000005606527220 */ /* 0x0c0fe20000410000 */
[----:B------:R-:W-:Y:S01]  /*2ff0*/  FMUL.FTZ R75, R7, R86 ;  /* 0x00000056074b7220 */ /* 0x000fe20000410000 */
[-C--:B------:R-:W-:Y:S01]  /*3000*/  FFMA.FTZ R88, R13, R84.reuse, -R88 ;  /* 0x000000540d587223 */ /* 0x080fe20000010858 */
[----:B------:R-:W-:Y:S01]  /*3010*/  FFMA.FTZ R37, R37, R84, R92 ;  /* 0x0000005425257223 */ /* 0x000fe2000001005c */
[-C--:B------:R-:W-:Y:S01]  /*3020*/  FFMA.FTZ R82, R7, R83.reuse, -R82 ;  /* 0x0000005307527223 */ /* 0x080fe20000010852 */
[----:B------:R-:W-:-:S03]  /*3030*/  FFMA.FTZ R75, R6, R83, R75 ;  /* 0x00000053064b7223 */ /* 0x000fc6000001004b */
[----:B------:R-:W-:Y:S02]  /*3040*/  F2FP.SATFINITE.E4M3.F32.PACK_AB_MERGE_C R7, R37, R88, R12 ;  /* 0x000000582507723e */ /* 0x000fe4000480700c */
[----:B------:R-:W-:-:S07]  /*3050*/  F2FP.SATFINITE.E4M3.F32.PACK_AB_MERGE_C R6, R75, R82, R85 ;  /* 0x000000524b06723e */ /* 0x000fce0004807055 */
.L_x_2202:
[----:B------:R-:W-:Y:S05]  /*3060*/  BSYNC B2 ;  /* 0x0000000000027941 */ /* 0x000fea0003800000 */
.L_x_2201:
[----:B-1----:R0:W-:Y:S02]  /*3070*/  ST.E.128 desc[UR42][R10.64], R4 ;  /* 0x000000040a007985 */ /* 0x0021e4000c101d2a */
.L_x_2200:
[----:B------:R-:W-:Y:S05]  /*3080*/  BSYNC B1 ;  /* 0x0000000000017941 */ /* 0x000fea0003800000 */
.L_x_2199:
        /* <DEDUP_REMOVED lines=115> */
.L_x_2206:
[----:B------:R-:W-:Y:S05]  /*37c0*/  BSYNC B2 ;  /* 0x0000000000027941 */ /* 0x000fea0003800000 */
.L_x_2205:
[----:B--2---:R0:W-:Y:S02]  /*37d0*/  ST.E.128 desc[UR42][R10.64], R4 ;  /* 0x000000040a007985 */ /* 0x0041e4000c101d2a */
.L_x_2204:
[----:B------:R-:W-:Y:S05]  /*37e0*/  BSYNC B1 ;  /* 0x0000000000017941 */ /* 0x000fea0003800000 */
.L_x_2203:
[----:B------:R-:W-:Y:S05]  /*37f0*/  @P1 BRA `(.L_x_2198) ;  /* 0x0000002c00481947 */ /* 0x000fea0003800000 */
[----:B0-----:R-:W4:Y:S04]  /*3800*/  LDL R4, [R1] ;  /* 0x0000000001047983 */ /* 0x001f280000100800 */
        /* <DEDUP_REMOVED lines=8> */
[----:B------:R-:W-:Y:S01]  /*3890*/  SHF.R.U32.HI R14, RZ, 0x8, R29 ;  /* 0x00000008ff0e7819 */ /* 0x000fe2000001161d */
[----:B----4-:R-:W-:Y:S01]  /*38a0*/  IMAD.MOV.U32 R8, RZ, RZ, R4 ;  /* 0x000000ffff087224 */ /* 0x010fe200078e0004 */
[--C-:B------:R-:W-:Y:S02]  /*38b0*/  SHF.R.U32.HI R12, RZ, 0x8, R9.reuse ;  /* 0x00000008ff0c7819 */ /* 0x100fe40000011609 */
[----:B------:R-:W-:Y:S01]  /*38c0*/  SHF.R.U32.HI R30, RZ, 0x10, R9 ;  /* 0x00000010ff1e7819 */ /* 0x000fe20000011609 */
[----:B------:R-:W-:Y:S01]  /*38d0*/  IMAD.SHL.U32 R14, R14, 0x100, RZ ;  /* 0x000001000e0e7824 */ /* 0x000fe200078e00ff */
[----:B------:R-:W-:Y:S01]  /*38e0*/  LOP3.LUT R13, R9, 0xff0000ff, RZ, 0xc0, !PT ;  /* 0xff0000ff090d7812 */ /* 0x000fe200078ec0ff */
[----:B------:R-:W-:Y:S01]  /*38f0*/  IMAD.MOV.U32 R9, RZ, RZ, R5 ;  /* 0x000000ffff097224 */ /* 0x000fe200078e0005 */
[----:B------:R-:W-:Y:S01]  /*3900*/  SHF.R.U32.HI R28, RZ, 0x10, R29 ;  /* 0x00000010ff1c7819 */ /* 0x000fe2000001161d */
[----:B------:R-:W-:Y:S01]  /*3910*/  IMAD.U32 R5, R30, 0x10000, RZ ;  /* 0x000100001e057824 */ /* 0x000fe200078e00ff */
[----:B------:R-:W-:-:S02]  /*3920*/  LOP3.LUT R15, R29, 0xff0000ff, RZ, 0xc0, !PT ;  /* 0xff0000ff1d0f7812 */ /* 0x000fc400078ec0ff */
[----:B------:R-:W-:Y:S02]  /*3930*/  SHF.L.U32 R12, R12, 0x8, RZ ;  /* 0x000000080c0c7819 */ /* 0x000fe400000006ff */
[----:B------:R-:W-:Y:S01]  /*3940*/  LOP3.LUT R15, R15, 0xff00, R14, 0xf8, !PT ;  /* 0x0000ff000f0f7812 */ /* 0x000fe200078ef80e */
[----:B------:R-:W-:Y:S01]  /*3950*/  IMAD.U32 R14, R28, 0x10000, RZ ;  /* 0x000100001c0e7824 */ /* 0x000fe200078e00ff */
[----:B------:R-:W-:Y:S02]  /*3960*/  LOP3.LUT R12, R13, 0xff00, R12, 0xf8, !PT ;  /* 0x0000ff000d0c7812 */ /* 0x000fe400078ef80c */
[-C--:B------:R-:W-:Y:S02]  /*3970*/  F2FP.F16.E4M3.UNPACK_B R4, R9.reuse ;  /* 0x00000009ff04723e */ /* 0x080fe400020006ff */
[----:B------:R-:W-:Y:S02]  /*3980*/  F2FP.F16.E4M3.UNPACK_B R13, R72.H1 ;  /* 0x00000048ff0d723e */ /* 0x000fe400030006ff */
[----:B------:R-:W-:Y:S01]  /*3990*/  LOP3.LUT R5, R12, 0xff0000, R5, 0xf8, !PT ;  /* 0x00ff00000c057812 */ /* 0x000fe200078ef805 */
[--C-:B------:R-:W-:Y:S01]  /*39a0*/  HADD2.F32 R12, -RZ, R4.reuse.H1_H1 ;  /* 0x30000004ff0c7230 */ /* 0x100fe20000004100 */
[----:B------:R-:W-:Y:S01]  /*39b0*/  LOP3.LUT R30, R15, 0xff0000, R14, 0xf8, !PT ;  /* 0x00ff00000f1e7812 */ /* 0x000fe200078ef80e */
[--C-:B------:R-:W-:Y:S01]  /*39c0*/  HADD2.F32 R31, -RZ, R13.reuse.H0_H0 ;  /* 0x2000000dff1f7230 */ /* 0x100fe20000004100 */
[----:B------:R-:W-:Y:S01]  /*39d0*/  F2FP.F16.E4M3.UNPACK_B R15, R38.H1 ;  /* 0x00000026ff0f723e */ /* 0x000fe200030006ff */
[----:B------:R-:W-:Y:S01]  /*39e0*/  HADD2.F32 R4, -RZ, R4.H0_H0 ;  /* 0x20000004ff047230 */ /* 0x000fe20000004100 */
[----:B------:R-:W-:Y:S01]  /*39f0*/  F2FP.F16.E4M3.UNPACK_B R9, R9.H1 ;  /* 0x00000009ff09723e */ /* 0x000fe200030006ff */
        /* <DEDUP_REMOVED lines=9> */
[----:B------:R-:W-:Y:S01]  /*3a90*/  FMUL.FTZ R32, R14, R28 ;  /* 0x0000001c0e207220 */ /* 0x000fe20000410000 */
[-C--:B------:R-:W-:Y:S01]  /*3aa0*/  FFMA.FTZ R4, R4, R29.reuse, -R33 ;  /* 0x0000001d04047223 */ /* 0x080fe20000010821 */
[----:B------:R-:W-:Y:S01]  /*3ab0*/  FFMA.FTZ R9, R12, R29, R9 ;  /* 0x0000001d0c097223 */ /* 0x000fe20000010009 */
[----:B------:R-:W-:Y:S01]  /*3ac0*/  F2FP.F16.E4M3.UNPACK_B R12, R8.H1 ;  /* 0x00000008ff0c723e */ /* 0x000fe200030006ff */
[C---:B------:R-:W-:Y:S01]  /*3ad0*/  FMUL.FTZ R31, R13.reuse, R28 ;  /* 0x0000001c0d1f7220 */ /* 0x040fe20000410000 */
[----:B------:R-:W-:Y:S01]  /*3ae0*/  F2FP.F16.E4M3.UNPACK_B R8, R8 ;  /* 0x00000008ff08723e */ /* 0x000fe200020006ff */
[----:B------:R-:W-:Y:S01]  /*3af0*/  FFMA.FTZ R32, R13, R15, -R32 ;  /* 0x0000000f0d207223 */ /* 0x000fe20000010820 */
[----:B------:R-:W-:-:S02]  /*3b00*/  HADD2.F32 R28, -RZ, R72.H1_H1 ;  /* 0x30000048ff1c7230 */ /* 0x000fc40000004100 */
[----:B------:R-:W-:Y:S01]  /*3b10*/  FFMA.FTZ R33, R14, R15, R31 ;  /* 0x0000000f0e217223 */ /* 0x000fe2000001001f */
[----:B------:R-:W-:Y:S02]  /*3b20*/  HADD2.F32 R72, -RZ, R72.H0_H0 ;  /* 0x20000048ff487230 */ /* 0x000fe40000004100 */
[--C-:B------:R-:W-:Y:S02]  /*3b30*/  HADD2.F32 R14, -RZ, R12.reuse.H0_H0 ;  /* 0x2000000cff0e7230 */ /* 0x100fe40000004100 */
[----:B------:R-:W-:Y:S01]  /*3b40*/  HADD2.F32 R15, -RZ, R12.H1_H1 ;  /* 0x3000000cff0f7230 */ /* 0x000fe20000004100 */
[----:B------:R-:W-:Y:S01]  /*3b50*/  F2FP.SATFINITE.E4M3.F32.PACK_AB_MERGE_C R39, R33, R32, RZ ;  /* 0x000000202127723e */ /* 0x000fe200048070ff */
[--C-:B------:R-:W-:Y:S01]  /*3b60*/  HADD2.F32 R13, -RZ, R8.reuse.H1_H1 ;  /* 0x30000008ff0d7230 */ /* 0x100fe20000004100 */
[----:B------:R-:W-:Y:S01]  /*3b70*/  F2FP.F16.E4M3.UNPACK_B R32, R30.H1 ;  /* 0x0000001eff20723e */ /* 0x000fe200030006ff */
[----:B------:R-:W-:Y:S02]  /*3b80*/  HADD2.F32 R12, -RZ, R8.H0_H0 ;  /* 0x20000008ff0c7230 */ /* 0x000fe40000004100 */
[----:B------:R-:W-:Y:S01]  /*3b90*/  FMUL.FTZ R31, R15, R28 ;  /* 0x0000001c0f1f7220 */ /* 0x000fe20000410000 */
[----:B------:R-:W-:-:S02]  /*3ba0*/  HADD2.F32 R8, -RZ, R38.H1_H1 ;  /* 0x30000026ff087230 */ /* 0x000fc40000004100 */
[CC--:B------:R-:W-:Y:S01]  /*3bb0*/  FMUL.FTZ R29, R13.reuse, R72.reuse ;  /* 0x000000480d1d7220 */ /* 0x0c0fe20000410000 */
[----:B------:R-:W-:Y:S02]  /*3bc0*/  HADD2.F32 R38, -RZ, R38.H0_H0 ;  /* 0x20000026ff267230 */ /* 0x000fe40000004100 */
[----:B------:R-:W-:Y:S01]  /*3bd0*/  FMUL.FTZ R72, R12, R72 ;  /* 0x000000480c487220 */ /* 0x000fe20000410000 */
[C---:B------:R-:W-:Y:S01]  /*3be0*/  FMUL.FTZ R28, R14.reuse, R28 ;  /* 0x0000001c0e1c7220 */ /* 0x040fe20000410000 */
[----:B------:R-:W-:Y:S01]  /*3bf0*/  FFMA.FTZ R31, R14, R8, -R31 ;  /* 0x000000080e1f7223 */ /* 0x000fe2000001081f */
[--C-:B------:R-:W-:Y:S02]  /*3c00*/  HADD2.F32 R34, -RZ, R32.reuse.H1_H1 ;  /* 0x30000020ff227230 */ /* 0x100fe40000004100 */
[----:B------:R-:W-:Y:S01]  /*3c10*/  FFMA.FTZ R35, R13, R38, R72 ;  /* 0x000000260d237223 */ /* 0x000fe20000010048 */
[----:B------:R-:W-:Y:S01]  /*3c20*/  FFMA.FTZ R28, R15, R8, R28 ;  /* 0x000000080f1c7223 */ /* 0x000fe2000001001c */
[----:B------:R-:W-:Y:S01]  /*3c30*/  F2FP.F16.E4M3.UNPACK_B R13, R7.H1 ;  /* 0x00000007ff0d723e */ /* 0x000fe200030006ff */
[----:B------:R-:W-:Y:S01]  /*3c40*/  FFMA.FTZ R8, R12, R38, -R29 ;  /* 0x000000260c087223 */ /* 0x000fe2000001081d */
[----:B------:R-:W-:Y:S01]  /*3c50*/  F2FP.F16.E4M3.UNPACK_B R29, R5.H1 ;  /* 0x00000005ff1d723e */ /* 0x000fe200030006ff */
[----:B------:R-:W-:Y:S01]  /*3c60*/  HADD2.F32 R32, -RZ, R32.H0_H0 ;  /* 0x20000020ff207230 */ /* 0x000fe20000004100 */
[----:B------:R-:W-:Y:S01]  /*3c70*/  F2FP.SATFINITE.E4M3.F32.PACK_AB_MERGE_C R38, R28, R31, RZ ;  /* 0x0000001f1c26723e */ /* 0x000fe200048070ff */
        /* <DEDUP_REMOVED lines=20> */
[----:B------:R-:W-:-:S02]  /*3dc0*/  HADD2.F32 R12, -RZ, R7.H0_H0 ;  /* 0x20000007ff0c7230 */ /* 0x000fc40000004100 */
[--C-:B------:R-:W-:Y:S01]  /*3dd0*/  HADD2.F32 R5, -RZ, R6.reuse.H0_H0 ;  /* 0x20000006ff057230 */ /* 0x100fe20000004100 */
[----:B------:R-:W-:Y:S01]  /*3de0*/  F2FP.SATFINITE.E4M3.F32.PACK_AB_MERGE_C R15, R15, R34, RZ ;  /* 0x000000220f0f723e */ /* 0x000fe200048070ff */
[----:B------:R-:W-:Y:S01]  /*3df0*/  HADD2.F32 R7, -RZ, R7.H1_H1 ;  /* 0x30000007ff077230 */ /* 0x000fe20000004100 */
[----:B------:R-:W-:Y:S01]  /*3e00*/  F2FP.SATFINITE.E4M3.F32.PACK_AB_MERGE_C R30, R30, R37, RZ ;  /* 0x000000251e1e723e */ /* 0x000fe200048070ff */
[----:B------:R-:W-:Y:S02]  /*3e10*/  HADD2.F32 R6, -RZ, R6.H1_H1 ;  /* 0x30000006ff067230 */ /* 0x000fe40000004100 */
[----:B------:R-:W-:Y:S02]  /*3e20*/  HADD2.F32 R31, -RZ, R31.H0_H0 ;  /* 0x2000001fff1f7230 */ /* 0x000fe40000004100 */
[-C--:B------:R-:W-:Y:S01]  /*3e30*/  FMUL.FTZ R13, R7, R32.reuse ;  /* 0x00000020070d7220 */ /* 0x080fe20000410000 */
[----:B------:R-:W-:Y:S02]  /*3e40*/  HADD2.F32 R29, -RZ, R29.H0_H0 ;  /* 0x2000001dff1d7230 */ /* 0x000fe40000004100 */
[----:B------:R-:W-:Y:S01]  /*3e50*/  FMUL.FTZ R32, R12, R32 ;  /* 0x000000200c207220 */ /* 0x000fe20000410000 */
[----:B------:R-:W-:-:S02]  /*3e60*/  HADD2.F32 R28, -RZ, R28.H0_H0 ;  /* 0x2000001cff1c7230 */ /* 0x000fc40000004100 */
[-C--:B------:R-:W-:Y:S01]  /*3e70*/  FMUL.FTZ R14, R6, R31.reuse ;  /* 0x0000001f060e7220 */ /* 0x080fe20000410000 */
[----:B------:R-:W-:Y:S01]  /*3e80*/  FMUL.FTZ R31, R5, R31 ;  /* 0x0000001f051f7220 */ /* 0x000fe20000410000 */
[-C--:B------:R-:W-:Y:S01]  /*3e90*/  FFMA.FTZ R13, R12, R29.reuse, -R13 ;  /* 0x0000001d0c0d7223 */ /* 0x080fe2000001080d */
[----:B------:R-:W-:Y:S01]  /*3ea0*/  FFMA.FTZ R32, R7, R29, R32 ;  /* 0x0000001d07207223 */ /* 0x000fe20000010020 */
[-C--:B------:R-:W-:Y:S01]  /*3eb0*/  FFMA.FTZ R14, R5, R28.reuse, -R14 ;  /* 0x0000001c050e7223 */ /* 0x080fe2000001080e */
[----:B------:R-:W-:Y:S01]  /*3ec0*/  FFMA.FTZ R31, R6, R28, R31 ;  /* 0x0000001c061f7223 */ /* 0x000fe2000001001f */
[----:B------:R-:W-:Y:S02]  /*3ed0*/  F2FP.SATFINITE.E4M3.F32.PACK_AB_MERGE_C R5, R9, R4, R39 ;  /* 0x000000040905723e */ /* 0x000fe40004807027 */
[----:B------:R-:W-:Y:S02]  /*3ee0*/  F2FP.SATFINITE.E4M3.F32.PACK_AB_MERGE_C R4, R35, R8, R38 ;  /* 0x000000082304723e */ /* 0x000fe40004807026 */
[----:B------:R-:W-:-:S02]  /*3ef0*/  F2FP.SATFINITE.E4M3.F32.PACK_AB_MERGE_C R6, R31, R14, R30 ;  /* 0x0000000e1f06723e */ /* 0x000fc4000480701e */
[----:B------:R-:W-:-:S07]  /*3f00*/  F2FP.SATFINITE.E4M3.F32.PACK_AB_MERGE_C R7, R32, R13, R15 ;  /* 0x0000000d2007723e */ /* 0x000fce000480700f */
.L_x_2208:
[----:B------:R-:W-:Y:S05]  /*3f10*/  BSYNC B1 ;  /* 0x0000000000017941 */ /* 0x000fea0003800000 */
.L_x_2207:
[----:B----4-:R0:W-:Y:S01]  /*3f20*/  ST.E.128 desc[UR42][R10.64], R4 ;  /* 0x000000040a007985 */ /* 0x0101e2000c101d2a */
[----:B------:R-:W-:Y:S05]  /*3f30*/  BRA `(.L_x_2198) ;  /* 0x0000002400787947 */ /* 0x000fea0003800000 */
.L_x_2191:
        /* <DEDUP_REMOVED lines=31> */
.L_x_2210:
[----:B------:R-:W-:Y:S05]  /*4130*/  BSYNC B1 ;  /* 0x0000000000017941 */ /* 0x000fea0003800000 */
.L_x_2209:
[----:B------:R-:W-:Y:S01]  /*4140*/  UISETP.NE.AND UP0, UPT, UR36, 0x3, UPT ;  /* 0x000000032400788c */ /* 0x000fe2000bf05270 */
[----:B-----5:R-:W-:Y:S01]  /*4150*/  IMAD.MOV.U32 R84, RZ, RZ, R6 ;  /* 0x000000ffff547224 */ /* 0x020fe200078e0006 */
[----:B------:R-:W-:Y:S01]  /*4160*/  MOV R85, R4 ;  /* 0x0000000400557202 */ /* 0x000fe20000000f00 */
[----:B------:R-:W-:Y:S02]  /*4170*/  IMAD.MOV.U32 R89, RZ, RZ, R30 ;  /* 0x000000ffff597224 */ /* 0x000fe400078e001e */
[----:B------:R-:W-:Y:S01]  /*4180*/  IMAD.MOV.U32 R92, RZ, RZ, R28 ;  /* 0x000000ffff5c7224 */ /* 0x000fe200078e001c */
[----:B------:R-:W-:Y:S01]  /*4190*/  PLOP3.LUT P0, PT, PT, PT, UP0, 0x80, 0x0 ;  /* 0x000000000000781c */ /* 0x000fe20003f0f008 */
[----:B------:R-:W-:Y:S02]  /*41a0*/  IMAD.MOV.U32 R86, RZ, RZ, R34 ;  /* 0x000000ffff567224 */ /* 0x000fe400078e0022 */
[----:B------:R-:W-:Y:S02]  /*41b0*/  IMAD.MOV.U32 R87, RZ, RZ, R32 ;  /* 0x000000ffff577224 */ /* 0x000fe400078e0020 */
[----:B------:R-:W-:-:S02]  /*41c0*/  IMAD.MOV.U32 R91, RZ, RZ, R38 ;  /* 0x000000ffff5b7224 */ /* 0x000fc400078e0026 */
[----:B------:R-:W-:-:S06]  /*41d0*/  IMAD.MOV.U32 R90, RZ, RZ, R36 ;  /* 0x000000ffff5a7224 */ /* 0x000fcc00078e0024 */
[----:B------:R-:W-:Y:S05]  /*41e0*/  @!P0 BRA `(.L_x_2211) ;  /* 0x0000000000048947 */ /* 0x000fea0003800000 */
[----:B------:R-:W-:Y:S01]  /*41f0*/  BPT.TRAP 0x1 ;  /* 0x000000040000795c */ /* 0x000fe20000300000 */
.L_x_2211:
[----:B------:R-:W2:Y:S01]  /*4200*/  LDL R8, [R1+0x4] ;  /* 0x0000040001087983 */ /* 0x000ea20000100800 */
[----:B------:R-:W-:Y:S01]  /*4210*/  IMAD R69, R19, 0x8, R18 ;  /* 0x0000000813457824 */ /* 0x000fe200078e0212 */
[----:B------:R-:W-:Y:S01]  /*4220*/  BSSY B1, `(.L_x_2212) ;  /* 0x0000004000017945 */ /* 0x000fe20003800000 */
[----:B--2---:R-:W-:-:S04]  /*4230*/  SHF.L.U32 R80, R8, 0x1f, RZ ;  /* 0x0000001f08507819 */ /* 0x004fc800000006ff */
[----:B------:R-:W1:Y:S02]  /*4240*/  SYNCS.PHASECHK.TRANS64.TRYWAIT P6, [R69+URZ+0x19c90], R80 ;  /* 0x019c9050450075a7 */ /* 0x000e6400080c017f */
[----:B-1----:R-:W-:Y:S05]  /*4250*/  @!P6 BRA `(.L_x_2213) ;  /* 0x000001980014e947 */ /* 0x002fea0003800000 */
.L_x_2463:
[----:B------:R-:W-:Y:S05]  /*4260*/  BSYNC B1 ;  /* 0x0000000000017941 */ /* 0x000fea0003800000 */
.L_x_2212:
[----:B------:R-:W-:-:S03]  /*4270*/  UMOV UR4, 0xffffffff ;  /* 0xffffffff00047882 */ /* 0x000fc60000000000 */
[----:B------:R-:W-:Y:S05]  /*4280*/  BRA.DIV UR4, `(.L_x_2214) ;  /* 0x0000019a041c7947 */ /* 0x000fea000b800000 */
[----:B------:R-:W2:Y:S04]  /*4290*/  SHFL.IDX PT, R82, R82, RZ, 0x1e1f ;  /* 0x001e1fff52527589 */ /* 0x000ea800000e0000 */
[----:B------:R-:W3:Y:S02]  /*42a0*/  SHFL.IDX PT, R83, R83, RZ, 0x1e1f ;  /* 0x001e1fff53537589 */ /* 0x000ee400000e0000 */
.L_x_2467:
[----:B------:R-:W-:Y:S05]  /*42b0*/  @P5 BRA `(.L_x_2198) ;  /* 0x0000002000985947 */ /* 0x000fea0003800000 */
[----:B------:R-:W4:Y:S01]  /*42c0*/  LDC R88, c[0x0][0x2f4] ;  /* 0x0000bd00ff587b82 */ /* 0x000f220000000800 */
[----:B------:R-:W-:Y:S01]  /*42d0*/  ISETP.NE.AND P5, PT, R54, RZ, PT ;  /* 0x000000ff3600720c */ /* 0x000fe20003fa5270 */
[----:B------:R-:W-:Y:S01]  /*42e0*/  BSSY B1, `(.L_x_2215) ;  /* 0x00000f3000017945 */ /* 0x000fe20003800000 */
[----:B----4-:R-:W-:-:S11]  /*42f0*/  IADD3 R93, -R55, R88, RZ ;  /* 0x00000058375d7210 */ /* 0x010fd60007ffe1ff */
        /* <DEDUP_REMOVED lines=30> */
[----:B--2---:R-:W-:Y:S01]  /*44e0*/  IMAD.MOV.U32 R100, RZ, RZ, R12 ;  /* 0x000000ffff647224 */ /* 0x004fe200078e000c */
[----:B------:R-:W-:Y:S01]  /*44f0*/  F2FP.F16.E4M3.UNPACK_B R104, R90.H1 ;  /* 0x0000005aff68723e */ /* 0x000fe200030006ff */
[----:B0-----:R-:W-:Y:S01]  /*4500*/  IMAD.MOV.U32 R101, RZ, RZ, R8 ;  /* 0x000000ffff657224 */ /* 0x001fe200078e0008 */
[--C-:B------:R-:W-:Y:S02]  /*4510*/  SHF.R.U32.HI R36, RZ, 0x10, R31.reuse ;  /* 0x00000010ff247819 */ /* 0x100fe4000001161f */
[----:B------:R-:W-:Y:S01]  /*4520*/  F2FP.F16.E4M3.UNPACK_B R102, R100.H1 ;  /* 0x00000064ff66723e */ /* 0x000fe200030006ff */
[----:B------:R-:W-:Y:S01]  /*4530*/  HADD2.F32 R105, -RZ, R104.H0_H0 ;  /* 0x20000068ff697230 */ /* 0x000fe20000004100 */
[----:B------:R-:W-:Y:S02]  /*4540*/  F2FP.F16.E4M3.UNPACK_B R98, R101.H1 ;  /* 0x00000065ff62723e */ /* 0x000fe400030006ff */
[----:B------:R-:W-:Y:S01]  /*4550*/  SHF.R.U32.HI R38, RZ, 0x8, R31 ;  /* 0x00000008ff267819 */ /* 0x000fe2000001161f */
[----:B------:R-:W-:Y:S01]  /*4560*/  HADD2.F32 R12, -RZ, R102.H0_H0 ;  /* 0x20000066ff0c7230 */ /* 0x000fe20000004100 */
[----:B------:R-:W-:Y:S01]  /*4570*/  LOP3.LUT R94, R31, 0xff0000ff, RZ, 0xc0, !PT ;  /* 0xff0000ff1f5e7812 */ /* 0x000fe200078ec0ff */
[----:B------:R-:W-:Y:S01]  /*4580*/  HADD2.F32 R8, -RZ, R98.H0_H0 ;  /* 0x20000062ff087230 */ /* 0x000fe20000004100 */
[--C-:B------:R-:W-:Y:S01]  /*4590*/  SHF.R.U32.HI R31, RZ, 0x10, R37.reuse ;  /* 0x00000010ff1f7819 */ /* 0x100fe20000011625 */
[----:B------:R-:W-:Y:S01]  /*45a0*/  HADD2.F32 R102, -RZ, R102.H1_H1 ;  /* 0x30000066ff667230 */ /* 0x000fe20000004100 */
[----:B------:R-:W-:Y:S01]  /*45b0*/  SHF.R.U32.HI R95, RZ, 0x8, R37 ;  /* 0x00000008ff5f7819 */ /* 0x000fe20000011625 */
[-C--:B------:R-:W-:Y:S01]  /*45c0*/  FMUL.FTZ R107, R12, R105.reuse ;  /* 0x000000690c6b7220 */ /* 0x080fe20000410000 */
[----:B------:R-:W-:Y:S01]  /*45d0*/  LOP3.LUT R97, R37, 0xff0000ff, RZ, 0xc0, !PT ;  /* 0xff0000ff25617812 */ /* 0x000fe200078ec0ff */
[----:B------:R-:W-:Y:S01]  /*45e0*/  FMUL.FTZ R105, R8, R105 ;  /* 0x0000006908697220 */ /* 0x000fe20000410000 */
[--C-:B------:R-:W-:Y:S01]  /*45f0*/  SHF.R.U32.HI R37, RZ, 0x10, R39.reuse ;  /* 0x00000010ff257819 */ /* 0x100fe20000011627 */
[----:B------:R-:W-:Y:S01]  /*4600*/  HADD2.F32 R98, -RZ, R98.H1_H1 ;  /* 0x30000062ff627230 */ /* 0x000fe20000004100 */
[----:B------:R-:W-:Y:S01]  /*4610*/  SHF.R.U32.HI R96, RZ, 0x8, R39 ;  /* 0x00000008ff607819 */ /* 0x000fe20000011627 */
[----:B------:R-:W-:Y:S01]  /*4620*/  IMAD.U32 R31, R31, 0x10000, RZ ;  /* 0x000100001f1f7824 */ /* 0x000fe200078e00ff */
[----:B------:R-:W-:-:S02]  /*4630*/  LOP3.LUT R99, R39, 0xff0000ff, RZ, 0xc0, !PT ;  /* 0xff0000ff27637812 */ /* 0x000fc400078ec0ff */
[-C--:B------:R-:W-:Y:S01]  /*4640*/  F2FP.F16.E4M3.UNPACK_B R39, R92.reuse.H1 ;  /* 0x0000005cff27723e */ /* 0x080fe200030006ff */
[----:B------:R-:W-:Y:S01]  /*4650*/  IMAD.SHL.U32 R96, R96, 0x100, RZ ;  /* 0x0000010060607824 */ /* 0x000fe200078e00ff */
[----:B------:R-:W-:Y:S02]  /*4660*/  F2FP.F16.E4M3.UNPACK_B R101, R101 ;  /* 0x00000065ff65723e */ /* 0x000fe400020006ff */
[----:B------:R-:W-:Y:S01]  /*4670*/  F2FP.F16.E4M3.UNPACK_B R92, R92 ;  /* 0x0000005cff5c723e */ /* 0x000fe200020006ff */
[--C-:B------:R-:W-:Y:S01]  /*4680*/  HADD2.F32 R103, -RZ, R39.reuse.H0_H0 ;  /* 0x20000027ff677230 */ /* 0x100fe20000004100 */
[-C--:B------:R-:W-:Y:S01]  /*4690*/  F2FP.F16.E4M3.UNPACK_B R106, R89.reuse.H1 ;  /* 0x00000059ff6a723e */ /* 0x080fe200030006ff */
[----:B------:R-:W-:Y:S01]  /*46a0*/  HADD2.F32 R39, -RZ, R39.H1_H1 ;  /* 0x30000027ff277230 */ /* 0x000fe20000004100 */
[----:B------:R-:W-:Y:S02]  /*46b0*/  F2FP.F16.E4M3.UNPACK_B R89, R89 ;  /* 0x00000059ff59723e */ /* 0x000fe400020006ff */
[-C--:B------:R-:W-:Y:S01]  /*46c0*/  FFMA.FTZ R8, R8, R103.reuse, -R107 ;  /* 0x0000006708087223 */ /* 0x080fe2000001086b */
[----:B------:R-:W-:Y:S01]  /*46d0*/  FFMA.FTZ R12, R12, R103, R105 ;  /* 0x000000670c0c7223 */ /* 0x000fe20000010069 */
[----:B------:R-:W-:Y:S01]  /*46e0*/  HADD2.F32 R103, -RZ, R104.H1_H1 ;  /* 0x30000068ff677230 */ /* 0x000fe20000004100 */
[--C-:B------:R-:W-:Y:S01]  /*46f0*/  SHF.R.U32.HI R28, RZ, 0x8, R29.reuse ;  /* 0x00000008ff1c7819 */ /* 0x100fe2000001161d */
[--C-:B------:R-:W-:Y:S01]  /*4700*/  HADD2.F32 R108, -RZ, R106.reuse.H0_H0 ;  /* 0x2000006aff6c7230 */ /* 0x100fe20000004100 */
[----:B------:R-:W-:Y:S01]  /*4710*/  SHF.R.U32.HI R30, RZ, 0x10, R29 ;  /* 0x00000010ff1e7819 */ /* 0x000fe2000001161d */
[----:B------:R-:W-:-:S02]  /*4720*/  HADD2.F32 R106, -RZ, R106.H1_H1 ;  /* 0x3000006aff6a7230 */ /* 0x000fc40000004100 */
[-C--:B------:R-:W-:Y:S01]  /*4730*/  FMUL.FTZ R105, R102, R103.reuse ;  /* 0x0000006766697220 */ /* 0x080fe20000410000 */
[----:B------:R-:W-:Y:S01]  /*4740*/  FMUL.FTZ R103, R98, R103 ;  /* 0x0000006762677220 */ /* 0x000fe20000410000 */
[----:B------:R-:W-:Y:S01]  /*4750*/  IMAD.SHL.U32 R28, R28, 0x100, RZ ;  /* 0x000001001c1c7824 */ /* 0x000fe200078e00ff */
[----:B------:R-:W-:Y:S01]  /*4760*/  LOP3.LUT R29, R29, 0xff0000ff, RZ, 0xc0, !PT ;  /* 0xff0000ff1d1d7812 */ /* 0x000fe200078ec0ff */
[-C--:B------:R-:W-:Y:S01]  /*4770*/  FFMA.FTZ R98, R98, R39.reuse, -R105 ;  /* 0x0000002762627223 */ /* 0x080fe20000010869 */
[----:B------:R-:W-:Y:S01]  /*4780*/  FFMA.FTZ R39, R102, R39, R103 ;  /* 0x0000002766277223 */ /* 0x000fe20000010067 */
[----:B------:R-:W-:Y:S01]  /*4790*/  F2FP.F16.E4M3.UNPACK_B R103, R100 ;  /* 0x00000064ff67723e */ /* 0x000fe200020006ff */
[----:B------:R-:W-:Y:S01]  /*47a0*/  HADD2.F32 R105, -RZ, R92.H0_H0 ;  /* 0x2000005cff697230 */ /* 0x000fe20000004100 */
[----:B------:R-:W-:Y:S01]  /*47b0*/  F2FP.F16.E4M3.UNPACK_B R102, R90 ;  /* 0x0000005aff66723e */ /* 0x000fe200020006ff */
[----:B------:R-:W-:Y:S01]  /*47c0*/  HADD2.F32 R90, -RZ, R101.H0_H0 ;  /* 0x20000065ff5a7230 */ /* 0x000fe20000004100 */
[----:B------:R-:W-:Y:S01]  /*47d0*/  LOP3.LUT R29, R29, 0xff00, R28, 0xf8, !PT ;  /* 0x0000ff001d1d7812 */ /* 0x000fe200078ef81c */
[--C-:B------:R-:W-:Y:S01]  /*47e0*/  HADD2.F32 R100, -RZ, R103.reuse.H0_H0 ;  /* 0x20000067ff647230 */ /* 0x100fe20000004100 */
[----:B------:R-:W-:Y:S01]  /*47f0*/  F2FP.SATFINITE.E4M3.F32.PACK_AB_MERGE_C R12, R39, R12, RZ ;  /* 0x0000000c270c723e */ /* 0x000fe200048070ff */
[----:B------:R-:W-:Y:S01]  /*4800*/  HADD2.F32 R104, -RZ, R102.H1_H1 ;  /* 0x30000066ff687230 */ /* 0x000fe20000004100 */
[----:B------:R-:W-:Y:S01]  /*4810*/  LOP3.LUT R99, R99, 0xff00, R96, 0xf8, !PT ;  /* 0x0000ff0063637812 */ /* 0x000fe200078ef860 */
[----:B------:R-:W-:-:S02]  /*4820*/  HADD2.F32 R103, -RZ, R103.H1_H1 ;  /* 0x30000067ff677230 */ /* 0x000fc40000004100 */
[----:B------:R-:W-:Y:S02]  /*4830*/  HADD2.F32 R101, -RZ, R101.H1_H1 ;  /* 0x30000065ff657230 */ /* 0x000fe40000004100 */
[----:B------:R-:W-:Y:S02]  /*4840*/  HADD2.F32 R107, -RZ, R102.H0_H0 ;  /* 0x20000066ff6b7230 */ /* 0x000fe40000004100 */
[----:B------:R-:W-:Y:S02]  /*4850*/  HADD2.F32 R102, -RZ, R92.H1_H1 ;  /* 0x3000005cff667230 */ /* 0x000fe40000004100 */
[-C--:B------:R-:W-:Y:S01]  /*4860*/  FMUL.FTZ R92, R103, R104.reuse ;  /* 0x00000068675c7220 */ /* 0x080fe20000410000 */
[C---:B------:R-:W-:Y:S01]  /*4870*/  FMUL.FTZ R104, R101.reuse, R104 ;  /* 0x0000006865687220 */ /* 0x040fe20000410000 */
[-C--:B------:R-:W-:Y:S01]  /*4880*/  FMUL.FTZ R109, R100, R107.reuse ;  /* 0x0000006b646d7220 */ /* 0x080fe20000410000 */
[C---:B------:R-:W-:Y:S01]  /*4890*/  FMUL.FTZ R107, R90.reuse, R107 ;  /* 0x0000006b5a6b7220 */ /* 0x040fe20000410000 */
[-C--:B------:R-:W-:Y:S01]  /*48a0*/  FFMA.FTZ R92, R101, R102.reuse, -R92 ;  /* 0x00000066655c7223 */ /* 0x080fe2000001085c */
[----:B------:R-:W-:Y:S01]  /*48b0*/  FFMA.FTZ R101, R103, R102, R104 ;  /* 0x0000006667657223 */ /* 0x000fe20000010068 */
[----:B------:R-:W-:Y:S01]  /*48c0*/  F2FP.F16.E4M3.UNPACK_B R102, R91.H1 ;  /* 0x0000005bff66723e */ /* 0x000fe200030006ff */
[-C--:B------:R-:W-:Y:S01]  /*48d0*/  FFMA.FTZ R90, R90, R105.reuse, -R109 ;  /* 0x000000695a5a7223 */ /* 0x080fe2000001086d */
[----:B------:R-:W-:Y:S01]  /*48e0*/  F2FP.F16.E4M3.UNPACK_B R104, R14.H1 ;  /* 0x0000000eff68723e */ /* 0x000fe200030006ff */
[----:B------:R-:W-:Y:S01]  /*48f0*/  FFMA.FTZ R100, R100, R105, R107 ;  /* 0x0000006964647223 */ /* 0x000fe2000001006b */
[----:B------:R-:W-:Y:S01]  /*4900*/  F2FP.F16.E4M3.UNPACK_B R103, R10.H1 ;  /* 0x0000000aff67723e */ /* 0x000fe200030006ff */
[----:B------:R-:W-:Y:S01]  /*4910*/  HADD2.F32 R110, -RZ, R102.H0_H0 ;  /* 0x20000066ff6e7230 */ /* 0x000fe20000004100 */
[----:B------:R-:W-:Y:S01]  /*4920*/  F2FP.F16.E4M3.UNPACK_B R91, R91 ;  /* 0x0000005bff5b723e */ /* 0x000fe200020006ff */
[----:B------:R-:W-:Y:S01]  /*4930*/  HADD2.F32 R105, -RZ, R104.H0_H0 ;  /* 0x20000068ff697230 */ /* 0x000fe20000004100 */
[----:B------:R-:W-:Y:S01]  /*4940*/  F2FP.F16.E4M3.UNPACK_B R14, R14 ;  /* 0x0000000eff0e723e */ /* 0x000fe200020006ff */
[----:B------:R-:W-:Y:S01]  /*4950*/  HADD2.F32 R107, -RZ, R103.H0_H0 ;  /* 0x20000067ff6b7230 */ /* 0x000fe20000004100 */
[----:B------:R-:W-:Y:S01]  /*4960*/  F2FP.F16.E4M3.UNPACK_B R10, R10 ;  /* 0x0000000aff0a723e */ /* 0x000fe200020006ff */
[----:B------:R-:W-:-:S02]  /*4970*/  HADD2.F32 R102, -RZ, R102.H1_H1 ;  /* 0x30000066ff667230 */ /* 0x000fc40000004100 */
[-C--:B------:R-:W-:Y:S01]  /*4980*/  FMUL.FTZ R109, R105, R110.reuse ;  /* 0x0000006e696d7220 */ /* 0x080fe20000410000 */
[----:B------:R-:W-:Y:S02]  /*4990*/  HADD2.F32 R103, -RZ, R103.H1_H1 ;  /* 0x30000067ff677230 */ /* 0x000fe40000004100 */
[C---:B------:R-:W-:Y:S01]  /*49a0*/  FMUL.FTZ R110, R107.reuse, R110 ;  /* 0x0000006e6b6e7220 */ /* 0x040fe20000410000 */
[----:B------:R-:W-:Y:S02]  /*49b0*/  IMAD.U32 R30, R30, 0x10000, RZ ;  /* 0x000100001e1e7824 */ /* 0x000fe400078e00ff */
[----:B------:R-:W-:Y:S01]  /*49c0*/  FFMA.FTZ R109, R107, R108, -R109 ;  /* 0x0000006c6b6d7223 */ /* 0x000fe2000001086d */
[----:B------:R-:W-:Y:S01]  /*49d0*/  F2FP.SATFINITE.E4M3.F32.PACK_AB_MERGE_C R12, R101, R100, R12 ;  /* 0x00000064650c723e */ /* 0x000fe2000480700c */
[----:B------:R-:W-:Y:S01]  /*49e0*/  FFMA.FTZ R110, R105, R108, R110 ;  /* 0x0000006c696e7223 */ /* 0x000fe2000001006e */
[----:B------:R-:W-:Y:S01]  /*49f0*/  HADD2.F32 R105, -RZ, R104.H1_H1 ;  /* 0x30000068ff697230 */ /* 0x000fe20000004100 */
[----:B------:R-:W-:Y:S01]  /*4a00*/  LOP3.LUT R30, R29, 0xff0000, R30, 0xf8, !PT ;  /* 0x00ff00001d1e7812 */ /* 0x000fe200078ef81e */
[----:B------:R-:W-:-:S02]  /*4a10*/  HADD2.F32 R108, -RZ, R91.H0_H0 ;  /* 0x2000005bff6c7230 */ /* 0x000fc40000004100 */
[----:B------:R-:W-:Y:S02]  /*4a20*/  HADD2.F32 R91, -RZ, R91.H1_H1 ;  /* 0x3000005bff5b7230 */ /* 0x000fe40000004100 */
[-C--:B------:R-:W-:Y:S01]  /*4a30*/  FMUL.FTZ R104, R105, R102.reuse ;  /* 0x0000006669687220 */ /* 0x080fe20000410000 */
[C---:B------:R-:W-:Y:S01]  /*4a40*/  FMUL.FTZ R102, R103.reuse, R102 ;  /* 0x0000006667667220 */ /* 0x040fe20000410000 */
[--C-:B------:R-:W-:Y:S02]  /*4a50*/  HADD2.F32 R29, -RZ, R14.reuse.H1_H1 ;  /* 0x3000000eff1d7230 */ /* 0x100fe40000004100 */
[-C--:B------:R-:W-:Y:S01]  /*4a60*/  FFMA.FTZ R103, R103, R106.reuse, -R104 ;  /* 0x0000006a67677223 */ /* 0x080fe20000010868 */
[----:B------:R-:W-:Y:S01]  /*4a70*/  FFMA.FTZ R102, R105, R106, R102 ;  /* 0x0000006a69667223 */ /* 0x000fe20000010066 */
[----:B------:R-:W-:Y:S02]  /*4a80*/  HADD2.F32 R104, -RZ, R14.H0_H0 ;  /* 0x2000000eff687230 */ /* 0x000fe40000004100 */
[----:B------:R-:W-:Y:S01]  /*4a90*/  HADD2.F32 R106, -RZ, R10.H0_H0 ;  /* 0x2000000aff6a7230 */ /* 0x000fe20000004100 */
[----:B------:R-:W-:Y:S01]  /*4aa0*/  F2FP.SATFINITE.E4M3.F32.PACK_AB_MERGE_C R103, R103, R109, RZ ;  /* 0x0000006d6767723e */ /* 0x000fe200048070ff */
[----:B------:R-:W-:-:S02]  /*4ab0*/  HADD2.F32 R105, -RZ, R89.H0_H0 ;  /* 0x20000059ff697230 */ /* 0x000fc40000004100 */
[-C--:B------:R-:W-:Y:S01]  /*4ac0*/  FMUL.FTZ R107, R104, R108.reuse ;  /* 0x0000006c686b7220 */ /* 0x080fe20000410000 */
[----:B------:R-:W-:Y:S02]  /*4ad0*/  HADD2.F32 R14, -RZ, R10.H1_H1 ;  /* 0x3000000aff0e7230 */ /* 0x000fe40000004100 */
[C---:B------:R-:W-:Y:S01]  /*4ae0*/  FMUL.FTZ R108, R106.reuse, R108 ;  /* 0x0000006c6a6c7220 */ /* 0x040fe20000410000 */
[----:B------:R-:W-:Y:S02]  /*4af0*/  IMAD.U32 R10, R37, 0x10000, RZ ;  /* 0x00010000250a7824 */ /* 0x000fe400078e00ff */
[----:B------:R-:W-:Y:S01]  /*4b00*/  FFMA.FTZ R107, R106, R105, -R107 ;  /* 0x000000696a6b7223 */ /* 0x000fe2000001086b */
[----:B------:R-:W-:Y:S01]  /*4b10*/  FMUL.FTZ R37, R29, R91 ;  /* 0x0000005b1d257220 */ /* 0x000fe20000410000 */
[----:B------:R-:W-:Y:S01]  /*4b20*/  FFMA.FTZ R108, R104, R105, R108 ;  /* 0x00000069686c7223 */ /* 0x000fe2000001006c */
[----:B------:R-:W-:Y:S01]  /*4b30*/  SHF.L.U32 R105, R38, 0x8, RZ ;  /* 0x0000000826697819 */ /* 0x000fe200000006ff */
[----:B------:R-:W-:Y:S01]  /*4b40*/  IMAD.SHL.U32 R38, R95, 0x100, RZ ;  /* 0x000001005f267824 */ /* 0x000fe200078e00ff */
[----:B------:R-:W-:Y:S01]  /*4b50*/  LOP3.LUT R10, R99, 0xff0000, R10, 0xf8, !PT ;  /* 0x00ff0000630a7812 */ /* 0x000fe200078ef80a */
[----:B------:R-:W-:Y:S01]  /*4b60*/  IMAD.U32 R95, R36, 0x10000, RZ ;  /* 0x00010000245f7824 */ /* 0x000fe200078e00ff */
[----:B------:R-:W-:Y:S01]  /*4b70*/  LOP3.LUT R28, R94, 0xff00, R105, 0xf8, !PT ;  /* 0x0000ff005e1c7812 */ /* 0x000fe200078ef869 */
[----:B------:R-:W-:Y:S01]  /*4b80*/  FMUL.FTZ R36, R14, R91 ;  /* 0x0000005b0e247220 */ /* 0x000fe20000410000 */
[----:B------:R-:W-:-:S02]  /*4b90*/  LOP3.LUT R38, R97, 0xff00, R38, 0xf8, !PT ;  /* 0x0000ff0061267812 */ /* 0x000fc400078ef826 */
[----:B------:R-:W-:Y:S02]  /*4ba0*/  LOP3.LUT R28, R28, 0xff0000, R95, 0xf8, !PT ;  /* 0x00ff00001c1c7812 */ /* 0x000fe400078ef85f */
[----:B------:R-:W-:Y:S01]  /*4bb0*/  LOP3.LUT R38, R38, 0xff0000, R31, 0xf8, !PT ;  /* 0x00ff000026267812 */ /* 0x000fe200078ef81f */
[----:B------:R-:W-:Y:S01]  /*4bc0*/  HADD2.F32 R31, -RZ, R89.H1_H1 ;  /* 0x30000059ff1f7230 */ /* 0x000fe20000004100 */
[----:B------:R-:W-:Y:S02]  /*4bd0*/  F2FP.SATFINITE.E4M3.F32.PACK_AB_MERGE_C R95, R98, R8, RZ ;  /* 0x00000008625f723e */ /* 0x000fe400048070ff */
[----:B------:R-:W-:Y:S02]  /*4be0*/  F2FP.F16.E4M3.UNPACK_B R89, R13 ;  /* 0x0000000dff59723e */ /* 0x000fe400020006ff */
[-C--:B------:R-:W-:Y:S01]  /*4bf0*/  FFMA.FTZ R14, R14, R31.reuse, -R37 ;  /* 0x0000001f0e0e7223 */ /* 0x080fe20000010825 */
[----:B------:R-:W-:Y:S01]  /*4c00*/  F2FP.F16.E4M3.UNPACK_B R37, R38 ;  /* 0x00000026ff25723e */ /* 0x000fe200020006ff */
[----:B------:R-:W-:Y:S01]  /*4c10*/  FFMA.FTZ R29, R29, R31, R36 ;  /* 0x0000001f1d1d7223 */ /* 0x000fe20000010024 */
[----:B------:R-:W-:Y:S01]  /*4c20*/  F2FP.F16.E4M3.UNPACK_B R91, R9 ;  /* 0x00000009ff5b723e */ /* 0x000fe200020006ff */
[----:B------:R-:W-:Y:S01]  /*4c30*/  HADD2.F32 R31, -RZ, R89.H0_H0 ;  /* 0x20000059ff1f7230 */ /* 0x000fe20000004100 */
[----:B------:R-:W-:Y:S01]  /*4c40*/  F2FP.SATFINITE.E4M3.F32.PACK_AB_MERGE_C R8, R92, R90, R95 ;  /* 0x0000005a5c08723e */ /* 0x000fe2000480705f */
[----:B------:R-:W-:Y:S01]  /*4c50*/  HADD2.F32 R92, -RZ, R37.H0_H0 ;  /* 0x20000025ff5c7230 */ /* 0x000fe20000004100 */
[----:B------:R-:W-:Y:S01]  /*4c60*/  F2FP.F16.E4M3.UNPACK_B R90, R30 ;  /* 0x0000001eff5a723e */ /* 0x000fe200020006ff */
[--C-:B------:R-:W-:Y:S01]  /*4c70*/  HADD2.F32 R36, -RZ, R91.reuse.H0_H0 ;  /* 0x2000005bff247230 */ /* 0x100fe20000004100 */
[----:B------:R-:W-:Y:S01]  /*4c80*/  F2FP.F16.E4M3.UNPACK_B R94, R38.H1 ;  /* 0x00000026ff5e723e */ /* 0x000fe200030006ff */
[----:B------:R-:W-:-:S02]  /*4c90*/  HADD2.F32 R91, -RZ, R91.H1_H1 ;  /* 0x3000005bff5b7230 */ /* 0x000fc40000004100 */
[CC--:B------:R-:W-:Y:S01]  /*4ca0*/  FMUL.FTZ R95, R31.reuse, R92.reuse ;  /* 0x0000005c1f5f7220 */ /* 0x0c0fe20000410000 */
[--C-:B------:R-:W-:Y:S02]  /*4cb0*/  HADD2.F32 R39, -RZ, R90.reuse.H0_H0 ;  /* 0x2000005aff277230 */ /* 0x100fe40000004100 */
[----:B------:R-:W-:Y:S01]  /*4cc0*/  FMUL.FTZ R92, R36, R92 ;  /* 0x0000005c245c7220 */ /* 0x000fe20000410000 */
[----:B------:R-:W-:Y:S01]  /*4cd0*/  HADD2.F32 R90, -RZ, R90.H1_H1 ;  /* 0x3000005aff5a7230 */ /* 0x000fe20000004100 */
[----:B------:R-:W-:Y:S01]  /*4ce0*/  F2FP.F16.E4M3.UNPACK_B R38, R30.H1 ;  /* 0x0000001eff26723e */ /* 0x000fe200030006ff */
[----:B------:R-:W-:Y:S02]  /*4cf0*/  HADD2.F32 R96, -RZ, R94.H0_H0 ;  /* 0x2000005eff607230 */ /* 0x000fe40000004100 */
[----:B------:R-:W-:Y:S01]  /*4d00*/  FFMA.FTZ R31, R31, R39, R92 ;  /* 0x000000271f1f7223 */ /* 0x000fe2000001005c */
[----:B------:R-:W-:Y:S01]  /*4d10*/  HADD2.F32 R92, -RZ, R89.H1_H1 ;  /* 0x30000059ff5c7230 */ /* 0x000fe20000004100 */
[----:B------:R-:W-:Y:S01]  /*4d20*/  F2FP.F16.E4M3.UNPACK_B R89, R13.H1 ;  /* 0x0000000dff59723e */ /* 0x000fe200030006ff */
[----:B------:R-:W-:-:S02]  /*4d30*/  HADD2.F32 R13, -RZ, R37.H1_H1 ;  /* 0x30000025ff0d7230 */ /* 0x000fc40000004100 */
[----:B------:R-:W-:Y:S01]  /*4d40*/  FFMA.FTZ R36, R36, R39, -R95 ;  /* 0x0000002724247223 */ /* 0x000fe2000001085f */
[----:B------:R-:W-:Y:S01]  /*4d50*/  F2FP.F16.E4M3.UNPACK_B R39, R9.H1 ;  /* 0x00000009ff27723e */ /* 0x000fe200030006ff */
[----:B------:R-:W-:Y:S01]  /*4d60*/  HADD2.F32 R94, -RZ, R94.H1_H1 ;  /* 0x3000005eff5e7230 */ /* 0x000fe20000004100 */
[----:B------:R-:W-:Y:S01]  /*4d70*/  F2FP.F16.E4M3.UNPACK_B R97, R10.H1 ;  /* 0x0000000aff61723e */ /* 0x000fe200030006ff */
[CC--:B------:R-:W-:Y:S01]  /*4d80*/  FMUL.FTZ R9, R91.reuse, R13.reuse ;  /* 0x0000000d5b097220 */ /* 0x0c0fe20000410000 */
[----:B------:R-:W-:Y:S01]  /*4d90*/  FMUL.FTZ R98, R92, R13 ;  /* 0x0000000d5c627220 */ /* 0x000fe20000410000 */
[----:B------:R-:W-:Y:S01]  /*4da0*/  HADD2.F32 R37, -RZ, R89.H0_H0 ;  /* 0x20000059ff257230 */ /* 0x000fe20000004100 */
[----:B------:R-:W-:Y:S01]  /*4db0*/  F2FP.SATFINITE.E4M3.F32.PACK_AB_MERGE_C R102, R102, R110, RZ ;  /* 0x0000006e6666723e */ /* 0x000fe200048070ff */
[-C--:B------:R-:W-:Y:S01]  /*4dc0*/  FFMA.FTZ R30, R92, R90.reuse, R9 ;  /* 0x0000005a5c1e7223 */ /* 0x080fe20000010009 */
[----:B------:R-:W-:Y:S02]  /*4dd0*/  HADD2.F32 R9, -RZ, R39.H0_H0 ;  /* 0x20000027ff097230 */ /* 0x000fe40000004100 */
[----:B------:R-:W-:Y:S01]  /*4de0*/  FFMA.FTZ R13, R91, R90, -R98 ;  /* 0x0000005a5b0d7223 */ /* 0x000fe20000010862 */
[----:B------:R-:W-:-:S02]  /*4df0*/  HADD2.F32 R90, -RZ, R89.H1_H1 ;  /* 0x30000059ff5a7230 */ /* 0x000fc40000004100 */
[-C--:B------:R-:W-:Y:S01]  /*4e00*/  FMUL.FTZ R98, R37, R96.reuse ;  /* 0x0000006025627220 */ /* 0x080fe20000410000 */
[----:B------:R-:W-:Y:S02]  /*4e10*/  HADD2.F32 R39, -RZ, R39.H1_H1 ;  /* 0x30000027ff277230 */ /* 0x000fe40000004100 */
[----:B------:R-:W-:Y:S01]  /*4e20*/  FMUL.FTZ R96, R9, R96 ;  /* 0x0000006009607220 */ /* 0x000fe20000410000 */
[--C-:B------:R-:W-:Y:S01]  /*4e30*/  HADD2.F32 R92, -RZ, R38.reuse.H0_H0 ;  /* 0x20000026ff5c7230 */ /* 0x100fe20000004100 */
[----:B------:R-:W-:Y:S01]  /*4e40*/  F2FP.F16.E4M3.UNPACK_B R91, R15 ;  /* 0x0000000fff5b723e */ /* 0x000fe200020006ff */
[----:B------:R-:W-:Y:S02]  /*4e50*/  HADD2.F32 R89, -RZ, R38.H1_H1 ;  /* 0x30000026ff597230 */ /* 0x000fe40000004100 */
[CC--:B------:R-:W-:Y:S01]  /*4e60*/  FMUL.FTZ R38, R90.reuse, R94.reuse ;  /* 0x0000005e5a267220 */ /* 0x0c0fe20000410000 */
[----:B------:R-:W-:Y:S01]  /*4e70*/  FMUL.FTZ R95, R39, R94 ;  /* 0x0000005e275f7220 */ /* 0x000fe20000410000 */
[-C--:B------:R-:W-:Y:S01]  /*4e80*/  FFMA.FTZ R9, R9, R92.reuse, -R98 ;  /* 0x0000005c09097223 */ /* 0x080fe20000010862 */
[----:B------:R-:W-:Y:S01]  /*4e90*/  FFMA.FTZ R37, R37, R92, R96 ;  /* 0x0000005c25257223 */ /* 0x000fe20000010060 */
[----:B------:R-:W-:Y:S01]  /*4ea0*/  F2FP.F16.E4M3.UNPACK_B R94, R10 ;  /* 0x0000000aff5e723e */ /* 0x000fe200020006ff */
[----:B------:R-:W-:Y:S01]  /*4eb0*/  FFMA.FTZ R38, R39, R89, -R38 ;  /* 0x0000005927267223 */ /* 0x000fe20000010826 */
[----:B------:R-:W-:Y:S01]  /*4ec0*/  F2FP.F16.E4M3.UNPACK_B R92, R11 ;  /* 0x0000000bff5c723e */ /* 0x000fe200020006ff */
[----:B------:R-:W-:Y:S01]  /*4ed0*/  FFMA.FTZ R90, R90, R89, R95 ;  /* 0x000000595a5a7223 */ /* 0x000fe2000001005f */
        /* <DEDUP_REMOVED lines=10> */
[----:B------:R-:W-:Y:S02]  /*4f80*/  HADD2.F32 R91, -RZ, R91.H1_H1 ;  /* 0x3000005bff5b7230 */ /* 0x000fe40000004100 */
[-C--:B------:R-:W-:Y:S01]  /*4f90*/  FFMA.FTZ R89, R89, R96.reuse, -R100 ;  /* 0x0000006059597223 */ /* 0x080fe20000010864 */
[----:B------:R-:W-:Y:S02]  /*4fa0*/  HADD2.F32 R94, -RZ, R94.H1_H1 ;  /* 0x3000005eff5e7230 */ /* 0x000fe40000004100 */
[----:B------:R-:W-:Y:S01]  /*4fb0*/  FFMA.FTZ R39, R39, R96, R98 ;  /* 0x0000006027277223 */ /* 0x000fe20000010062 */
[----:B------:R-:W-:Y:S01]  /*4fc0*/  F2FP.F16.E4M3.UNPACK_B R96, R11.H1 ;  /* 0x0000000bff60723e */ /* 0x000fe200030006ff */
[----:B------:R-:W-:Y:S01]  /*4fd0*/  HADD2.F32 R11, -RZ, R15.H0_H0 ;  /* 0x2000000fff0b7230 */ /* 0x000fe20000004100 */
[----:B------:R-:W-:Y:S01]  /*4fe0*/  F2FP.SATFINITE.E4M3.F32.PACK_AB_MERGE_C R14, R14, R107, R103 ;  /* 0x0000006b0e0e723e */ /* 0x000fe20004807067 */
[----:B------:R-:W-:Y:S01]  /*4ff0*/  HADD2.F32 R98, -RZ, R28.H0_H0 ;  /* 0x2000001cff627230 */ /* 0x000fe20000004100 */
[----:B------:R-:W-:Y:S01]  /*5000*/  F2FP.SATFINITE.E4M3.F32.PACK_AB_MERGE_C R9, R38, R9, RZ ;  /* 0x000000092609723e */ /* 0x000fe200048070ff */
[----:B------:R-:W-:-:S02]  /*5010*/  HADD2.F32 R10, -RZ, R96.H0_H0 ;  /* 0x20000060ff0a7230 */ /* 0x000fc40000004100 */
[-C--:B------:R-:W-:Y:S01]  /*5020*/  FMUL.FTZ R101, R11, R99.reuse ;  /* 0x000000630b657220 */ /* 0x080fe20000410000 */
[----:B------:R-:W-:Y:S01]  /*5030*/  HADD2.F32 R96, -RZ, R96.H1_H1 ;  /* 0x30000060ff607230 */ /* 0x000fe20000004100 */
[----:B------:R-:W-:Y:S01]  /*5040*/  F2FP.SATFINITE.E4M3.F32.PACK_AB_MERGE_C R29, R29, R108, R102 ;  /* 0x0000006c1d1d723e */ /* 0x000fe20004807066 */
[----:B------:R-:W-:Y:S02]  /*5050*/  HADD2.F32 R92, -RZ, R92.H1_H1 ;  /* 0x3000005cff5c7230 */ /* 0x000fe40000004100 */
[C---:B------:R-:W-:Y:S01]  /*5060*/  FMUL.FTZ R100, R10.reuse, R99 ;  /* 0x000000630a647220 */ /* 0x040fe20000410000 */
[-C--:B------:R-:W-:Y:S01]  /*5070*/  FFMA.FTZ R10, R10, R98.reuse, -R101 ;  /* 0x000000620a0a7223 */ /* 0x080fe20000010865 */
[----:B------:R-:W-:Y:S01]  /*5080*/  HADD2.F32 R95, -RZ, R95.H1_H1 ;  /* 0x3000005fff5f7230 */ /* 0x000fe20000004100 */
[----:B------:R-:W-:Y:S01]  /*5090*/  F2FP.SATFINITE.E4M3.F32.PACK_AB_MERGE_C R37, R90, R37, RZ ;  /* 0x000000255a25723e */ /* 0x000fe200048070ff */
[----:B------:R-:W-:Y:S01]  /*50a0*/  FFMA.FTZ R11, R11, R98, R100 ;  /* 0x000000620b0b7223 */ /* 0x000fe20000010064 */
[----:B------:R-:W-:Y:S01]  /*50b0*/  HADD2.F32 R98, -RZ, R15.H1_H1 ;  /* 0x3000000fff627230 */ /* 0x000fe20000004100 */
[----:B------:R-:W-:Y:S01]  /*50c0*/  F2FP.SATFINITE.E4M3.F32.PACK_AB_MERGE_C R9, R13, R36, R9 ;  /* 0x000000240d09723e */ /* 0x000fe20004807009 */
[----:B------:R-:W-:Y:S01]  /*50d0*/  HADD2.F32 R15, -RZ, R97.H1_H1 ;  /* 0x30000061ff0f7230 */ /* 0x000fe20000004100 */
[----:B------:R-:W-:Y:S01]  /*50e0*/  F2FP.SATFINITE.E4M3.F32.PACK_AB_MERGE_C R13, R30, R31, R37 ;  /* 0x0000001f1e0d723e */ /* 0x000fe20004807025 */
[----:B------:R-:W-:-:S03]  /*50f0*/  HADD2.F32 R97, -RZ, R28.H1_H1 ;  /* 0x3000001cff617230 */ /* 0x000fc60000004100 */
[-C--:B------:R-:W-:Y:S01]  /*5100*/  FMUL.FTZ R99, R98, R15.reuse ;  /* 0x0000000f62637220 */ /* 0x080fe20000410000 */
[----:B------:R-:W-:-:S03]  /*5110*/  FMUL.FTZ R101, R96, R15 ;  /* 0x0000000f60657220 */ /* 0x000fc60000410000 */
[-C--:B------:R-:W-:Y:S01]  /*5120*/  FFMA.FTZ R15, R96, R97.reuse, -R99 ;  /* 0x00000061600f7223 */ /* 0x080fe20000010863 */
[----:B------:R-:W-:Y:S01]  /*5130*/  FFMA.FTZ R28, R98, R97, R101 ;  /* 0x00000061621c7223 */ /* 0x000fe20000010065 */
[-C--:B------:R-:W-:Y:S01]  /*5140*/  FMUL.FTZ R97, R91, R94.reuse ;  /* 0x0000005e5b617220 */ /* 0x080fe20000410000 */
[C---:B------:R-:W-:Y:S02]  /*5150*/  FMUL.FTZ R94, R92.reuse, R94 ;  /* 0x0000005e5c5e7220 */ /* 0x040fe40000410000 */
[----:B------:R-:W-:Y:S01]  /*5160*/  F2FP.SATFINITE.E4M3.F32.PACK_AB_MERGE_C R10, R15, R10, RZ ;  /* 0x0000000a0f0a723e */ /* 0x000fe200048070ff */
[-C--:B------:R-:W-:Y:S01]  /*5170*/  FFMA.FTZ R92, R92, R95.reuse, -R97 ;  /* 0x0000005f5c5c7223 */ /* 0x080fe20000010861 */
[----:B------:R-:W-:Y:S01]  /*5180*/  FFMA.FTZ R94, R91, R95, R94 ;  /* 0x0000005f5b5e7223 */ /* 0x000fe2000001005e */
[----:B------:R-:W-:-:S03]  /*5190*/  F2FP.SATFINITE.E4M3.F32.PACK_AB_MERGE_C R28, R28, R11, RZ ;  /* 0x0000000b1c1c723e */ /* 0x000fc600048070ff */
[----:B------:R-:W-:Y:S01]  /*51a0*/  F2FP.SATFINITE.E4M3.F32.PACK_AB_MERGE_C R11, R92, R89, R10 ;  /* 0x000000595c0b723e */ /* 0x000fe2000480700a */
[----:B------:R-:W-:Y:S01]  /*51b0*/  IMAD.MOV.U32 R10, RZ, RZ, R14 ;  /* 0x000000ffff0a7224 */ /* 0x000fe200078e000e */
[----:B------:R-:W-:Y:S02]  /*51c0*/  F2FP.SATFINITE.E4M3.F32.PACK_AB_MERGE_C R15, R94, R39, R28 ;  /* 0x000000275e0f723e */ /* 0x000fe4000480701c */
[----:B------:R-:W-:-:S07]  /*51d0*/  MOV R14, R29 ;  /* 0x0000001d000e7202 */ /* 0x000fce0000000f00 */
.L_x_2218:
[----:B------:R-:W-:Y:S05]  /*51e0*/  BSYNC B2 ;  /* 0x0000000000027941 */ /* 0x000fea0003800000 */
.L_x_2217:
[----:B0-----:R4:W-:Y:S04]  /*51f0*/  ST.E.128 desc[UR42][R72.64], R8 ;  /* 0x0000000848007985 */ /* 0x0019e8000c101d2a */
[----:B--2---:R4:W-:Y:S02]  /*5200*/  @!P5 ST.E.128 desc[UR42][R74.64], R12 ;  /* 0x0000000c4a00d985 */ /* 0x0049e4000c101d2a */
.L_x_2216:
[----:B------:R-:W-:Y:S05]  /*5210*/  BSYNC B1 ;  /* 0x0000000000017941 */ /* 0x000fea0003800000 */
.L_x_2215:
        /* <DEDUP_REMOVED lines=34> */
[----:B------:R-:W-:Y:S02]  /*5440*/  SHF.R.U32.HI R38, RZ, 0x8, R33 ;  /* 0x00000008ff267819 */ /* 0x000fe40000011621 */
[----:B------:R-:W-:Y:S02]  /*5450*/  SHF.R.U32.HI R37, RZ, 0x8, R35 ;  /* 0x00000008ff257819 */ /* 0x000fe40000011623 */
[----:B------:R-:W-:-:S02]  /*5460*/  SHF.R.U32.HI R39, RZ, 0x8, R7 ;  /* 0x00000008ff277819 */ /* 0x000fc40000011607 */
[----:B------:R-:W-:Y:S02]  /*5470*/  LOP3.LUT R6, R7, 0xff0000ff, RZ, 0xc0, !PT ;  /* 0xff0000ff07067812 */ /* 0x000fe400078ec0ff */
[----:B------:R-:W-:Y:S02]  /*5480*/  SHF.R.U32.HI R74, RZ, 0x10, R7 ;  /* 0x00000010ff4a7819 */ /* 0x000fe40000011607 */
        /* <DEDUP_REMOVED lines=8> */
[----:B------:R-:W-:Y:S01]  /*5510*/  SHF.L.U32 R7, R39, 0x8, RZ ;  /* 0x0000000827077819 */ /* 0x000fe200000006ff */
[----:B------:R-:W-:Y:S01]  /*5520*/  IMAD.U32 R72, R72, 0x10000, RZ ;  /* 0x0001000048487824 */ /* 0x000fe200078e00ff */
[----:B------:R-:W-:-:S02]  /*5530*/  LOP3.LUT R38, R34, 0xff00, R33, 0xf8, !PT ;  /* 0x0000ff0022267812 */ /* 0x000fc400078ef821 */
[----:B------:R-:W-:Y:S02]  /*5540*/  LOP3.LUT R7, R6, 0xff00, R7, 0xf8, !PT ;  /* 0x0000ff0006077812 */ /* 0x000fe400078ef807 */
[----:B------:R-:W-:Y:S02]  /*5550*/  LOP3.LUT R39, R36, 0xff00, R35, 0xf8, !PT ;  /* 0x0000ff0024277812 */ /* 0x000fe400078ef823 */
[----:B------:R-:W-:Y:S01]  /*5560*/  LOP3.LUT R6, R4, 0xff0000, R5, 0xf8, !PT ;  /* 0x00ff000004067812 */ /* 0x000fe200078ef805 */
[----:B------:R-:W-:Y:S01]  /*5570*/  IMAD.U32 R4, R74, 0x10000, RZ ;  /* 0x000100004a047824 */ /* 0x000fe200078e00ff */
[----:B------:R-:W-:Y:S02]  /*5580*/  F2FP.F16.E4M3.UNPACK_B R36, R87.H1 ;  /* 0x00000057ff24723e */ /* 0x000fe400030006ff */
[----:B------:R-:W-:Y:S02]  /*5590*/  F2FP.F16.E4M3.UNPACK_B R34, R32.H1 ;  /* 0x00000020ff22723e */ /* 0x000fe400030006ff */
[----:B------:R-:W-:Y:S01]  /*55a0*/  F2FP.F16.E4M3.UNPACK_B R33, R30.H1 ;  /* 0x0000001eff21723e */ /* 0x000fe200030006ff */
[----:B------:R-:W-:Y:S01]  /*55b0*/  HADD2.F32 R5, -RZ, R36.H0_H0 ;  /* 0x20000024ff057230 */ /* 0x000fe20000004100 */
[----:B------:R-:W-:Y:S01]  /*55c0*/  LOP3.LUT R4, R7, 0xff0000, R4, 0xf8, !PT ;  /* 0x00ff000007047812 */ /* 0x000fe200078ef804 */
[----:B------:R-:W-:Y:S01]  /*55d0*/  HADD2.F32 R12, -RZ, R34.H0_H0 ;  /* 0x20000022ff0c7230 */ /* 0x000fe20000004100 */
[----:B------:R-:W-:Y:S01]  /*55e0*/  F2FP.F16.E4M3.UNPACK_B R35, R85.H1 ;  /* 0x00000055ff23723e */ /* 0x000fe200030006ff */
[----:B------:R-:W-:Y:S01]  /*55f0*/  HADD2.F32 R8, -RZ, R33.H0_H0 ;  /* 0x20000021ff087230 */ /* 0x000fe20000004100 */
[----:B------:R-:W-:Y:S01]  /*5600*/  F2FP.F16.E4M3.UNPACK_B R87, R87 ;  /* 0x00000057ff57723e */ /* 0x000fe200020006ff */
[----:B------:R-:W-:-:S02]  /*5610*/  IMAD.U32 R7, R73, 0x10000, RZ ;  /* 0x0001000049077824 */ /* 0x000fc400078e00ff */
[-C--:B------:R-:W-:Y:S01]  /*5620*/  FMUL.FTZ R73, R12, R5.reuse ;  /* 0x000000050c497220 */ /* 0x080fe20000410000 */
[--C-:B------:R-:W-:Y:S02]  /*5630*/  HADD2.F32 R37, -RZ, R35.reuse.H0_H0 ;  /* 0x20000023ff257230 */ /* 0x100fe40000004100 */
[----:B------:R-:W-:Y:S01]  /*5640*/  FMUL.FTZ R75, R8, R5 ;  /* 0x00000005084b7220 */ /* 0x000fe20000410000 */
[----:B------:R-:W-:Y:S01]  /*5650*/  LOP3.LUT R5, R39, 0xff0000, R72, 0xf8, !PT ;  /* 0x00ff000027057812 */ /* 0x000fe200078ef848 */
[----:B------:R-:W-:Y:S01]  /*5660*/  HADD2.F32 R72, -RZ, R36.H1_H1 ;  /* 0x30000024ff487230 */ /* 0x000fe20000004100 */
[----:B------:R-:W-:Y:S01]  /*5670*/  LOP3.LUT R7, R38, 0xff0000, R7, 0xf8, !PT ;  /* 0x00ff000026077812 */ /* 0x000fe200078ef807 */
[----:B------:R-:W-:Y:S01]  /*5680*/  HADD2.F32 R38, -RZ, R35.H1_H1 ;  /* 0x30000023ff267230 */ /* 0x000fe20000004100 */
[----:B------:R-:W-:Y:S01]  /*5690*/  F2FP.F16.E4M3.UNPACK_B R36, R32 ;  /* 0x00000020ff24723e */ /* 0x000fe200020006ff */
[----:B------:R-:W-:Y:S01]  /*56a0*/  HADD2.F32 R35, -RZ, R34.H1_H1 ;  /* 0x30000022ff237230 */ /* 0x000fe20000004100 */
[----:B------:R-:W-:Y:S01]  /*56b0*/  F2FP.F16.E4M3.UNPACK_B R34, R30 ;  /* 0x0000001eff22723e */ /* 0x000fe200020006ff */
[----:B------:R-:W-:Y:S01]  /*56c0*/  HADD2.F32 R39, -RZ, R87.H0_H0 ;  /* 0x20000057ff277230 */ /* 0x000fe20000004100 */
[----:B------:R-:W-:Y:S01]  /*56d0*/  F2FP.F16.E4M3.UNPACK_B R85, R85 ;  /* 0x00000055ff55723e */ /* 0x000fe200020006ff */
[----:B------:R-:W-:-:S02]  /*56e0*/  HADD2.F32 R30, -RZ, R36.H0_H0 ;  /* 0x20000024ff1e7230 */ /* 0x000fc40000004100 */
[-C--:B------:R-:W-:Y:S01]  /*56f0*/  FFMA.FTZ R8, R8, R37.reuse, -R73 ;  /* 0x0000002508087223 */ /* 0x080fe20000010849 */
[----:B------:R-:W-:Y:S02]  /*5700*/  HADD2.F32 R32, -RZ, R34.H0_H0 ;  /* 0x20000022ff207230 */ /* 0x000fe40000004100 */
[----:B------:R-:W-:Y:S01]  /*5710*/  FFMA.FTZ R12, R12, R37, R75 ;  /* 0x000000250c0c7223 */ /* 0x000fe2000001004b */
[----:B------:R-:W-:Y:S02]  /*5720*/  HADD2.F32 R33, -RZ, R33.H1_H1 ;  /* 0x30000021ff217230 */ /* 0x000fe40000004100 */
[-C--:B------:R-:W-:Y:S01]  /*5730*/  FMUL.FTZ R73, R30, R39.reuse ;  /* 0x000000271e497220 */ /* 0x080fe20000410000 */
[----:B------:R-:W-:Y:S02]  /*5740*/  HADD2.F32 R37, -RZ, R85.H0_H0 ;  /* 0x20000055ff257230 */ /* 0x000fe40000004100 */
[----:B------:R-:W-:Y:S01]  /*5750*/  FMUL.FTZ R74, R35, R72 ;  /* 0x00000048234a7220 */ /* 0x000fe20000410000 */
[----:B------:R-:W-:Y:S01]  /*5760*/  FMUL.FTZ R39, R32, R39 ;  /* 0x0000002720277220 */ /* 0x000fe20000410000 */
[----:B------:R-:W-:-:S02]  /*5770*/  HADD2.F32 R87, -RZ, R87.H1_H1 ;  /* 0x30000057ff577230 */ /* 0x000fc40000004100 */
[C---:B------:R-:W-:Y:S01]  /*5780*/  FMUL.FTZ R72, R33.reuse, R72 ;  /* 0x0000004821487220 */ /* 0x040fe20000410000 */
[----:B------:R-:W-:Y:S02]  /*5790*/  HADD2.F32 R36, -RZ, R36.H1_H1 ;  /* 0x30000024ff247230 */ /* 0x000fe40000004100 */
[-C--:B------:R-:W-:Y:S01]  /*57a0*/  FFMA.FTZ R32, R32, R37.reuse, -R73 ;  /* 0x0000002520207223 */ /* 0x080fe20000010849 */
[----:B------:R-:W-:Y:S01]  /*57b0*/  FFMA.FTZ R30, R30, R37, R39 ;  /* 0x000000251e1e7223 */ /* 0x000fe20000010027 */
[----:B------:R-:W-:Y:S02]  /*57c0*/  HADD2.F32 R34, -RZ, R34.H1_H1 ;  /* 0x30000022ff227230 */ /* 0x000fe40000004100 */
[-C--:B------:R-:W-:Y:S01]  /*57d0*/  FFMA.FTZ R33, R33, R38.reuse, -R74 ;  /* 0x0000002621217223 */ /* 0x080fe2000001084a */
[----:B------:R-:W-:Y:S02]  /*57e0*/  HADD2.F32 R85, -RZ, R85.H1_H1 ;  /* 0x30000055ff557230 */ /* 0x000fe40000004100 */
        /* <DEDUP_REMOVED lines=20> */
[----:B------:R-:W-:Y:S01]  /*5930*/  FFMA.FTZ R34, R36, R75, -R87 ;  /* 0x0000004b24227223 */ /* 0x000fe20000010857 */
[----:B------:R-:W-:Y:S02]  /*5940*/  HADD2.F32 R74, -RZ, R74.H1_H1 ;  /* 0x3000004aff4a7230 */ /* 0x000fe40000004100 */
[C---:B------:R-:W-:Y:S01]  /*5950*/  FMUL.FTZ R87, R73.reuse, R85 ;  /* 0x0000005549577220 */ /* 0x040fe20000410000 */
[----:B------:R-:W-:Y:S01]  /*5960*/  FFMA.FTZ R72, R72, R75, R81 ;  /* 0x0000004b48487223 */ /* 0x000fe20000010051 */
[C---:B------:R-:W-:Y:S01]  /*5970*/  FMUL.FTZ R36, R38.reuse, R85 ;  /* 0x0000005526247220 */ /* 0x040fe20000410000 */
[----:B------:R-:W-:Y:S01]  /*5980*/  F2FP.F16.E4M3.UNPACK_B R84, R84 ;  /* 0x00000054ff54723e */ /* 0x000fe200020006ff */
[-C--:B------:R-:W-:Y:S01]  /*5990*/  FFMA.FTZ R91, R38, R74.reuse, -R87 ;  /* 0x0000004a265b7223 */ /* 0x080fe20000010857 */
[--C-:B------:R-:W-:Y:S02]  /*59a0*/  HADD2.F32 R81, -RZ, R86.reuse.H0_H0 ;  /* 0x20000056ff517230 */ /* 0x100fe40000004100 */
[----:B------:R-:W-:Y:S01]  /*59b0*/  FFMA.FTZ R93, R73, R74, R36 ;  /* 0x0000004a495d7223 */ /* 0x000fe20000010024 */
[----:B------:R-:W-:Y:S01]  /*59c0*/  F2FP.F16.E4M3.UNPACK_B R36, R14 ;  /* 0x0000000eff24723e */ /* 0x000fe200020006ff */
[----:B------:R-:W-:Y:S01]  /*59d0*/  HADD2.F32 R85, -RZ, R86.H1_H1 ;  /* 0x30000056ff557230 */ /* 0x000fe20000004100 */
[----:B------:R-:W-:Y:S01]  /*59e0*/  F2FP.SATFINITE.E4M3.F32.PACK_AB_MERGE_C R8, R33, R8, RZ ;  /* 0x000000082108723e */ /* 0x000fe200048070ff */
[----:B------:R-:W-:Y:S01]  /*59f0*/  HADD2.F32 R14, -RZ, R10.H0_H0 ;  /* 0x2000000aff0e7230 */ /* 0x000fe20000004100 */
[----:B------:R-:W-:Y:S01]  /*5a00*/  F2FP.SATFINITE.E4M3.F32.PACK_AB_MERGE_C R91, R91, R34, RZ ;  /* 0x000000225b5b723e */ /* 0x000fe200048070ff */
[--C-:B------:R-:W-:Y:S01]  /*5a10*/  HADD2.F32 R38, -RZ, R36.reuse.H0_H0 ;  /* 0x20000024ff267230 */ /* 0x100fe20000004100 */
[----:B------:R-:W-:Y:S01]  /*5a20*/  F2FP.SATFINITE.E4M3.F32.PACK_AB_MERGE_C R8, R37, R32, R8 ;  /* 0x000000202508723e */ /* 0x000fe20004807008 */
[----:B------:R-:W-:Y:S01]  /*5a30*/  HADD2.F32 R36, -RZ, R36.H1_H1 ;  /* 0x30000024ff247230 */ /* 0x000fe20000004100 */
[----:B------:R-:W-:Y:S01]  /*5a40*/  F2FP.SATFINITE.E4M3.F32.PACK_AB_MERGE_C R12, R35, R12, RZ ;  /* 0x0000000c230c723e */ /* 0x000fe200048070ff */
[----:B------:R-:W-:-:S02]  /*5a50*/  HADD2.F32 R10, -RZ, R10.H1_H1 ;  /* 0x3000000aff0a7230 */ /* 0x000fc40000004100 */
[----:B------:R-:W-:Y:S01]  /*5a60*/  FMUL.FTZ R87, R38, R81 ;  /* 0x0000005126577220 */ /* 0x000fe20000410000 */
[--C-:B------:R-:W-:Y:S02]  /*5a70*/  HADD2.F32 R73, -RZ, R84.reuse.H0_H0 ;  /* 0x20000054ff497230 */ /* 0x100fe40000004100 */
[----:B------:R-:W-:Y:S01]  /*5a80*/  FMUL.FTZ R89, R36, R85 ;  /* 0x0000005524597220 */ /* 0x000fe20000410000 */
[----:B------:R-:W-:Y:S02]  /*5a90*/  HADD2.F32 R75, -RZ, R84.H1_H1 ;  /* 0x30000054ff4b7230 */ /* 0x000fe40000004100 */
        /* <DEDUP_REMOVED lines=33> */
[----:B------:R-:W-:Y:S01]  /*5cb0*/  HADD2.F32 R34, -RZ, R35.H0_H0 ;  /* 0x20000023ff227230 */ /* 0x000fe20000004100 */
[----:B------:R-:W-:Y:S01]  /*5cc0*/  F2FP.F16.E4M3.UNPACK_B R81, R5.H1 ;  /* 0x00000005ff51723e */ /* 0x000fe200030006ff */
[----:B------:R-:W-:-:S02]  /*5cd0*/  HADD2.F32 R37, -RZ, R38.H0_H0 ;  /* 0x20000026ff257230 */ /* 0x000fc40000004100 */
[----:B------:R-:W-:Y:S01]  /*5ce0*/  FFMA.FTZ R10, R10, R75, -R89 ;  /* 0x0000004b0a0a7223 */ /* 0x000fe20000010859 */
[----:B------:R-:W-:Y:S01]  /*5cf0*/  HADD2.F32 R36, -RZ, R35.H1_H1 ;  /* 0x30000023ff247230 */ /* 0x000fe20000004100 */
[----:B------:R-:W-:Y:S01]  /*5d00*/  F2FP.F16.E4M3.UNPACK_B R75, R5 ;  /* 0x00000005ff4b723e */ /* 0x000fe200020006ff */
        /* <DEDUP_REMOVED lines=13> */
[----:B------:R-:W-:Y:S01]  /*5de0*/  F2FP.F16.E4M3.UNPACK_B R38, R15.H1 ;  /* 0x0000000fff26723e */ /* 0x000fe200030006ff */
[----:B------:R-:W-:Y:S01]  /*5df0*/  HADD2.F32 R85, -RZ, R81.H0_H0 ;  /* 0x20000051ff557230 */ /* 0x000fe20000004100 */
[----:B------:R-:W-:Y:S01]  /*5e00*/  F2FP.F16.E4M3.UNPACK_B R35, R11 ;  /* 0x0000000bff23723e */ /* 0x000fe200020006ff */
[----:B------:R-:W-:Y:S01]  /*5e10*/  HADD2.F32 R84, -RZ, R75.H0_H0 ;  /* 0x2000004bff547230 */ /* 0x000fe20000004100 */
[----:B------:R-:W-:Y:S01]  /*5e20*/  F2FP.F16.E4M3.UNPACK_B R37, R15 ;  /* 0x0000000fff25723e */ /* 0x000fe200020006ff */
[----:B------:R-:W-:Y:S01]  /*5e30*/  HADD2.F32 R81, -RZ, R81.H1_H1 ;  /* 0x30000051ff517230 */ /* 0x000fe20000004100 */
[----:B------:R-:W-:Y:S01]  /*5e40*/  F2FP.F16.E4M3.UNPACK_B R11, R11.H1 ;  /* 0x0000000bff0b723e */ /* 0x000fe200030006ff */
        /* <DEDUP_REMOVED lines=9> */
[----:B------:R-:W-:Y:S01]  /*5ee0*/  FMUL.FTZ R86, R39, R84 ;  /* 0x0000005427567220 */ /* 0x000fe20000410000 */
[----:B------:R-:W-:Y:S02]  /*5ef0*/  HADD2.F32 R38, -RZ, R38.H1_H1 ;  /* 0x30000026ff267230 */ /* 0x000fe40000004100 */
[C---:B------:R-:W-:Y:S01]  /*5f00*/  FMUL.FTZ R85, R36.reuse, R85 ;  /* 0x0000005524557220 */ /* 0x040fe20000410000 */
[----:B------:R-:W-:Y:S02]  /*5f10*/  HADD2.F32 R11, -RZ, R11.H1_H1 ;  /* 0x3000000bff0b7230 */ /* 0x000fe40000004100 */
[----:B------:R-:W-:Y:S01]  /*5f20*/  FFMA.FTZ R87, R36, R73, -R87 ;  /* 0x0000004924577223 */ /* 0x000fe20000010857 */
[----:B------:R-:W-:-:S02]  /*5f30*/  HADD2.F32 R74, -RZ, R5.H0_H0 ;  /* 0x20000005ff4a7230 */ /* 0x000fc40000004100 */
[----:B------:R-:W-:Y:S01]  /*5f40*/  FMUL.FTZ R84, R15, R84 ;  /* 0x000000540f547220 */ /* 0x000fe20000410000 */
[----:B------:R-:W-:Y:S02]  /*5f50*/  HADD2.F32 R37, -RZ, R37.H1_H1 ;  /* 0x30000025ff257230 */ /* 0x000fe40000004100 */
[-C--:B------:R-:W-:Y:S01]  /*5f60*/  FMUL.FTZ R90, R38, R81.reuse ;  /* 0x00000051265a7220 */ /* 0x080fe20000410000 */
[----:B------:R-:W-:Y:S02]  /*5f70*/  HADD2.F32 R36, -RZ, R75.H1_H1 ;  /* 0x3000004bff247230 */ /* 0x000fe40000004100 */
[----:B------:R-:W-:Y:S01]  /*5f80*/  FMUL.FTZ R81, R11, R81 ;  /* 0x000000510b517220 */ /* 0x000fe20000410000 */
[----:B------:R-:W-:Y:S02]  /*5f90*/  HADD2.F32 R35, -RZ, R35.H1_H1 ;  /* 0x30000023ff237230 */ /* 0x000fe40000004100 */
[----:B------:R-:W-:Y:S01]  /*5fa0*/  FFMA.FTZ R86, R15, R74, -R86 ;  /* 0x0000004a0f567223 */ /* 0x000fe20000010856 */
[----:B------:R-:W-:-:S02]  /*5fb0*/  HADD2.F32 R72, -RZ, R72.H1_H1 ;  /* 0x30000048ff487230 */ /* 0x000fc40000004100 */
[----:B------:R-:W-:Y:S01]  /*5fc0*/  FFMA.FTZ R84, R39, R74, R84 ;  /* 0x0000004a27547223 */ /* 0x000fe20000010054 */
[----:B------:R-:W-:Y:S01]  /*5fd0*/  FFMA.FTZ R85, R4, R73, R85 ;  /* 0x0000004904557223 */ /* 0x000fe20000010055 */
[----:B------:R-:W-:Y:S02]  /*5fe0*/  HADD2.F32 R4, -RZ, R5.H1_H1 ;  /* 0x30000005ff047230 */ /* 0x000fe40000004100 */
[-C--:B------:R-:W-:Y:S01]  /*5ff0*/  FMUL.FTZ R74, R37, R36.reuse ;  /* 0x00000024254a7220 */ /* 0x080fe20000410000 */
[----:B------:R-:W-:Y:S01]  /*6000*/  FMUL.FTZ R36, R35, R36 ;  /* 0x0000002423247220 */ /* 0x000fe20000410000 */
[-C--:B------:R-:W-:Y:S01]  /*6010*/  FFMA.FTZ R90, R11, R72.reuse, -R90 ;  /* 0x000000480b5a7223 */ /* 0x080fe2000001085a */
[----:B------:R-:W-:Y:S01]  /*6020*/  FFMA.FTZ R38, R38, R72, R81 ;  /* 0x0000004826267223 */ /* 0x000fe20000010051 */
[-C--:B------:R-:W-:Y:S01]  /*6030*/  FFMA.FTZ R35, R35, R4.reuse, -R74 ;  /* 0x0000000423237223 */ /* 0x080fe2000001084a */
[----:B------:R-:W-:Y:S01]  /*6040*/  FFMA.FTZ R37, R37, R4, R36 ;  /* 0x0000000425257223 */ /* 0x000fe20000010024 */
[----:B------:R-:W-:-:S02]  /*6050*/  F2FP.SATFINITE.E4M3.F32.PACK_AB_MERGE_C R13, R34, R13, RZ ;  /* 0x0000000d220d723e */ /* 0x000fc400048070ff */
[----:B------:R-:W-:Y:S02]  /*6060*/  F2FP.SATFINITE.E4M3.F32.PACK_AB_MERGE_C R87, R90, R87, RZ ;  /* 0x000000575a57723e */ /* 0x000fe400048070ff */
[----:B------:R-:W-:Y:S02]  /*6070*/  F2FP.SATFINITE.E4M3.F32.PACK_AB_MERGE_C R38, R38, R85, RZ ;  /* 0x000000552626723e */ /* 0x000fe400048070ff */
[----:B------:R-:W-:Y:S02]  /*6080*/  F2FP.SATFINITE.E4M3.F32.PACK_AB_MERGE_C R9, R9, R30, R6 ;  /* 0x0000001e0909723e */ /* 0x000fe40004807006 */
[----:B------:R-:W-:Y:S02]  /*6090*/  F2FP.SATFINITE.E4M3.F32.PACK_AB_MERGE_C R11, R35, R86, R87 ;  /* 0x00000056230b723e */ /* 0x000fe40004807057 */
[----:B------:R-:W-:Y:S02]  /*60a0*/  F2FP.SATFINITE.E4M3.F32.PACK_AB_MERGE_C R13, R7, R32, R13 ;  /* 0x00000020070d723e */ /* 0x000fe4000480700d */
[----:B------:R-:W-:-:S07]  /*60b0*/  F2FP.SATFINITE.E4M3.F32.PACK_AB_MERGE_C R15, R37, R84, R38 ;  /* 0x00000054250f723e */ /* 0x000fce0004807026 */
.L_x_2220:
[----:B------:R-:W-:Y:S05]  /*60c0*/  BSYNC B1 ;  /* 0x0000000000017941 */ /* 0x000fea0003800000 */
.L_x_2219:
[----:B0-----:R0:W-:Y:S01]  /*60d0*/  ST.E.128 desc[UR42][R28.64], R8 ;  /* 0x000000081c007985 */ /* 0x0011e2000c101d2a */
[----:B------:R-:W-:-:S13]  /*60e0*/  ISETP.GE.AND P5, PT, R31, R88, PT ;  /* 0x000000581f00720c */ /* 0x000fda0003fa6270 */
[----:B------:R-:W-:Y:S05]  /*60f0*/  @P5 BRA `(.L_x_2198) ;  /* 0x0000000400085947 */ /* 0x000fea0003800000 */
[----:B------:R-:W-:-:S04]  /*6100*/  IADD3 R4, P5, R83, R31, RZ ;  /* 0x0000001f53047210 */ /* 0x000fc80007fbe0ff */
[----:B------:R-:W-:-:S05]  /*6110*/  LEA.HI.X.SX32 R5, R31, R82, 0x1, P5 ;  /* 0x000000521f057211 */ /* 0x000fca00028f0eff */
[----:B--2---:R2:W-:Y:S01]  /*6120*/  ST.E.128 desc[UR42][R4.64], R12 ;  /* 0x0000000c04007985 */ /* 0x0045e2000c101d2a */
[----:B------:R-:W-:Y:S05]  /*6130*/  BRA `(.L_x_2198) ;  /* 0x0000000000f87947 */ /* 0x000fea0003800000 */
.L_x_2190:
[----:B------:R-:W-:-:S06]  /*6140*/  UISETP.NE.AND UP0, UPT, UR36, 0x3, UPT ;  /* 0x000000032400788c */ /* 0x000fcc000bf05270 */
[----:B------:R-:W-:-:S13]  /*6150*/  PLOP3.LUT P0, PT, PT, PT, UP0, 0x80, 0x0 ;  /* 0x000000000000781c */ /* 0x000fda0003f0f008 */
[----:B------:R-:W-:Y:S05]  /*6160*/  @!P0 BRA `(.L_x_2221) ;  /* 0x0000000000048947 */ /* 0x000fea0003800000 */
[----:B------:R-:W-:Y:S01]  /*6170*/  BPT.TRAP 0x1 ;  /* 0x000000040000795c */ /* 0x000fe20000300000 */
.L_x_2221:
[----:B------:R-:W2:Y:S01]  /*6180*/  LDL R4, [R1+0x4] ;  /* 0x0000040001047983 */ /* 0x000ea20000100800 */
[----:B------:R-:W-:Y:S01]  /*6190*/  IMAD R69, R19, 0x8, R18 ;  /* 0x0000000813457824 */ /* 0x000fe200078e0212 */
[----:B------:R-:W-:Y:S01]  /*61a0*/  BSSY B1, `(.L_x_2222) ;  /* 0x0000005000017945 */ /* 0x000fe20003800000 */
[----:B------:R-:W-:Y:S02]  /*61b0*/  SHF.R.S32.HI R77, RZ, 0x1f, R78 ;  /* 0x0000001fff4d7819 */ /* 0x000fe4000001144e */
[----:B--2---:R-:W-:-:S04]  /*61c0*/  SHF.L.U32 R80, R4, 0x1f, RZ ;  /* 0x0000001f04507819 */ /* 0x004fc800000006ff */
[----:B------:R-:W0:Y:S02]  /*61d0*/  SYNCS.PHASECHK.TRANS64.TRYWAIT P5, [R69+URZ+0x19c90], R80 ;  /* 0x019c9050450075a7 */ /* 0x000e2400080a017f */
[----:B0-----:R-:W-:Y:S05]  /*61e0*/  @!P5 BRA `(.L_x_2223) ;  /* 0x000001780090d947 */ /* 0x001fea0003800000 */
.L_x_2468:
[----:B------:R-:W-:Y:S05]  /*61f0*/  BSYNC B1 ;  /* 0x0000000000017941 */ /* 0x000fea0003800000 */
.L_x_2222:
        /* <DEDUP_REMOVED lines=9> */
[----:B------:R-:W-:Y:S01]  /*6290*/  IMAD R6, R76, UR4, RZ ;  /* 0x000000044c067c24 */ /* 0x000fe2000f8e02ff */
[----:B------:R-:W-:Y:S02]  /*62a0*/  IADD3 R5, R5, R7, RZ ;  /* 0x0000000705057210 */ /* 0x000fe40007ffe0ff */
        /* <DEDUP_REMOVED lines=18> */
.L_x_2472:
[----:B------:R-:W-:Y:S05]  /*63d0*/  @!P5 BRA `(.L_x_2198) ;  /* 0x000000000050d947 */ /* 0x000fea0003800000 */
[----:B------:R-:W4:Y:S01]  /*63e0*/  LDL R10, [R1+0x10] ;  /* 0x00001000010a7983 */ /* 0x000f220000100800 */
[----:B------:R-:W-:-:S03]  /*63f0*/  ULDC UR4, c[0x0][0x2f4] ;  /* 0x0000bd0000047ab9 */ /* 0x000fc60000000800 */
[----:B------:R-:W5:Y:S04]  /*6400*/  LDL R12, [R1] ;  /* 0x00000000010c7983 */ /* 0x000f680000100800 */
        /* <DEDUP_REMOVED lines=17> */
.L_x_2198:
[----:B------:R-:W-:Y:S05]  /*6520*/  BSYNC B0 ;  /* 0x0000000000007941 */ /* 0x000fea0003800000 */
.L_x_2189:
        /* <DEDUP_REMOVED lines=16> */
.L_x_2226:
[----:B------:R-:W-:Y:S05]  /*6630*/  BSYNC B0 ;  /* 0x0000000000007941 */ /* 0x000fea0003800000 */
.L_x_2225:
[----:B------:R-:W0:Y:S01]  /*6640*/  SYNCS.PHASECHK.TRANS64.TRYWAIT P0, [R69+URZ+0x19cb0], R80 ;  /* 0x019cb050450075a7 */ /* 0x000e22000800017f */
[----:B------:R-:W-:Y:S04]  /*6650*/  BSSY B0, `(.L_x_2227) ;  /* 0x0000002000007945 */ /* 0x000fe80003800000 */
[----:B0-----:R-:W-:Y:S05]  /*6660*/  @!P0 BRA `(.L_x_2228) ;  /* 0x0000017400c88947 */ /* 0x001fea0003800000 */
.L_x_2473:
[----:B------:R-:W-:Y:S05]  /*6670*/  BSYNC B0 ;  /* 0x0000000000007941 */ /* 0x000fea0003800000 */
.L_x_2227:
        /* <DEDUP_REMOVED lines=12> */
[----:B------:R-:W-:-:S04]  /*6740*/  ULDC.64 UR4, c[0x0][0x330] ;  /* 0x0000cc0000047ab9 */ /* 0x000fc80000000a00 */
[----:B------:R-:W-:Y:S01]  /*6750*/  IADD3 R5, R5, R7, RZ ;  /* 0x0000000705057210 */ /* 0x000fe20007ffe0ff */
[----:B------:R-:W-:Y:S02]  /*6760*/  IMAD R7, R58, UR4, RZ ;  /* 0x000000043a077c24 */ /* 0x000fe4000f8e02ff */
[----:B------:R-:W-:-:S04]  /*6770*/  IMAD.WIDE.U32 R4, R154, UR4, R4 ;  /* 0x000000049a047c25 */ /* 0x000fc8000f8e0004 */
[----:B--2---:R-:W-:Y:S01]  /*6780*/  VIADD R6, R6, 0xffffff80 ;  /* 0xffffff8006067836 */ /* 0x004fe20000000000 */
[----:B------:R-:W-:Y:S01]  /*6790*/  IADD3 R4, P0, R4, UR6, RZ ;  /* 0x0000000604047c10 */ /* 0x000fe2000ff1e0ff */
[----:B------:R-:W-:-:S03]  /*67a0*/  IMAD R7, R154, UR5, R7 ;  /* 0x000000059a077c24 */ /* 0x000fc6000f8e0207 */
[----:B------:R-:W-:Y:S01]  /*67b0*/  LEA.HI R6, R6, R6, RZ, 0x1 ;  /* 0x0000000606067211 */ /* 0x000fe200078f08ff */
[----:B------:R1:W2:Y:S01]  /*67c0*/  SHFL.IDX PT, R13, R4, RZ, 0x1e1f ;  /* 0x001e1fff040d7589 */ /* 0x0002a200000e0000 */
[----:B------:R-:W-:Y:S02]  /*67d0*/  IADD3.X R5, R5, UR7, R7, P0, !PT ;  /* 0x0000000705057c10 */ /* 0x000fe400087fe407 */
[----:B------:R-:W-:-:S03]  /*67e0*/  SHF.R.S32.HI R6, RZ, 0x1, R6 ;  /* 0x00000001ff067819 */ /* 0x000fc60000011406 */
[----:B------:R1:W4:Y:S01]  /*67f0*/  SHFL.IDX PT, R11, R5, RZ, 0x1e1f ;  /* 0x001e1fff050b7589 */ /* 0x00032200000e0000 */
[----:B------:R-:W-:-:S13]  /*6800*/  ISETP.GT.AND P0, PT, R71, R6, PT ;  /* 0x000000064700720c */ /* 0x000fda0003f04270 */
[----:B-1----:R-:W-:Y:S05]  /*6810*/  @!P0 BRA `(.L_x_2230) ;  /* 0x0000000000508947 */ /* 0x002fea0003800000 */
[----:B------:R-:W5:Y:S01]  /*6820*/  LDL R10, [R1+0x10] ;  /* 0x00001000010a7983 */ /* 0x000f620000100800 */
[----:B------:R-:W-:-:S03]  /*6830*/  ULDC UR4, c[0x0][0x2f4] ;  /* 0x0000bd0000047ab9 */ /* 0x000fc60000000800 */
[----:B---3--:R-:W3:Y:S04]  /*6840*/  LDL R14, [R1] ;  /* 0x00000000010e7983 */ /* 0x008ee80000100800 */
        /* <DEDUP_REMOVED lines=17> */
.L_x_2230:
[----:B------:R-:W-:Y:S05]  /*6960*/  BSYNC B0 ;  /* 0x0000000000007941 */ /* 0x000fea0003800000 */
.L_x_2229:
        /* <DEDUP_REMOVED lines=19> */
.L_x_2184:
[----:B------:R-:W4:Y:S01]  /*6aa0*/  LDL R4, [R1+0x28] ;  /* 0x0000280001047983 */ /* 0x000f220000100800 */
[----:B------:R-:W1:Y:S01]  /*6ab0*/  LDC R0, c[0x0][0x448] ;  /* 0x00011200ff007b82 */ /* 0x000e620000000800 */
[----:B------:R-:W-:Y:S01]  /*6ac0*/  BSSY B0, `(.L_x_2232) ;  /* 0x000002c000007945 */ /* 0x000fe20003800000 */
[----:B------:R-:W-:Y:S02]  /*6ad0*/  CS2R R134, SRZ ;  /* 0x0000000000867805 */ /* 0x000fe4000001ff00 */
[----:B------:R-:W-:Y:S02]  /*6ae0*/  CS2R R20, SRZ ;  /* 0x0000000000147805 */ /* 0x000fe4000001ff00 */
[----:B------:R-:W-:Y:S02]  /*6af0*/  CS2R R128, SRZ ;  /* 0x0000000000807805 */ /* 0x000fe4000001ff00 */
[----:B--2---:R-:W-:Y:S02]  /*6b00*/  CS2R R12, SRZ ;  /* 0x00000000000c7805 */ /* 0x004fe4000001ff00 */
[----:B------:R-:W-:-:S02]  /*6b10*/  CS2R R126, SRZ ;  /* 0x00000000007e7805 */ /* 0x000fc4000001ff00 */
[----:B------:R-:W-:Y:S02]  /*6b20*/  CS2R R28, SRZ ;  /* 0x00000000001c7805 */ /* 0x000fe4000001ff00 */
[----:B---3--:R-:W-:Y:S02]  /*6b30*/  CS2R R14, SRZ ;  /* 0x00000000000e7805 */ /* 0x008fe4000001ff00 */
[----:B------:R-:W-:Y:S01]  /*6b40*/  CS2R R120, SRZ ;  /* 0x0000000000787805 */ /* 0x000fe2000001ff00 */
        /* <DEDUP_REMOVED lines=8> */
[----:B----4-:R-:W-:Y:S02]  /*6bd0*/  CS2R R10, SRZ ;  /* 0x00000000000a7805 */ /* 0x010fe4000001ff00 */
[----:B------:R-:W-:-:S02]  /*6be0*/  CS2R R104, SRZ ;  /* 0x0000000000687805 */ /* 0x000fc4000001ff00 */
[----:B------:R-:W-:Y:S01]  /*6bf0*/  CS2R R102, SRZ ;  /* 0x0000000000667805 */ /* 0x000fe2000001ff00 */
[----:B------:R-:W-:Y:S01]  /*6c00*/  IMAD.MOV.U32 R34, RZ, RZ, RZ ;  /* 0x000000ffff227224 */ /* 0x000fe200078e00ff */
[----:B------:R-:W-:Y:S02]  /*6c10*/  CS2R R96, SRZ ;  /* 0x0000000000607805 */ /* 0x000fe4000001ff00 */
[----:B------:R-:W-:Y:S02]  /*6c20*/  CS2R R94, SRZ ;  /* 0x00000000005e7805 */ /* 0x000fe4000001ff00 */
[----:B-1----:R-:W-:Y:S01]  /*6c30*/  ISETP.NE.AND P1, PT, R0, 0x1, PT ;  /* 0x000000010000780c */ /* 0x002fe20003f25270 */
[----:B------:R-:W-:Y:S02]  /*6c40*/  IMAD.MOV.U32 R36, RZ, RZ, RZ ;  /* 0x000000ffff247224 */ /* 0x000fe400078e00ff */
[----:B------:R-:W-:-:S10]  /*6c50*/  IMAD.MOV.U32 R89, RZ, RZ, RZ ;  /* 0x000000ffff597224 */ /* 0x000fd400078e00ff */
[----:B------:R-:W1:Y:S08]  /*6c60*/  @P1 LDC R3, c[0x0][0x44c] ;  /* 0x00011300ff031b82 */ /* 0x000e700000000800 */
[----:B------:R-:W2:Y:S01]  /*6c70*/  @P1 LDC R2, c[0x0][0x450] ;  /* 0x00011400ff021b82 */ /* 0x000ea20000000800 */
[----:B------:R-:W-:-:S04]  /*6c80*/  VIADD R0, R4, 0xbf ;  /* 0x000000bf04007836 */ /* 0x000fc80000000000 */
[----:B-1----:R-:W-:-:S05]  /*6c90*/  @P1 IMAD.HI.U32 R3, R0, R3, RZ ;  /* 0x0000000300031227 */ /* 0x002fca00078e00ff */
[----:B--2---:R-:W-:Y:S01]  /*6ca0*/  @P1 SHF.R.U32.HI R0, RZ, R2, R3 ;  /* 0x00000002ff001219 */ /* 0x004fe20000011603 */
[----:B------:R-:W-:Y:S01]  /*6cb0*/  IMAD.MOV.U32 R2, RZ, RZ, RZ ;  /* 0x000000ffff027224 */ /* 0x000fe200078e00ff */
[----:B------:R-:W-:Y:S02]  /*6cc0*/  PLOP3.LUT P1, PT, PT, PT, PT, 0x80, 0x0 ;  /* 0x000000000000781c */ /* 0x000fe40003f2f070 */
[----:B------:R-:W-:-:S04]  /*6cd0*/  IADD3 R0, R27, R0, RZ ;  /* 0x000000001b007210 */ /* 0x000fc80007ffe0ff */
[----:B------:R-:W-:-:S04]  /*6ce0*/  SHF.R.S32.HI R3, RZ, 0x1f, R0 ;  /* 0x0000001fff037819 */ /* 0x000fc80000011400 */
[----:B------:R-:W-:Y:S01]  /*6cf0*/  LEA.HI R3, R3, R0, RZ, 0x7 ;  /* 0x0000000003037211 */ /* 0x000fe200078f38ff */
[----:B------:R-:W-:-:S03]  /*6d00*/  IMAD.MOV.U32 R0, RZ, RZ, RZ ;  /* 0x000000ffff007224 */ /* 0x000fc600078e00ff */
[----:B------:R-:W-:-:S04]  /*6d10*/  SHF.R.S32.HI R3, RZ, 0x7, R3 ;  /* 0x00000007ff037819 */ /* 0x000fc80000011403 */
[----:B------:R-:W-:Y:S02]  /*6d20*/  VIMNMX R88, R26, R3, PT ;  /* 0x000000031a587248 */ /* 0x000fe40003fe0100 */
[----:B------:R-:W-:Y:S02]  /*6d30*/  CS2R R26, SRZ ;  /* 0x00000000001a7805 */ /* 0x000fe4000001ff00 */
[----:B------:R-:W-:Y:S01]  /*6d40*/  ISETP.GE.AND P2, PT, R88, 0x1, PT ;  /* 0x000000015800780c */ /* 0x000fe20003f46270 */
[----:B------:R-:W-:-:S12]  /*6d50*/  @P0 BRA `(.L_x_2233) ;  /* 0x0000000000080947 */ /* 0x000fd80003800000 */
[----:B------:R-:W1:Y:S02]  /*6d60*/  FENCE.VIEW.ASYNC.G ;  /* 0x00000000000073c6 */ /* 0x000e640000000100 */
[----:B-1----:R-:W-:Y:S06]  /*6d70*/  BAR.ARV 0xc, 0x200 ;  /* 0x0308000000007b1d */ /* 0x002fec0000002000 */
.L_x_2233:
[----:B------:R-:W-:Y:S05]  /*6d80*/  BSYNC B0 ;  /* 0x0000000000007941 */ /* 0x000fea0003800000 */
.L_x_2232:
[----:B------:R-:W-:Y:S01]  /*6d90*/  IMAD.MOV.U32 R92, RZ, RZ, RZ ;  /* 0x000000ffff5c7224 */ /* 0x000fe200078e00ff */
[----:B------:R-:W-:Y:S01]  /*6da0*/  MOV R3, RZ ;  /* 0x000000ff00037202 */ /* 0x000fe20000000f00 */
        /* <DEDUP_REMOVED lines=33> */
.L_x_2236:
[----:B------:R-:W-:Y:S05]  /*6fc0*/  BSYNC B6 ;  /* 0x0000000000067941 */ /* 0x000fea0003800000 */
.L_x_2235:
        /* <DEDUP_REMOVED lines=25> */
[C---:B------:R-:W-:Y:S02]  /*7160*/  @P1 IMAD R11, R154.reuse, R13, R6 ;  /* 0x0000000d9a0b1224 */ /* 0x040fe400078e0206 */
[----:B------:R-:W-:-:S04]  /*7170*/  @P0 IMAD.WIDE.U32 R2, R154, R10, R2 ;  /* 0x0000000a9a020225 */ /* 0x000fc800078e0002 */
[----:B------:R-:W-:Y:S01]  /*7180*/  @P1 IMAD.WIDE.U32 R6, R154, R12, R4 ;  /* 0x0000000c9a061225 */ /* 0x000fe200078e0004 */
[----:B------:R-:W-:Y:S01]  /*7190*/  @P0 LEA R4, P2, R2, UR4, 0x2 ;  /* 0x0000000402040c11 */ /* 0x000fe2000f8410ff */
[----:B------:R-:W-:Y:S02]  /*71a0*/  ULDC UR4, c[0x0][0x3f4] ;  /* 0x0000fd0000047ab9 */ /* 0x000fe40000000800 */
[----:B------:R-:W-:Y:S01]  /*71b0*/  @P0 IMAD.IADD R5, R3, 0x1, R9 ;  /* 0x0000000103050824 */ /* 0x000fe200078e0209 */
[----:B------:R-:W-:Y:S01]  /*71c0*/  @P1 IADD3 R3, R7, R11, RZ ;  /* 0x0000000b07031210 */ /* 0x000fe20007ffe0ff */
[----:B------:R-:W-:Y:S01]  /*71d0*/  IMAD.MOV.U32 R0, RZ, RZ, 0x3f800000 ;  /* 0x3f800000ff007424 */ /* 0x000fe200078e00ff */
[----:B------:R-:W-:Y:S02]  /*71e0*/  @P1 LEA R8, P3, R6, UR6, 0x2 ;  /* 0x0000000606081c11 */ /* 0x000fe4000f8610ff */
[----:B------:R-:W-:Y:S02]  /*71f0*/  @P0 LEA.HI.X R5, R2, UR5, R5, 0x2, P2 ;  /* 0x0000000502050c11 */ /* 0x000fe400090f1405 */
        /* <DEDUP_REMOVED lines=19> */
.L_x_2240:
[----:B-1----:R1:W2:Y:S02]  /*7330*/  SYNCS.PHASECHK.TRANS64.TRYWAIT P0, [R18+URZ+0x19c00], R3 ;  /* 0x019c0003120075a7 */ /* 0x0022a4000800017f */
[----:B--2---:R-:W-:Y:S05]  /*7340*/  @!P0 NANOSLEEP.SYNCS 0x989680 ;  /* 0x009896800000895d */ /* 0x004fea0003900000 */
[----:B------:R-:W2:Y:S02]  /*7350*/  @!P0 SYNCS.PHASECHK.TRANS64 P0, [R18+URZ+0x19c00], R3 ;  /* 0x019c0003120085a7 */ /* 0x000ea4000800007f */
[----:B--2---:R-:W-:Y:S05]  /*7360*/  @!P0 BRA `(.L_x_2240) ;  /* 0xfffffffc00f08947 */ /* 0x004fea000383ffff */
.L_x_2239:
[----:B------:R-:W-:Y:S05]  /*7370*/  BSYNC B0 ;  /* 0x0000000000007941 */ /* 0x000fea0003800000 */
.L_x_2238:
[----:B------:R-:W-:Y:S05]  /*7380*/  BRA `(.L_x_2241) ;  /* 0x00000044007c7947 */ /* 0x000fea0003800000 */
.L_x_2237:
        /* <DEDUP_REMOVED lines=21> */
[----:B------:R-:W-:Y:S01]  /*74e0*/  MOV R6, UR6 ;  /* 0x0000000600067c02 */ /* 0x000fe20008000f00 */
        /* <DEDUP_REMOVED lines=8> */
.L_x_2243:
[----:B------:R-:W-:Y:S05]  /*7570*/  BSYNC B6 ;  /* 0x0000000000067941 */ /* 0x000fea0003800000 */
.L_x_2242:
        /* <DEDUP_REMOVED lines=8> */
[----:B------:R-:W-:-:S04]  /*7600*/  SHF.R.S32.HI R39, RZ, 0x1, R39 ;  /* 0x00000001ff277819 */ /* 0x000fc80000011427 */
[----:B--2---:R-:W-:Y:S01]  /*7610*/  IADD3 R10, R39, R21, RZ ;  /* 0x00000015270a7210 */ /* 0x004fe20007ffe0ff */
[----:B---3--:R-:W-:Y:S02]  /*7620*/  IMAD.IADD R37, R18, 0x1, R20 ;  /* 0x0000000112257824 */ /* 0x008fe400078e0214 */
[----:B------:R-:W-:Y:S05]  /*7630*/  @!P0 BRA `(.L_x_2245) ;  /* 0x0000001c00388947 */ /* 0x000fea0003800000 */
        /* <DEDUP_REMOVED lines=16> */
[----:B------:R-:W-:Y:S01]  /*7740*/  IMAD R4, R0, UR4, RZ ;  /* 0x0000000400047c24 */ /* 0x000fe2000f8e02ff */
[----:B------:R-:W-:Y:S01]  /*7750*/  IADD3 R5, P1, R8, UR8, RZ ;  /* 0x0000000808057c10 */ /* 0x000fe2000ff3e0ff */
[----:B------:R-:W-:-:S04]  /*7760*/  IMAD.WIDE.U32 R6, R11, UR4, R6 ;  /* 0x000000040b067c25 */ /* 0x000fc8000f8e0006 */
[----:B------:R-:W-:Y:S02]  /*7770*/  IMAD R0, R0, UR6, RZ ;  /* 0x0000000600007c24 */ /* 0x000fe4000f8e02ff */
        /* <DEDUP_REMOVED lines=11> */
[----:B------:R0:W4:Y:S02]  /*7830*/  SHFL.IDX PT, R14, R5, RZ, 0x1e1f ;  /* 0x001e1fff050e7589 */ /* 0x00012400000e0000 */
.L_x_2479:
[----:B0-----:R-:W5:Y:S04]  /*7840*/  LDL R5, [R1+0x2c] ;  /* 0x00002c0001057983 */ /* 0x001f680000100800 */
[----:B------:R-:W2:Y:S01]  /*7850*/  LDL R6, [R1+0x58] ;  /* 0x0000580001067983 */ /* 0x000ea20000100800 */
[----:B------:R-:W-:Y:S01]  /*7860*/  BSSY B1, `(.L_x_2247) ;  /* 0x000002f000017945 */ /* 0x000fe20003800000 */
[----:B------:R-:W-:Y:S02]  /*7870*/  CS2R R24, SRZ ;  /* 0x0000000000187805 */ /* 0x000fe4000001ff00 */
[----:B------:R-:W-:Y:S02]  /*7880*/  CS2R R20, SRZ ;  /* 0x0000000000147805 */ /* 0x000fe4000001ff00 */
[----:B------:R-:W-:-:S02]  /*7890*/  CS2R R8, SRZ ;  /* 0x0000000000087805 */ /* 0x000fc4000001ff00 */
[----:B------:R-:W-:Y:S02]  /*78a0*/  CS2R R26, SRZ ;  /* 0x00000000001a7805 */ /* 0x000fe4000001ff00 */
[----:B------:R-:W-:Y:S01]  /*78b0*/  CS2R R12, SRZ ;  /* 0x00000000000c7805 */ /* 0x000fe2000001ff00 */
[----:B-----5:R-:W-:Y:S01]  /*78c0*/  IMAD R38, R5, R38, RZ ;  /* 0x0000002605267224 */ /* 0x020fe200078e02ff */
[----:B--2---:R-:W-:-:S04]  /*78d0*/  LEA.HI R5, R6, R6, RZ, 0x1 ;  /* 0x0000000606057211 */ /* 0x004fc800078f08ff */
[----:B------:R-:W-:Y:S02]  /*78e0*/  ISETP.GE.AND P0, PT, R10, R38, PT ;  /* 0x000000260a00720c */ /* 0x000fe40003f06270 */
[----:B------:R-:W-:Y:S02]  /*78f0*/  CS2R R10, SRZ ;  /* 0x00000000000a7805 */ /* 0x000fe4000001ff00 */
[----:B------:R-:W-:-:S05]  /*7900*/  LOP3.LUT R5, R5, 0xfffffffe, RZ, 0xc0, !PT ;  /* 0xfffffffe05057812 */ /* 0x000fca00078ec0ff */
[----:B------:R-:W-:-:S05]  /*7910*/  IMAD.IADD R5, R6, 0x1, -R5 ;  /* 0x0000000106057824 */ /* 0x000fca00078e0a05 */
[----:B------:R-:W-:Y:S01]  /*7920*/  SHF.L.U32 R5, R5, 0x1f, RZ ;  /* 0x0000001f05057819 */ /* 0x000fe200000006ff */
[----:B------:R-:W-:Y:S06]  /*7930*/  @P0 BRA `(.L_x_2248) ;  /* 0x0000000000840947 */ /* 0x000fec0003800000 */
[----:B------:R-:W2:Y:S01]  /*7940*/  LDL R32, [R1+0x1c] ;  /* 0x00001c0001207983 */ /* 0x000ea20000100800 */
[----:B------:R-:W-:-:S03]  /*7950*/  ULDC UR4, c[0x0][0x3f4] ;  /* 0x0000fd0000047ab9 */ /* 0x000fc60000000800 */
[----:B------:R-:W2:Y:S04]  /*7960*/  LDL R15, [R1+0x20] ;  /* 0x00002000010f7983 */ /* 0x000ea80000100800 */
[----:B------:R-:W2:Y:S04]  /*7970*/  LDL R41, [R1+0x6c] ;  /* 0x00006c0001297983 */ /* 0x000ea80000100800 */
[----:B------:R-:W2:Y:S01]  /*7980*/  LDL R40, [R1+0x68] ;  /* 0x0000680001287983 */ /* 0x000ea20000100800 */
[----:B------:R-:W-:Y:S02]  /*7990*/  ISETP.GE.AND P5, PT, R156, UR4, PT ;  /* 0x000000049c007c0c */ /* 0x000fe4000bfa6270 */
[----:B------:R-:W-:-:S02]  /*79a0*/  CS2R R26, SRZ ;  /* 0x00000000001a7805 */ /* 0x000fc4000001ff00 */
[----:B------:R-:W-:Y:S02]  /*79b0*/  CS2R R24, SRZ ;  /* 0x0000000000187805 */ /* 0x000fe4000001ff00 */
[----:B------:R-:W-:-:S07]  /*79c0*/  CS2R R12, SRZ ;  /* 0x00000000000c7805 */ /* 0x000fce000001ff00 */
[----:B------:R-:W-:Y:S02]  /*79d0*/  @!P5 SHF.R.S32.HI R9, RZ, 0x1f, R156 ;  /* 0x0000001fff09d819 */ /* 0x000fe4000001149c */
[C---:B------:R-:W-:Y:S02]  /*79e0*/  @!P5 IADD3 R6, P2, R156.reuse, R3, RZ ;  /* 0x000000039c06d210 */ /* 0x040fe40007f5e0ff */
[----:B----4-:R-:W-:Y:S02]  /*79f0*/  @!P5 IADD3 R28, P3, R156, R14, RZ ;  /* 0x0000000e9c1cd210 */ /* 0x010fe40007f7e0ff */
[----:B-1----:R-:W-:-:S03]  /*7a00*/  @!P5 IADD3.X R7, R0, R9, RZ, P2, !PT ;  /* 0x000000090007d210 */ /* 0x002fc600017fe4ff */
[----:B---3--:R-:W-:Y:S01]  /*7a10*/  @!P5 IMAD.X R29, R4, 0x1, R9, P3 ;  /* 0x00000001041dd824 */ /* 0x008fe200018e0609 */
[----:B------:R-:W-:Y:S02]  /*7a20*/  CS2R R20, SRZ ;  /* 0x0000000000147805 */ /* 0x000fe4000001ff00 */
[----:B------:R-:W-:Y:S02]  /*7a30*/  CS2R R10, SRZ ;  /* 0x00000000000a7805 */ /* 0x000fe4000001ff00 */
[----:B------:R-:W-:Y:S01]  /*7a40*/  CS2R R8, SRZ ;  /* 0x0000000000087805 */ /* 0x000fe2000001ff00 */
[----:B------:R0:W5:Y:S04]  /*7a50*/  @!P5 LD.E.64 R26, desc[UR42][R6.64] ;  /* 0x0000002a061ad980 */ /* 0x000168000c101b00 */
[----:B------:R0:W5:Y:S01]  /*7a60*/  @!P5 LD.E.64 R24, desc[UR42][R28.64] ;  /* 0x0000002a1c18d980 */ /* 0x000162000c101b00 */
[----:B--2---:R-:W-:-:S02]  /*7a70*/  ISETP.GE.AND P1, PT, R32, UR4, PT ;  /* 0x0000000420007c0c */ /* 0x004fc4000bf26270 */
[----:B------:R-:W-:-:S11]  /*7a80*/  ISETP.GE.AND P0, PT, R15, UR4, PT ;  /* 0x000000040f007c0c */ /* 0x000fd6000bf06270 */
[CC--:B------:R-:W-:Y:S02]  /*7a90*/  @!P1 IADD3 R30, P4, R32.reuse, R3.reuse, RZ ;  /* 0x00000003201e9210 */ /* 0x0c0fe40007f9e0ff */
[-C--:B------:R-:W-:Y:S02]  /*7aa0*/  @!P1 IADD3 R32, P2, R32, R14.reuse, RZ ;  /* 0x0000000e20209210 */ /* 0x080fe40007f5e0ff */
[C---:B------:R-:W-:Y:S01]  /*7ab0*/  @!P0 IADD3 R34, P3, R15.reuse, R3, RZ ;  /* 0x000000030f228210 */ /* 0x040fe20007f7e0ff */
[--C-:B------:R-:W-:Y:S01]  /*7ac0*/  @!P1 IMAD.X R31, R0, 0x1, R41.reuse, P4 ;  /* 0x00000001001f9824 */ /* 0x100fe200020e0629 */
[----:B------:R-:W-:Y:S01]  /*7ad0*/  @!P0 IADD3 R14, P4, R15, R14, RZ ;  /* 0x0000000e0f0e8210 */ /* 0x000fe20007f9e0ff */
[----:B------:R-:W-:Y:S02]  /*7ae0*/  @!P1 IMAD.X R33, R4, 0x1, R41, P2 ;  /* 0x0000000104219824 */ /* 0x000fe400010e0629 */
[--C-:B------:R-:W-:Y:S01]  /*7af0*/  @!P0 IMAD.X R35, R0, 0x1, R40.reuse, P3 ;  /* 0x0000000100238824 */ /* 0x100fe200018e0628 */
[----:B------:R0:W5:Y:S01]  /*7b00*/  @!P1 LD.E.64 R12, desc[UR42][R30.64] ;  /* 0x0000002a1e0c9980 */ /* 0x000162000c101b00 */
[----:B------:R-:W-:-:S03]  /*7b10*/  @!P0 IMAD.X R15, R4, 0x1, R40, P4 ;  /* 0x00000001040f8824 */ /* 0x000fc600020e0628 */
[----:B------:R0:W5:Y:S04]  /*7b20*/  @!P1 LD.E.64 R20, desc[UR42][R32.64] ;  /* 0x0000002a20149980 */ /* 0x000168000c101b00 */
[----:B------:R0:W5:Y:S04]  /*7b30*/  @!P0 LD.E.64 R10, desc[UR42][R34.64] ;  /* 0x0000002a220a8980 */ /* 0x000168000c101b00 */
[----:B------:R0:W5:Y:S02]  /*7b40*/  @!P0 LD.E.64 R8, desc[UR42][R14.64] ;  /* 0x0000002a0e088980 */ /* 0x000164000c101b00 */
.L_x_2248:
[----:B------:R-:W-:Y:S05]  /*7b50*/  BSYNC B1 ;  /* 0x0000000000017941 */ /* 0x000fea0003800000 */
.L_x_2247:
[----:B------:R-:W2:Y:S01]  /*7b60*/  SYNCS.PHASECHK.TRANS64.TRYWAIT P0, [R18+URZ+0x19c00], R5 ;  /* 0x019c0005120075a7 */ /* 0x000ea2000800017f */
[----:B------:R-:W-:Y:S01]  /*7b70*/  IMAD R153, R153, -0xc0, R38 ;  /* 0xffffff4099997824 */ /* 0x000fe200078e0226 */
[----:B------:R-:W-:Y:S04]  /*7b80*/  BSSY B1, `(.L_x_2249) ;  /* 0x0000004000017945 */ /* 0x000fe80003800000 */
[----:B------:R-:W-:-:S04]  /*7b90*/  VIMNMX R153, R153, 0xc0, PT ;  /* 0x000000c099997848 */ /* 0x000fc80003fe0100 */
[----:B------:R-:W-:Y:S01]  /*7ba0*/  ISETP.GE.AND P1, PT, R39, R153, PT ;  /* 0x000000992700720c */ /* 0x000fe20003f26270 */
[----:B--2---:R-:W-:-:S12]  /*7bb0*/  @!P0 BRA `(.L_x_2250) ;  /* 0x0000016000f48947 */ /* 0x004fd80003800000 */
.L_x_2480:
[----:B------:R-:W-:Y:S05]  /*7bc0*/  BSYNC B1 ;  /* 0x0000000000017941 */ /* 0x000fea0003800000 */
.L_x_2249:
[----:B------:R-:W-:Y:S05]  /*7bd0*/  @P1 BRA `(.L_x_2251) ;  /* 0x0000003c00441947 */ /* 0x000fea0003800000 */
[----:B---3--:R-:W3:Y:S01]  /*7be0*/  LDL R4, [R1+0x1c] ;  /* 0x00001c0001047983 */ /* 0x008ee20000100800 */
[----:B------:R-:W0:Y:S03]  /*7bf0*/  LDC R3, c[0x0][0x3f4] ;  /* 0x0000fd00ff037b82 */ /* 0x000e260000000800 */
[----:B-1----:R-:W2:Y:S01]  /*7c00*/  LDL R0, [R1+0x20] ;  /* 0x0000200001007983 */ /* 0x002ea20000100800 */
[----:B------:R-:W-:Y:S01]  /*7c10*/  BSSY B1, `(.L_x_2252) ;  /* 0x000007b000017945 */ /* 0x000fe20003800000 */
[-C--:B0-----:R-:W-:Y:S02]  /*7c20*/  ISETP.GE.AND P0, PT, R156, R3.reuse, PT ;  /* 0x000000039c00720c */ /* 0x081fe40003f06270 */
[-C--:B---3--:R-:W-:Y:S02]  /*7c30*/  ISETP.GE.AND P1, PT, R4, R3.reuse, PT ;  /* 0x000000030400720c */ /* 0x088fe40003f26270 */
[----:B--2---:R-:W-:-:S09]  /*7c40*/  ISETP.GE.AND P2, PT, R0, R3, PT ;  /* 0x000000030000720c */ /* 0x004fd20003f46270 */
[----:B------:R-:W-:Y:S05]  /*7c50*/  @P0 BRA `(.L_x_2253) ;  /* 0x0000000400d80947 */ /* 0x000fea0003800000 */
[----:B------:R-:W0:Y:S01]  /*7c60*/  LDS.128 R4, [R37+0xf000] ;  /* 0x00f0000025047984 */ /* 0x000e220000000c00 */
[----:B-----5:R-:W-:Y:S02]  /*7c70*/  SHF.R.U32.HI R15, RZ, 0x8, R27 ;  /* 0x00000008ff0f7819 */ /* 0x020fe4000001161b */
[----:B----4-:R-:W-:Y:S02]  /*7c80*/  LOP3.LUT R14, R27, 0xff, RZ, 0xc0, !PT ;  /* 0x000000ff1b0e7812 */ /* 0x010fe400078ec0ff */
        /* <DEDUP_REMOVED lines=23> */
[-C--:B0-----:R-:W-:Y:S02]  /*7e00*/  F2FP.F16.E4M3.UNPACK_B R0, R6.reuse.H1 ;  /* 0x00000006ff00723e */ /* 0x081fe400030006ff */
[----:B------:R-:W-:Y:S02]  /*7e10*/  LOP3.LUT R29, R29, 0xff0000, R24, 0xf8, !PT ;  /* 0x00ff00001d1d7812 */ /* 0x000fe400078ef818 */
[----:B------:R-:W-:Y:S01]  /*7e20*/  F2FP.F16.E4M3.UNPACK_B R32, R31 ;  /* 0x0000001fff20723e */ /* 0x000fe200020006ff */
[--C-:B------:R-:W-:Y:S01]  /*7e30*/  HADD2.F32 R15, -RZ, R0.reuse.H1_H1 ;  /* 0x30000000ff0f7230 */ /* 0x100fe20000004100 */
[----:B------:R-:W-:Y:S01]  /*7e40*/  F2FP.F16.E4M3.UNPACK_B R28, R27 ;  /* 0x0000001bff1c723e */ /* 0x000fe200020006ff */
[----:B------:R-:W-:Y:S01]  /*7e50*/  HADD2.F32 R14, -RZ, R0.H0_H0 ;  /* 0x20000000ff0e7230 */ /* 0x000fe20000004100 */
        /* <DEDUP_REMOVED lines=13> */
[--C-:B------:R-:W-:Y:S01]  /*7f30*/  HADD2.F32 R5, -RZ, R3.reuse.H1_H1 ;  /* 0x30000003ff057230 */ /* 0x100fe20000004100 */
[----:B------:R-:W-:Y:S01]  /*7f40*/  F2FP.F16.E4M3.UNPACK_B R31, R31.H1 ;  /* 0x0000001fff1f723e */ /* 0x000fe200030006ff */
[C---:B------:R-:W-:Y:S01]  /*7f50*/  FFMA.FTZ R35, R14.reuse, R29, -R35 ;  /* 0x0000001d0e237223 */ /* 0x040fe20000010823 */
        /* <DEDUP_REMOVED lines=70> */
.L_x_2253:
[----:B------:R-:W-:Y:S05]  /*83c0*/  BSYNC B1 ;  /* 0x0000000000017941 */ /* 0x000fea0003800000 */
.L_x_2252:
[----:B------:R-:W-:Y:S04]  /*83d0*/  BSSY B1, `(.L_x_2254) ;  /* 0x000007c000017945 */ /* 0x000fe80003800000 */
[----:B------:R-:W-:Y:S05]  /*83e0*/  @P1 BRA `(.L_x_2255) ;  /* 0x0000000400e81947 */ /* 0x000fea0003800000 */
[----:B0-----:R-:W0:Y:S01]  /*83f0*/  LDS.128 R4, [R37+0x10800] ;  /* 0x0108000025047984 */ /* 0x001e220000000c00 */
[----:B-----5:R-:W-:Y:S02]  /*8400*/  SHF.R.U32.HI R26, RZ, 0x8, R21 ;  /* 0x00000008ff1a7819 */ /* 0x020fe40000011615 */
[----:B----4-:R-:W-:Y:S02]  /*8410*/  SHF.R.U32.HI R14, RZ, 0x8, R13 ;  /* 0x00000008ff0e7819 */ /* 0x010fe4000001160d */
        /* <DEDUP_REMOVED lines=119> */
.L_x_2255:
[----:B------:R-:W-:Y:S05]  /*8b90*/  BSYNC B1 ;  /* 0x0000000000017941 */ /* 0x000fea0003800000 */
.L_x_2254:
[----:B------:R-:W-:Y:S05]  /*8ba0*/  @P2 BRA `(.L_x_2251) ;  /* 0x0000002c00502947 */ /* 0x000fea0003800000 */
[----:B01----:R-:W0:Y:S01]  /*8bb0*/  LDS.128 R4, [R37+0x12000] ;  /* 0x0120000025047984 */ /* 0x003e220000000c00 */
[----:B-----5:R-:W-:Y:S02]  /*8bc0*/  SHF.R.U32.HI R13, RZ, 0x8, R11 ;  /* 0x00000008ff0d7819 */ /* 0x020fe4000001160b */
[----:B------:R-:W-:Y:S02]  /*8bd0*/  LOP3.LUT R12, R11, 0xff, RZ, 0xc0, !PT ;  /* 0x000000ff0b0c7812 */ /* 0x000fe400078ec0ff */
[----:B------:R-:W-:Y:S02]  /*8be0*/  LOP3.LUT R13, R13, 0xff, RZ, 0xc0, !PT ;  /* 0x000000ff0d0d7812 */ /* 0x000fe400078ec0ff */
[----:B------:R-:W-:Y:S02]  /*8bf0*/  SHF.R.U32.HI R21, RZ, 0x8, R9 ;  /* 0x00000008ff157819 */ /* 0x000fe40000011609 */
[----:B------:R-:W-:Y:S02]  /*8c00*/  PRMT R12, R13, 0x7604, R12 ;  /* 0x000076040d0c7816 */ /* 0x000fe4000000000c */
[----:B----4-:R-:W-:-:S02]  /*8c10*/  LOP3.LUT R14, R9, 0xff, RZ, 0xc0, !PT ;  /* 0x000000ff090e7812 */ /* 0x010fc400078ec0ff */
[----:B------:R-:W-:Y:S02]  /*8c20*/  LOP3.LUT R21, R21, 0xff, RZ, 0xc0, !PT ;  /* 0x000000ff15157812 */ /* 0x000fe400078ec0ff */
[----:B------:R-:W-:Y:S02]  /*8c30*/  SHF.R.U32.HI R20, RZ, 0x10, R9 ;  /* 0x00000010ff147819 */ /* 0x000fe40000011609 */
[----:B------:R-:W-:Y:S02]  /*8c40*/  SHF.R.U32.HI R3, RZ, 0x8, R10 ;  /* 0x00000008ff037819 */ /* 0x000fe4000001160a */
[----:B------:R-:W-:Y:S02]  /*8c50*/  SHF.R.U32.HI R13, RZ, 0x8, R8 ;  /* 0x00000008ff0d7819 */ /* 0x000fe40000011608 */
[----:B------:R-:W-:Y:S02]  /*8c60*/  SHF.R.U32.HI R24, RZ, 0x10, R11 ;  /* 0x00000010ff187819 */ /* 0x000fe4000001160b */
[----:B------:R-:W-:Y:S01]  /*8c70*/  PRMT R14, R21, 0x7604, R14 ;  /* 0x00007604150e7816 */ /* 0x000fe2000000000e */
[----:B------:R-:W-:Y:S01]  /*8c80*/  IMAD.U32 R21, R20, 0x10000, RZ ;  /* 0x0001000014157824 */ /* 0x000fe200078e00ff */
[----:B------:R-:W-:-:S02]  /*8c90*/  LOP3.LUT R0, R10, 0xff, RZ, 0xc0, !PT ;  /* 0x000000ff0a007812 */ /* 0x000fc400078ec0ff */
[----:B------:R-:W-:Y:S02]  /*8ca0*/  LOP3.LUT R3, R3, 0xff, RZ, 0xc0, !PT ;  /* 0x000000ff03037812 */ /* 0x000fe400078ec0ff */
[----:B------:R-:W-:Y:S02]  /*8cb0*/  LOP3.LUT R15, R13, 0xff, RZ, 0xc0, !PT ;  /* 0x000000ff0d0f7812 */ /* 0x000fe400078ec0ff */
[----:B------:R-:W-:Y:S02]  /*8cc0*/  SHF.L.U32 R13, R24, 0x10, RZ ;  /* 0x00000010180d7819 */ /* 0x000fe400000006ff */
[----:B------:R-:W-:Y:S02]  /*8cd0*/  PRMT R3, R3, 0x7604, R0 ;  /* 0x0000760403037816 */ /* 0x000fe40000000000 */
[----:B------:R-:W-:Y:S02]  /*8ce0*/  LOP3.LUT R0, R8, 0xff, RZ, 0xc0, !PT ;  /* 0x000000ff08007812 */ /* 0x000fe400078ec0ff */
[----:B------:R-:W-:-:S02]  /*8cf0*/  LOP3.LUT R13, R12, 0xff0000, R13, 0xf8, !PT ;  /* 0x00ff00000c0d7812 */ /* 0x000fc400078ef80d */
[----:B------:R-:W-:Y:S02]  /*8d00*/  LOP3.LUT R21, R14, 0xff0000, R21, 0xf8, !PT ;  /* 0x00ff00000e157812 */ /* 0x000fe400078ef815 */
[----:B------:R-:W-:Y:S02]  /*8d10*/  PRMT R15, R15, 0x7604, R0 ;  /* 0x000076040f0f7816 */ /* 0x000fe40000000000 */
[----:B------:R-:W-:Y:S02]  /*8d20*/  LOP3.LUT R21, R21, 0xff000000, R9, 0xf8, !PT ;  /* 0xff00000015157812 */ /* 0x000fe400078ef809 */
[----:B------:R-:W-:Y:S02]  /*8d30*/  LOP3.LUT R13, R13, 0xff000000, R11, 0xf8, !PT ;  /* 0xff0000000d0d7812 */ /* 0x000fe400078ef80b */
[----:B------:R-:W-:Y:S02]  /*8d40*/  LOP3.LUT R3, R3, 0xff0000, R10, 0xf8, !PT ;  /* 0x00ff000003037812 */ /* 0x000fe400078ef80a */
[----:B0-----:R-:W-:-:S02]  /*8d50*/  F2FP.F16.E4M3.UNPACK_B R0, R6.H1 ;  /* 0x00000006ff00723e */ /* 0x001fc400030006ff */
[----:B------:R-:W-:Y:S02]  /*8d60*/  LOP3.LUT R15, R15, 0xff0000, R8, 0xf8, !PT ;  /* 0x00ff00000f0f7812 */ /* 0x000fe400078ef808 */
[----:B------:R-:W-:Y:S01]  /*8d70*/  F2FP.F16.E4M3.UNPACK_B R24, R21 ;  /* 0x00000015ff18723e */ /* 0x000fe200020006ff */
[----:B------:R-:W-:Y:S01]  /*8d80*/  HADD2.F32 R9, -RZ, R0.H1_H1 ;  /* 0x30000000ff097230 */ /* 0x000fe20000004100 */
[----:B------:R-:W-:Y:S02]  /*8d90*/  F2FP.F16.E4M3.UNPACK_B R14, R13 ;  /* 0x0000000dff0e723e */ /* 0x000fe400020006ff */
        /* <DEDUP_REMOVED lines=88> */
.L_x_2245:
        /* <DEDUP_REMOVED lines=32> */
.L_x_2486:
[----:B------:R-:W5:Y:S04]  /*9520*/  LDL R4, [R1+0x2c] ;  /* 0x00002c0001047983 */ /* 0x000f680000100800 */
[----:B------:R-:W2:Y:S01]  /*9530*/  LDL R13, [R1+0x58] ;  /* 0x00005800010d7983 */ /* 0x000ea20000100800 */
[----:B------:R-:W-:Y:S01]  /*9540*/  BSSY B1, `(.L_x_2257) ;  /* 0x000002c000017945 */ /* 0x000fe20003800000 */
[----:B------:R-:W-:Y:S02]  /*9550*/  CS2R R8, SRZ ;  /* 0x0000000000087805 */ /* 0x000fe4000001ff00 */
[----:B------:R-:W-:Y:S02]  /*9560*/  CS2R R14, SRZ ;  /* 0x00000000000e7805 */ /* 0x000fe4000001ff00 */
[----:B------:R-:W-:Y:S01]  /*9570*/  CS2R R26, SRZ ;  /* 0x00000000001a7805 */ /* 0x000fe2000001ff00 */
[----:B-----5:R-:W-:Y:S01]  /*9580*/  IMAD R38, R4, R25, RZ ;  /* 0x0000001904267224 */ /* 0x020fe200078e02ff */
[----:B------:R-:W-:-:S02]  /*9590*/  CS2R R4, SRZ ;  /* 0x0000000000047805 */ /* 0x000fc4000001ff00 */
[----:B------:R-:W-:Y:S02]  /*95a0*/  CS2R R24, SRZ ;  /* 0x0000000000187805 */ /* 0x000fe4000001ff00 */
[----:B--2---:R-:W-:Y:S02]  /*95b0*/  LEA.HI R6, R13, R13, RZ, 0x1 ;  /* 0x0000000d0d067211 */ /* 0x004fe400078f08ff */
[----:B------:R-:W-:Y:S02]  /*95c0*/  ISETP.GE.AND P0, PT, R10, R38, PT ;  /* 0x000000260a00720c */ /* 0x000fe40003f06270 */
[----:B------:R-:W-:Y:S02]  /*95d0*/  CS2R R10, SRZ ;  /* 0x00000000000a7805 */ /* 0x000fe4000001ff00 */
[----:B------:R-:W-:Y:S02]  /*95e0*/  LOP3.LUT R12, R6, 0xfffffffe, RZ, 0xc0, !PT ;  /* 0xfffffffe060c7812 */ /* 0x000fe400078ec0ff */
[----:B------:R-:W-:-:S03]  /*95f0*/  CS2R R6, SRZ ;  /* 0x0000000000067805 */ /* 0x000fc6000001ff00 */
[----:B------:R-:W-:Y:S01]  /*9600*/  IMAD.IADD R39, R13, 0x1, -R12 ;  /* 0x000000010d277824 */ /* 0x000fe200078e0a0c */
[----:B------:R-:W-:-:S04]  /*9610*/  CS2R R12, SRZ ;  /* 0x00000000000c7805 */ /* 0x000fc8000001ff00 */
[----:B------:R-:W-:Y:S01]  /*9620*/  SHF.L.U32 R39, R39, 0x1f, RZ ;  /* 0x0000001f27277819 */ /* 0x000fe200000006ff */
[----:B------:R-:W-:Y:S06]  /*9630*/  @P0 BRA `(.L_x_2258) ;  /* 0x0000000000700947 */ /* 0x000fec0003800000 */
[----:B------:R-:W2:Y:S01]  /*9640*/  LDL R28, [R1+0x10] ;  /* 0x00001000011c7983 */ /* 0x000ea20000100800 */
[C---:B------:R-:W-:Y:S01]  /*9650*/  IADD3 R4, R16.reuse, 0x20, RZ ;  /* 0x0000002010047810 */ /* 0x040fe20007ffe0ff */
        /* <DEDUP_REMOVED lines=11> */
[----:B----4-:R-:W-:-:S05]  /*9710*/  @!P4 IADD3 R30, P1, R16, R21, RZ ;  /* 0x00000015101ec210 */ /* 0x010fca0007f3e0ff */
[----:B---3--:R-:W-:Y:S02]  /*9720*/  @!P4 IMAD.X R31, R20, 0x1, R5, P1 ;  /* 0x00000001141fc824 */ /* 0x008fe400008e0605 */
[----:B--2---:R-:W-:Y:S01]  /*9730*/  @!P5 IMAD.SHL.U32 R4, R28, 0x10, RZ ;  /* 0x000000101c04d824 */ /* 0x004fe200078e00ff */
[----:B------:R-:W-:-:S04]  /*9740*/  @!P4 IADD3 R28, P0, R16, R3, RZ ;  /* 0x00000003101cc210 */ /* 0x000fc80007f1e0ff */
[----:B------:R-:W-:Y:S01]  /*9750*/  @!P5 IADD3 R32, P2, R4, R3, RZ ;  /* 0x000000030420d210 */ /* 0x000fe20007f5e0ff */
[----:B-1----:R-:W-:Y:S01]  /*9760*/  @!P4 IMAD.X R29, R0, 0x1, R5, P0 ;  /* 0x00000001001dc824 */ /* 0x002fe200000e0605 */
[----:B------:R-:W-:Y:S02]  /*9770*/  @!P5 IADD3 R34, P3, R4, R21, RZ ;  /* 0x000000150422d210 */ /* 0x000fe40007f7e0ff */
[----:B------:R-:W-:Y:S02]  /*9780*/  @!P5 SHF.R.S32.HI R3, RZ, 0x1f, R4 ;  /* 0x0000001fff03d819 */ /* 0x000fe40000011404 */
[----:B------:R-:W-:Y:S01]  /*9790*/  CS2R R4, SRZ ;  /* 0x0000000000047805 */ /* 0x000fe2000001ff00 */
[----:B------:R0:W5:Y:S02]  /*97a0*/  @!P4 LD.E.128 R12, desc[UR42][R28.64] ;  /* 0x0000002a1c0cc980 */ /* 0x000164000c101d00 */
[--C-:B------:R-:W-:Y:S02]  /*97b0*/  @!P5 IMAD.X R33, R0, 0x1, R3.reuse, P2 ;  /* 0x000000010021d824 */ /* 0x100fe400010e0603 */
[----:B------:R-:W-:Y:S01]  /*97c0*/  @!P5 IMAD.X R35, R20, 0x1, R3, P3 ;  /* 0x000000011423d824 */ /* 0x000fe200018e0603 */
[----:B------:R0:W5:Y:S04]  /*97d0*/  @!P4 LD.E.128 R4, desc[UR42][R30.64] ;  /* 0x0000002a1e04c980 */ /* 0x000168000c101d00 */
[----:B------:R0:W5:Y:S04]  /*97e0*/  @!P5 LD.E.128 R24, desc[UR42][R32.64] ;  /* 0x0000002a2018d980 */ /* 0x000168000c101d00 */
[----:B------:R0:W5:Y:S02]  /*97f0*/  @!P5 LD.E.128 R8, desc[UR42][R34.64] ;  /* 0x0000002a2208d980 */ /* 0x000164000c101d00 */
.L_x_2258:
[----:B------:R-:W-:Y:S05]  /*9800*/  BSYNC B1 ;  /* 0x0000000000017941 */ /* 0x000fea0003800000 */
.L_x_2257:
        /* <DEDUP_REMOVED lines=10> */
.L_x_2487:
[----:B------:R-:W-:Y:S05]  /*98b0*/  BSYNC B1 ;  /* 0x0000000000017941 */ /* 0x000fea0003800000 */
.L_x_2259:
        /* <DEDUP_REMOVED lines=26> */
[----:B------:R-:W-:Y:S02]  /*9a60*/  LOP3.LUT R40, R40, 0xff, RZ, 0xc0, !PT ;  /* 0x000000ff28287812 */ /* 0x000fe400078ec0ff */
[----:B0-----:R-:W-:Y:S02]  /*9a70*/  IADD3 R31, R21, -0x80, RZ ;  /* 0xffffff80151f7810 */ /* 0x001fe40007ffe0ff */
[----:B------:R-:W-:-:S02]  /*9a80*/  LOP3.LUT R21, R20, 0xff, RZ, 0xc0, !PT ;  /* 0x000000ff14157812 */ /* 0x000fc400078ec0ff */
[----:B------:R-:W-:Y:S02]  /*9a90*/  LEA.HI R32, R31, R31, RZ, 0x1 ;  /* 0x0000001f1f207211 */ /* 0x000fe400078f08ff */
[----:B------:R-:W-:Y:S02]  /*9aa0*/  LOP3.LUT R20, R14, 0xff, RZ, 0xc0, !PT ;  /* 0x000000ff0e147812 */ /* 0x000fe400078ec0ff */
[----:B------:R-:W-:Y:S02]  /*9ab0*/  LOP3.LUT R32, R32, 0xfffffffe, RZ, 0xc0, !PT ;  /* 0xfffffffe20207812 */ /* 0x000fe400078ec0ff */
[----:B-1----:R-:W-:Y:S02]  /*9ac0*/  PRMT R39, R21, 0x7604, R0 ;  /* 0x0000760415277816 */ /* 0x002fe40000000000 */
[----:B------:R-:W-:Y:S01]  /*9ad0*/  SHF.R.U32.HI R21, RZ, 0x8, R4 ;  /* 0x00000008ff157819 */ /* 0x000fe20000011604 */
        /* <DEDUP_REMOVED lines=17> */
[----:B------:R-:W-:Y:S01]  /*9bf0*/  PRMT R44, R47, 0x7604, R44 ;  /* 0x000076042f2c7816 */ /* 0x000fe2000000002c */
[----:B------:R-:W1:Y:S01]  /*9c00*/  LDS.128 R32, [R0+0xf000] ;  /* 0x00f0000000207984 */ /* 0x000e620000000c00 */
[----:B------:R-:W-:Y:S02]  /*9c10*/  LOP3.LUT R42, R6, 0xff, RZ, 0xc0, !PT ;  /* 0x000000ff062a7812 */ /* 0x000fe400078ec0ff */
[----:B------:R-:W-:Y:S02]  /*9c20*/  LOP3.LUT R43, R43, 0xff, RZ, 0xc0, !PT ;  /* 0x000000ff2b2b7812 */ /* 0x000fe400078ec0ff */
[----:B------:R-:W-:Y:S02]  /*9c30*/  PRMT R40, R40, 0x7604, R21 ;  /* 0x0000760428287816 */ /* 0x000fe40000000015 */
[----:B------:R-:W-:Y:S02]  /*9c40*/  SHF.R.U32.HI R47, RZ, 0x10, R5 ;  /* 0x00000010ff2f7819 */ /* 0x000fe40000011605 */
[----:B------:R-:W-:-:S02]  /*9c50*/  SHF.R.U32.HI R21, RZ, 0x10, R13 ;  /* 0x00000010ff157819 */ /* 0x000fc4000001160d */
[----:B------:R-:W-:Y:S01]  /*9c60*/  PRMT R49, R43, 0x7604, R42 ;  /* 0x000076042b317816 */ /* 0x000fe2000000002a */
[----:B------:R-:W-:Y:S01]  /*9c70*/  IMAD.U32 R47, R47, 0x10000, RZ ;  /* 0x000100002f2f7824 */ /* 0x000fe200078e00ff */
[----:B------:R-:W-:Y:S01]  /*9c80*/  SHF.R.U32.HI R51, RZ, 0x10, R7 ;  /* 0x00000010ff337819 */ /* 0x000fe20000011607 */
[----:B------:R-:W-:Y:S01]  /*9c90*/  IMAD.U32 R21, R21, 0x10000, RZ ;  /* 0x0001000015157824 */ /* 0x000fe200078e00ff */
[----:B------:R-:W-:Y:S02]  /*9ca0*/  SHF.R.U32.HI R43, RZ, 0x10, R15 ;  /* 0x00000010ff2b7819 */ /* 0x000fe4000001160f */
[----:B------:R-:W-:Y:S01]  /*9cb0*/  LOP3.LUT R45, R45, 0xff0000, R4, 0xf8, !PT ;  /* 0x00ff00002d2d7812 */ /* 0x000fe200078ef804 */
[----:B------:R-:W-:Y:S01]  /*9cc0*/  IMAD.U32 R51, R51, 0x10000, RZ ;  /* 0x0001000033337824 */ /* 0x000fe200078e00ff */
[----:B------:R-:W-:Y:S01]  /*9cd0*/  LOP3.LUT R47, R40, 0xff0000, R47, 0xf8, !PT ;  /* 0x00ff0000282f7812 */ /* 0x000fe200078ef82f */
[----:B------:R-:W-:Y:S01]  /*9ce0*/  IMAD.U32 R43, R43, 0x10000, RZ ;  /* 0x000100002b2b7824 */ /* 0x000fe200078e00ff */
        /* <DEDUP_REMOVED lines=11> */
[-C--:B0-----:R-:W-:Y:S02]  /*9da0*/  F2FP.F16.E4M3.UNPACK_B R14, R29.reuse ;  /* 0x0000001dff0e723e */ /* 0x081fe400020006ff */
[----:B------:R-:W-:-:S02]  /*9db0*/  F2FP.F16.E4M3.UNPACK_B R40, R29.H1 ;  /* 0x0000001dff28723e */ /* 0x000fc400030006ff */
        /* <DEDUP_REMOVED lines=179> */
.L_x_2262:
[----:B------:R-:W-:Y:S05]  /*a8f0*/  BSYNC B1 ;  /* 0x0000000000017941 */ /* 0x000fea0003800000 */
.L_x_2261:
        /* <DEDUP_REMOVED lines=255> */
.L_x_2251:
[----:B------:R-:W-:Y:S05]  /*b8f0*/  BSYNC B0 ;  /* 0x0000000000007941 */ /* 0x000fea0003800000 */
.L_x_2244:
        /* <DEDUP_REMOVED lines=8> */
.L_x_2241:
[----:B0-2---:R-:W-:-:S04]  /*b980*/  MOV R0, UR36 ;  /* 0x0000002400007c02 */ /* 0x005fc80008000f00 */
[----:B------:R-:W-:-:S13]  /*b990*/  ISETP.NE.AND P0, PT, R0, 0x3, PT ;  /* 0x000000030000780c */ /* 0x000fda0003f05270 */
[----:B------:R-:W-:Y:S05]  /*b9a0*/  @!P0 BRA `(.L_x_2263) ;  /* 0x0000000000048947 */ /* 0x000fea0003800000 */
[----:B------:R-:W-:Y:S01]  /*b9b0*/  BPT.TRAP 0x1 ;  /* 0x000000040000795c */ /* 0x000fe20000300000 */
.L_x_2263:
[----:B------:R-:W-:Y:S01]  /*b9c0*/  IMAD R0, R22, 0x8, R18 ;  /* 0x0000000816007824 */ /* 0x000fe200078e0212 */
[----:B-----5:R-:W-:-:S04]  /*b9d0*/  SHF.L.U32 R7, R23, 0x1f, RZ ;  /* 0x0000001f17077819 */ /* 0x020fc800000006ff */
[----:B------:R0:W2:Y:S01]  /*b9e0*/  SYNCS.PHASECHK.TRANS64.TRYWAIT P1, [R0+URZ+0x19c30], R7 ;  /* 0x019c3007000075a7 */ /* 0x0000a2000802017f */
[----:B------:R-:W-:Y:S05]  /*b9f0*/  @!P0 BRA `(.L_x_2264) ;  /* 0x0000000000048947 */ /* 0x000fea0003800000 */
[----:B------:R-:W-:Y:S01]  /*ba00*/  BPT.TRAP 0x1 ;  /* 0x000000040000795c */ /* 0x000fe20000300000 */
.L_x_2264:
[----:B-1----:R-:W-:Y:S01]  /*ba10*/  VIADD R3, R18, 0x13800 ;  /* 0x0001380012037836 */ /* 0x002fe20000000000 */
[----:B---3--:R-:W-:Y:S01]  /*ba20*/  LOP3.LUT R4, R36, 0x10000, RZ, 0xfc, !PT ;  /* 0x0001000024047812 */ /* 0x008fe200078efcff */
[----:B------:R-:W-:-:S03]  /*ba30*/  IMAD.MOV.U32 R5, RZ, RZ, -0x3ffffff0 ;  /* 0xc0000010ff057424 */ /* 0x000fc600078e00ff */
[----:B------:R-:W-:-:S04]  /*ba40*/  SHF.R.U32.HI R3, RZ, 0x4, R3 ;  /* 0x00000004ff037819 */ /* 0x000fc80000011603 */
[----:B------:R-:W-:-:S04]  /*ba50*/  LOP3.LUT R3, R3, 0x3fff, RZ, 0xc0, !PT ;  /* 0x00003fff03037812 */ /* 0x000fc800078ec0ff */
[----:B----4-:R-:W-:Y:S01]  /*ba60*/  LOP3.LUT R21, R3, 0x10000, RZ, 0xfc, !PT ;  /* 0x0001000003157812 */ /* 0x010fe200078efcff */
[----:B--2---:R-:W-:Y:S06]  /*ba70*/  @P1 BRA `(.L_x_2265) ;  /* 0x0000000000081947 */ /* 0x004fec0003800000 */
[----:B------:R-:W1:Y:S02]  /*ba80*/  SYNCS.PHASECHK.TRANS64.TRYWAIT P1, [R0+URZ+0x19c30], R7 ;  /* 0x019c3007000075a7 */ /* 0x000e64000802017f */
[----:B-1----:R-:W-:Y:S05]  /*ba90*/  @!P1 BRA `(.L_x_2266) ;  /* 0x0000012400d49947 */ /* 0x002fea0003800000 */
.L_x_2265:
[----:B------:R-:W-:Y:S01]  /*baa0*/  IMAD R6, R22, 0x300, R21 ;  /* 0x0000030016067824 */ /* 0x000fe200078e0215 */
[----:B------:R-:W-:Y:S05]  /*bab0*/  WARPSYNC.ALL ;  /* 0x0000000000007948 */ /* 0x000fea0003800000 */
[----:B01----:R-:W-:Y:S01]  /*bac0*/  IMAD.MOV.U32 R7, RZ, RZ, -0x3ffffff0 ;  /* 0xc0000010ff077424 */ /* 0x003fe200078e00ff */
[C---:B------:R-:W-:Y:S01]  /*bad0*/  R2UR UR4, R4.reuse ;  /* 0x00000000040472ca */ /* 0x040fe200000e0000 */
[----:B------:R-:W-:Y:S01]  /*bae0*/  WARPGROUP.ARRIVE ;  /* 0x00000000000079c5 */ /* 0x000fe20000000000 */
[----:B------:R-:W-:Y:S01]  /*baf0*/  R2UR UR5, R5 ;  /* 0x00000000050572ca */ /* 0x000fe200000e0000 */
[----:B------:R-:W-:Y:S01]  /*bb00*/  VIADD R152, R4, 0x180 ;  /* 0x0000018004987836 */ /* 0x000fe20000000000 */
[C---:B------:R-:W-:Y:S01]  /*bb10*/  R2UR UR6, R6.reuse ;  /* 0x00000000060672ca */ /* 0x040fe200000e0000 */
[C---:B------:R-:W-:Y:S01]  /*bb20*/  VIADD R8, R6.reuse, 0x100 ;  /* 0x0000010006087836 */ /* 0x040fe20000000000 */
[----:B------:R-:W-:Y:S01]  /*bb30*/  R2UR UR7, R7 ;  /* 0x00000000070772ca */ /* 0x000fe200000e0000 */
[----:B------:R-:W-:Y:S01]  /*bb40*/  IMAD.MOV.U32 R153, RZ, RZ, -0x3ffffff0 ;  /* 0xc0000010ff997424 */ /* 0x000fe200078e00ff */
[----:B------:R-:W-:Y:S01]  /*bb50*/  MOV R9, 0xc0000010 ;  /* 0xc000001000097802 */ /* 0x000fe20000000f00 */
[----:B------:R-:W-:-:S02]  /*bb60*/  VIADD R6, R6, 0x200 ;  /* 0x0000020006067836 */ /* 0x000fc40000000000 */
[----:B------:R-:W-:-:S08]  /*bb70*/  IMAD.MOV.U32 R7, RZ, RZ, -0x3ffffff0 ;  /* 0xc0000010ff077424 */ /* 0x000fd000078e00ff */
        /* <DEDUP_REMOVED lines=20> */
.L_x_2267:
[----:B------:R-:W2:Y:S01]  /*bcc0*/  LDL.LU R97, [R1+0x40] ;  /* 0x0000400001617983 */ /* 0x000ea20000300800 */
[----:B------:R-:W0:Y:S01]  /*bcd0*/  LDC R96, c[0x0][0x448] ;  /* 0x00011200ff607b82 */ /* 0x000e220000000800 */
[C---:B------:R-:W-:Y:S01]  /*bce0*/  FMUL.FTZ R15, R2.reuse, R37 ;  /* 0x00000025020f7220 */ /* 0x040fe20000410000 */
[C---:B------:R-:W-:Y:S01]  /*bcf0*/  FMUL.FTZ R13, R2.reuse, R33 ;  /* 0x00000021020d7220 */ /* 0x040fe20000410000 */
[----:B------:R-:W3:Y:S01]  /*bd00*/  LDL R95, [R1+0x3c] ;  /* 0x00003c00015f7983 */ /* 0x000ee20000100800 */
[C---:B------:R-:W-:Y:S01]  /*bd10*/  FMUL.FTZ R92, R2.reuse, R34 ;  /* 0x00000022025c7220 */ /* 0x040fe20000410000 */
[C---:B------:R-:W-:Y:S01]  /*bd20*/  FMUL.FTZ R12, R2.reuse, R32 ;  /* 0x00000020020c7220 */ /* 0x040fe20000410000 */
[C---:B------:R-:W-:Y:S01]  /*bd30*/  FMUL.FTZ R3, R2.reuse, R24 ;  /* 0x0000001802037220 */ /* 0x040fe20000410000 */
[----:B------:R-:W3:Y:S01]  /*bd40*/  LDL R100, [R1+0x28] ;  /* 0x0000280001647983 */ /* 0x000ee20000100800 */
[C---:B------:R-:W-:Y:S01]  /*bd50*/  FMUL.FTZ R24, R2.reuse, R40 ;  /* 0x0000002802187220 */ /* 0x040fe20000410000 */
[C---:B------:R-:W-:Y:S01]  /*bd60*/  FMUL.FTZ R91, R2.reuse, R35 ;  /* 0x00000023025b7220 */ /* 0x040fe20000410000 */
[C---:B------:R-:W-:Y:S01]  /*bd70*/  FMUL.FTZ R10, R2.reuse, R26 ;  /* 0x0000001a020a7220 */ /* 0x040fe20000410000 */
[----:B------:R-:W4:Y:S01]  /*bd80*/  LDL R37, [R1+0x38] ;  /* 0x0000380001257983 */ /* 0x000f220000100800 */
[C---:B------:R-:W-:Y:S01]  /*bd90*/  FMUL.FTZ R20, R2.reuse, R27 ;  /* 0x0000001b02147220 */ /* 0x040fe20000410000 */
[C---:B------:R-:W-:Y:S01]  /*bda0*/  FMUL.FTZ R14, R2.reuse, R36 ;  /* 0x00000024020e7220 */ /* 0x040fe20000410000 */
[C---:B------:R-:W-:Y:S01]  /*bdb0*/  FMUL.FTZ R90, R2.reuse, R30 ;  /* 0x0000001e025a7220 */ /* 0x040fe20000410000 */
[----:B------:R-:W5:Y:S01]  /*bdc0*/  LDL R98, [R1+0x2c] ;  /* 0x00002c0001627983 */ /* 0x000f620000100800 */
        /* <DEDUP_REMOVED lines=8> */
[----:B0-----:R-:W-:Y:S01]  /*be50*/  ISETP.NE.AND P4, PT, R96, 0x1, PT ;  /* 0x000000016000780c */ /* 0x001fe20003f85270 */
[----:B------:R-:W-:Y:S01]  /*be60*/  IMAD.MOV.U32 R35, RZ, RZ, -0x80 ;  /* 0xffffff80ff237424 */ /* 0x000fe200078e00ff */
[----:B------:R-:W4:Y:S01]  /*be70*/  LDL R96, [R1+0x30] ;  /* 0x0000300001607983 */ /* 0x000f220000100800 */
        /* <DEDUP_REMOVED lines=10> */
[----:B------:R-:W0:Y:S01]  /*bf20*/  @P4 LDC R33, c[0x0][0x44c] ;  /* 0x00011300ff214b82 */ /* 0x000e220000000800 */
[C---:B------:R-:W-:Y:S01]  /*bf30*/  FMUL.FTZ R99, R2.reuse, R70 ;  /* 0x0000004602637220 */ /* 0x040fe20000410000 */
[C---:B------:R-:W-:Y:S01]  /*bf40*/  FMUL.FTZ R103, R2.reuse, R74 ;  /* 0x0000004a02677220 */ /* 0x040fe20000410000 */
[C---:B------:R-:W-:Y:S01]  /*bf50*/  FMUL.FTZ R105, R2.reuse, R78 ;  /* 0x0000004e02697220 */ /* 0x040fe20000410000 */
[C---:B------:R-:W-:Y:S01]  /*bf60*/  FMUL.FTZ R82, R2.reuse, R82 ;  /* 0x0000005202527220 */ /* 0x040fe20000410000 */
[----:B------:R-:W-:Y:S01]  /*bf70*/  FMUL.FTZ R86, R2, R86 ;  /* 0x0000005602567220 */ /* 0x000fe20000410000 */
[----:B------:R-:W1:Y:S01]  /*bf80*/  MUFU.TANH R90, R90 ;  /* 0x0000005a005a7308 */ /* 0x000e620000002400 */
[----:B------:R-:W-:Y:S01]  /*bf90*/  ULDC UR4, c[0x0][0x988] ;  /* 0x0002620000047ab9 */ /* 0x000fe20000000800 */
[----:B------:R-:W1:Y:S01]  /*bfa0*/  @P4 LDC R34, c[0x0][0x450] ;  /* 0x00011400ff224b82 */ /* 0x000e620000000800 */
[----:B------:R-:W-:Y:S01]  /*bfb0*/  VIADD R0, R0, 0x19c40 ;  /* 0x00019c4000007836 */ /* 0x000fe20000000000 */
[----:B------:R-:W-:Y:S01]  /*bfc0*/  ULDC UR38, c[0x0][0x988] ;  /* 0x0002620000267ab9 */ /* 0x000fe20000000800 */
[----:B------:R-:W-:-:S03]  /*bfd0*/  ULDC UR39, c[0x0][0x988] ;  /* 0x0002620000277ab9 */ /* 0x000fc60000000800 */
[----:B------:R-:W5:Y:S08]  /*bfe0*/  MUFU.TANH R89, R89 ;  /* 0x0000005900597308 */ /* 0x000f700000002400 */
[----:B------:R-:W5:Y:S08]  /*bff0*/  MUFU.TANH R92, R92 ;  /* 0x0000005c005c7308 */ /* 0x000f700000002400 */
[----:B------:R-:W5:Y:S08]  /*c000*/  MUFU.TANH R91, R91 ;  /* 0x0000005b005b7308 */ /* 0x000f700000002400 */
[----:B------:R-:W5:Y:S08]  /*c010*/  MUFU.TANH R93, R93 ;  /* 0x0000005d005d7308 */ /* 0x000f700000002400 */
[----:B------:R-:W-:Y:S01]  /*c020*/  MUFU.TANH R94, R94 ;  /* 0x0000005e005e7308 */ /* 0x000fe20000002400 */
[C---:B------:R-:W-:Y:S01]  /*c030*/  FMUL.FTZ R29, R2.reuse, R49 ;  /* 0x00000031021d7220 */ /* 0x040fe20000410000 */
[----:B------:R-:W-:-:S06]  /*c040*/  FMUL.FTZ R28, R2, R48 ;  /* 0x00000030021c7220 */ /* 0x000fcc0000410000 */
[----:B------:R-:W5:Y:S08]  /*c050*/  MUFU.TANH R38, R38 ;  /* 0x0000002600267308 */ /* 0x000f700000002400 */
[----:B------:R-:W5:Y:S01]  /*c060*/  MUFU.TANH R42, R42 ;  /* 0x0000002a002a7308 */ /* 0x000f620000002400 */
[----:B------:R-:W-:-:S07]  /*c070*/  FMUL.FTZ R48, R2, R51 ;  /* 0x0000003302307220 */ /* 0x000fce0000410000 */
[----:B------:R-:W5:Y:S01]  /*c080*/  MUFU.TANH R46, R46 ;  /* 0x0000002e002e7308 */ /* 0x000f620000002400 */
[C---:B------:R-:W-:Y:S01]  /*c090*/  FMUL.FTZ R31, R2.reuse, R53 ;  /* 0x00000035021f7220 */ /* 0x040fe20000410000 */
[----:B------:R-:W-:-:S06]  /*c0a0*/  FMUL.FTZ R30, R2, R52 ;  /* 0x00000034021e7220 */ /* 0x000fcc0000410000 */
[----:B------:R-:W5:Y:S01]  /*c0b0*/  MUFU.TANH R44, R44 ;  /* 0x0000002c002c7308 */ /* 0x000f620000002400 */
[C---:B------:R-:W-:Y:S01]  /*c0c0*/  FMUL.FTZ R52, R2.reuse, R54 ;  /* 0x0000003602347220 */ /* 0x040fe20000410000 */
[----:B------:R-:W-:-:S06]  /*c0d0*/  FMUL.FTZ R54, R2, R55 ;  /* 0x0000003702367220 */ /* 0x000fcc0000410000 */
[----:B------:R-:W5:Y:S08]  /*c0e0*/  MUFU.TANH R50, R50 ;  /* 0x0000003200327308 */ /* 0x000f700000002400 */
[----:B------:R-:W5:Y:S08]  /*c0f0*/  MUFU.TANH R48, R48 ;  /* 0x0000003000307308 */ /* 0x000f700000002400 */
[----:B------:R-:W5:Y:S08]  /*c100*/  MUFU.TANH R52, R52 ;  /* 0x0000003400347308 */ /* 0x000f700000002400 */
[----:B------:R-:W5:Y:S08]  /*c110*/  MUFU.TANH R54, R54 ;  /* 0x0000003600367308 */ /* 0x000f700000002400 */
        /* <DEDUP_REMOVED lines=8> */
[----:B---3--:R-:W-:Y:S01]  /*c1a0*/  IMAD.IADD R32, R95, 0x1, R100 ;  /* 0x000000015f207824 */ /* 0x008fe200078e0264 */
[----:B--2---:R-:W-:-:S06]  /*c1b0*/  LOP3.LUT R97, R97, 0xfffffffd, RZ, 0xc0, !PT ;  /* 0xfffffffd61617812 */ /* 0x004fcc00078ec0ff */
[----:B------:R-:W-:Y:S01]  /*c1c0*/  MUFU.TANH R105, R105 ;  /* 0x0000006900697308 */ /* 0x000fe20000002400 */
[----:B0-----:R-:W-:-:S05]  /*c1d0*/  @P4 IMAD.HI.U32 R33, R32, R33, RZ ;  /* 0x0000002120214227 */ /* 0x001fca00078e00ff */
[----:B-1----:R-:W-:Y:S02]  /*c1e0*/  @P4 SHF.R.U32.HI R32, RZ, R34, R33 ;  /* 0x00000022ff204219 */ /* 0x002fe40000011621 */
[----:B------:R-:W-:Y:S03]  /*c1f0*/  MUFU.TANH R82, R82 ;  /* 0x0000005200527308 */ /* 0x000fe60000002400 */
[----:B------:R-:W0:Y:S01]  /*c200*/  SHFL.IDX PT, R40, R32, 0x1, 0x1c1f ;  /* 0x003c1f0020287f89 */ /* 0x000e2200000e0000 */
[----:B------:R-:W-:-:S04]  /*c210*/  IMAD R34, R88, R35, 0x80 ;  /* 0x0000008058227424 */ /* 0x000fc800078e0223 */
[----:B------:R-:W-:Y:S01]  /*c220*/  MUFU.TANH R86, R86 ;  /* 0x0000005600567308 */ /* 0x000fe20000002400 */
[----:B------:R-:W-:Y:S01]  /*c230*/  VIADD R36, R34, 0x1 ;  /* 0x0000000122247836 */ /* 0x000fe20000000000 */
[----:B----4-:R-:W-:-:S03]  /*c240*/  IADD3 R35, R96, R34, RZ ;  /* 0x0000002260237210 */ /* 0x010fc60007ffe0ff */
[C---:B------:R-:W-:Y:S02]  /*c250*/  IMAD R34, R37.reuse, -0x2, R36 ;  /* 0xfffffffe25227824 */ /* 0x040fe400078e0224 */
[----:B------:R-:W-:Y:S01]  /*c260*/  IMAD R35, R37, -0x2, R35 ;  /* 0xfffffffe25237824 */ /* 0x000fe200078e0223 */
[----:B------:R-:W-:Y:S02]  /*c270*/  MUFU.TANH R6, R6 ;  /* 0x0000000600067308 */ /* 0x000fe40000002400 */
[----:B-----5:R-:W-:-:S06]  /*c280*/  IADD3 R34, -R98, R34, R96 ;  /* 0x0000002262227210 */ /* 0x020fcc0007ffe160 */
[----:B------:R-:W-:Y:S01]  /*c290*/  MUFU.TANH R7, R7 ;  /* 0x0000000700077308 */ /* 0x000fe20000002400 */
[----:B0-----:R-:W-:-:S04]  /*c2a0*/  VIADDMNMX R40, R40, R34, R35, PT ;  /* 0x0000002228287246 */ /* 0x001fc80003800123 */
[----:B------:R-:W-:-:S03]  /*c2b0*/  ISETP.GT.AND P1, PT, R40, RZ, PT ;  /* 0x000000ff2800720c */ /* 0x000fc60003f24270 */
[----:B------:R-:W-:Y:S01]  /*c2c0*/  MUFU.TANH R11, R11 ;  /* 0x0000000b000b7308 */ /* 0x000fe20000002400 */
[C---:B------:R-:W-:Y:S02]  /*c2d0*/  ISETP.GT.AND P2, PT, R40.reuse, 0x1, PT ;  /* 0x000000012800780c */ /* 0x040fe40003f44270 */
[----:B------:R-:W-:Y:S02]  /*c2e0*/  ISETP.GT.AND P3, PT, R40, 0x8, PT ;  /* 0x000000082800780c */ /* 0x000fe40003f64270 */
[----:B------:R-:W-:Y:S02]  /*c2f0*/  FSEL R37, R10, -INF , P1 ;  /* 0xff8000000a257808 */ /* 0x000fe40000800000 */
[----:B------:R-:W-:Y:S01]  /*c300*/  FSEL R36, R20, -INF , P2 ;  /* 0xff80000014247808 */ /* 0x000fe20001000000 */
[----:B------:R-:W-:Y:S01]  /*c310*/  MUFU.TANH R14, R14 ;  /* 0x0000000e000e7308 */ /* 0x000fe20000002400 */
[----:B------:R-:W-:Y:S02]  /*c320*/  ISETP.GT.AND P1, PT, R40, 0x9, PT ;  /* 0x000000092800780c */ /* 0x000fe40003f24270 */
[----:B------:R-:W-:-:S02]  /*c330*/  FSEL R41, R90, -INF , P3 ;  /* 0xff8000005a297808 */ /* 0x000fc40001800000 */
[----:B------:R-:W-:Y:S02]  /*c340*/  FMNMX.FTZ R20, R37, R36, !PT ;  /* 0x0000002425147209 */ /* 0x000fe40007810000 */
[C---:B------:R-:W-:Y:S01]  /*c350*/  ISETP.GT.AND P2, PT, R40.reuse, 0x10, PT ;  /* 0x000000102800780c */ /* 0x040fe20003f44270 */
[----:B------:R-:W-:Y:S01]  /*c360*/  MUFU.TANH R24, R24 ;  /* 0x0000001800187308 */ /* 0x000fe20000002400 */
[----:B------:R-:W-:Y:S02]  /*c370*/  FSEL R39, R89, -INF , P1 ;  /* 0xff80000059277808 */ /* 0x000fe40000800000 */
[----:B------:R-:W-:Y:S02]  /*c380*/  FMNMX.FTZ R20, R41, R20, !PT ;  /* 0x0000001429147209 */ /* 0x000fe40007810000 */
[----:B------:R-:W-:Y:S02]  /*c390*/  ISETP.GT.AND P1, PT, R40, 0x11, PT ;  /* 0x000000112800780c */ /* 0x000fe40003f24270 */
[----:B------:R-:W-:Y:S01]  /*c3a0*/  FSEL R45, R92, -INF , P2 ;  /* 0xff8000005c2d7808 */ /* 0x000fe20001000000 */
[----:B------:R-:W-:Y:S01]  /*c3b0*/  MUFU.TANH R25, R25 ;  /* 0x0000001900197308 */ /* 0x000fe20000002400 */
[----:B------:R-:W-:-:S02]  /*c3c0*/  FMNMX.FTZ R20, R39, R20, !PT ;  /* 0x0000001427147209 */ /* 0x000fc40007810000 */
[C---:B------:R-:W-:Y:S02]  /*c3d0*/  ISETP.GT.AND P2, PT, R40.reuse, 0x18, PT ;  /* 0x000000182800780c */ /* 0x040fe40003f44270 */
[----:B------:R-:W-:Y:S02]  /*c3e0*/  FSEL R43, R91, -INF , P1 ;  /* 0xff8000005b2b7808 */ /* 0x000fe40000800000 */
[----:B------:R-:W-:Y:S01]  /*c3f0*/  FMNMX.FTZ R20, R45, R20, !PT ;  /* 0x000000142d147209 */ /* 0x000fe20007810000 */
[----:B------:R-:W-:Y:S01]  /*c400*/  MUFU.TANH R26, R26 ;  /* 0x0000001a001a7308 */ /* 0x000fe20000002400 */
[----:B------:R-:W-:Y:S02]  /*c410*/  ISETP.GT.AND P1, PT, R40, 0x19, PT ;  /* 0x000000192800780c */ /* 0x000fe40003f24270 */
[----:B------:R-:W-:Y:S02]  /*c420*/  FSEL R49, R93, -INF , P2 ;  /* 0xff8000005d317808 */ /* 0x000fe40001000000 */
[----:B------:R-:W-:-:S02]  /*c430*/  FMNMX.FTZ R20, R43, R20, !PT ;  /* 0x000000142b147209 */ /* 0x000fc40007810000 */
[----:B------:R-:W-:Y:S01]  /*c440*/  ISETP.GT.AND P2, PT, R40, 0x20, PT ;  /* 0x000000202800780c */ /* 0x000fe20003f44270 */
[----:B------:R-:W-:Y:S01]  /*c450*/  MUFU.TANH R27, R27 ;  /* 0x0000001b001b7308 */ /* 0x000fe20000002400 */
[----:B------:R-:W-:Y:S02]  /*c460*/  FSEL R47, R38, -INF , P1 ;  /* 0xff800000262f7808 */ /* 0x000fe40000800000 */
[----:B------:R-:W-:Y:S02]  /*c470*/  FMNMX.FTZ R20, R49, R20, !PT ;  /* 0x0000001431147209 */ /* 0x000fe40007810000 */
[----:B------:R-:W-:Y:S02]  /*c480*/  ISETP.GT.AND P1, PT, R40, 0x21, PT ;  /* 0x000000212800780c */ /* 0x000fe40003f24270 */
[----:B------:R-:W-:Y:S01]  /*c490*/  FSEL R53, R94, -INF , P2 ;  /* 0xff8000005e357808 */ /* 0x000fe20001000000 */
[----:B------:R-:W-:Y:S01]  /*c4a0*/  MUFU.TANH R28, R28 ;  /* 0x0000001c001c7308 */ /* 0x000fe20000002400 */
[----:B------:R-:W-:Y:S01]  /*c4b0*/  FMNMX.FTZ R20, R47, R20, !PT ;  /* 0x000000142f147209 */ /* 0x000fe20007810000 */
[----:B------:R-:W-:Y:S01]  /*c4c0*/  FMUL.FTZ R33, R2, R56 ;  /* 0x0000003802217220 */ /* 0x000fe20000410000 */
[----:B------:R-:W-:-:S02]  /*c4d0*/  ISETP.GT.AND P2, PT, R40, 0x28, PT ;  /* 0x000000282800780c */ /* 0x000fc40003f44270 */
[----:B------:R-:W-:Y:S02]  /*c4e0*/  FSEL R51, R42, -INF , P1 ;  /* 0xff8000002a337808 */ /* 0x000fe40000800000 */
[----:B------:R-:W-:Y:S01]  /*c4f0*/  FMNMX.FTZ R38, R53, R20, !PT ;  /* 0x0000001435267209 */ /* 0x000fe20007810000 */
[C---:B------:R-:W-:Y:S01]  /*c500*/  FMUL.FTZ R56, R2.reuse, R58 ;  /* 0x0000003a02387220 */ /* 0x040fe20000410000 */
[----:B------:R-:W-:Y:S01]  /*c510*/  FMUL.FTZ R58, R2, R59 ;  /* 0x0000003b023a7220 */ /* 0x000fe20000410000 */
[----:B------:R-:W-:Y:S02]  /*c520*/  ISETP.GT.AND P1, PT, R40, 0x29, PT ;  /* 0x000000292800780c */ /* 0x000fe40003f24270 */
[----:B------:R-:W-:Y:S02]  /*c530*/  FSEL R59, R46, -INF , P2 ;  /* 0xff8000002e3b7808 */ /* 0x000fe40001000000 */
[----:B------:R-:W-:Y:S02]  /*c540*/  FMNMX.FTZ R38, R51, R38, !PT ;  /* 0x0000002633267209 */ /* 0x000fe40007810000 */
[----:B------:R-:W-:-:S02]  /*c550*/  ISETP.GT.AND P2, PT, R40, 0x30, PT ;  /* 0x000000302800780c */ /* 0x000fc40003f44270 */
[----:B------:R-:W-:Y:S02]  /*c560*/  FSEL R55, R44, -INF , P1 ;  /* 0xff8000002c377808 */ /* 0x000fe40000800000 */
[----:B------:R-:W-:Y:S01]  /*c570*/  FMNMX.FTZ R38, R59, R38, !PT ;  /* 0x000000263b267209 */ /* 0x000fe20007810000 */
[----:B------:R-:W0:Y:S01]  /*c580*/  MUFU.TANH R56, R56 ;  /* 0x0000003800387308 */ /* 0x000e220000002400 */
[----:B------:R-:W-:Y:S01]  /*c590*/  FMUL.FTZ R95, R2, R67 ;  /* 0x00000043025f7220 */ /* 0x000fe20000410000 */
[----:B------:R-:W-:Y:S02]  /*c5a0*/  ISETP.GT.AND P1, PT, R40, 0x31, PT ;  /* 0x000000312800780c */ /* 0x000fe40003f24270 */
[----:B------:R-:W-:Y:S02]  /*c5b0*/  FSEL R67, R50, -INF , P2 ;  /* 0xff80000032437808 */ /* 0x000fe40001000000 */
[----:B------:R-:W-:Y:S01]  /*c5c0*/  FMNMX.FTZ R38, R55, R38, !PT ;  /* 0x0000002637267209 */ /* 0x000fe20007810000 */
[----:B------:R-:W-:Y:S01]  /*c5d0*/  FMUL.FTZ R10, R2, R63 ;  /* 0x0000003f020a7220 */ /* 0x000fe20000410000 */
[----:B------:R-:W-:Y:S01]  /*c5e0*/  @P4 LOP3.LUT R97, R97, 0x2, RZ, 0xfc, !PT ;  /* 0x0000000261614812 */ /* 0x000fe200078efcff */
[----:B------:R-:W1:Y:S01]  /*c5f0*/  MUFU.TANH R58, R58 ;  /* 0x0000003a003a7308 */ /* 0x000e620000002400 */
[----:B------:R-:W-:-:S02]  /*c600*/  ISETP.GT.AND P2, PT, R40, 0x38, PT ;  /* 0x000000382800780c */ /* 0x000fc40003f44270 */
[----:B------:R-:W-:Y:S02]  /*c610*/  FSEL R63, R48, -INF , P1 ;  /* 0xff800000303f7808 */ /* 0x000fe40000800000 */
[----:B------:R-:W-:Y:S01]  /*c620*/  FMNMX.FTZ R38, R67, R38, !PT ;  /* 0x0000002643267209 */ /* 0x000fe20007810000 */
[----:B------:R2:W-:Y:S01]  /*c630*/  STL [R1+0x40], R97 ;  /* 0x0000406101007387 */ /* 0x0005e20000100800 */
[----:B------:R-:W-:Y:S02]  /*c640*/  ISETP.GT.AND P1, PT, R40, 0x39, PT ;  /* 0x000000392800780c */ /* 0x000fe40003f24270 */
[----:B------:R-:W-:Y:S01]  /*c650*/  FSEL R75, R52, -INF , P2 ;  /* 0xff800000344b7808 */ /* 0x000fe20001000000 */
[----:B------:R-:W3:Y:S01]  /*c660*/  MUFU.TANH R10, R10 ;  /* 0x0000000a000a7308 */ /* 0x000ee20000002400 */
[----:B------:R-:W-:Y:S01]  /*c670*/  FMNMX.FTZ R38, R63, R38, !PT ;  /* 0x000000263f267209 */ /* 0x000fe20007810000 */
[----:B------:R-:W-:Y:S01]  /*c680*/  FMUL.FTZ R20, R2, R71 ;  /* 0x0000004702147220 */ /* 0x000fe20000410000 */
[----:B------:R-:W-:Y:S01]  /*c690*/  ISETP.GT.AND P2, PT, R40, 0x40, PT ;  /* 0x000000402800780c */ /* 0x000fe20003f44270 */
[C---:B------:R-:W-:Y:S01]  /*c6a0*/  FMUL.FTZ R46, R2.reuse, R65 ;  /* 0x00000041022e7220 */ /* 0x040fe20000410000 */
[----:B--2---:R-:W-:Y:S01]  /*c6b0*/  FMUL.FTZ R97, R2, R66 ;  /* 0x0000004202617220 */ /* 0x004fe20000410000 */
[----:B------:R-:W-:-:S02]  /*c6c0*/  FSEL R71, R54, -INF , P1 ;  /* 0xff80000036477808 */ /* 0x000fc40000800000 */
[----:B------:R-:W-:Y:S01]  /*c6d0*/  MUFU.TANH R95, R95 ;  /* 0x0000005f005f7308 */ /* 0x000fe20000002400 */
[----:B------:R-:W-:Y:S01]  /*c6e0*/  FMNMX.FTZ R38, R75, R38, !PT ;  /* 0x000000264b267209 */ /* 0x000fe20007810000 */
[----:B------:R-:W2:Y:S01]  /*c6f0*/  LDL R102, [R1+0xc] ;  /* 0x00000c0001667983 */ /* 0x000ea20000100800 */
[----:B------:R-:W-:Y:S02]  /*c700*/  ISETP.GT.AND P1, PT, R40, 0x41, PT ;  /* 0x000000412800780c */ /* 0x000fe40003f24270 */
[----:B0-----:R-:W-:Y:S02]  /*c710*/  FSEL R91, R56, -INF , P2 ;  /* 0xff800000385b7808 */ /* 0x001fe40001000000 */
[----:B------:R-:W-:Y:S01]  /*c720*/  FMNMX.FTZ R38, R71, R38, !PT ;  /* 0x0000002647267209 */ /* 0x000fe20007810000 */
[----:B------:R-:W0:Y:S01]  /*c730*/  MUFU.TANH R97, R97 ;  /* 0x0000006100617308 */ /* 0x000e220000002400 */
[----:B------:R-:W-:Y:S02]  /*c740*/  ISETP.GT.AND P2, PT, R40, 0x48, PT ;  /* 0x000000482800780c */ /* 0x000fe40003f44270 */
[----:B-1----:R-:W-:-:S02]  /*c750*/  FSEL R89, R58, -INF , P1 ;  /* 0xff8000003a597808 */ /* 0x002fc40000800000 */
[----:B------:R-:W-:Y:S01]  /*c760*/  FMNMX.FTZ R42, R91, R38, !PT ;  /* 0x000000265b2a7209 */ /* 0x000fe20007810000 */
[----:B------:R-:W-:Y:S01]  /*c770*/  FMUL.FTZ R38, R2, R79 ;  /* 0x0000004f02267220 */ /* 0x000fe20000410000 */
[----:B------:R-:W-:Y:S02]  /*c780*/  ISETP.GT.AND P1, PT, R40, 0x49, PT ;  /* 0x000000492800780c */ /* 0x000fe40003f24270 */
[----:B------:R-:W-:Y:S02]  /*c790*/  FSEL R79, R62, -INF , P2 ;  /* 0xff8000003e4f7808 */ /* 0x000fe40001000000 */
[----:B------:R-:W-:Y:S01]  /*c7a0*/  FMNMX.FTZ R42, R89, R42, !PT ;  /* 0x0000002a592a7209 */ /* 0x000fe20007810000 */
[----:B------:R-:W1:Y:S01]  /*c7b0*/  MUFU.TANH R20, R20 ;  /* 0x0000001400147308 */ /* 0x000e620000002400 */
[----:B------:R-:W-:Y:S02]  /*c7c0*/  ISETP.GT.AND P2, PT, R40, 0x50, PT ;  /* 0x000000502800780c */ /* 0x000fe40003f44270 */
[----:B---3--:R-:W-:-:S02]  /*c7d0*/  FSEL R93, R10, -INF , P1 ;  /* 0xff8000000a5d7808 */ /* 0x008fc40000800000 */
[----:B------:R-:W-:Y:S02]  /*c7e0*/  FMNMX.FTZ R42, R79, R42, !PT ;  /* 0x0000002a4f2a7209 */ /* 0x000fe40007810000 */
[C---:B------:R-:W-:Y:S02]  /*c7f0*/  ISETP.GT.AND P1, PT, R40.reuse, 0x51, PT ;  /* 0x000000512800780c */ /* 0x040fe40003f24270 */
[----:B0-----:R-:W-:Y:S02]  /*c800*/  FSEL R97, R97, -INF , P2 ;  /* 0xff80000061617808 */ /* 0x001fe40001000000 */
[----:B------:R-:W-:Y:S02]  /*c810*/  FMNMX.FTZ R42, R93, R42, !PT ;  /* 0x0000002a5d2a7209 */ /* 0x000fe40007810000 */
[----:B------:R-:W-:Y:S02]  /*c820*/  ISETP.GT.AND P2, PT, R40, 0x58, PT ;  /* 0x000000582800780c */ /* 0x000fe40003f44270 */
[----:B------:R-:W-:-:S02]  /*c830*/  FSEL R95, R95, -INF , P1 ;  /* 0xff8000005f5f7808 */ /* 0x000fc40000800000 */
[----:B------:R-:W-:Y:S02]  /*c840*/  FMNMX.FTZ R42, R97, R42, !PT ;  /* 0x0000002a612a7209 */ /* 0x000fe40007810000 */
[----:B------:R-:W-:Y:S02]  /*c850*/  ISETP.GT.AND P1, PT, R40, 0x59, PT ;  /* 0x000000592800780c */ /* 0x000fe40003f24270 */
[----:B------:R-:W-:Y:S02]  /*c860*/  FSEL R99, R99, -INF , P2 ;  /* 0xff80000063637808 */ /* 0x000fe40001000000 */
[----:B------:R-:W-:Y:S01]  /*c870*/  FMNMX.FTZ R42, R95, R42, !PT ;  /* 0x0000002a5f2a7209 */ /* 0x000fe20007810000 */
[----:B------:R-:W0:Y:S01]  /*c880*/  MUFU.TANH R38, R38 ;  /* 0x0000002600267308 */ /* 0x000e220000002400 */
[----:B------:R-:W-:Y:S01]  /*c890*/  FMUL.FTZ R10, R2, R83 ;  /* 0x00000053020a7220 */ /* 0x000fe20000410000 */
[----:B------:R-:W-:Y:S02]  /*c8a0*/  ISETP.GT.AND P2, PT, R40, 0x60, PT ;  /* 0x000000602800780c */ /* 0x000fe40003f44270 */
[----:B-1----:R-:W-:-:S02]  /*c8b0*/  FSEL R83, R20, -INF , P1 ;  /* 0xff80000014537808 */ /* 0x002fc40000800000 */
[----:B------:R-:W-:Y:S02]  /*c8c0*/  FMNMX.FTZ R42, R99, R42, !PT ;  /* 0x0000002a632a7209 */ /* 0x000fe40007810000 */
[C---:B------:R-:W-:Y:S02]  /*c8d0*/  ISETP.GT.AND P1, PT, R40.reuse, 0x61, PT ;  /* 0x000000612800780c */ /* 0x040fe40003f24270 */
[----:B------:R-:W-:Y:S02]  /*c8e0*/  FSEL R103, R103, -INF , P2 ;  /* 0xff80000067677808 */ /* 0x000fe40001000000 */
[----:B------:R-:W-:Y:S01]  /*c8f0*/  FMNMX.FTZ R42, R83, R42, !PT ;  /* 0x0000002a532a7209 */ /* 0x000fe20007810000 */
[----:B------:R1:W3:Y:S01]  /*c900*/  MUFU.TANH R44, R10 ;  /* 0x0000000a002c7308 */ /* 0x0002e20000002400 */
[----:B------:R-:W-:Y:S02]  /*c910*/  ISETP.GT.AND P2, PT, R40, 0x68, PT ;  /* 0x000000682800780c */ /* 0x000fe40003f44270 */
[----:B------:R-:W-:-:S02]  /*c920*/  FSEL R101, R101, -INF , P1 ;  /* 0xff80000065657808 */ /* 0x000fc40000800000 */
[----:B------:R-:W-:Y:S01]  /*c930*/  FMNMX.FTZ R42, R103, R42, !PT ;  /* 0x0000002a672a7209 */ /* 0x000fe20007810000 */
[----:B-1----:R-:W-:Y:S01]  /*c940*/  FMUL.FTZ R10, R2, R87 ;  /* 0x00000057020a7220 */ /* 0x002fe20000410000 */
[C---:B------:R-:W-:Y:S02]  /*c950*/  ISETP.GT.AND P1, PT, R40.reuse, 0x69, PT ;  /* 0x000000692800780c */ /* 0x040fe40003f24270 */
[----:B------:R-:W-:Y:S02]  /*c960*/  FSEL R105, R105, -INF , P2 ;  /* 0xff80000069697808 */ /* 0x000fe40001000000 */
[----:B------:R-:W-:Y:S01]  /*c970*/  FMNMX.FTZ R42, R101, R42, !PT ;  /* 0x0000002a652a7209 */ /* 0x000fe20007810000 */
[----:B------:R-:W1:Y:S01]  /*c980*/  MUFU.TANH R10, R10 ;  /* 0x0000000a000a7308 */ /* 0x000e620000002400 */
[----:B------:R-:W-:Y:S02]  /*c990*/  ISETP.GT.AND P2, PT, R40, 0x70, PT ;  /* 0x000000702800780c */ /* 0x000fe40003f44270 */
[----:B0-----:R-:W-:-:S02]  /*c9a0*/  FSEL R87, R38, -INF , P1 ;  /* 0xff80000026577808 */ /* 0x001fc40000800000 */
[----:B------:R-:W-:Y:S02]  /*c9b0*/  FMNMX.FTZ R42, R105, R42, !PT ;  /* 0x0000002a692a7209 */ /* 0x000fe40007810000 */
[----:B------:R-:W-:Y:S02]  /*c9c0*/  ISETP.GT.AND P1, PT, R40, 0x71, PT ;  /* 0x000000712800780c */ /* 0x000fe40003f24270 */
[----:B------:R-:W-:Y:S02]  /*c9d0*/  FSEL R111, R82, -INF , P2 ;  /* 0xff800000526f7808 */ /* 0x000fe40001000000 */
[----:B------:R-:W-:Y:S01]  /*c9e0*/  FMNMX.FTZ R42, R87, R42, !PT ;  /* 0x0000002a572a7209 */ /* 0x000fe20007810000 */
[----:B------:R-:W-:Y:S01]  /*c9f0*/  FMUL.FTZ R38, R2, R57 ;  /* 0x0000003902267220 */ /* 0x000fe20000410000 */
[----:B------:R-:W-:Y:S02]  /*ca00*/  ISETP.GT.AND P2, PT, R40, 0x78, PT ;  /* 0x000000782800780c */ /* 0x000fe40003f44270 */
[----:B---3--:R-:W-:-:S02]  /*ca10*/  FSEL R57, R44, -INF , P1 ;  /* 0xff8000002c397808 */ /* 0x008fc40000800000 */
[----:B------:R-:W-:Y:S02]  /*ca20*/  FMNMX.FTZ R42, R111, R42, !PT ;  /* 0x0000002a6f2a7209 */ /* 0x000fe40007810000 */
[----:B------:R-:W-:Y:S02]  /*ca30*/  ISETP.GT.AND P1, PT, R40, 0x79, PT ;  /* 0x000000792800780c */ /* 0x000fe40003f24270 */
[----:B------:R-:W-:Y:S02]  /*ca40*/  FSEL R109, R86, -INF , P2 ;  /* 0xff800000566d7808 */ /* 0x000fe40001000000 */
[----:B------:R-:W-:Y:S02]  /*ca50*/  FMNMX.FTZ R42, R57, R42, !PT ;  /* 0x0000002a392a7209 */ /* 0x000fe40007810000 */
[----:B-1----:R-:W-:Y:S02]  /*ca60*/  FSEL R107, R10, -INF , P1 ;  /* 0xff8000000a6b7808 */ /* 0x002fe40000800000 */
[----:B------:R-:W-:-:S04]  /*ca70*/  FMNMX.FTZ R10, R109, R42, !PT ;  /* 0x0000002a6d0a7209 */ /* 0x000fc80007810000 */
[----:B------:R-:W-:Y:S01]  /*ca80*/  FMNMX.FTZ R10, R107, R10, !PT ;  /* 0x0000000a6b0a7209 */ /* 0x000fe20007810000 */
[----:B------:R-:W-:-:S04]  /*ca90*/  FMUL.FTZ R42, R2, R61 ;  /* 0x0000003d022a7220 */ /* 0x000fc80000410000 */
[----:B------:R-:W0:Y:S04]  /*caa0*/  SHFL.BFLY PT, R61, R10, 0x2, 0x1f ;  /* 0x0c401f000a3d7f89 */ /* 0x000e2800000e0000 */
[----:B------:R-:W1:Y:S01]  /*cab0*/  SHFL.IDX PT, R66, R32, RZ, 0x1c1f ;  /* 0x001c1fff20427589 */ /* 0x000e6200000e0000 */
[----:B0-----:R-:W-:-:S05]  /*cac0*/  FMNMX.FTZ R20, R10, R61, !PT ;  /* 0x0000003d0a147209 */ /* 0x001fca0007810000 */
[----:B------:R-:W0:Y:S01]  /*cad0*/  SHFL.BFLY PT, R65, R20, 0x1, 0x1f ;  /* 0x0c201f0014417f89 */ /* 0x000e2200000e0000 */
[----:B-1----:R-:W-:Y:S01]  /*cae0*/  VIADDMNMX R34, R66, R34, R35, PT ;  /* 0x0000002242227246 */ /* 0x002fe20003800123 */
[----:B------:R-:W-:-:S03]  /*caf0*/  FMUL.FTZ R48, R2, R68 ;  /* 0x0000004402307220 */ /* 0x000fc60000410000 */
[C---:B------:R-:W-:Y:S02]  /*cb00*/  ISETP.GT.AND P2, PT, R34.reuse, 0x1, PT ;  /* 0x000000012200780c */ /* 0x040fe40003f44270 */
[----:B------:R-:W-:Y:S02]  /*cb10*/  ISETP.GT.AND P3, PT, R34, 0x8, PT ;  /* 0x000000082200780c */ /* 0x000fe40003f64270 */
[----:B0-----:R-:W-:Y:S01]  /*cb20*/  FMNMX.FTZ R10, R20, R65, !PT ;  /* 0x00000041140a7209 */ /* 0x001fe20007810000 */
[----:B------:R-:W-:-:S03]  /*cb30*/  IMAD.U32 R20, RZ, RZ, UR4 ;  /* 0x00000004ff147e24 */ /* 0x000fc6000f8e00ff */
[C---:B------:R-:W-:Y:S01]  /*cb40*/  FSETP.NEU.FTZ.AND P1, PT, R10.reuse, -INF , PT ;  /* 0xff8000000a00780b */ /* 0x040fe20003f3d000 */
[----:B------:R-:W-:-:S05]  /*cb50*/  FFMA.FTZ R62, R10, R20, -8 ;  /* 0xc10000000a3e7423 */ /* 0x000fca0000010014 */
[----:B------:R-:W-:Y:S02]  /*cb60*/  FSEL R62, R62, RZ, P1 ;  /* 0x000000ff3e3e7208 */ /* 0x000fe40000800000 */
[----:B------:R-:W-:Y:S02]  /*cb70*/  ISETP.GT.AND P1, PT, R34, RZ, PT ;  /* 0x000000ff2200720c */ /* 0x000fe40003f24270 */
[----:B------:R-:W-:Y:S01]  /*cb80*/  FSEL R6, R6, -INF , P2 ;  /* 0xff80000006067808 */ /* 0x000fe20001000000 */
[----:B------:R-:W-:-:S01]  /*cb90*/  FFMA.FTZ R68, R37, R20, -R62 ;  /* 0x0000001425447223 */ /* 0x000fc2000001083e */
[----:B------:R-:W-:Y:S02]  /*cba0*/  FSEL R37, R3, -INF , P1 ;  /* 0xff80000003257808 */ /* 0x000fe40000800000 */
[----:B------:R-:W-:Y:S02]  /*cbb0*/  ISETP.GT.AND P1, PT, R34, 0x9, PT ;  /* 0x000000092200780c */ /* 0x000fe40003f24270 */
[----:B------:R-:W-:-:S02]  /*cbc0*/  FSEL R7, R7, -INF , P3 ;  /* 0xff80000007077808 */ /* 0x000fc40001800000 */
[----:B------:R-:W-:Y:S01]  /*cbd0*/  FMNMX.FTZ R66, R37, R6, !PT ;  /* 0x0000000625427209 */ /* 0x000fe20007810000 */
[----:B------:R0:W-:Y:S01]  /*cbe0*/  MUFU.EX2 R32, R68 ;  /* 0x0000004400207308 */ /* 0x0001e20000000800 */
[----:B------:R-:W-:-:S01]  /*cbf0*/  FFMA.FTZ R41, R41, R20, -R62 ;  /* 0x0000001429297223 */ /* 0x000fc2000001083e */
[C---:B------:R-:W-:Y:S02]  /*cc00*/  ISETP.GT.AND P2, PT, R34.reuse, 0x10, PT ;  /* 0x000000102200780c */ /* 0x040fe40003f44270 */
[----:B------:R-:W-:Y:S01]  /*cc10*/  FMNMX.FTZ R66, R7, R66, !PT ;  /* 0x0000004207427209 */ /* 0x000fe20007810000 */
[----:B0-----:R-:W-:Y:S01]  /*cc20*/  FFMA.FTZ R68, R39, R20, -R62 ;  /* 0x0000001427447223 */ /* 0x001fe2000001083e */
[----:B------:R-:W-:Y:S02]  /*cc30*/  FSEL R39, R11, -INF , P1 ;  /* 0xff8000000b277808 */ /* 0x000fe40000800000 */
[----:B------:R0:W-:Y:S01]  /*cc40*/  MUFU.EX2 R3, R41 ;  /* 0x0000002900037308 */ /* 0x0001e20000000800 */
[----:B------:R-:W-:-:S02]  /*cc50*/  ISETP.GT.AND P1, PT, R34, 0x11, PT ;  /* 0x000000112200780c */ /* 0x000fc40003f24270 */
[----:B------:R-:W-:Y:S02]  /*cc60*/  FMNMX.FTZ R66, R39, R66, !PT ;  /* 0x0000004227427209 */ /* 0x000fe40007810000 */
[----:B------:R-:W-:Y:S02]  /*cc70*/  FSEL R13, R13, -INF , P1 ;  /* 0xff8000000d0d7808 */ /* 0x000fe40000800000 */
[----:B0-----:R-:W-:Y:S02]  /*cc80*/  FSEL R41, R12, -INF , P2 ;  /* 0xff8000000c297808 */ /* 0x001fe40001000000 */
[----:B------:R-:W-:Y:S02]  /*cc90*/  ISETP.GT.AND P2, PT, R34, 0x18, PT ;  /* 0x000000182200780c */ /* 0x000fe40003f44270 */
[----:B------:R-:W-:Y:S01]  /*cca0*/  FMNMX.FTZ R66, R41, R66, !PT ;  /* 0x0000004229427209 */ /* 0x000fe20007810000 */
[----:B------:R-:W-:-:S01]  /*ccb0*/  FFMA.FTZ R12, R45, R20, -R62 ;  /* 0x000000142d0c7223 */ /* 0x000fc2000001083e */
[----:B------:R-:W-:-:S02]  /*ccc0*/  ISETP.GT.AND P1, PT, R34, 0x19, PT ;  /* 0x000000192200780c */ /* 0x000fc40003f24270 */
[----:B------:R-:W-:Y:S02]  /*ccd0*/  FSEL R45, R14, -INF , P2 ;  /* 0xff8000000e2d7808 */ /* 0x000fe40001000000 */
[----:B------:R-:W-:Y:S02]  /*cce0*/  FMNMX.FTZ R66, R13, R66, !PT ;  /* 0x000000420d427209 */ /* 0x000fe40007810000 */
[----:B------:R-:W-:Y:S02]  /*ccf0*/  ISETP.GT.AND P2, PT, R34, 0x20, PT ;  /* 0x000000202200780c */ /* 0x000fe40003f44270 */
[----:B------:R-:W-:Y:S02]  /*cd00*/  FSEL R15, R15, -INF , P1 ;  /* 0xff8000000f0f7808 */ /* 0x000fe40000800000 */
[----:B------:R-:W-:Y:S01]  /*cd10*/  FMNMX.FTZ R66, R45, R66, !PT ;  /* 0x000000422d427209 */ /* 0x000fe20007810000 */
[----:B------:R-:W-:Y:S01]  /*cd20*/  FMUL.FTZ R50, R2, R69 ;  /* 0x0000004502327220 */ /* 0x000fe20000410000 */
[----:B------:R-:W-:-:S02]  /*cd30*/  ISETP.GT.AND P1, PT, R34, 0x21, PT ;  /* 0x000000212200780c */ /* 0x000fc40003f24270 */
[----:B------:R-:W-:Y:S02]  /*cd40*/  FSEL R69, R24, -INF , P2 ;  /* 0xff80000018457808 */ /* 0x000fe40001000000 */
[----:B------:R-:W-:Y:S01]  /*cd50*/  FMNMX.FTZ R66, R15, R66, !PT ;  /* 0x000000420f427209 */ /* 0x000fe20007810000 */
[----:B------:R-:W0:Y:S01]  /*cd60*/  MUFU.TANH R29, R29 ;  /* 0x0000001d001d7308 */ /* 0x000e220000002400 */
[C---:B------:R-:W-:Y:S02]  /*cd70*/  ISETP.GT.AND P2, PT, R34.reuse, 0x28, PT ;  /* 0x000000282200780c */ /* 0x040fe40003f44270 */
[----:B------:R-:W-:Y:S02]  /*cd80*/  FSEL R25, R25, -INF , P1 ;  /* 0xff80000019197808 */ /* 0x000fe40000800000 */
[----:B------:R-:W-:Y:S01]  /*cd90*/  FMNMX.FTZ R66, R69, R66, !PT ;  /* 0x0000004245427209 */ /* 0x000fe20007810000 */
[----:B------:R-:W-:Y:S01]  /*cda0*/  FFMA.FTZ R14, R49, R20, -R62 ;  /* 0x00000014310e7223 */ /* 0x000fe2000001083e */
[----:B------:R-:W-:Y:S01]  /*cdb0*/  ISETP.GT.AND P1, PT, R34, 0x29, PT ;  /* 0x000000292200780c */ /* 0x000fe20003f24270 */
[----:B------:R-:W1:Y:S01]  /*cdc0*/  MUFU.TANH R30, R30 ;  /* 0x0000001e001e7308 */ /* 0x000e620000002400 */
[----:B------:R-:W-:-:S02]  /*cdd0*/  FSEL R49, R26, -INF , P2 ;  /* 0xff8000001a317808 */ /* 0x000fc40001000000 */
[----:B------:R-:W-:Y:S02]  /*cde0*/  FMNMX.FTZ R66, R25, R66, !PT ;  /* 0x0000004219427209 */ /* 0x000fe40007810000 */
[----:B------:R-:W-:Y:S02]  /*cdf0*/  ISETP.GT.AND P2, PT, R34, 0x30, PT ;  /* 0x000000302200780c */ /* 0x000fe40003f44270 */
[----:B------:R-:W-:Y:S01]  /*ce00*/  FSEL R27, R27, -INF , P1 ;  /* 0xff8000001b1b7808 */ /* 0x000fe20000800000 */
[----:B------:R-:W3:Y:S01]  /*ce10*/  MUFU.TANH R31, R31 ;  /* 0x0000001f001f7308 */ /* 0x000ee20000002400 */
[----:B------:R-:W-:Y:S01]  /*ce20*/  FMNMX.FTZ R66, R49, R66, !PT ;  /* 0x0000004231427209 */ /* 0x000fe20007810000 */
[----:B------:R-:W-:Y:S01]  /*ce30*/  FMUL.FTZ R54, R2, R73 ;  /* 0x0000004902367220 */ /* 0x000fe20000410000 */
[----:B------:R-:W-:Y:S01]  /*ce40*/  ISETP.GT.AND P1, PT, R34, 0x31, PT ;  /* 0x000000312200780c */ /* 0x000fe20003f24270 */
[----:B------:R-:W-:Y:S01]  /*ce50*/  FMUL.FTZ R40, R2, R60 ;  /* 0x0000003c02287220 */ /* 0x000fe20000410000 */
[----:B------:R-:W-:-:S02]  /*ce60*/  FSEL R73, R28, -INF , P2 ;  /* 0xff8000001c497808 */ /* 0x000fc40001000000 */
[----:B------:R-:W-:Y:S01]  /*ce70*/  FMNMX.FTZ R66, R27, R66, !PT ;  /* 0x000000421b427209 */ /* 0x000fe20007810000 */
[----:B------:R-:W4:Y:S01]  /*ce80*/  MUFU.TANH R33, R33 ;  /* 0x0000002100217308 */ /* 0x000f220000002400 */
[----:B------:R-:W-:Y:S02]  /*ce90*/  ISETP.GT.AND P2, PT, R34, 0x38, PT ;  /* 0x000000382200780c */ /* 0x000fe40003f44270 */
[----:B0-----:R-:W-:Y:S02]  /*cea0*/  FSEL R29, R29, -INF , P1 ;  /* 0xff8000001d1d7808 */ /* 0x001fe40000800000 */
[----:B------:R-:W-:-:S03]  /*ceb0*/  FMNMX.FTZ R66, R73, R66, !PT ;  /* 0x0000004249427209 */ /* 0x000fc60007810000 */
[----:B------:R-:W0:Y:S01]  /*cec0*/  MUFU.TANH R38, R38 ;  /* 0x0000002600267308 */ /* 0x000e220000002400 */
[----:B------:R-:W-:-:S01]  /*ced0*/  FFMA.FTZ R24, R53, R20, -R62 ;  /* 0x0000001435187223 */ /* 0x000fc2000001083e */
[----:B------:R-:W-:Y:S01]  /*cee0*/  ISETP.GT.AND P1, PT, R34, 0x39, PT ;  /* 0x000000392200780c */ /* 0x000fe20003f24270 */
[----:B------:R-:W-:Y:S01]  /*cef0*/  FMUL.FTZ R44, R2, R64 ;  /* 0x00000040022c7220 */ /* 0x000fe20000410000 */
[----:B-1----:R-:W-:Y:S02]  /*cf00*/  FSEL R53, R30, -INF , P2 ;  /* 0xff8000001e357808 */ /* 0x002fe40001000000 */
[----:B------:R-:W-:Y:S02]  /*cf10*/  FMNMX.FTZ R66, R29, R66, !PT ;  /* 0x000000421d427209 */ /* 0x000fe40007810000 */
[----:B------:R-:W1:Y:S01]  /*cf20*/  MUFU.TANH R40, R40 ;  /* 0x0000002800287308 */ /* 0x000e620000002400 */
[----:B------:R-:W-:Y:S02]  /*cf30*/  ISETP.GT.AND P2, PT, R34, 0x40, PT ;  /* 0x000000402200780c */ /* 0x000fe40003f44270 */
[----:B---3--:R-:W-:-:S02]  /*cf40*/  FSEL R31, R31, -INF , P1 ;  /* 0xff8000001f1f7808 */ /* 0x008fc40000800000 */
[----:B------:R-:W-:-:S03]  /*cf50*/  FMNMX.FTZ R66, R53, R66, !PT ;  /* 0x0000004235427209 */ /* 0x000fc60007810000 */
[----:B------:R-:W3:Y:S01]  /*cf60*/  MUFU.TANH R42, R42 ;  /* 0x0000002a002a7308 */ /* 0x000ee20000002400 */
[----:B------:R-:W-:Y:S02]  /*cf70*/  ISETP.GT.AND P1, PT, R34, 0x41, PT ;  /* 0x000000412200780c */ /* 0x000fe40003f24270 */
[----:B----4-:R-:W-:Y:S02]  /*cf80*/  FSEL R33, R33, -INF , P2 ;  /* 0xff80000021217808 */ /* 0x010fe40001000000 */
[----:B------:R-:W-:-:S03]  /*cf90*/  FMNMX.FTZ R66, R31, R66, !PT ;  /* 0x000000421f427209 */ /* 0x000fc60007810000 */
[----:B------:R-:W4:Y:S01]  /*cfa0*/  MUFU.TANH R44, R44 ;  /* 0x0000002c002c7308 */ /* 0x000f220000002400 */
[----:B------:R-:W-:-:S01]  /*cfb0*/  FFMA.FTZ R26, R59, R20, -R62 ;  /* 0x000000143b1a7223 */ /* 0x000fc2000001083e */
[----:B------:R-:W-:Y:S02]  /*cfc0*/  ISETP.GT.AND P2, PT, R34, 0x48, PT ;  /* 0x000000482200780c */ /* 0x000fe40003f44270 */
[----:B0-----:R-:W-:Y:S02]  /*cfd0*/  FSEL R59, R38, -INF , P1 ;  /* 0xff800000263b7808 */ /* 0x001fe40000800000 */
[----:B------:R-:W-:Y:S02]  /*cfe0*/  FMNMX.FTZ R66, R33, R66, !PT ;  /* 0x0000004221427209 */ /* 0x000fe40007810000 */
[----:B------:R-:W0:Y:S01]  /*cff0*/  MUFU.TANH R46, R46 ;  /* 0x0000002e002e7308 */ /* 0x000e220000002400 */
[----:B------:R-:W-:Y:S01]  /*d000*/  FMUL.FTZ R58, R2, R77 ;  /* 0x0000004d023a7220 */ /* 0x000fe20000410000 */
[----:B------:R-:W-:Y:S01]  /*d010*/  ISETP.GT.AND P1, PT, R34, 0x49, PT ;  /* 0x000000492200780c */ /* 0x000fe20003f24270 */
[----:B------:R-:W-:Y:S01]  /*d020*/  FMUL.FTZ R52, R2, R72 ;  /* 0x0000004802347220 */ /* 0x000fe20000410000 */
[----:B-1----:R-:W-:-:S02]  /*d030*/  FSEL R77, R40, -INF , P2 ;  /* 0xff800000284d7808 */ /* 0x002fc40001000000 */
[----:B------:R-:W-:Y:S02]  /*d040*/  FMNMX.FTZ R66, R59, R66, !PT ;  /* 0x000000423b427209 */ /* 0x000fe40007810000 */
[----:B------:R-:W1:Y:S01]  /*d050*/  MUFU.TANH R48, R48 ;  /* 0x0000003000307308 */ /* 0x000e620000002400 */
[----:B------:R-:W-:Y:S01]  /*d060*/  FMUL.FTZ R61, R2, R81 ;  /* 0x00000051023d7220 */ /* 0x000fe20000410000 */
[----:B------:R-:W-:Y:S01]  /*d070*/  FFMA.FTZ R81, R55, R20, -R62 ;  /* 0x0000001437517223 */ /* 0x000fe2000001083e */
[----:B------:R-:W-:Y:S02]  /*d080*/  ISETP.GT.AND P2, PT, R34, 0x50, PT ;  /* 0x000000502200780c */ /* 0x000fe40003f44270 */
[----:B---3--:R-:W-:Y:S02]  /*d090*/  FSEL R55, R42, -INF , P1 ;  /* 0xff8000002a377808 */ /* 0x008fe40000800000 */
[----:B------:R-:W-:Y:S01]  /*d0a0*/  FMNMX.FTZ R66, R77, R66, !PT ;  /* 0x000000424d427209 */ /* 0x000fe20007810000 */
[----:B------:R-:W3:Y:S01]  /*d0b0*/  MUFU.TANH R50, R50 ;  /* 0x0000003200327308 */ /* 0x000ee20000002400 */
[----:B------:R-:W-:Y:S01]  /*d0c0*/  FMUL.FTZ R65, R2, R85 ;  /* 0x0000005502417220 */ /* 0x000fe20000410000 */
[----:B------:R-:W-:Y:S01]  /*d0d0*/  ISETP.GT.AND P1, PT, R34, 0x51, PT ;  /* 0x000000512200780c */ /* 0x000fe20003f24270 */
[----:B------:R-:W-:Y:S01]  /*d0e0*/  FMUL.FTZ R56, R2, R76 ;  /* 0x0000004c02387220 */ /* 0x000fe20000410000 */
[----:B----4-:R-:W-:-:S02]  /*d0f0*/  FSEL R85, R44, -INF , P2 ;  /* 0xff8000002c557808 */ /* 0x010fc40001000000 */
[----:B------:R-:W-:Y:S02]  /*d100*/  FMNMX.FTZ R66, R55, R66, !PT ;  /* 0x0000004237427209 */ /* 0x000fe40007810000 */
[----:B------:R-:W4:Y:S01]  /*d110*/  MUFU.TANH R52, R52 ;  /* 0x0000003400347308 */ /* 0x000f220000002400 */
[----:B------:R-:W-:-:S01]  /*d120*/  FFMA.FTZ R28, R67, R20, -R62 ;  /* 0x00000014431c7223 */ /* 0x000fc2000001083e */
[----:B------:R-:W-:Y:S02]  /*d130*/  ISETP.GT.AND P2, PT, R34, 0x58, PT ;  /* 0x000000582200780c */ /* 0x000fe40003f44270 */
[----:B0-----:R-:W-:Y:S02]  /*d140*/  FSEL R67, R46, -INF , P1 ;  /* 0xff8000002e437808 */ /* 0x001fe40000800000 */
[----:B------:R-:W-:Y:S02]  /*d150*/  FMNMX.FTZ R66, R85, R66, !PT ;  /* 0x0000004255427209 */ /* 0x000fe40007810000 */
[----:B------:R-:W0:Y:S01]  /*d160*/  MUFU.TANH R54, R54 ;  /* 0x0000003600367308 */ /* 0x000e220000002400 */
[----:B------:R-:W-:Y:S01]  /*d170*/  ISETP.GT.AND P1, PT, R34, 0x59, PT ;  /* 0x000000592200780c */ /* 0x000fe20003f24270 */
[----:B------:R-:W-:Y:S01]  /*d180*/  FMUL.FTZ R60, R2, R80 ;  /* 0x00000050023c7220 */ /* 0x000fe20000410000 */
[----:B-1----:R-:W-:-:S02]  /*d190*/  FSEL R113, R48, -INF , P2 ;  /* 0xff80000030717808 */ /* 0x002fc40001000000 */
[----:B------:R-:W-:-:S03]  /*d1a0*/  FMNMX.FTZ R66, R67, R66, !PT ;  /* 0x0000004243427209 */ /* 0x000fc60007810000 */
[----:B------:R-:W1:Y:S01]  /*d1b0*/  MUFU.TANH R56, R56 ;  /* 0x0000003800387308 */ /* 0x000e620000002400 */
[----:B------:R-:W-:Y:S02]  /*d1c0*/  ISETP.GT.AND P2, PT, R34, 0x60, PT ;  /* 0x000000602200780c */ /* 0x000fe40003f44270 */
[----:B---3--:R-:W-:Y:S02]  /*d1d0*/  FSEL R115, R50, -INF , P1 ;  /* 0xff80000032737808 */ /* 0x008fe40000800000 */
[----:B------:R-:W-:-:S03]  /*d1e0*/  FMNMX.FTZ R66, R113, R66, !PT ;  /* 0x0000004271427209 */ /* 0x000fc60007810000 */
[----:B------:R-:W3:Y:S01]  /*d1f0*/  MUFU.TANH R58, R58 ;  /* 0x0000003a003a7308 */ /* 0x000ee20000002400 */
[----:B------:R-:W-:Y:S01]  /*d200*/  ISETP.GT.AND P1, PT, R34, 0x61, PT ;  /* 0x000000612200780c */ /* 0x000fe20003f24270 */
[----:B------:R-:W-:Y:S01]  /*d210*/  FMUL.FTZ R64, R2, R84 ;  /* 0x0000005402407220 */ /* 0x000fe20000410000 */
        /* <DEDUP_REMOVED lines=8> */
[----:B------:R-:W-:Y:S02]  /*d2a0*/  ISETP.GT.AND P1, PT, R34, 0x69, PT ;  /* 0x000000692200780c */ /* 0x000fe40003f24270 */
[----:B-1----:R-:W-:-:S02]  /*d2b0*/  FSEL R119, R56, -INF , P2 ;  /* 0xff80000038777808 */ /* 0x002fc40001000000 */
[----:B------:R-:W-:-:S03]  /*d2c0*/  FMNMX.FTZ R66, R75, R66, !PT ;  /* 0x000000424b427209 */ /* 0x000fc60007810000 */
[----:B------:R-:W1:Y:S01]  /*d2d0*/  MUFU.TANH R64, R64 ;  /* 0x0000004000407308 */ /* 0x000e620000002400 */
[----:B------:R-:W-:Y:S02]  /*d2e0*/  ISETP.GT.AND P2, PT, R34, 0x70, PT ;  /* 0x000000702200780c */ /* 0x000fe40003f44270 */
[----:B---3--:R-:W-:Y:S02]  /*d2f0*/  FSEL R121, R58, -INF , P1 ;  /* 0xff8000003a797808 */ /* 0x008fe40000800000 */
[----:B------:R-:W-:-:S03]  /*d300*/  FMNMX.FTZ R66, R119, R66, !PT ;  /* 0x0000004277427209 */ /* 0x000fc60007810000 */
[----:B------:R-:W3:Y:S01]  /*d310*/  MUFU.TANH R65, R65 ;  /* 0x0000004100417308 */ /* 0x000ee20000002400 */
[----:B------:R-:W-:Y:S02]  /*d320*/  ISETP.GT.AND P1, PT, R34, 0x71, PT ;  /* 0x000000712200780c */ /* 0x000fe40003f24270 */
[----:B----4-:R-:W-:Y:S02]  /*d330*/  FSEL R123, R60, -INF , P2 ;  /* 0xff8000003c7b7808 */ /* 0x010fe40001000000 */
[----:B------:R-:W-:Y:S01]  /*d340*/  FMNMX.FTZ R66, R121, R66, !PT ;  /* 0x0000004279427209 */ /* 0x000fe20007810000 */
[----:B------:R-:W-:Y:S01]  /*d350*/  FFMA.FTZ R38, R91, R20, -R62 ;  /* 0x000000145b267223 */ /* 0x000fe2000001083e */
[----:B------:R-:W-:Y:S02]  /*d360*/  ISETP.GT.AND P2, PT, R34, 0x78, PT ;  /* 0x000000782200780c */ /* 0x000fe40003f44270 */
[----:B0-----:R-:W-:Y:S02]  /*d370*/  FSEL R91, R61, -INF , P1 ;  /* 0xff8000003d5b7808 */ /* 0x001fe40000800000 */
[----:B------:R-:W-:-:S02]  /*d380*/  FMNMX.FTZ R66, R123, R66, !PT ;  /* 0x000000427b427209 */ /* 0x000fc40007810000 */
[----:B------:R-:W-:Y:S02]  /*d390*/  ISETP.GT.AND P1, PT, R34, 0x79, PT ;  /* 0x000000792200780c */ /* 0x000fe40003f24270 */
[----:B-1----:R-:W-:Y:S02]  /*d3a0*/  FSEL R125, R64, -INF , P2 ;  /* 0xff800000407d7808 */ /* 0x002fe40001000000 */
[----:B------:R-:W-:Y:S02]  /*d3b0*/  FMNMX.FTZ R66, R91, R66, !PT ;  /* 0x000000425b427209 */ /* 0x000fe40007810000 */
[----:B---3--:R-:W-:Y:S02]  /*d3c0*/  FSEL R127, R65, -INF , P1 ;  /* 0xff800000417f7808 */ /* 0x008fe40000800000 */
[----:B------:R-:W-:-:S04]  /*d3d0*/  FMNMX.FTZ R66, R125, R66, !PT ;  /* 0x000000427d427209 */ /* 0x000fc80007810000 */
[----:B------:R-:W-:-:S05]  /*d3e0*/  FMNMX.FTZ R66, R127, R66, !PT ;  /* 0x000000427f427209 */ /* 0x000fca0007810000 */
[----:B------:R-:W0:Y:S02]  /*d3f0*/  SHFL.BFLY PT, R11, R66, 0x2, 0x1f ;  /* 0x0c401f00420b7f89 */ /* 0x000e2400000e0000 */
[----:B0-----:R-:W-:-:S05]  /*d400*/  FMNMX.FTZ R50, R66, R11, !PT ;  /* 0x0000000b42327209 */ /* 0x001fca0007810000 */
[----:B------:R-:W0:Y:S01]  /*d410*/  SHFL.BFLY PT, R11, R50, 0x1, 0x1f ;  /* 0x0c201f00320b7f89 */ /* 0x000e2200000e0000 */
[----:B------:R-:W-:-:S04]  /*d420*/  FFMA.FTZ R36, R36, R20, -R62 ;  /* 0x0000001424247223 */ /* 0x000fc8000001083e */
[----:B------:R-:W1:Y:S01]  /*d430*/  MUFU.EX2 R35, R36 ;  /* 0x0000002400237308 */ /* 0x000e620000000800 */
[----:B0-----:R-:W-:-:S04]  /*d440*/  FMNMX.FTZ R11, R50, R11, !PT ;  /* 0x0000000b320b7209 */ /* 0x001fc80007810000 */
[C---:B------:R-:W-:Y:S01]  /*d450*/  FSETP.NEU.FTZ.AND P1, PT, R11.reuse, -INF , PT ;  /* 0xff8000000b00780b */ /* 0x040fe20003f3d000 */
[----:B------:R-:W-:-:S05]  /*d460*/  FFMA.FTZ R52, R11, R20, -8 ;  /* 0xc10000000b347423 */ /* 0x000fca0000010014 */
[----:B------:R-:W-:-:S05]  /*d470*/  FSEL R52, R52, RZ, P1 ;  /* 0x000000ff34347208 */ /* 0x000fca0000800000 */
[-CC-:B------:R-:W-:Y:S01]  /*d480*/  FFMA.FTZ R148, R37, R20.reuse, -R52.reuse ;  /* 0x0000001425947223 */ /* 0x180fe20000010834 */
[----:B------:R-:W-:-:S01]  /*d490*/  FFMA.FTZ R37, R6, R20, -R52 ;  /* 0x0000001406257223 */ /* 0x000fc20000010834 */
[-CC-:B------:R-:W-:Y:S01]  /*d4a0*/  FFMA.FTZ R6, R7, R20.reuse, -R52.reuse ;  /* 0x0000001407067223 */ /* 0x180fe20000010834 */
[----:B------:R-:W-:-:S03]  /*d4b0*/  FFMA.FTZ R39, R39, R20, -R52 ;  /* 0x0000001427277223 */ /* 0x000fc60000010834 */
[----:B------:R-:W-:Y:S01]  /*d4c0*/  MUFU.EX2 R148, R148 ;  /* 0x0000009400947308 */ /* 0x000fe20000000800 */
[----:B------:R-:W-:-:S07]  /*d4d0*/  FFMA.FTZ R150, R41, R20, -R52 ;  /* 0x0000001429967223 */ /* 0x000fce0000010834 */
[----:B------:R-:W0:Y:S01]  /*d4e0*/  MUFU.EX2 R37, R37 ;  /* 0x0000002500257308 */ /* 0x000e220000000800 */
[----:B------:R-:W-:-:S01]  /*d4f0*/  FFMA.FTZ R43, R43, R20, -R62 ;  /* 0x000000142b2b7223 */ /* 0x000fc2000001083e */
[----:B------:R-:W-:-:S06]  /*d500*/  FFMA.FTZ R7, R13, R20, -R52 ;  /* 0x000000140d077223 */ /* 0x000fcc0000010834 */
[----:B------:R-:W3:Y:S08]  /*d510*/  MUFU.EX2 R6, R6 ;  /* 0x0000000600067308 */ /* 0x000ef00000000800 */
[----:B------:R-:W4:Y:S01]  /*d520*/  MUFU.EX2 R36, R68 ;  /* 0x0000004400247308 */ /* 0x000f220000000800 */
[----:B------:R-:W-:-:S01]  /*d530*/  FFMA.FTZ R41, R45, R20, -R52 ;  /* 0x000000142d297223 */ /* 0x000fc20000010834 */
[----:B-1----:R-:W-:-:S06]  /*d540*/  FADD.FTZ R60, R32, R35 ;  /* 0x00000023203c7221 */ /* 0x002fcc0000010000 */
[----:B------:R-:W1:Y:S01]  /*d550*/  MUFU.EX2 R39, R39 ;  /* 0x0000002700277308 */ /* 0x000e620000000800 */
[----:B------:R-:W-:-:S01]  /*d560*/  FFMA.FTZ R47, R47, R20, -R62 ;  /* 0x000000142f2f7223 */ /* 0x000fc2000001083e */
[----:B------:R-:W-:-:S06]  /*d570*/  FFMA.FTZ R13, R25, R20, -R52 ;  /* 0x00000014190d7223 */ /* 0x000fcc0000010834 */
[----:B------:R-:W5:Y:S01]  /*d580*/  MUFU.EX2 R12, R12 ;  /* 0x0000000c000c7308 */ /* 0x000f620000000800 */
[----:B------:R-:W-:-:S01]  /*d590*/  FFMA.FTZ R25, R49, R20, -R52 ;  /* 0x0000001431197223 */ /* 0x000fc20000010834 */
[-CC-:B------:R-:W-:Y:S01]  /*d5a0*/  FFMA.FTZ R56, R27, R20.reuse, -R52.reuse ;  /* 0x000000141b387223 */ /* 0x180fe20000010834 */
[----:B------:R-:W-:-:S05]  /*d5b0*/  FFMA.FTZ R27, R53, R20, -R52 ;  /* 0x00000014351b7223 */ /* 0x000fca0000010834 */
[----:B------:R-:W2:Y:S01]  /*d5c0*/  MUFU.EX2 R150, R150 ;  /* 0x0000009600967308 */ /* 0x000ea20000000800 */
[----:B0-----:R-:W-:-:S01]  /*d5d0*/  FADD.FTZ R49, R148, R37 ;  /* 0x0000002594317221 */ /* 0x001fc20000010000 */
[-C--:B------:R-:W-:Y:S01]  /*d5e0*/  FFMA.FTZ R34, R79, R20.reuse, -R62 ;  /* 0x000000144f227223 */ /* 0x080fe2000001083e */
[----:B------:R-:W-:-:S05]  /*d5f0*/  FFMA.FTZ R54, R15, R20, -R52 ;  /* 0x000000140f367223 */ /* 0x000fca0000010834 */
[----:B------:R-:W0:Y:S01]  /*d600*/  MUFU.EX2 R43, R43 ;  /* 0x0000002b002b7308 */ /* 0x000e220000000800 */
[----:B------:R-:W-:-:S01]  /*d610*/  FADD.FTZ R53, R3, R60 ;  /* 0x0000003c03357221 */ /* 0x000fc20000010000 */
[-CC-:B------:R-:W-:Y:S01]  /*d620*/  FFMA.FTZ R61, R89, R20.reuse, -R62.reuse ;  /* 0x00000014593d7223 */ /* 0x180fe2000001083e */
[----:B------:R-:W-:-:S01]  /*d630*/  FFMA.FTZ R79, R93, R20, -R62 ;  /* 0x000000145d4f7223 */ /* 0x000fc2000001083e */
[----:B------:R-:W-:-:S04]  /*d640*/  FFMA.FTZ R51, R51, R20, -R62 ;  /* 0x0000001433337223 */ /* 0x000fc8000001083e */
[----:B------:R-:W0:Y:S01]  /*d650*/  MUFU.EX2 R7, R7 ;  /* 0x0000000700077308 */ /* 0x000e220000000800 */
[----:B------:R-:W-:-:S01]  /*d660*/  FFMA.FTZ R63, R63, R20, -R62 ;  /* 0x000000143f3f7223 */ /* 0x000fc2000001083e */
[-CC-:B------:R-:W-:Y:S01]  /*d670*/  FFMA.FTZ R71, R71, R20.reuse, -R62.reuse ;  /* 0x0000001447477223 */ /* 0x180fe2000001083e */
[----:B------:R-:W-:-:S01]  /*d680*/  FFMA.FTZ R40, R97, R20, -R62 ;  /* 0x0000001461287223 */ /* 0x000fc2000001083e */
[-CC-:B------:R-:W-:Y:S01]  /*d690*/  FFMA.FTZ R65, R95, R20.reuse, -R62.reuse ;  /* 0x000000145f417223 */ /* 0x180fe2000001083e */
[----:B------:R-:W-:-:S03]  /*d6a0*/  FFMA.FTZ R42, R99, R20, -R62 ;  /* 0x00000014632a7223 */ /* 0x000fc6000001083e */
        /* <DEDUP_REMOVED lines=11> */
[----:B---3--:R-:W-:-:S01]  /*d760*/  FADD.FTZ R62, R6, R49 ;  /* 0x00000031063e7221 */ /* 0x008fc20000010000 */
[----:B------:R-:W-:Y:S01]  /*d770*/  FFMA.FTZ R144, R69, R20, -R52 ;  /* 0x0000001445907223 */ /* 0x000fe20000010834 */
[----:B----4-:R-:W-:-:S05]  /*d780*/  FADD.FTZ R53, R36, R53 ;  /* 0x0000003524357221 */ /* 0x010fca0000010000 */
[----:B------:R-:W3:Y:S01]  /*d790*/  MUFU.EX2 R47, R47 ;  /* 0x0000002f002f7308 */ /* 0x000ee20000000800 */
[----:B-1----:R-:W-:-:S01]  /*d7a0*/  FADD.FTZ R49, R39, R62 ;  /* 0x0000003e27317221 */ /* 0x002fc20000010000 */
[----:B-----5:R-:W-:-:S06]  /*d7b0*/  FADD.FTZ R64, R12, R53 ;  /* 0x000000350c407221 */ /* 0x020fcc0000010000 */
[----:B------:R-:W1:Y:S01]  /*d7c0*/  MUFU.EX2 R54, R54 ;  /* 0x0000003600367308 */ /* 0x000e620000000800 */
[----:B--2---:R-:W-:-:S01]  /*d7d0*/  FADD.FTZ R62, R150, R49 ;  /* 0x00000031963e7221 */ /* 0x004fc20000010000 */
[----:B0-----:R-:W-:-:S06]  /*d7e0*/  FADD.FTZ R49, R43, R64 ;  /* 0x000000402b317221 */ /* 0x001fcc0000010000 */
[----:B------:R-:W0:Y:S01]  /*d7f0*/  MUFU.EX2 R24, R24 ;  /* 0x0000001800187308 */ /* 0x000e220000000800 */
[----:B------:R-:W-:-:S01]  /*d800*/  FADD.FTZ R62, R7, R62 ;  /* 0x0000003e073e7221 */ /* 0x000fc20000010000 */
[----:B------:R-:W-:-:S06]  /*d810*/  FADD.FTZ R64, R14, R49 ;  /* 0x000000310e407221 */ /* 0x000fcc0000010000 */
[----:B------:R-:W2:Y:S08]  /*d820*/  MUFU.EX2 R144, R144 ;  /* 0x0000009000907308 */ /* 0x000eb00000000800 */
[----:B------:R-:W4:Y:S01]  /*d830*/  MUFU.EX2 R51, R51 ;  /* 0x0000003300337308 */ /* 0x000f220000000800 */
[----:B------:R-:W-:-:S01]  /*d840*/  FADD.FTZ R49, R41, R62 ;  /* 0x0000003e29317221 */ /* 0x000fc20000010000 */
[----:B------:R-:W-:-:S06]  /*d850*/  FFMA.FTZ R146, R73, R20, -R52 ;  /* 0x0000001449927223 */ /* 0x000fcc0000010834 */
[----:B------:R-:W5:Y:S01]  /*d860*/  MUFU.EX2 R13, R13 ;  /* 0x0000000d000d7308 */ /* 0x000f620000000800 */
[----:B---3--:R-:W-:-:S07]  /*d870*/  FADD.FTZ R53, R47, R64 ;  /* 0x000000402f357221 */ /* 0x008fce0000010000 */
[----:B------:R-:W3:Y:S01]  /*d880*/  MUFU.EX2 R26, R26 ;  /* 0x0000001a001a7308 */ /* 0x000ee20000000800 */
[----:B-1----:R-:W-:-:S01]  /*d890*/  FADD.FTZ R49, R54, R49 ;  /* 0x0000003136317221 */ /* 0x002fc20000010000 */
[----:B------:R-:W-:-:S06]  /*d8a0*/  FFMA.FTZ R15, R29, R20, -R52 ;  /* 0x000000141d0f7223 */ /* 0x000fcc0000010834 */
[----:B------:R-:W1:Y:S01]  /*d8b0*/  MUFU.EX2 R25, R25 ;  /* 0x0000001900197308 */ /* 0x000e620000000800 */
[----:B0-----:R-:W-:-:S07]  /*d8c0*/  FADD.FTZ R64, R24, R53 ;  /* 0x0000003518407221 */ /* 0x001fce0000010000 */
[----:B------:R-:W0:Y:S01]  /*d8d0*/  MUFU.EX2 R81, R81 ;  /* 0x0000005100517308 */ /* 0x000e220000000800 */
[----:B--2---:R-:W-:-:S01]  /*d8e0*/  FADD.FTZ R62, R144, R49 ;  /* 0x00000031903e7221 */ /* 0x004fc20000010000 */
[----:B----4-:R-:W-:-:S06]  /*d8f0*/  FADD.FTZ R49, R51, R64 ;  /* 0x0000004033317221 */ /* 0x010fcc0000010000 */
[----:B------:R-:W2:Y:S08]  /*d900*/  MUFU.EX2 R56, R56 ;  /* 0x0000003800387308 */ /* 0x000eb00000000800 */
[----:B------:R-:W4:Y:S01]  /*d910*/  MUFU.EX2 R28, R28 ;  /* 0x0000001c001c7308 */ /* 0x000f220000000800 */
[----:B------:R-:W-:Y:S01]  /*d920*/  F2FP.SATFINITE.E4M3.F32.PACK_AB_MERGE_C R151, R47, R14, RZ ;  /* 0x0000000e2f97723e */ /* 0x000fe200048070ff */
[----:B-----5:R-:W-:-:S06]  /*d930*/  FADD.FTZ R62, R13, R62 ;  /* 0x0000003e0d3e7221 */ /* 0x020fcc0000010000 */
[----:B------:R-:W5:Y:S01]  /*d940*/  MUFU.EX2 R146, R146 ;  /* 0x0000009200927308 */ /* 0x000f620000000800 */
[----:B------:R-:W-:-:S01]  /*d950*/  FFMA.FTZ R58, R31, R20, -R52 ;  /* 0x000000141f3a7223 */ /* 0x000fc20000010834 */
[----:B---3--:R-:W-:-:S06]  /*d960*/  FADD.FTZ R14, R26, R49 ;  /* 0x000000311a0e7221 */ /* 0x008fcc0000010000 */
[----:B------:R-:W3:Y:S01]  /*d970*/  MUFU.EX2 R63, R63 ;  /* 0x0000003f003f7308 */ /* 0x000ee20000000800 */
[----:B------:R-:W-:Y:S01]  /*d980*/  F2FP.SATFINITE.E4M3.F32.PACK_AB_MERGE_C R47, R39, R6, RZ ;  /* 0x00000006272f723e */ /* 0x000fe200048070ff */
[----:B-1----:R-:W-:Y:S01]  /*d990*/  FADD.FTZ R39, R25, R62 ;  /* 0x0000003e19277221 */ /* 0x002fe20000010000 */
[----:B------:R-:W-:-:S05]  /*d9a0*/  F2FP.SATFINITE.E4M3.F32.PACK_AB_MERGE_C R54, R54, R41, RZ ;  /* 0x000000293636723e */ /* 0x000fca00048070ff */
[----:B------:R-:W1:Y:S01]  /*d9b0*/  MUFU.EX2 R15, R15 ;  /* 0x0000000f000f7308 */ /* 0x000e620000000800 */
[----:B------:R-:W-:-:S01]  /*d9c0*/  FFMA.FTZ R140, R33, R20, -R52 ;  /* 0x00000014218c7223 */ /* 0x000fc20000010834 */
[----:B0-----:R-:W-:-:S06]  /*d9d0*/  FADD.FTZ R41, R81, R14 ;  /* 0x0000000e51297221 */ /* 0x001fcc0000010000 */
[----:B------:R-:W0:Y:S01]  /*d9e0*/  MUFU.EX2 R30, R30 ;  /* 0x0000001e001e7308 */ /* 0x000e220000000800 */
[----:B------:R-:W-:Y:S01]  /*d9f0*/  F2FP.SATFINITE.E4M3.F32.PACK_AB_MERGE_C R149, R36, R3, RZ ;  /* 0x000000032495723e */ /* 0x000fe200048070ff */
[----:B--2---:R-:W-:-:S06]  /*da00*/  FADD.FTZ R39, R56, R39 ;  /* 0x0000002738277221 */ /* 0x004fcc0000010000 */
[----:B------:R-:W-:Y:S01]  /*da10*/  MUFU.EX2 R71, R71 ;  /* 0x0000004700477308 */ /* 0x000fe20000000800 */
[----:B------:R-:W-:-:S01]  /*da20*/  FFMA.FTZ R29, R59, R20, -R52 ;  /* 0x000000143b1d7223 */ /* 0x000fc20000010834 */
[----:B----4-:R-:W-:-:S06]  /*da30*/  FADD.FTZ R36, R28, R41 ;  /* 0x000000291c247221 */ /* 0x010fcc0000010000 */
[----:B------:R-:W2:Y:S01]  /*da40*/  MUFU.EX2 R27, R27 ;  /* 0x0000001b001b7308 */ /* 0x000ea20000000800 */
[----:B------:R-:W-:Y:S01]  /*da50*/  F2FP.SATFINITE.E4M3.F32.PACK_AB_MERGE_C R49, R56, R25, RZ ;  /* 0x000000193831723e */ /* 0x000fe200048070ff */
[----:B-----5:R-:W-:-:S06]  /*da60*/  FADD.FTZ R14, R146, R39 ;  /* 0x00000027920e7221 */ /* 0x020fcc0000010000 */
[----:B------:R-:W4:Y:S01]  /*da70*/  MUFU.EX2 R58, R58 ;  /* 0x0000003a003a7308 */ /* 0x000f220000000800 */
[----:B------:R-:W-:-:S01]  /*da80*/  FFMA.FTZ R31, R77, R20, -R52 ;  /* 0x000000144d1f7223 */ /* 0x000fc20000010834 */
[----:B---3--:R-:W-:-:S06]  /*da90*/  FADD.FTZ R25, R63, R36 ;  /* 0x000000243f197221 */ /* 0x008fcc0000010000 */
[----:B------:R-:W3:Y:S01]  /*daa0*/  MUFU.EX2 R38, R38 ;  /* 0x0000002600267308 */ /* 0x000ee20000000800 */
[----:B------:R-:W-:Y:S01]  /*dab0*/  F2FP.SATFINITE.E4M3.F32.PACK_AB_MERGE_C R151, R43, R12, R151 ;  /* 0x0000000c2b97723e */ /* 0x000fe20004807097 */
[----:B-1----:R-:W-:-:S06]  /*dac0*/  FADD.FTZ R14, R15, R14 ;  /* 0x0000000e0f0e7221 */ /* 0x002fcc0000010000 */
[----:B------:R-:W1:Y:S01]  /*dad0*/  MUFU.EX2 R140, R140 ;  /* 0x0000008c008c7308 */ /* 0x000e620000000800 */
[----:B0-----:R-:W-:-:S07]  /*dae0*/  FADD.FTZ R12, R30, R25 ;  /* 0x000000191e0c7221 */ /* 0x001fce0000010000 */
[----:B------:R-:W0:Y:S01]  /*daf0*/  MUFU.EX2 R61, R61 ;  /* 0x0000003d003d7308 */ /* 0x000e220000000800 */
[----:B------:R-:W-:-:S01]  /*db00*/  FFMA.FTZ R55, R55, R20, -R52 ;  /* 0x0000001437377223 */ /* 0x000fc20000010834 */
[----:B--2---:R-:W-:Y:S01]  /*db10*/  FADD.FTZ R25, R27, R14 ;  /* 0x0000000e1b197221 */ /* 0x004fe20000010000 */
[----:B------:R-:W-:-:S05]  /*db20*/  F2FP.SATFINITE.E4M3.F32.PACK_AB_MERGE_C R147, R71, R30, RZ ;  /* 0x0000001e4793723e */ /* 0x000fca00048070ff */
[----:B------:R-:W2:Y:S01]  /*db30*/  MUFU.EX2 R29, R29 ;  /* 0x0000001d001d7308 */ /* 0x000ea20000000800 */
[----:B------:R-:W-:Y:S01]  /*db40*/  PRMT R33, R102, 0x654, R0 ;  /* 0x0000065466217816 */ /* 0x000fe20000000000 */
[----:B------:R-:W-:Y:S01]  /*db50*/  FFMA.FTZ R142, R85, R20, -R52 ;  /* 0x00000014558e7223 */ /* 0x000fe20000010834 */
[----:B------:R-:W-:-:S05]  /*db60*/  FADD.FTZ R71, R71, R12 ;  /* 0x0000000c47477221 */ /* 0x000fca0000010000 */
[----:B------:R-:W5:Y:S01]  /*db70*/  MUFU.EX2 R34, R34 ;  /* 0x0000002200227308 */ /* 0x000f620000000800 */
[----:B------:R-:W-:Y:S01]  /*db80*/  F2FP.SATFINITE.E4M3.F32.PACK_AB_MERGE_C R145, R81, R26, RZ ;  /* 0x0000001a5191723e */ /* 0x000fe200048070ff */
[----:B----4-:R-:W-:Y:S01]  /*db90*/  FADD.FTZ R25, R58, R25 ;  /* 0x000000193a197221 */ /* 0x010fe20000010000 */
[----:B------:R4:W-:Y:S05]  /*dba0*/  SYNCS.ARRIVE.TRANS64.RED.A1T0 RZ, [R33+URZ], RZ ;  /* 0x000000ff21ff79a7 */ /* 0x0009ea000810043f */
[----:B------:R-:W-:Y:S01]  /*dbb0*/  MUFU.EX2 R79, R79 ;  /* 0x0000004f004f7308 */ /* 0x000fe20000000800 */
[----:B---3--:R-:W-:-:S07]  /*dbc0*/  FADD.FTZ R26, R38, R71 ;  /* 0x00000047261a7221 */ /* 0x008fce0000010000 */
[----:B------:R-:W3:Y:S01]  /*dbd0*/  MUFU.EX2 R31, R31 ;  /* 0x0000001f001f7308 */ /* 0x000ee20000000800 */
[----:B----4-:R-:W-:-:S01]  /*dbe0*/  FFMA.FTZ R33, R67, R20, -R52 ;  /* 0x0000001443217223 */ /* 0x010fc20000010834 */
[----:B------:R-:W-:Y:S01]  /*dbf0*/  F2FP.SATFINITE.E4M3.F32.PACK_AB_MERGE_C R150, R7, R150, R54 ;  /* 0x000000960796723e */ /* 0x000fe20004807036 */
[----:B-1----:R-:W-:-:S05]  /*dc00*/  FADD.FTZ R14, R140, R25 ;  /* 0x000000198c0e7221 */ /* 0x002fca0000010000 */
[----:B------:R-:W1:Y:S01]  /*dc10*/  MUFU.EX2 R0, R55 ;  /* 0x0000003700007308 */ /* 0x000e620000000800 */
[----:B0-----:R-:W-:-:S01]  /*dc20*/  FADD.FTZ R7, R61, R26 ;  /* 0x0000001a3d077221 */ /* 0x001fc20000010000 */
[----:B------:R-:W-:-:S06]  /*dc30*/  FFMA.FTZ R45, R113, R20, -R52 ;  /* 0x00000014712d7223 */ /* 0x000fcc0000010834 */
[----:B------:R-:W0:Y:S01]  /*dc40*/  MUFU.EX2 R40, R40 ;  /* 0x0000002800287308 */ /* 0x000e220000000800 */
[----:B------:R-:W-:Y:S01]  /*dc50*/  F2FP.SATFINITE.E4M3.F32.PACK_AB_MERGE_C R145, R51, R24, R145 ;  /* 0x000000183391723e */ /* 0x000fe20004807091 */
[----:B--2---:R-:W-:-:S06]  /*dc60*/  FADD.FTZ R14, R29, R14 ;  /* 0x0000000e1d0e7221 */ /* 0x004fcc0000010000 */
[----:B------:R-:W2:Y:S01]  /*dc70*/  MUFU.EX2 R142, R142 ;  /* 0x0000008e008e7308 */ /* 0x000ea20000000800 */
[----:B------:R-:W-:-:S01]  /*dc80*/  FFMA.FTZ R60, R115, R20, -R52 ;  /* 0x00000014733c7223 */ /* 0x000fc20000010834 */
[----:B-----5:R-:W-:-:S06]  /*dc90*/  FADD.FTZ R24, R34, R7 ;  /* 0x0000000722187221 */ /* 0x020fcc0000010000 */
[----:B------:R-:W4:Y:S01]  /*dca0*/  MUFU.EX2 R65, R65 ;  /* 0x0000004100417308 */ /* 0x000f220000000800 */
[----:B---3--:R-:W-:-:S01]  /*dcb0*/  FADD.FTZ R7, R31, R14 ;  /* 0x0000000e1f077221 */ /* 0x008fc20000010000 */
[C---:B------:R-:W-:Y:S01]  /*dcc0*/  F2FP.SATFINITE.E4M3.F32.PACK_AB_MERGE_C R141, R79.reuse, R34, RZ ;  /* 0x000000224f8d723e */ /* 0x040fe200048070ff */
[----:B------:R-:W-:-:S05]  /*dcd0*/  FADD.FTZ R79, R79, R24 ;  /* 0x000000184f4f7221 */ /* 0x000fca0000010000 */
[----:B------:R-:W-:Y:S08]  /*dce0*/  MUFU.EX2 R42, R42 ;  /* 0x0000002a002a7308 */ /* 0x000ff00000000800 */
[----:B------:R-:W3:Y:S01]  /*dcf0*/  MUFU.EX2 R33, R33 ;  /* 0x0000002100217308 */ /* 0x000ee20000000800 */
[----:B------:R-:W-:-:S01]  /*dd00*/  FFMA.FTZ R117, R117, R20, -R52 ;  /* 0x0000001475757223 */ /* 0x000fc20000010834 */
[----:B------:R-:W-:Y:S01]  /*dd10*/  F2FP.SATFINITE.E4M3.F32.PACK_AB_MERGE_C R27, R58, R27, RZ ;  /* 0x0000001b3a1b723e */ /* 0x000fe200048070ff */
[----:B-1----:R-:W-:-:S05]  /*dd20*/  FADD.FTZ R7, R0, R7 ;  /* 0x0000000700077221 */ /* 0x002fca0000010000 */
[----:B------:R-:W1:Y:S01]  /*dd30*/  MUFU.EX2 R83, R83 ;  /* 0x0000005300537308 */ /* 0x000e620000000800 */
[----:B0-----:R-:W-:-:S07]  /*dd40*/  FADD.FTZ R14, R40, R79 ;  /* 0x0000004f280e7221 */ /* 0x001fce0000010000 */
[----:B------:R-:W0:Y:S01]  /*dd50*/  MUFU.EX2 R45, R45 ;  /* 0x0000002d002d7308 */ /* 0x000e220000000800 */
[----:B------:R-:W-:Y:S01]  /*dd60*/  F2FP.SATFINITE.E4M3.F32.PACK_AB_MERGE_C R31, R0, R31, RZ ;  /* 0x0000001f001f723e */ /* 0x000fe200048070ff */
[----:B------:R-:W-:Y:S01]  /*dd70*/  FFMA.FTZ R75, R75, R20, -R52 ;  /* 0x000000144b4b7223 */ /* 0x000fe20000010834 */
[----:B------:R-:W-:-:S05]  /*dd80*/  F2FP.SATFINITE.E4M3.F32.PACK_AB_MERGE_C R146, R15, R146, R27 ;  /* 0x000000920f92723e */ /* 0x000fca000480701b */
[----:B------:R-:W5:Y:S01]  /*dd90*/  MUFU.EX2 R60, R60 ;  /* 0x0000003c003c7308 */ /* 0x000f620000000800 */
[----:B--2---:R-:W-:-:S01]  /*dda0*/  FADD.FTZ R0, R142, R7 ;  /* 0x000000078e007221 */ /* 0x004fc20000010000 */
[----:B------:R-:W-:Y:S01]  /*ddb0*/  FFMA.FTZ R119, R119, R20, -R52 ;  /* 0x0000001477777223 */ /* 0x000fe20000010834 */
[----:B------:R-:W2:Y:S05]  /*ddc0*/  @P4 LDC R15, c[0x0][0x44c] ;  /* 0x00011300ff0f4b82 */ /* 0x000eaa0000000800 */
[----:B------:R-:W5:Y:S01]  /*ddd0*/  MUFU.EX2 R44, R44 ;  /* 0x0000002c002c7308 */ /* 0x000f620000000800 */
[----:B----4-:R-:W-:-:S01]  /*dde0*/  FADD.FTZ R7, R65, R14 ;  /* 0x0000000e41077221 */ /* 0x010fc20000010000 */
[----:B------:R-:W-:Y:S01]  /*ddf0*/  FFMA.FTZ R121, R121, R20, -R52 ;  /* 0x0000001479797223 */ /* 0x000fe20000010834 */
[----:B---3--:R-:W-:-:S01]  /*de00*/  FADD.FTZ R0, R33, R0 ;  /* 0x0000000021007221 */ /* 0x008fc20000010000 */
[----:B------:R-:W3:Y:S04]  /*de10*/  @P4 LDC R24, c[0x0][0x450] ;  /* 0x00011400ff184b82 */ /* 0x000ee80000000800 */
[----:B------:R-:W-:Y:S01]  /*de20*/  MUFU.EX2 R89, R89 ;  /* 0x0000005900597308 */ /* 0x000fe20000000800 */
[----:B------:R-:W-:-:S07]  /*de30*/  FADD.FTZ R14, R42, R7 ;  /* 0x000000072a0e7221 */ /* 0x000fce0000010000 */
[----:B------:R-:W4:Y:S01]  /*de40*/  MUFU.EX2 R3, R117 ;  /* 0x0000007500037308 */ /* 0x000f220000000800 */
[----:B-1----:R-:W-:Y:S01]  /*de50*/  F2FP.SATFINITE.E4M3.F32.PACK_AB_MERGE_C R143, R83, R42, RZ ;  /* 0x0000002a538f723e */ /* 0x002fe200048070ff */
[----:B0-----:R-:W-:-:S06]  /*de60*/  FADD.FTZ R7, R45, R0 ;  /* 0x000000002d077221 */ /* 0x001fcc0000010000 */
[----:B------:R-:W-:Y:S01]  /*de70*/  MUFU.EX2 R46, R46 ;  /* 0x0000002e002e7308 */ /* 0x000fe20000000800 */
[----:B------:R-:W-:-:S07]  /*de80*/  FADD.FTZ R83, R83, R14 ;  /* 0x0000000e53537221 */ /* 0x000fce0000010000 */
[----:B------:R-:W0:Y:S01]  /*de90*/  MUFU.EX2 R87, R87 ;  /* 0x0000005700577308 */ /* 0x000e220000000800 */
[----:B------:R-:W-:-:S07]  /*dea0*/  FFMA.FTZ R123, R123, R20, -R52 ;  /* 0x000000147b7b7223 */ /* 0x000fce0000010834 */
[----:B------:R-:W1:Y:S01]  /*deb0*/  MUFU.EX2 R6, R75 ;  /* 0x0000004b00067308 */ /* 0x000e620000000800 */
[C---:B-----5:R-:W-:Y:S01]  /*dec0*/  F2FP.SATFINITE.E4M3.F32.PACK_AB_MERGE_C R45, R60.reuse, R45, RZ ;  /* 0x0000002d3c2d723e */ /* 0x060fe200048070ff */
[----:B------:R-:W-:-:S06]  /*ded0*/  FADD.FTZ R60, R60, R7 ;  /* 0x000000073c3c7221 */ /* 0x000fcc0000010000 */
[----:B------:R-:W-:Y:S01]  /*dee0*/  MUFU.EX2 R119, R119 ;  /* 0x0000007700777308 */ /* 0x000fe20000000800 */
[----:B------:R-:W-:-:S07]  /*def0*/  FADD.FTZ R14, R44, R83 ;  /* 0x000000532c0e7221 */ /* 0x000fce0000010000 */
[----:B------:R-:W5:Y:S01]  /*df00*/  MUFU.EX2 R12, R121 ;  /* 0x00000079000c7308 */ /* 0x000f620000000800 */
[----:B------:R-:W-:Y:S01]  /*df10*/  F2FP.SATFINITE.E4M3.F32.PACK_AB_MERGE_C R144, R13, R144, R49 ;  /* 0x000000900d90723e */ /* 0x000fe20004807031 */
[----:B----4-:R-:W-:Y:S01]  /*df20*/  FADD.FTZ R7, R3, R60 ;  /* 0x0000003c03077221 */ /* 0x010fe20000010000 */
[----:B------:R-:W-:-:S05]  /*df30*/  FADD.FTZ R13, R89, R14 ;  /* 0x0000000e590d7221 */ /* 0x000fca0000010000 */
[----:B------:R-:W4:Y:S01]  /*df40*/  MUFU.EX2 R48, R48 ;  /* 0x0000003000307308 */ /* 0x000f220000000800 */
[----:B0-----:R-:W-:Y:S01]  /*df50*/  F2FP.SATFINITE.E4M3.F32.PACK_AB_MERGE_C R137, R87, R46, RZ ;  /* 0x0000002e5789723e */ /* 0x001fe200048070ff */
[----:B-1----:R-:W-:Y:S01]  /*df60*/  FADD.FTZ R14, R6, R7 ;  /* 0x00000007060e7221 */ /* 0x002fe20000010000 */
[----:B------:R-:W-:-:S05]  /*df70*/  FADD.FTZ R46, R46, R13 ;  /* 0x0000000d2e2e7221 */ /* 0x000fca0000010000 */
[----:B------:R-:W-:Y:S08]  /*df80*/  MUFU.EX2 R57, R57 ;  /* 0x0000003900397308 */ /* 0x000ff00000000800 */
[----:B------:R-:W0:Y:S01]  /*df90*/  MUFU.EX2 R123, R123 ;  /* 0x0000007b007b7308 */ /* 0x000e220000000800 */
[----:B-----5:R-:W-:Y:S01]  /*dfa0*/  F2FP.SATFINITE.E4M3.F32.PACK_AB_MERGE_C R136, R12, R119, RZ ;  /* 0x000000770c88723e */ /* 0x020fe200048070ff */
[----:B------:R-:W-:-:S06]  /*dfb0*/  FADD.FTZ R119, R119, R14 ;  /* 0x0000000e77777221 */ /* 0x000fcc0000010000 */
[----:B------:R-:W-:Y:S01]  /*dfc0*/  MUFU.EX2 R50, R50 ;  /* 0x0000003200327308 */ /* 0x000fe20000000800 */
[----:B------:R-:W-:-:S01]  /*dfd0*/  FADD.FTZ R87, R87, R46 ;  /* 0x0000002e57577221 */ /* 0x000fc20000010000 */
[----:B--2---:R-:W-:-:S06]  /*dfe0*/  @P4 IMAD.HI.U32 R7, R100, R15, RZ ;  /* 0x0000000f64074227 */ /* 0x004fcc00078e00ff */
[----:B------:R-:W1:Y:S01]  /*dff0*/  MUFU.EX2 R93, R93 ;  /* 0x0000005d005d7308 */ /* 0x000e620000000800 */
[----:B------:R-:W-:Y:S01]  /*e000*/  F2FP.SATFINITE.E4M3.F32.PACK_AB_MERGE_C R136, R6, R3, R136 ;  /* 0x000000030688723e */ /* 0x000fe20004807088 */
[----:B------:R-:W-:Y:S01]  /*e010*/  FADD.FTZ R12, R12, R119 ;  /* 0x000000770c0c7221 */ /* 0x000fe20000010000 */
[----:B------:R-:W-:Y:S02]  /*e020*/  IMAD.MOV.U32 R13, RZ, RZ, R100 ;  /* 0x000000ffff0d7224 */ /* 0x000fe400078e0064 */
[----:B----4-:R-:W-:Y:S01]  /*e030*/  FADD.FTZ R6, R48, R87 ;  /* 0x0000005730067221 */ /* 0x010fe20000010000 */
[----:B---3--:R-:W-:Y:S01]  /*e040*/  @P4 SHF.R.U32.HI R13, RZ, R24, R7 ;  /* 0x00000018ff0d4219 */ /* 0x008fe20000011607 */
[-CC-:B------:R-:W-:Y:S01]  /*e050*/  FFMA.FTZ R91, R91, R20.reuse, -R52.reuse ;  /* 0x000000145b5b7223 */ /* 0x180fe20000010834 */
[----:B------:R-:W-:-:S01]  /*e060*/  FFMA.FTZ R125, R125, R20, -R52 ;  /* 0x000000147d7d7223 */ /* 0x000fc20000010834 */
[----:B------:R-:W-:Y:S01]  /*e070*/  FFMA.FTZ R52, R127, R20, -R52 ;  /* 0x000000147f347223 */ /* 0x000fe20000010834 */
[----:B0-----:R-:W-:-:S01]  /*e080*/  FADD.FTZ R3, R123, R12 ;  /* 0x0000000c7b037221 */ /* 0x001fc20000010000 */
[----:B------:R-:W-:Y:S01]  /*e090*/  FADD.FTZ R7, R57, R6 ;  /* 0x0000000639077221 */ /* 0x000fe20000010000 */
[----:B------:R-:W-:-:S02]  /*e0a0*/  IADD3 R12, R13, R96, -R98 ;  /* 0x000000600d0c7210 */ /* 0x000fc40007ffe862 */
[----:B------:R-:W-:Y:S01]  /*e0b0*/  MUFU.EX2 R125, R125 ;  /* 0x0000007d007d7308 */ /* 0x000fe20000000800 */
[----:B-1----:R-:W-:Y:S01]  /*e0c0*/  F2FP.SATFINITE.E4M3.F32.PACK_AB_MERGE_C R6, R93, R50, RZ ;  /* 0x000000325d06723e */ /* 0x002fe200048070ff */
[----:B------:R-:W-:Y:S01]  /*e0d0*/  FADD.FTZ R50, R50, R7 ;  /* 0x0000000732327221 */ /* 0x000fe20000010000 */
[----:B------:R-:W-:-:S05]  /*e0e0*/  SHF.R.S32.HI R7, RZ, 0x1f, R12 ;  /* 0x0000001fff077819 */ /* 0x000fca000001140c */
[----:B------:R-:W0:Y:S01]  /*e0f0*/  MUFU.EX2 R52, R52 ;  /* 0x0000003400347308 */ /* 0x000e220000000800 */
[----:B------:R-:W-:-:S07]  /*e100*/  LEA.HI R7, R7, R12, RZ, 0x7 ;  /* 0x0000000c07077211 */ /* 0x000fce00078f38ff */
[----:B------:R-:W1:Y:S01]  /*e110*/  MUFU.EX2 R0, R91 ;  /* 0x0000005b00007308 */ /* 0x000e620000000800 */
[----:B------:R-:W-:Y:S01]  /*e120*/  SHF.R.S32.HI R7, RZ, 0x7, R7 ;  /* 0x00000007ff077819 */ /* 0x000fe20000011407 */
[----:B------:R-:W-:-:S03]  /*e130*/  VIADD R15, R88, 0xfffffffe ;  /* 0xfffffffe580f7836 */ /* 0x000fc60000000000 */
[----:B------:R-:W-:-:S04]  /*e140*/  VIMNMX R155, RZ, R7, !PT ;  /* 0x00000007ff9b7248 */ /* 0x000fc80007fe0100 */
[----:B------:R-:W-:Y:S02]  /*e150*/  ISETP.GE.AND P1, PT, R15, R155, PT ;  /* 0x0000009b0f00720c */ /* 0x000fe40003f26270 */
[----:B0-----:R-:W-:-:S04]  /*e160*/  F2FP.SATFINITE.E4M3.F32.PACK_AB_MERGE_C R138, R52, R125, RZ ;  /* 0x0000007d348a723e */ /* 0x001fc800048070ff */
[C---:B-1----:R-:W-:Y:S01]  /*e170*/  F2FP.SATFINITE.E4M3.F32.PACK_AB_MERGE_C R138, R0.reuse, R123, R138 ;  /* 0x0000007b008a723e */ /* 0x042fe2000480708a */
[----:B------:R-:W-:-:S01]  /*e180*/  FADD.FTZ R0, R0, R3 ;  /* 0x0000000300007221 */ /* 0x000fc20000010000 */
[----:B------:R-:W-:Y:S03]  /*e190*/  BSSY B0, `(.L_x_2268) ;  /* 0x000031d000007945 */ /* 0x000fe60003800000 */
[----:B------:R-:W-:-:S01]  /*e1a0*/  FADD.FTZ R3, R125, R0 ;  /* 0x000000007d037221 */ /* 0x000fc20000010000 */
[----:B------:R-:W-:Y:S01]  /*e1b0*/  F2FP.SATFINITE.E4M3.F32.PACK_AB_MERGE_C R137, R89, R44, R137 ;  /* 0x0000002c5989723e */ /* 0x000fe20004807089 */
[----:B------:R-:W-:-:S01]  /*e1c0*/  FADD.FTZ R0, R93, R50 ;  /* 0x000000325d007221 */ /* 0x000fc20000010000 */
[----:B------:R-:W-:Y:S01]  /*e1d0*/  F2FP.SATFINITE.E4M3.F32.PACK_AB_MERGE_C R149, R35, R32, R149 ;  /* 0x000000202395723e */ /* 0x000fe20004807095 */
[----:B------:R-:W-:-:S01]  /*e1e0*/  FADD.FTZ R3, R52, R3 ;  /* 0x0000000334037221 */ /* 0x000fc20000010000 */
[----:B------:R-:W-:-:S02]  /*e1f0*/  F2FP.SATFINITE.E4M3.F32.PACK_AB_MERGE_C R148, R37, R148, R47 ;  /* 0x000000942594723e */ /* 0x000fc4000480702f */
[----:B------:R-:W-:Y:S02]  /*e200*/  CS2R R134, SRZ ;  /* 0x0000000000867805 */ /* 0x000fe4000001ff00 */
[----:B------:R-:W-:Y:S02]  /*e210*/  F2FP.SATFINITE.E4M3.F32.PACK_AB_MERGE_C R147, R63, R28, R147 ;  /* 0x0000001c3f93723e */ /* 0x000fe40004807093 */
[----:B------:R-:W-:Y:S02]  /*e220*/  CS2R R132, SRZ ;  /* 0x0000000000847805 */ /* 0x000fe4000001ff00 */
[----:B------:R-:W-:Y:S02]  /*e230*/  F2FP.SATFINITE.E4M3.F32.PACK_AB_MERGE_C R140, R29, R140, R31 ;  /* 0x0000008c1d8c723e */ /* 0x000fe4000480701f */
[----:B------:R-:W-:Y:S02]  /*e240*/  CS2R R130, SRZ ;  /* 0x0000000000827805 */ /* 0x000fe4000001ff00 */
        /* <DEDUP_REMOVED lines=26> */
[----:B------:R-:W-:Y:S01]  /*e3f0*/  BSSY B1, `(.L_x_2269) ;  /* 0x00002f6000017945 */ /* 0x000fe20003800000 */
[----:B------:R-:W-:Y:S01]  /*e400*/  IMAD.MOV.U32 R12, RZ, RZ, R10 ;  /* 0x000000ffff0c7224 */ /* 0x000fe200078e000a */
[----:B------:R-:W-:Y:S01]  /*e410*/  MOV R6, R22 ;  /* 0x0000001600067202 */ /* 0x000fe20000000f00 */
[----:B------:R-:W-:Y:S02]  /*e420*/  IMAD.MOV.U32 R13, RZ, RZ, R11 ;  /* 0x000000ffff0d7224 */ /* 0x000fe400078e000b */
[----:B------:R-:W-:Y:S02]  /*e430*/  IMAD.MOV.U32 R7, RZ, RZ, R23 ;  /* 0x000000ffff077224 */ /* 0x000fe400078e0017 */
[----:B------:R-:W-:-:S07]  /*e440*/  IMAD.MOV.U32 R135, RZ, RZ, RZ ;  /* 0x000000ffff877224 */ /* 0x000fce00078e00ff */
.L_x_2282:
[----:B------:R-:W-:-:S04]  /*e450*/  ISETP.NE.AND P1, PT, R6, 0x1, PT ;  /* 0x000000010600780c */ /* 0x000fc80003f25270 */
[----:B------:R-:W-:-:S04]  /*e460*/  SEL R10, RZ, 0x1, P1 ;  /* 0x00000001ff0a7807 */ /* 0x000fc80000800000 */
[----:B------:R-:W-:Y:S01]  /*e470*/  LOP3.LUT R23, R7, R10, RZ, 0x3c, !PT ;  /* 0x0000000a07177212 */ /* 0x000fe200078e3cff */
[----:B------:R-:W-:Y:S06]  /*e480*/  @!P0 BRA `(.L_x_2270) ;  /* 0x0000000000048947 */ /* 0x000fec0003800000 */
[----:B------:R-:W-:Y:S01]  /*e490*/  BPT.TRAP 0x1 ;  /* 0x000000040000795c */ /* 0x000fe20000300000 */
.L_x_2270:
[----:B------:R-:W-:Y:S01]  /*e4a0*/  VIADD R22, R6, 0x1 ;  /* 0x0000000106167836 */ /* 0x000fe20000000000 */
[----:B------:R-:W-:-:S04]  /*e4b0*/  SHF.L.U32 R11, R23, 0x1f, RZ ;  /* 0x0000001f170b7819 */ /* 0x000fc800000006ff */
[----:B------:R-:W-:-:S04]  /*e4c0*/  ISETP.NE.AND P1, PT, R22, 0x2, PT ;  /* 0x000000021600780c */ /* 0x000fc80003f25270 */
[----:B------:R-:W-:-:S05]  /*e4d0*/  SEL R22, R22, RZ, P1 ;  /* 0x000000ff16167207 */ /* 0x000fca0000800000 */
[----:B------:R-:W-:-:S04]  /*e4e0*/  IMAD R20, R22, 0x8, R18 ;  /* 0x0000000816147824 */ /* 0x000fc800078e0212 */
[----:B------:R0:W1:Y:S01]  /*e4f0*/  SYNCS.PHASECHK.TRANS64.TRYWAIT P1, [R20+URZ+0x19c30], R11 ;  /* 0x019c300b140075a7 */ /* 0x000062000802017f */
[----:B------:R-:W-:Y:S05]  /*e500*/  @!P0 BRA `(.L_x_2271) ;  /* 0x0000000000048947 */ /* 0x000fea0003800000 */
[----:B------:R-:W-:Y:S01]  /*e510*/  BPT.TRAP 0x1 ;  /* 0x000000040000795c */ /* 0x000fe20000300000 */
.L_x_2271:
[----:B------:R-:W-:Y:S01]  /*e520*/  BSSY B2, `(.L_x_2272) ;  /* 0x0000006000027945 */ /* 0x000fe20003800000 */
[----:B------:R-:W-:Y:S02]  /*e530*/  IMAD R24, R22, 0x300, R21 ;  /* 0x0000030016187824 */ /* 0x000fe400078e0215 */
[----:B------:R-:W-:Y:S01]  /*e540*/  IMAD.MOV.U32 R25, RZ, RZ, -0x3ffffff0 ;  /* 0xc0000010ff197424 */ /* 0x000fe200078e00ff */
[----:B-1----:R-:W-:Y:S06]  /*e550*/  @P1 BRA `(.L_x_2273) ;  /* 0x0000000000081947 */ /* 0x002fec0003800000 */
[----:B------:R-:W1:Y:S02]  /*e560*/  SYNCS.PHASECHK.TRANS64.TRYWAIT P1, [R20+URZ+0x19c30], R11 ;  /* 0x019c300b140075a7 */ /* 0x000e64000802017f */
[----:B-1----:R-:W-:Y:S05]  /*e570*/  @!P1 BRA `(.L_x_2274) ;  /* 0x000000fc00309947 */ /* 0x002fea0003800000 */
.L_x_2273:
[----:B------:R-:W-:Y:S05]  /*e580*/  BSYNC B2 ;  /* 0x0000000000027941 */ /* 0x000fea0003800000 */
.L_x_2272:
[C---:B------:R-:W-:Y:S01]  /*e590*/  R2UR UR6, R24.reuse ;  /* 0x00000000180672ca */ /* 0x040fe200000e0000 */
[C---:B------:R-:W-:Y:S01]  /*e5a0*/  VIADD R10, R24.reuse, 0x100 ;  /* 0x00000100180a7836 */ /* 0x040fe20000000000 */
[----:B------:R-:W-:Y:S01]  /*e5b0*/  R2UR UR7, R25 ;  /* 0x00000000190772ca */ /* 0x000fe200000e0000 */
[----:B------:R-:W-:Y:S01]  /*e5c0*/  VIADD R24, R24, 0x200 ;  /* 0x0000020018187836 */ /* 0x000fe20000000000 */
[----:B------:R-:W-:Y:S01]  /*e5d0*/  R2UR UR4, R4 ;  /* 0x00000000040472ca */ /* 0x000fe200000e0000 */
[----:B01----:R-:W-:Y:S01]  /*e5e0*/  IMAD.MOV.U32 R11, RZ, RZ, -0x3ffffff0 ;  /* 0xc0000010ff0b7424 */ /* 0x003fe200078e00ff */
[----:B------:R-:W-:Y:S02]  /*e5f0*/  R2UR UR5, R5 ;  /* 0x00000000050572ca */ /* 0x000fe400000e0000 */
[----:B------:R-:W-:Y:S02]  /*e600*/  MOV R25, 0xc0000010 ;  /* 0xc000001000197802 */ /* 0x000fe40000000f00 */
[----:B------:R-:W-:-:S02]  /*e610*/  R2UR UR14, R24 ;  /* 0x00000000180e72ca */ /* 0x000fc400000e0000 */
[----:B------:R-:W-:Y:S02]  /*e620*/  R2UR UR15, R25 ;  /* 0x00000000190f72ca */ /* 0x000fe400000e0000 */
[----:B------:R-:W-:Y:S01]  /*e630*/  WARPGROUP.ARRIVE ;  /* 0x00000000000079c5 */ /* 0x000fe20000000000 */
[----:B------:R-:W-:Y:S02]  /*e640*/  R2UR UR10, R10 ;  /* 0x000000000a0a72ca */ /* 0x000fe400000e0000 */
[----:B------:R-:W-:Y:S02]  /*e650*/  R2UR UR11, R11 ;  /* 0x000000000b0b72ca */ /* 0x000fe400000e0000 */
[----:B------:R-:W-:Y:S01]  /*e660*/  R2UR UR8, R152 ;  /* 0x00000000980872ca */ /* 0x000fe200000e0000 */
        /* <DEDUP_REMOVED lines=13> */
.L_x_2275:
[----:B------:R-:W-:Y:S01]  /*e740*/  SHF.L.U32 R7, R7, 0x1f, RZ ;  /* 0x0000001f07077819 */ /* 0x000fe200000006ff */
[----:B------:R-:W-:-:S04]  /*e750*/  IMAD R14, R6, 0x8, R18 ;  /* 0x00000008060e7824 */ /* 0x000fc800078e0212 */
[----:B------:R0:W1:Y:S01]  /*e760*/  SYNCS.PHASECHK.TRANS64.TRYWAIT P1, [R14+URZ+0x19c50], R7 ;  /* 0x019c50070e0075a7 */ /* 0x000062000802017f */
[----:B------:R-:W-:Y:S05]  /*e770*/  @!P0 BRA `(.L_x_2276) ;  /* 0x0000000000048947 */ /* 0x000fea0003800000 */
[----:B------:R-:W-:Y:S01]  /*e780*/  BPT.TRAP 0x1 ;  /* 0x000000040000795c */ /* 0x000fe20000300000 */
.L_x_2276:
[----:B------:R-:W-:Y:S04]  /*e790*/  BSSY B2, `(.L_x_2277) ;  /* 0x0000004000027945 */ /* 0x000fe80003800000 */
[----:B-1----:R-:W-:Y:S05]  /*e7a0*/  @P1 BRA `(.L_x_2278) ;  /* 0x0000000000081947 */ /* 0x002fea0003800000 */
[----:B------:R-:W1:Y:S02]  /*e7b0*/  SYNCS.PHASECHK.TRANS64.TRYWAIT P1, [R14+URZ+0x19c50], R7 ;  /* 0x019c50070e0075a7 */ /* 0x000e64000802017f */
[----:B-1----:R-:W-:Y:S05]  /*e7c0*/  @!P1 BRA `(.L_x_2279) ;  /* 0x000000f800b09947 */ /* 0x002fea0003800000 */
.L_x_2278:
[----:B------:R-:W-:Y:S05]  /*e7d0*/  BSYNC B2 ;  /* 0x0000000000027941 */ /* 0x000fea0003800000 */
.L_x_2277:
        /* <DEDUP_REMOVED lines=16> */
[----:B------:R-:W-:Y:S01]  /*e8e0*/  IMAD.MOV.U32 R11, RZ, RZ, 0x40000040 ;  /* 0x40000040ff0b7424 */ /* 0x000fe200078e00ff */
[----:B------:R-:W-:Y:S01]  /*e8f0*/  IADD3 R6, R6, 0x6, RZ ;  /* 0x0000000606067810 */ /* 0x000fe20007ffe0ff */
[----:B------:R-:W-:Y:S02]  /*e900*/  WARPGROUP.DEPBAR.LE gsb0, 0x0 ;  /* 0x00008000000079c5 */ /* 0x000fe40000010000 */
[----:B------:R-:W-:-:S08]  /*e910*/  WARPGROUP.ARRIVE ;  /* 0x00000000000079c5 */ /* 0x000fd00000000000 */
        /* <DEDUP_REMOVED lines=14> */
.L_x_2280:
[----:B------:R-:W2:Y:S01]  /*ea00*/  LDL R11, [R1+0x28] ;  /* 0x00002800010b7983 */ /* 0x000ea20000100800 */
[----:B------:R-:W0:Y:S03]  /*ea10*/  LDC R7, c[0x0][0x448] ;  /* 0x00011200ff077b82 */ /* 0x000e260000000800 */
[----:B------:R-:W2:Y:S04]  /*ea20*/  LDL R6, [R1+0x3c] ;  /* 0x00003c0001067983 */ /* 0x000ea80000100800 */
[----:B------:R-:W3:Y:S04]  /*ea30*/  LDL R139, [R1+0x38] ;  /* 0x00003800018b7983 */ /* 0x000ee80000100800 */
[----:B------:R-:W4:Y:S04]  /*ea40*/  LDL R138, [R1+0x30] ;  /* 0x00003000018a7983 */ /* 0x000f280000100800 */
[----:B------:R-:W4:Y:S04]  /*ea50*/  LDL R137, [R1+0x2c] ;  /* 0x00002c0001897983 */ /* 0x000f280000100800 */
[----:B------:R-:W5:Y:S01]  /*ea60*/  LDL R136, [R1+0xc] ;  /* 0x00000c0001887983 */ /* 0x000f620000100800 */
[----:B0-----:R-:W-:-:S13]  /*ea70*/  ISETP.NE.AND P1, PT, R7, 0x1, PT ;  /* 0x000000010700780c */ /* 0x001fda0003f25270 */
[----:B------:R-:W0:Y:S08]  /*ea80*/  @P1 LDC R10, c[0x0][0x44c] ;  /* 0x00011300ff0a1b82 */ /* 0x000e300000000800 */
[----:B------:R-:W1:Y:S01]  /*ea90*/  @P1 LDC R7, c[0x0][0x450] ;  /* 0x00011400ff071b82 */ /* 0x000e620000000800 */
[----:B------:R-:W-:Y:S01]  /*eaa0*/  FMUL.FTZ R80, R2, R80 ;  /* 0x0000005002507220 */ /* 0x000fe20000410000 */
[----:B------:R-:W-:-:S02]  /*eab0*/  VIADD R20, R20, 0x19c40 ;  /* 0x00019c4014147836 */ /* 0x000fc40000000000 */
[----:B------:R-:W-:Y:S01]  /*eac0*/  FMUL.FTZ R85, R2, R85 ;  /* 0x0000005502557220 */ /* 0x000fe20000410000 */
[----:B--2---:R-:W-:Y:S02]  /*ead0*/  IMAD.IADD R6, R6, 0x1, R11 ;  /* 0x0000000106067824 */ /* 0x004fe400078e020b */
[----:B------:R-:W-:Y:S02]  /*eae0*/  FMUL.FTZ R11, R2, R26 ;  /* 0x0000001a020b7220 */ /* 0x000fe40000410000 */
[----:B0-----:R-:W-:-:S04]  /*eaf0*/  @P1 IMAD.HI.U32 R10, R6, R10, RZ ;  /* 0x0000000a060a1227 */ /* 0x001fc800078e00ff */
[C---:B------:R-:W-:Y:S01]  /*eb00*/  FMUL.FTZ R26, R2.reuse, R30 ;  /* 0x0000001e021a7220 */ /* 0x040fe20000410000 */
[C---:B------:R-:W-:Y:S01]  /*eb10*/  FMUL.FTZ R30, R2.reuse, R34 ;  /* 0x00000022021e7220 */ /* 0x040fe20000410000 */
[C---:B------:R-:W-:Y:S01]  /*eb20*/  FMUL.FTZ R34, R2.reuse, R38 ;  /* 0x0000002602227220 */ /* 0x040fe20000410000 */
        /* <DEDUP_REMOVED lines=21> */
[----:B------:R-:W0:Y:S01]  /*ec80*/  SHFL.IDX PT, R74, R6, RZ, 0x1c1f ;  /* 0x001c1fff064a7589 */ /* 0x000e2200000e0000 */
[C---:B------:R-:W-:Y:S01]  /*ec90*/  FMUL.FTZ R64, R2.reuse, R68 ;  /* 0x0000004402407220 */ /* 0x040fe20000410000 */
[C---:B------:R-:W-:Y:S01]  /*eca0*/  FMUL.FTZ R68, R2.reuse, R72 ;  /* 0x0000004802447220 */ /* 0x040fe20000410000 */
[----:B------:R-:W-:-:S02]  /*ecb0*/  FMUL.FTZ R72, R2, R77 ;  /* 0x0000004d02487220 */ /* 0x000fc40000410000 */
[----:B------:R1:W2:Y:S01]  /*ecc0*/  SHFL.IDX PT, R77, R6, 0x1, 0x1c1f ;  /* 0x003c1f00064d7f89 */ /* 0x0002a200000e0000 */
[C---:B------:R-:W-:Y:S01]  /*ecd0*/  FMUL.FTZ R10, R2.reuse, R25 ;  /* 0x00000019020a7220 */ /* 0x040fe20000410000 */
[----:B-1----:R1:W-:Y:S01]  /*ece0*/  MUFU.TANH R6, R80 ;  /* 0x0000005000067308 */ /* 0x0023e20000002400 */
[----:B------:R-:W-:Y:S01]  /*ecf0*/  FMUL.FTZ R25, R2, R29 ;  /* 0x0000001d02197220 */ /* 0x000fe20000410000 */
[----:B-1----:R-:W-:-:S04]  /*ed00*/  IMAD.MOV.U32 R80, RZ, RZ, -0x80 ;  /* 0xffffff80ff507424 */ /* 0x002fc800078e00ff */
[----:B------:R-:W-:Y:S02]  /*ed10*/  IMAD R80, R15, R80, 0x1 ;  /* 0x000000010f507424 */ /* 0x000fe400078e0250 */
[C---:B------:R-:W-:Y:S01]  /*ed20*/  FMUL.FTZ R29, R2.reuse, R33 ;  /* 0x00000021021d7220 */ /* 0x040fe20000410000 */
[----:B------:R-:W-:Y:S01]  /*ed30*/  FMUL.FTZ R33, R2, R37 ;  /* 0x0000002502217220 */ /* 0x000fe20000410000 */
[----:B---3--:R-:W-:Y:S01]  /*ed40*/  IMAD R80, R139, -0x2, R80 ;  /* 0xfffffffe8b507824 */ /* 0x008fe200078e0250 */
[----:B------:R-:W1:Y:S01]  /*ed50*/  MUFU.TANH R24, R24 ;  /* 0x0000001800187308 */ /* 0x000e620000002400 */
[----:B-----5:R-:W-:Y:S01]  /*ed60*/  PRMT R20, R136, 0x654, R20 ;  /* 0x0000065488147816 */ /* 0x020fe20000000014 */
[C---:B------:R-:W-:Y:S02]  /*ed70*/  FMUL.FTZ R37, R2.reuse, R41 ;  /* 0x0000002902257220 */ /* 0x040fe40000410000 */
[----:B----4-:R-:W-:Y:S01]  /*ed80*/  IADD3 R80, -R137, R80, R138 ;  /* 0x0000005089507210 */ /* 0x010fe20007ffe18a */
[----:B------:R-:W-:-:S03]  /*ed90*/  FMUL.FTZ R41, R2, R45 ;  /* 0x0000002d02297220 */ /* 0x000fc60000410000 */
[----:B------:R-:W3:Y:S01]  /*eda0*/  MUFU.TANH R7, R7 ;  /* 0x0000000700077308 */ /* 0x000ee20000002400 */
[C---:B------:R-:W-:Y:S01]  /*edb0*/  FMUL.FTZ R45, R2.reuse, R49 ;  /* 0x00000031022d7220 */ /* 0x040fe20000410000 */
[----:B------:R-:W-:Y:S01]  /*edc0*/  FMUL.FTZ R49, R2, R53 ;  /* 0x0000003502317220 */ /* 0x000fe20000410000 */
[----:B0-----:R-:W-:Y:S01]  /*edd0*/  IMAD.IADD R74, R80, 0x1, R74 ;  /* 0x00000001504a7824 */ /* 0x001fe200078e024a */
[----:B------:R0:W-:Y:S04]  /*ede0*/  SYNCS.ARRIVE.TRANS64.RED.A1T0 RZ, [R20+URZ], RZ ;  /* 0x000000ff14ff79a7 */ /* 0x0001e8000810043f */
[----:B------:R-:W4:Y:S01]  /*edf0*/  MUFU.TANH R10, R10 ;  /* 0x0000000a000a7308 */ /* 0x000f220000002400 */
[----:B------:R-:W-:-:S07]  /*ee00*/  FMUL.FTZ R53, R2, R57 ;  /* 0x0000003902357220 */ /* 0x000fce0000410000 */
[----:B------:R-:W5:Y:S01]  /*ee10*/  MUFU.TANH R33, R33 ;  /* 0x0000002100217308 */ /* 0x000f620000002400 */
[C---:B0-----:R-:W-:Y:S01]  /*ee20*/  FMUL.FTZ R20, R2.reuse, R27 ;  /* 0x0000001b02147220 */ /* 0x041fe20000410000 */
[C---:B------:R-:W-:Y:S01]  /*ee30*/  FMUL.FTZ R27, R2.reuse, R31 ;  /* 0x0000001f021b7220 */ /* 0x040fe20000410000 */
[----:B------:R-:W-:-:S05]  /*ee40*/  FMUL.FTZ R31, R2, R35 ;  /* 0x00000023021f7220 */ /* 0x000fca0000410000 */
[----:B------:R-:W0:Y:S01]  /*ee50*/  MUFU.TANH R25, R25 ;  /* 0x0000001900197308 */ /* 0x000e220000002400 */
[----:B------:R-:W-:Y:S01]  /*ee60*/  FMUL.FTZ R35, R2, R39 ;  /* 0x0000002702237220 */ /* 0x000fe20000410000 */
[----:B------:R-:W-:-:S06]  /*ee70*/  ISETP.GT.AND P4, PT, R74, 0x8, PT ;  /* 0x000000084a00780c */ /* 0x000fcc0003f84270 */
[----:B------:R-:W2:Y:S01]  /*ee80*/  MUFU.TANH R28, R28 ;  /* 0x0000001c001c7308 */ /* 0x000ea20000002400 */
[----:B------:R-:W-:-:S07]  /*ee90*/  FMUL.FTZ R39, R2, R43 ;  /* 0x0000002b02277220 */ /* 0x000fce0000410000 */
[----:B------:R-:W2:Y:S01]  /*eea0*/  MUFU.TANH R29, R29 ;  /* 0x0000001d001d7308 */ /* 0x000ea20000002400 */
[----:B------:R-:W-:-:S07]  /*eeb0*/  FMUL.FTZ R43, R2, R47 ;  /* 0x0000002f022b7220 */ /* 0x000fce0000410000 */
[----:B------:R-:W2:Y:S01]  /*eec0*/  MUFU.TANH R32, R32 ;  /* 0x0000002000207308 */ /* 0x000ea20000002400 */
[C---:B------:R-:W-:Y:S01]  /*eed0*/  FMUL.FTZ R47, R2.reuse, R51 ;  /* 0x00000033022f7220 */ /* 0x040fe20000410000 */
[----:B------:R-:W-:-:S06]  /*eee0*/  FMUL.FTZ R57, R2, R61 ;  /* 0x0000003d02397220 */ /* 0x000fcc0000410000 */
[----:B------:R-:W2:Y:S01]  /*eef0*/  MUFU.TANH R44, R44 ;  /* 0x0000002c002c7308 */ /* 0x000ea20000002400 */
[----:B------:R-:W-:Y:S01]  /*ef00*/  ISETP.GT.AND P2, PT, R74, RZ, PT ;  /* 0x000000ff4a00720c */ /* 0x000fe20003f44270 */
[----:B------:R-:W-:Y:S01]  /*ef10*/  FMUL.FTZ R51, R2, R55 ;  /* 0x0000003702337220 */ /* 0x000fe20000410000 */
[----:B------:R-:W-:Y:S01]  /*ef20*/  ISETP.GT.AND P3, PT, R74, 0x1, PT ;  /* 0x000000014a00780c */ /* 0x000fe20003f64270 */
[----:B------:R-:W-:-:S04]  /*ef30*/  FMUL.FTZ R61, R2, R65 ;  /* 0x00000041023d7220 */ /* 0x000fc80000410000 */
[----:B------:R-:W2:Y:S01]  /*ef40*/  MUFU.TANH R36, R36 ;  /* 0x0000002400247308 */ /* 0x000ea20000002400 */
[----:B-1----:R-:W-:Y:S01]  /*ef50*/  FSEL R24, R24, -INF , P4 ;  /* 0xff80000018187808 */ /* 0x002fe20002000000 */
[----:B------:R-:W-:Y:S01]  /*ef60*/  FMUL.FTZ R55, R2, R59 ;  /* 0x0000003b02377220 */ /* 0x000fe20000410000 */
[----:B------:R-:W-:-:S05]  /*ef70*/  ISETP.GT.AND P4, PT, R74, 0x19, PT ;  /* 0x000000194a00780c */ /* 0x000fca0003f84270 */
[----:B------:R-:W1:Y:S01]  /*ef80*/  MUFU.TANH R37, R37 ;  /* 0x0000002500257308 */ /* 0x000e620000002400 */
[----:B------:R-:W-:-:S07]  /*ef90*/  FMUL.FTZ R59, R2, R63 ;  /* 0x0000003f023b7220 */ /* 0x000fce0000410000 */
[----:B------:R-:W1:Y:S01]  /*efa0*/  MUFU.TANH R40, R40 ;  /* 0x0000002800287308 */ /* 0x000e620000002400 */
[----:B------:R-:W-:-:S07]  /*efb0*/  FMUL.FTZ R63, R2, R67 ;  /* 0x00000043023f7220 */ /* 0x000fce0000410000 */
[----:B------:R-:W1:Y:S01]  /*efc0*/  MUFU.TANH R41, R41 ;  /* 0x0000002900297308 */ /* 0x000e620000002400 */
[----:B---3--:R-:W-:Y:S01]  /*efd0*/  FSEL R7, R7, -INF , P2 ;  /* 0xff80000007077808 */ /* 0x008fe20001000000 */
[----:B------:R-:W-:Y:S01]  /*efe0*/  FMUL.FTZ R65, R2, R69 ;  /* 0x0000004502417220 */ /* 0x000fe20000410000 */
[----:B----4-:R-:W-:-:S05]  /*eff0*/  FSEL R10, R10, -INF , P3 ;  /* 0xff8000000a0a7808 */ /* 0x010fca0001800000 */
[----:B------:R-:W3:Y:S01]  /*f000*/  MUFU.TANH R53, R53 ;  /* 0x0000003500357308 */ /* 0x000ee20000002400 */
[----:B------:R-:W-:Y:S01]  /*f010*/  FMUL.FTZ R67, R2, R71 ;  /* 0x0000004702437220 */ /* 0x000fe20000410000 */
[----:B------:R-:W-:Y:S01]  /*f020*/  ISETP.GT.AND P5, PT, R74, 0x9, PT ;  /* 0x000000094a00780c */ /* 0x000fe20003fa4270 */
[----:B------:R-:W-:Y:S01]  /*f030*/  FMUL.FTZ R69, R2, R73 ;  /* 0x0000004902457220 */ /* 0x000fe20000410000 */
[----:B------:R-:W-:-:S04]  /*f040*/  ISETP.GT.AND P1, PT, R74, 0x10, PT ;  /* 0x000000104a00780c */ /* 0x000fc80003f24270 */
[----:B------:R-:W4:Y:S01]  /*f050*/  MUFU.TANH R45, R45 ;  /* 0x0000002d002d7308 */ /* 0x000f220000002400 */
[----:B------:R-:W-:Y:S01]  /*f060*/  ISETP.GT.AND P2, PT, R74, 0x11, PT ;  /* 0x000000114a00780c */ /* 0x000fe20003f44270 */
[----:B------:R-:W-:Y:S01]  /*f070*/  FMUL.FTZ R71, R2, R76 ;  /* 0x0000004c02477220 */ /* 0x000fe20000410000 */
[----:B------:R-:W-:-:S05]  /*f080*/  ISETP.GT.AND P3, PT, R74, 0x18, PT ;  /* 0x000000184a00780c */ /* 0x000fca0003f64270 */
[----:B------:R-:W4:Y:S01]  /*f090*/  MUFU.TANH R48, R48 ;  /* 0x0000003000307308 */ /* 0x000f220000002400 */
[----:B-----5:R-:W-:Y:S02]  /*f0a0*/  FSEL R33, R33, -INF , P4 ;  /* 0xff80000021217808 */ /* 0x020fe40002000000 */
[----:B------:R-:W-:-:S05]  /*f0b0*/  ISETP.GT.AND P4, PT, R74, 0x30, PT ;  /* 0x000000304a00780c */ /* 0x000fca0003f84270 */
[----:B------:R-:W5:Y:S01]  /*f0c0*/  MUFU.TANH R49, R49 ;  /* 0x0000003100317308 */ /* 0x000f620000002400 */
[----:B0-----:R-:W-:-:S07]  /*f0d0*/  FSEL R25, R25, -INF , P5 ;  /* 0xff80000019197808 */ /* 0x001fce0002800000 */
[----:B------:R-:W0:Y:S01]  /*f0e0*/  MUFU.TANH R52, R52 ;  /* 0x0000003400347308 */ /* 0x000e220000002400 */
[----:B--2---:R-:W-:Y:S02]  /*f0f0*/  FSEL R28, R28, -INF , P1 ;  /* 0xff8000001c1c7808 */ /* 0x004fe40000800000 */
[----:B------:R-:W-:-:S05]  /*f100*/  FSEL R29, R29, -INF , P2 ;  /* 0xff8000001d1d7808 */ /* 0x000fca0001000000 */
[----:B------:R-:W2:Y:S01]  /*f110*/  MUFU.TANH R64, R64 ;  /* 0x0000004000407308 */ /* 0x000ea20000002400 */
[----:B------:R-:W-:Y:S02]  /*f120*/  FSEL R32, R32, -INF , P3 ;  /* 0xff80000020207808 */ /* 0x000fe40001800000 */
[C---:B------:R-:W-:Y:S02]  /*f130*/  ISETP.GT.AND P5, PT, R74.reuse, 0x20, PT ;  /* 0x000000204a00780c */ /* 0x040fe40003fa4270 */
[----:B------:R-:W-:-:S03]  /*f140*/  ISETP.GT.AND P1, PT, R74, 0x21, PT ;  /* 0x000000214a00780c */ /* 0x000fc60003f24270 */
[----:B------:R-:W2:Y:S01]  /*f150*/  MUFU.TANH R56, R56 ;  /* 0x0000003800387308 */ /* 0x000ea20000002400 */
[C---:B------:R-:W-:Y:S02]  /*f160*/  ISETP.GT.AND P2, PT, R74.reuse, 0x28, PT ;  /* 0x000000284a00780c */ /* 0x040fe40003f44270 */
[----:B------:R-:W-:-:S05]  /*f170*/  ISETP.GT.AND P3, PT, R74, 0x29, PT ;  /* 0x000000294a00780c */ /* 0x000fca0003f64270 */
[----:B------:R-:W2:Y:S01]  /*f180*/  MUFU.TANH R57, R57 ;  /* 0x0000003900397308 */ /* 0x000ea20000002400 */
[----:B------:R-:W-:Y:S02]  /*f190*/  FSEL R44, R44, -INF , P4 ;  /* 0xff8000002c2c7808 */ /* 0x000fe40002000000 */
[----:B------:R-:W-:-:S05]  /*f1a0*/  ISETP.GT.AND P4, PT, R74, 0x41, PT ;  /* 0x000000414a00780c */ /* 0x000fca0003f84270 */
[----:B------:R-:W2:Y:S01]  /*f1b0*/  MUFU.TANH R60, R60 ;  /* 0x0000003c003c7308 */ /* 0x000ea20000002400 */
[----:B------:R-:W-:-:S07]  /*f1c0*/  FSEL R36, R36, -INF , P5 ;  /* 0xff80000024247808 */ /* 0x000fce0002800000 */
[----:B------:R-:W2:Y:S01]  /*f1d0*/  MUFU.TANH R61, R61 ;  /* 0x0000003d003d7308 */ /* 0x000ea20000002400 */
[----:B-1----:R-:W-:Y:S02]  /*f1e0*/  FSEL R37, R37, -INF , P1 ;  /* 0xff80000025257808 */ /* 0x002fe40000800000 */
[----:B------:R-:W-:-:S05]  /*f1f0*/  FSEL R40, R40, -INF , P2 ;  /* 0xff80000028287808 */ /* 0x000fca0001000000 */
[----:B------:R-:W1:Y:S01]  /*f200*/  MUFU.TANH R72, R72 ;  /* 0x0000004800487308 */ /* 0x000e620000002400 */
[----:B------:R-:W-:Y:S02]  /*f210*/  FSEL R41, R41, -INF , P3 ;  /* 0xff80000029297808 */ /* 0x000fe40001800000 */
[C---:B------:R-:W-:Y:S02]  /*f220*/  ISETP.GT.AND P5, PT, R74.reuse, 0x31, PT ;  /* 0x000000314a00780c */ /* 0x040fe40003fa4270 */
[----:B------:R-:W-:-:S03]  /*f230*/  ISETP.GT.AND P1, PT, R74, 0x38, PT ;  /* 0x000000384a00780c */ /* 0x000fc60003f24270 */
[----:B------:R-:W1:Y:S01]  /*f240*/  MUFU.TANH R65, R65 ;  /* 0x0000004100417308 */ /* 0x000e620000002400 */
[C---:B------:R-:W-:Y:S02]  /*f250*/  ISETP.GT.AND P2, PT, R74.reuse, 0x39, PT ;  /* 0x000000394a00780c */ /* 0x040fe40003f44270 */
[----:B------:R-:W-:-:S05]  /*f260*/  ISETP.GT.AND P3, PT, R74, 0x40, PT ;  /* 0x000000404a00780c */ /* 0x000fca0003f64270 */
[----:B------:R-:W1:Y:S01]  /*f270*/  MUFU.TANH R68, R68 ;  /* 0x0000004400447308 */ /* 0x000e620000002400 */
[----:B---3--:R-:W-:Y:S02]  /*f280*/  FSEL R53, R53, -INF , P4 ;  /* 0xff80000035357808 */ /* 0x008fe40002000000 */
[----:B------:R-:W-:-:S05]  /*f290*/  ISETP.GT.AND P4, PT, R74, 0x58, PT ;  /* 0x000000584a00780c */ /* 0x000fca0003f84270 */
[----:B------:R-:W3:Y:S01]  /*f2a0*/  MUFU.TANH R69, R69 ;  /* 0x0000004500457308 */ /* 0x000ee20000002400 */
[----:B----4-:R-:W-:-:S07]  /*f2b0*/  FSEL R45, R45, -INF , P5 ;  /* 0xff8000002d2d7808 */ /* 0x010fce0002800000 */
[----:B------:R-:W4:Y:S01]  /*f2c0*/  MUFU.TANH R71, R71 ;  /* 0x0000004700477308 */ /* 0x000f220000002400 */
[----:B------:R-:W-:Y:S02]  /*f2d0*/  FSEL R48, R48, -INF , P1 ;  /* 0xff80000030307808 */ /* 0x000fe40000800000 */
[----:B-----5:R-:W-:-:S05]  /*f2e0*/  FSEL R49, R49, -INF , P2 ;  /* 0xff80000031317808 */ /* 0x020fca0001000000 */
[----:B------:R-:W5:Y:S01]  /*f2f0*/  MUFU.TANH R11, R11 ;  /* 0x0000000b000b7308 */ /* 0x000f620000002400 */
[----:B0-----:R-:W-:Y:S02]  /*f300*/  FSEL R52, R52, -INF , P3 ;  /* 0xff80000034347808 */ /* 0x001fe40001800000 */
[C---:B------:R-:W-:Y:S02]  /*f310*/  ISETP.GT.AND P5, PT, R74.reuse, 0x48, PT ;  /* 0x000000484a00780c */ /* 0x040fe40003fa4270 */
[C---:B------:R-:W-:Y:S02]  /*f320*/  ISETP.GT.AND P1, PT, R74.reuse, 0x49, PT ;  /* 0x000000494a00780c */ /* 0x040fe40003f24270 */
[C---:B------:R-:W-:Y:S02]  /*f330*/  ISETP.GT.AND P2, PT, R74.reuse, 0x50, PT ;  /* 0x000000504a00780c */ /* 0x040fe40003f44270 */
[----:B------:R-:W-:Y:S01]  /*f340*/  ISETP.GT.AND P3, PT, R74, 0x51, PT ;  /* 0x000000514a00780c */ /* 0x000fe20003f64270 */
[----:B------:R-:W-:Y:S01]  /*f350*/  IMAD.IADD R77, R80, 0x1, R77 ;  /* 0x00000001504d7824 */ /* 0x000fe200078e024d */
[----:B--2---:R-:W-:-:S02]  /*f360*/  FSEL R64, R64, -INF , P4 ;  /* 0xff80000040407808 */ /* 0x004fc40002000000 */
[----:B------:R-:W-:Y:S02]  /*f370*/  ISETP.GT.AND P4, PT, R74, 0x69, PT ;  /* 0x000000694a00780c */ /* 0x000fe40003f84270 */
[----:B------:R-:W-:Y:S02]  /*f380*/  FSEL R56, R56, -INF , P5 ;  /* 0xff80000038387808 */ /* 0x000fe40002800000 */
[----:B------:R-:W-:Y:S02]  /*f390*/  FSEL R57, R57, -INF , P1 ;  /* 0xff80000039397808 */ /* 0x000fe40000800000 */
[----:B------:R-:W-:Y:S02]  /*f3a0*/  FSEL R60, R60, -INF , P2 ;  /* 0xff8000003c3c7808 */ /* 0x000fe40001000000 */
[----:B------:R-:W-:Y:S02]  /*f3b0*/  FSEL R61, R61, -INF , P3 ;  /* 0xff8000003d3d7808 */ /* 0x000fe40001800000 */
[----:B------:R-:W-:-:S02]  /*f3c0*/  ISETP.GT.AND P5, PT, R74, 0x59, PT ;  /* 0x000000594a00780c */ /* 0x000fc40003fa4270 */
[C---:B------:R-:W-:Y:S02]  /*f3d0*/  ISETP.GT.AND P1, PT, R74.reuse, 0x60, PT ;  /* 0x000000604a00780c */ /* 0x040fe40003f24270 */
[C---:B------:R-:W-:Y:S02]  /*f3e0*/  ISETP.GT.AND P2, PT, R74.reuse, 0x61, PT ;  /* 0x000000614a00780c */ /* 0x040fe40003f44270 */
[----:B------:R-:W-:Y:S02]  /*f3f0*/  ISETP.GT.AND P3, PT, R74, 0x68, PT ;  /* 0x000000684a00780c */ /* 0x000fe40003f64270 */
[----:B-1----:R-:W-:Y:S02]  /*f400*/  FSEL R72, R72, -INF , P4 ;  /* 0xff80000048487808 */ /* 0x002fe40002000000 */
[----:B------:R-:W-:Y:S02]  /*f410*/  ISETP.GT.AND P4, PT, R77, RZ, PT ;  /* 0x000000ff4d00720c */ /* 0x000fe40003f84270 */
[----:B------:R-:W-:-:S02]  /*f420*/  FSEL R65, R65, -INF , P5 ;  /* 0xff80000041417808 */ /* 0x000fc40002800000 */
[----:B------:R-:W-:Y:S02]  /*f430*/  FSEL R68, R68, -INF , P1 ;  /* 0xff80000044447808 */ /* 0x000fe40000800000 */
[----:B---3--:R-:W-:Y:S02]  /*f440*/  FSEL R69, R69, -INF , P2 ;  /* 0xff80000045457808 */ /* 0x008fe40001000000 */
[----:B----4-:R-:W-:Y:S02]  /*f450*/  FSEL R71, R71, -INF , P3 ;  /* 0xff80000047477808 */ /* 0x010fe40001800000 */
[C---:B------:R-:W-:Y:S02]  /*f460*/  ISETP.GT.AND P5, PT, R74.reuse, 0x70, PT ;  /* 0x000000704a00780c */ /* 0x040fe40003fa4270 */
[C---:B------:R-:W-:Y:S02]  /*f470*/  ISETP.GT.AND P1, PT, R74.reuse, 0x71, PT ;  /* 0x000000714a00780c */ /* 0x040fe40003f24270 */
[----:B------:R-:W-:-:S02]  /*f480*/  ISETP.GT.AND P2, PT, R74, 0x78, PT ;  /* 0x000000784a00780c */ /* 0x000fc40003f44270 */
[----:B------:R-:W-:Y:S02]  /*f490*/  ISETP.GT.AND P3, PT, R74, 0x79, PT ;  /* 0x000000794a00780c */ /* 0x000fe40003f64270 */
[----:B-----5:R-:W-:Y:S02]  /*f4a0*/  FSEL R74, R11, -INF , P4 ;  /* 0xff8000000b4a7808 */ /* 0x020fe40002000000 */
        /* <DEDUP_REMOVED lines=21> */
[----:B------:R-:W-:Y:S01]  /*f600*/  FMNMX.FTZ R11, R61, R11, !PT ;  /* 0x0000000b3d0b7209 */ /* 0x000fe20007810000 */
[----:B------:R-:W-:-:S03]  /*f610*/  FMUL.FTZ R73, R2, R81 ;  /* 0x0000005102497220 */ /* 0x000fc60000410000 */
[----:B------:R-:W-:Y:S01]  /*f620*/  FMNMX.FTZ R11, R64, R11, !PT ;  /* 0x0000000b400b7209 */ /* 0x000fe20007810000 */
[----:B------:R-:W-:-:S03]  /*f630*/  FMUL.FTZ R76, R2, R84 ;  /* 0x00000054024c7220 */ /* 0x000fc60000410000 */
[----:B------:R-:W-:Y:S01]  /*f640*/  FMNMX.FTZ R11, R65, R11, !PT ;  /* 0x0000000b410b7209 */ /* 0x000fe20007810000 */
[----:B------:R-:W0:Y:S03]  /*f650*/  MUFU.TANH R73, R73 ;  /* 0x0000004900497308 */ /* 0x000e260000002400 */
[----:B------:R-:W-:Y:S01]  /*f660*/  FMNMX.FTZ R11, R68, R11, !PT ;  /* 0x0000000b440b7209 */ /* 0x000fe20007810000 */
[----:B------:R-:W-:-:S03]  /*f670*/  FMUL.FTZ R80, R2, R75 ;  /* 0x0000004b02507220 */ /* 0x000fc60000410000 */
[----:B------:R-:W-:Y:S01]  /*f680*/  FMNMX.FTZ R11, R69, R11, !PT ;  /* 0x0000000b450b7209 */ /* 0x000fe20007810000 */
[----:B------:R-:W1:Y:S03]  /*f690*/  MUFU.TANH R76, R76 ;  /* 0x0000004c004c7308 */ /* 0x000e660000002400 */
[----:B------:R-:W-:-:S05]  /*f6a0*/  FMNMX.FTZ R11, R71, R11, !PT ;  /* 0x0000000b470b7209 */ /* 0x000fca0007810000 */
[----:B------:R-:W2:Y:S01]  /*f6b0*/  MUFU.TANH R75, R85 ;  /* 0x00000055004b7308 */ /* 0x000ea20000002400 */
[----:B------:R-:W-:Y:S02]  /*f6c0*/  FSEL R6, R6, -INF , P5 ;  /* 0xff80000006067808 */ /* 0x000fe40002800000 */
[----:B------:R-:W-:Y:S02]  /*f6d0*/  FMNMX.FTZ R11, R72, R11, !PT ;  /* 0x0000000b480b7209 */ /* 0x000fe40007810000 */
[----:B0-----:R-:W-:Y:S02]  /*f6e0*/  FSEL R73, R73, -INF , P1 ;  /* 0xff80000049497808 */ /* 0x001fe40000800000 */
[----:B------:R-:W-:Y:S01]  /*f6f0*/  FMNMX.FTZ R11, R6, R11, !PT ;  /* 0x0000000b060b7209 */ /* 0x000fe20007810000 */
[----:B------:R-:W0:Y:S01]  /*f700*/  MUFU.TANH R20, R20 ;  /* 0x0000001400147308 */ /* 0x000e220000002400 */
[----:B-1----:R-:W-:Y:S02]  /*f710*/  FSEL R76, R76, -INF , P2 ;  /* 0xff8000004c4c7808 */ /* 0x002fe40001000000 */
[----:B------:R-:W-:-:S04]  /*f720*/  FMNMX.FTZ R11, R73, R11, !PT ;  /* 0x0000000b490b7209 */ /* 0x000fc80007810000 */
[----:B------:R-:W-:Y:S02]  /*f730*/  FMNMX.FTZ R11, R76, R11, !PT ;  /* 0x0000000b4c0b7209 */ /* 0x000fe40007810000 */
[----:B--2---:R-:W-:Y:S02]  /*f740*/  FSEL R75, R75, -INF , P3 ;  /* 0xff8000004b4b7808 */ /* 0x004fe40001800000 */
[----:B------:R-:W-:Y:S02]  /*f750*/  ISETP.GT.AND P5, PT, R77, 0x1, PT ;  /* 0x000000014d00780c */ /* 0x000fe40003fa4270 */
[----:B------:R-:W-:Y:S02]  /*f760*/  FMNMX.FTZ R11, R75, R11, !PT ;  /* 0x0000000b4b0b7209 */ /* 0x000fe40007810000 */
[----:B0-----:R-:W-:-:S03]  /*f770*/  FSEL R81, R20, -INF , P5 ;  /* 0xff80000014517808 */ /* 0x001fc60002800000 */
[----:B------:R-:W0:Y:S01]  /*f780*/  SHFL.BFLY PT, R20, R11, 0x2, 0x1f ;  /* 0x0c401f000b147f89 */ /* 0x000e2200000e0000 */
[----:B------:R-:W1:Y:S08]  /*f790*/  MUFU.TANH R26, R26 ;  /* 0x0000001a001a7308 */ /* 0x000e700000002400 */
[----:B------:R-:W2:Y:S01]  /*f7a0*/  MUFU.TANH R27, R27 ;  /* 0x0000001b001b7308 */ /* 0x000ea20000002400 */
[----:B0-----:R-:W-:-:S05]  /*f7b0*/  FMNMX.FTZ R11, R11, R20, !PT ;  /* 0x000000140b0b7209 */ /* 0x001fca0007810000 */
[----:B------:R-:W0:Y:S02]  /*f7c0*/  SHFL.BFLY PT, R20, R11, 0x1, 0x1f ;  /* 0x0c201f000b147f89 */ /* 0x000e2400000e0000 */
[----:B------:R-:W3:Y:S08]  /*f7d0*/  MUFU.TANH R30, R30 ;  /* 0x0000001e001e7308 */ /* 0x000ef00000002400 */
[----:B------:R-:W4:Y:S08]  /*f7e0*/  MUFU.TANH R31, R31 ;  /* 0x0000001f001f7308 */ /* 0x000f300000002400 */
[----:B------:R-:W5:Y:S08]  /*f7f0*/  MUFU.TANH R34, R34 ;  /* 0x0000002200227308 */ /* 0x000f700000002400 */
[----:B------:R-:W5:Y:S08]  /*f800*/  MUFU.TANH R35, R35 ;  /* 0x0000002300237308 */ /* 0x000f700000002400 */
[----:B------:R-:W5:Y:S08]  /*f810*/  MUFU.TANH R38, R38 ;  /* 0x0000002600267308 */ /* 0x000f700000002400 */
[----:B------:R-:W5:Y:S08]  /*f820*/  MUFU.TANH R39, R39 ;  /* 0x0000002700277308 */ /* 0x000f700000002400 */
[----:B------:R-:W5:Y:S01]  /*f830*/  MUFU.TANH R42, R42 ;  /* 0x0000002a002a7308 */ /* 0x000f620000002400 */
[----:B------:R-:W-:-:S02]  /*f840*/  ISETP.GT.AND P1, PT, R77, 0x8, PT ;  /* 0x000000084d00780c */ /* 0x000fc40003f24270 */
[C---:B------:R-:W-:Y:S02]  /*f850*/  ISETP.GT.AND P2, PT, R77.reuse, 0x9, PT ;  /* 0x000000094d00780c */ /* 0x040fe40003f44270 */
[----:B------:R-:W-:-:S03]  /*f860*/  ISETP.GT.AND P3, PT, R77, 0x10, PT ;  /* 0x000000104d00780c */ /* 0x000fc60003f64270 */
[----:B------:R-:W5:Y:S01]  /*f870*/  MUFU.TANH R43, R43 ;  /* 0x0000002b002b7308 */ /* 0x000f620000002400 */
[----:B------:R-:W-:Y:S02]  /*f880*/  ISETP.GT.AND P4, PT, R77, 0x11, PT ;  /* 0x000000114d00780c */ /* 0x000fe40003f84270 */
[----:B0-----:R-:W-:-:S05]  /*f890*/  FMNMX.FTZ R11, R11, R20, !PT ;  /* 0x000000140b0b7209 */ /* 0x001fca0007810000 */
[----:B------:R-:W0:Y:S01]  /*f8a0*/  MUFU.TANH R46, R46 ;  /* 0x0000002e002e7308 */ /* 0x000e220000002400 */
[----:B-1----:R-:W-:-:S07]  /*f8b0*/  FSEL R26, R26, -INF , P1 ;  /* 0xff8000001a1a7808 */ /* 0x002fce0000800000 */
[----:B------:R-:W1:Y:S01]  /*f8c0*/  MUFU.TANH R47, R47 ;  /* 0x0000002f002f7308 */ /* 0x000e620000002400 */
[----:B--2---:R-:W-:-:S07]  /*f8d0*/  FSEL R27, R27, -INF , P2 ;  /* 0xff8000001b1b7808 */ /* 0x004fce0001000000 */
[----:B------:R-:W2:Y:S01]  /*f8e0*/  MUFU.TANH R50, R50 ;  /* 0x0000003200327308 */ /* 0x000ea20000002400 */
[----:B---3--:R-:W-:-:S07]  /*f8f0*/  FSEL R30, R30, -INF , P3 ;  /* 0xff8000001e1e7808 */ /* 0x008fce0001800000 */
[----:B------:R-:W3:Y:S01]  /*f900*/  MUFU.TANH R51, R51 ;  /* 0x0000003300337308 */ /* 0x000ee20000002400 */
[----:B----4-:R-:W-:Y:S02]  /*f910*/  FSEL R31, R31, -INF , P4 ;  /* 0xff8000001f1f7808 */ /* 0x010fe40002000000 */
[C---:B------:R-:W-:Y:S02]  /*f920*/  ISETP.GT.AND P5, PT, R77.reuse, 0x18, PT ;  /* 0x000000184d00780c */ /* 0x040fe40003fa4270 */
[----:B------:R-:W-:-:S03]  /*f930*/  ISETP.GT.AND P1, PT, R77, 0x19, PT ;  /* 0x000000194d00780c */ /* 0x000fc60003f24270 */
[----:B------:R-:W4:Y:S01]  /*f940*/  MUFU.TANH R54, R54 ;  /* 0x0000003600367308 */ /* 0x000f220000002400 */
[C---:B------:R-:W-:Y:S02]  /*f950*/  ISETP.GT.AND P2, PT, R77.reuse, 0x20, PT ;  /* 0x000000204d00780c */ /* 0x040fe40003f44270 */
[C---:B------:R-:W-:Y:S02]  /*f960*/  ISETP.GT.AND P3, PT, R77.reuse, 0x21, PT ;  /* 0x000000214d00780c */ /* 0x040fe40003f64270 */
[----:B------:R-:W-:-:S03]  /*f970*/  ISETP.GT.AND P4, PT, R77, 0x28, PT ;  /* 0x000000284d00780c */ /* 0x000fc60003f84270 */
[----:B------:R-:W4:Y:S01]  /*f980*/  MUFU.TANH R55, R55 ;  /* 0x0000003700377308 */ /* 0x000f220000002400 */
[----:B------:R-:W-:-:S07]  /*f990*/  FSETP.NEU.FTZ.AND P6, PT, R11, -INF , PT ;  /* 0xff8000000b00780b */ /* 0x000fce0003fdd000 */
[----:B------:R-:W4:Y:S01]  /*f9a0*/  MUFU.TANH R58, R58 ;  /* 0x0000003a003a7308 */ /* 0x000f220000002400 */
[----:B-----5:R-:W-:-:S07]  /*f9b0*/  FSEL R34, R34, -INF , P5 ;  /* 0xff80000022227808 */ /* 0x020fce0002800000 */
[----:B------:R-:W5:Y:S01]  /*f9c0*/  MUFU.TANH R59, R59 ;  /* 0x0000003b003b7308 */ /* 0x000f620000002400 */
[----:B------:R-:W-:-:S07]  /*f9d0*/  FSEL R35, R35, -INF , P1 ;  /* 0xff80000023237808 */ /* 0x000fce0000800000 */
[----:B------:R-:W5:Y:S01]  /*f9e0*/  MUFU.TANH R62, R62 ;  /* 0x0000003e003e7308 */ /* 0x000f620000002400 */
[----:B------:R-:W-:Y:S02]  /*f9f0*/  FSEL R38, R38, -INF , P2 ;  /* 0xff80000026267808 */ /* 0x000fe40001000000 */
[----:B------:R-:W-:Y:S02]  /*fa00*/  FSEL R39, R39, -INF , P3 ;  /* 0xff80000027277808 */ /* 0x000fe40001800000 */
[----:B------:R-:W-:-:S03]  /*fa10*/  FSEL R42, R42, -INF , P4 ;  /* 0xff8000002a2a7808 */ /* 0x000fc60002000000 */
[----:B------:R-:W5:Y:S01]  /*fa20*/  MUFU.TANH R63, R63 ;  /* 0x0000003f003f7308 */ /* 0x000f620000002400 */
[----:B------:R-:W-:Y:S02]  /*fa30*/  FSEL R20, R11, RZ, P6 ;  /* 0x000000ff0b147208 */ /* 0x000fe40003000000 */
[C---:B------:R-:W-:Y:S02]  /*fa40*/  ISETP.GT.AND P5, PT, R77.reuse, 0x29, PT ;  /* 0x000000294d00780c */ /* 0x040fe40003fa4270 */
[----:B------:R-:W-:-:S03]  /*fa50*/  ISETP.GT.AND P1, PT, R77, 0x30, PT ;  /* 0x000000304d00780c */ /* 0x000fc60003f24270 */
[----:B------:R-:W5:Y:S01]  /*fa60*/  MUFU.TANH R66, R66 ;  /* 0x0000004200427308 */ /* 0x000f620000002400 */
[C---:B------:R-:W-:Y:S02]  /*fa70*/  ISETP.GT.AND P2, PT, R77.reuse, 0x31, PT ;  /* 0x000000314d00780c */ /* 0x040fe40003f44270 */
[C---:B------:R-:W-:Y:S02]  /*fa80*/  ISETP.GT.AND P3, PT, R77.reuse, 0x38, PT ;  /* 0x000000384d00780c */ /* 0x040fe40003f64270 */
[----:B------:R-:W-:-:S03]  /*fa90*/  ISETP.GT.AND P4, PT, R77, 0x39, PT ;  /* 0x000000394d00780c */ /* 0x000fc60003f84270 */
[----:B------:R-:W5:Y:S01]  /*faa0*/  MUFU.TANH R67, R67 ;  /* 0x0000004300437308 */ /* 0x000f620000002400 */
[----:B------:R-:W-:-:S07]  /*fab0*/  FSEL R43, R43, -INF , P5 ;  /* 0xff8000002b2b7808 */ /* 0x000fce0002800000 */
[----:B------:R-:W5:Y:S01]  /*fac0*/  MUFU.TANH R70, R70 ;  /* 0x0000004600467308 */ /* 0x000f620000002400 */
[----:B0-----:R-:W-:-:S07]  /*fad0*/  FSEL R46, R46, -INF , P1 ;  /* 0xff8000002e2e7808 */ /* 0x001fce0000800000 */
[----:B------:R-:W0:Y:S01]  /*fae0*/  MUFU.TANH R80, R80 ;  /* 0x0000005000507308 */ /* 0x000e220000002400 */
[----:B-1----:R-:W-:Y:S01]  /*faf0*/  FSEL R47, R47, -INF , P2 ;  /* 0xff8000002f2f7808 */ /* 0x002fe20001000000 */
[----:B------:R-:W-:-:S01]  /*fb00*/  FADD.FTZ R13, -R20, R13 ;  /* 0x0000000d140d7221 */ /* 0x000fc20000010100 */
[----:B--2---:R-:W-:Y:S01]  /*fb10*/  FSEL R50, R50, -INF , P3 ;  /* 0xff80000032327808 */ /* 0x004fe20001800000 */
[----:B------:R-:W-:Y:S01]  /*fb20*/  IMAD.U32 R20, RZ, RZ, UR39 ;  /* 0x00000027ff147e24 */ /* 0x000fe2000f8e00ff */
[----:B---3--:R-:W-:Y:S02]  /*fb30*/  FSEL R51, R51, -INF , P4 ;  /* 0xff80000033337808 */ /* 0x008fe40002000000 */
[C---:B------:R-:W-:Y:S02]  /*fb40*/  ISETP.GT.AND P5, PT, R77.reuse, 0x40, PT ;  /* 0x000000404d00780c */ /* 0x040fe40003fa4270 */
[C---:B------:R-:W-:Y:S02]  /*fb50*/  ISETP.GT.AND P1, PT, R77.reuse, 0x41, PT ;  /* 0x000000414d00780c */ /* 0x040fe40003f24270 */
[----:B------:R-:W-:-:S02]  /*fb60*/  ISETP.GT.AND P2, PT, R77, 0x48, PT ;  /* 0x000000484d00780c */ /* 0x000fc40003f44270 */
[C---:B------:R-:W-:Y:S02]  /*fb70*/  ISETP.GT.AND P3, PT, R77.reuse, 0x49, PT ;  /* 0x000000494d00780c */ /* 0x040fe40003f64270 */
[----:B------:R-:W-:Y:S01]  /*fb80*/  ISETP.GT.AND P4, PT, R77, 0x50, PT ;  /* 0x000000504d00780c */ /* 0x000fe20003f84270 */
[----:B------:R-:W-:Y:S01]  /*fb90*/  FFMA.FTZ R85, R11, R20, -8 ;  /* 0xc10000000b557423 */ /* 0x000fe20000010014 */
[----:B----4-:R-:W-:Y:S02]  /*fba0*/  FSEL R54, R54, -INF , P5 ;  /* 0xff80000036367808 */ /* 0x010fe40002800000 */
[----:B------:R-:W-:Y:S02]  /*fbb0*/  FSEL R55, R55, -INF , P1 ;  /* 0xff80000037377808 */ /* 0x000fe40000800000 */
[----:B------:R-:W-:Y:S02]  /*fbc0*/  FSEL R58, R58, -INF , P2 ;  /* 0xff8000003a3a7808 */ /* 0x000fe40001000000 */
[----:B-----5:R-:W-:-:S02]  /*fbd0*/  FSEL R59, R59, -INF , P3 ;  /* 0xff8000003b3b7808 */ /* 0x020fc40001800000 */
[----:B------:R-:W-:Y:S02]  /*fbe0*/  FSEL R62, R62, -INF , P4 ;  /* 0xff8000003e3e7808 */ /* 0x000fe40002000000 */
[C---:B------:R-:W-:Y:S02]  /*fbf0*/  ISETP.GT.AND P5, PT, R77.reuse, 0x51, PT ;  /* 0x000000514d00780c */ /* 0x040fe40003fa4270 */
[C---:B------:R-:W-:Y:S02]  /*fc00*/  ISETP.GT.AND P1, PT, R77.reuse, 0x58, PT ;  /* 0x000000584d00780c */ /* 0x040fe40003f24270 */
[C---:B------:R-:W-:Y:S02]  /*fc10*/  ISETP.GT.AND P2, PT, R77.reuse, 0x59, PT ;  /* 0x000000594d00780c */ /* 0x040fe40003f44270 */
[C---:B------:R-:W-:Y:S02]  /*fc20*/  ISETP.GT.AND P3, PT, R77.reuse, 0x60, PT ;  /* 0x000000604d00780c */ /* 0x040fe40003f64270 */
[----:B------:R-:W-:Y:S01]  /*fc30*/  ISETP.GT.AND P4, PT, R77, 0x61, PT ;  /* 0x000000614d00780c */ /* 0x000fe20003f84270 */
[----:B------:R-:W-:Y:S01]  /*fc40*/  FMUL.FTZ R78, R2, R78 ;  /* 0x0000004e024e7220 */ /* 0x000fe20000410000 */
[----:B------:R-:W-:-:S02]  /*fc50*/  FSEL R63, R63, -INF , P5 ;  /* 0xff8000003f3f7808 */ /* 0x000fc40002800000 */
[----:B------:R-:W-:Y:S02]  /*fc60*/  FSEL R66, R66, -INF , P1 ;  /* 0xff80000042427808 */ /* 0x000fe40000800000 */
[----:B------:R-:W-:Y:S02]  /*fc70*/  FSEL R67, R67, -INF , P2 ;  /* 0xff80000043437808 */ /* 0x000fe40001000000 */
[----:B------:R-:W-:Y:S02]  /*fc80*/  FSEL R70, R70, -INF , P3 ;  /* 0xff80000046467808 */ /* 0x000fe40001800000 */
[----:B0-----:R-:W-:Y:S02]  /*fc90*/  FSEL R80, R80, -INF , P4 ;  /* 0xff80000050507808 */ /* 0x001fe40002000000 */
[----:B------:R-:W-:Y:S02]  /*fca0*/  FSEL R85, R85, RZ, P6 ;  /* 0x000000ff55557208 */ /* 0x000fe40003000000 */
[----:B------:R-:W-:-:S02]  /*fcb0*/  ISETP.GT.AND P1, PT, R77, 0x69, PT ;  /* 0x000000694d00780c */ /* 0x000fc40003f24270 */
[C---:B------:R-:W-:Y:S02]  /*fcc0*/  ISETP.GT.AND P2, PT, R77.reuse, 0x70, PT ;  /* 0x000000704d00780c */ /* 0x040fe40003f44270 */
[C---:B------:R-:W-:Y:S02]  /*fcd0*/  ISETP.GT.AND P3, PT, R77.reuse, 0x71, PT ;  /* 0x000000714d00780c */ /* 0x040fe40003f64270 */
[C---:B------:R-:W-:Y:S02]  /*fce0*/  ISETP.GT.AND P4, PT, R77.reuse, 0x78, PT ;  /* 0x000000784d00780c */ /* 0x040fe40003f84270 */
[C---:B------:R-:W-:Y:S02]  /*fcf0*/  ISETP.GT.AND P5, PT, R77.reuse, 0x79, PT ;  /* 0x000000794d00780c */ /* 0x040fe40003fa4270 */
[----:B------:R-:W-:Y:S02]  /*fd00*/  ISETP.GT.AND P6, PT, R77, 0x68, PT ;  /* 0x000000684d00780c */ /* 0x000fe40003fc4270 */
[----:B------:R0:W1:Y:S02]  /*fd10*/  MUFU.TANH R77, R78 ;  /* 0x0000004e004d7308 */ /* 0x0000640000002400 */
[----:B0-----:R-:W-:-:S04]  /*fd20*/  FMNMX.FTZ R78, R74, R12, !PT ;  /* 0x0000000c4a4e7209 */ /* 0x001fc80007810000 */
        /* <DEDUP_REMOVED lines=21> */
[----:B------:R0:W2:Y:S03]  /*fe80*/  MUFU.TANH R78, R79 ;  /* 0x0000004f004e7308 */ /* 0x0000a60000002400 */
[----:B------:R-:W-:Y:S01]  /*fe90*/  FMNMX.FTZ R84, R63, R84, !PT ;  /* 0x000000543f547209 */ /* 0x000fe20007810000 */
[----:B0-----:R-:W-:-:S03]  /*fea0*/  FMUL.FTZ R79, R2, R82 ;  /* 0x00000052024f7220 */ /* 0x001fc60000410000 */
[----:B------:R-:W-:Y:S01]  /*feb0*/  FMNMX.FTZ R84, R66, R84, !PT ;  /* 0x0000005442547209 */ /* 0x000fe20007810000 */
[C---:B------:R-:W-:Y:S01]  /*fec0*/  FMUL.FTZ R82, R2.reuse, R83 ;  /* 0x0000005302527220 */ /* 0x040fe20000410000 */
[----:B------:R-:W-:Y:S02]  /*fed0*/  FMUL.FTZ R83, R2, R86 ;  /* 0x0000005602537220 */ /* 0x000fe40000410000 */
[----:B------:R-:W-:Y:S01]  /*fee0*/  FMNMX.FTZ R84, R67, R84, !PT ;  /* 0x0000005443547209 */ /* 0x000fe20007810000 */
[----:B------:R-:W0:Y:S03]  /*fef0*/  MUFU.TANH R79, R79 ;  /* 0x0000004f004f7308 */ /* 0x000e260000002400 */
[----:B------:R-:W-:Y:S01]  /*ff00*/  FMNMX.FTZ R84, R70, R84, !PT ;  /* 0x0000005446547209 */ /* 0x000fe20007810000 */
[----:B------:R-:W-:-:S04]  /*ff10*/  FFMA.FTZ R7, R7, R20, -R85 ;  /* 0x0000001407077223 */ /* 0x000fc80000010855 */
[----:B------:R-:W3:Y:S01]  /*ff20*/  MUFU.TANH R82, R82 ;  /* 0x0000005200527308 */ /* 0x000ee20000002400 */
        /* <DEDUP_REMOVED lines=31> */
[----:B------:R-:W4:Y:S01]  /*10120*/  MUFU.TANH R83, R83 ;  /* 0x0000005300537308 */ /* 0x000f220000002400 */
[----:B------:R-:W-:Y:S01]  /*10130*/  FMUL.FTZ R87, R2, R87 ;  /* 0x0000005702577220 */ /* 0x000fe20000410000 */
[----:B-1----:R-:W-:-:S02]  /*10140*/  FSEL R77, R77, -INF , P6 ;  /* 0xff8000004d4d7808 */ /* 0x002fc40003000000 */
[----:B------:R-:W-:Y:S02]  /*10150*/  FMNMX.FTZ R85, R80, R84, !PT ;  /* 0x0000005450557209 */ /* 0x000fe40007810000 */
[----:B--2---:R-:W-:Y:S02]  /*10160*/  FSEL R78, R78, -INF , P1 ;  /* 0xff8000004e4e7808 */ /* 0x004fe40000800000 */
[----:B------:R-:W1:Y:S01]  /*10170*/  MUFU.TANH R84, R87 ;  /* 0x0000005700547308 */ /* 0x000e620000002400 */
[----:B------:R-:W-:Y:S02]  /*10180*/  FMNMX.FTZ R85, R77, R85, !PT ;  /* 0x000000554d557209 */ /* 0x000fe40007810000 */
[----:B0-----:R-:W-:Y:S02]  /*10190*/  FSEL R79, R79, -INF , P2 ;  /* 0xff8000004f4f7808 */ /* 0x001fe40001000000 */
[----:B------:R-:W-:Y:S02]  /*101a0*/  FMNMX.FTZ R85, R78, R85, !PT ;  /* 0x000000554e557209 */ /* 0x000fe40007810000 */
[----:B---3--:R-:W-:-:S02]  /*101b0*/  FSEL R82, R82, -INF , P3 ;  /* 0xff80000052527808 */ /* 0x008fc40001800000 */
[----:B------:R-:W-:Y:S02]  /*101c0*/  FMNMX.FTZ R85, R79, R85, !PT ;  /* 0x000000554f557209 */ /* 0x000fe40007810000 */
[----:B----4-:R-:W-:Y:S02]  /*101d0*/  FSEL R83, R83, -INF , P4 ;  /* 0xff80000053537808 */ /* 0x010fe40002000000 */
[----:B------:R-:W-:Y:S02]  /*101e0*/  FMNMX.FTZ R85, R82, R85, !PT ;  /* 0x0000005552557209 */ /* 0x000fe40007810000 */
[----:B-1----:R-:W-:Y:S02]  /*101f0*/  FSEL R84, R84, -INF , P5 ;  /* 0xff80000054547808 */ /* 0x002fe40002800000 */
[----:B------:R-:W-:-:S04]  /*10200*/  FMNMX.FTZ R85, R83, R85, !PT ;  /* 0x0000005553557209 */ /* 0x000fc80007810000 */
[----:B------:R-:W-:-:S05]  /*10210*/  FMNMX.FTZ R85, R84, R85, !PT ;  /* 0x0000005554557209 */ /* 0x000fca0007810000 */
[----:B------:R-:W0:Y:S01]  /*10220*/  SHFL.BFLY PT, R86, R85, 0x2, 0x1f ;  /* 0x0c401f0055567f89 */ /* 0x000e2200000e0000 */
[----:B------:R1:W-:Y:S01]  /*10230*/  MUFU.EX2 R87, R10 ;  /* 0x0000000a00577308 */ /* 0x0003e20000000800 */
[----:B0-----:R-:W-:-:S05]  /*10240*/  FMNMX.FTZ R86, R85, R86, !PT ;  /* 0x0000005655567209 */ /* 0x001fca0007810000 */
[----:B-1----:R-:W0:Y:S01]  /*10250*/  SHFL.BFLY PT, R10, R86, 0x1, 0x1f ;  /* 0x0c201f00560a7f89 */ /* 0x002e2200000e0000 */
[----:B------:R-:W-:Y:S01]  /*10260*/  FMUL.FTZ R13, R13, R20 ;  /* 0x000000140d0d7220 */ /* 0x000fe20000410000 */
[----:B0-----:R-:W-:-:S04]  /*10270*/  FMNMX.FTZ R10, R86, R10, !PT ;  /* 0x0000000a560a7209 */ /* 0x001fc80007810000 */
[----:B------:R-:W-:-:S04]  /*10280*/  FSETP.NEU.FTZ.AND P1, PT, R10, -INF , PT ;  /* 0xff8000000a00780b */ /* 0x000fc80003f3d000 */
[----:B------:R-:W-:-:S05]  /*10290*/  FSEL R85, R10, RZ, P1 ;  /* 0x000000ff0a557208 */ /* 0x000fca0000800000 */
[----:B------:R-:W-:Y:S01]  /*102a0*/  FADD.FTZ R12, -R85, R12 ;  /* 0x0000000c550c7221 */ /* 0x000fe20000010100 */
[----:B------:R-:W-:-:S05]  /*102b0*/  FFMA.FTZ R85, R10, R20, -8 ;  /* 0xc10000000a557423 */ /* 0x000fca0000010014 */
[----:B------:R-:W-:Y:S01]  /*102c0*/  FSEL R85, R85, RZ, P1 ;  /* 0x000000ff55557208 */ /* 0x000fe20000800000 */
[----:B------:R-:W-:-:S04]  /*102d0*/  FMUL.FTZ R12, R12, R20 ;  /* 0x000000140c0c7220 */ /* 0x000fc80000410000 */
[-CC-:B------:R-:W-:Y:S01]  /*102e0*/  FFMA.FTZ R74, R74, R20.reuse, -R85.reuse ;  /* 0x000000144a4a7223 */ /* 0x180fe20000010855 */
[----:B------:R-:W-:-:S01]  /*102f0*/  FFMA.FTZ R81, R81, R20, -R85 ;  /* 0x0000001451517223 */ /* 0x000fc20000010855 */
[----:B------:R-:W-:Y:S01]  /*10300*/  MUFU.EX2 R7, R7 ;  /* 0x0000000700077308 */ /* 0x000fe20000000800 */
[----:B------:R-:W-:-:S07]  /*10310*/  FFMA.FTZ R26, R26, R20, -R85 ;  /* 0x000000141a1a7223 */ /* 0x000fce0000010855 */
[----:B------:R-:W0:Y:S01]  /*10320*/  MUFU.EX2 R13, R13 ;  /* 0x0000000d000d7308 */ /* 0x000e220000000800 */
[----:B------:R-:W-:-:S07]  /*10330*/  FFMA.FTZ R27, R27, R20, -R85 ;  /* 0x000000141b1b7223 */ /* 0x000fce0000010855 */
[----:B------:R-:W-:Y:S08]  /*10340*/  MUFU.EX2 R74, R74 ;  /* 0x0000004a004a7308 */ /* 0x000ff00000000800 */
[----:B------:R-:W1:Y:S01]  /*10350*/  MUFU.EX2 R12, R12 ;  /* 0x0000000c000c7308 */ /* 0x000e620000000800 */
[----:B------:R-:W-:-:S07]  /*10360*/  FFMA.FTZ R30, R30, R20, -R85 ;  /* 0x000000141e1e7223 */ /* 0x000fce0000010855 */
[----:B------:R-:W2:Y:S01]  /*10370*/  MUFU.EX2 R81, R81 ;  /* 0x0000005100517308 */ /* 0x000ea20000000800 */
[----:B------:R-:W-:-:S07]  /*10380*/  FFMA.FTZ R31, R31, R20, -R85 ;  /* 0x000000141f1f7223 */ /* 0x000fce0000010855 */
[----:B------:R-:W3:Y:S08]  /*10390*/  MUFU.EX2 R24, R24 ;  /* 0x0000001800187308 */ /* 0x000ef00000000800 */
[----:B------:R-:W4:Y:S01]  /*103a0*/  MUFU.EX2 R26, R26 ;  /* 0x0000001a001a7308 */ /* 0x000f220000000800 */
[----:B0-----:R-:W-:-:S01]  /*103b0*/  FFMA.FTZ R3, R13, R3, R7 ;  /* 0x000000030d037223 */ /* 0x001fc20000010007 */
[----:B-1----:R-:W-:-:S06]  /*103c0*/  FFMA.FTZ R0, R12, R0, R74 ;  /* 0x000000000c007223 */ /* 0x002fcc000001004a */
[----:B------:R-:W0:Y:S01]  /*103d0*/  MUFU.EX2 R25, R25 ;  /* 0x0000001900197308 */ /* 0x000e220000000800 */
[----:B------:R-:W-:-:S07]  /*103e0*/  FFMA.FTZ R34, R34, R20, -R85 ;  /* 0x0000001422227223 */ /* 0x000fce0000010855 */
[----:B------:R-:W1:Y:S01]  /*103f0*/  MUFU.EX2 R27, R27 ;  /* 0x0000001b001b7308 */ /* 0x000e620000000800 */
[----:B------:R-:W-:-:S01]  /*10400*/  FFMA.FTZ R35, R35, R20, -R85 ;  /* 0x0000001423237223 */ /* 0x000fc20000010855 */
[-CC-:B------:R-:W-:Y:S01]  /*10410*/  FFMA.FTZ R38, R38, R20.reuse, -R85.reuse ;  /* 0x0000001426267223 */ /* 0x180fe20000010855 */
[----:B------:R-:W-:-:S05]  /*10420*/  FFMA.FTZ R39, R39, R20, -R85 ;  /* 0x0000001427277223 */ /* 0x000fca0000010855 */
[----:B------:R-:W5:Y:S01]  /*10430*/  MUFU.EX2 R28, R28 ;  /* 0x0000001c001c7308 */ /* 0x000f620000000800 */
[----:B------:R-:W-:-:S01]  /*10440*/  FFMA.FTZ R42, R42, R20, -R85 ;  /* 0x000000142a2a7223 */ /* 0x000fc20000010855 */
[-CC-:B------:R-:W-:Y:S01]  /*10450*/  FFMA.FTZ R43, R43, R20.reuse, -R85.reuse ;  /* 0x000000142b2b7223 */ /* 0x180fe20000010855 */
[----:B------:R-:W-:-:S01]  /*10460*/  FFMA.FTZ R46, R46, R20, -R85 ;  /* 0x000000142e2e7223 */ /* 0x000fc20000010855 */
[----:B------:R-:W-:-:S04]  /*10470*/  FFMA.FTZ R47, R47, R20, -R85 ;  /* 0x000000142f2f7223 */ /* 0x000fc80000010855 */
[----:B------:R-:W5:Y:S01]  /*10480*/  MUFU.EX2 R30, R30 ;  /* 0x0000001e001e7308 */ /* 0x000f620000000800 */
[----:B------:R-:W-:-:S01]  /*10490*/  FFMA.FTZ R50, R50, R20, -R85 ;  /* 0x0000001432327223 */ /* 0x000fc20000010855 */
[-CC-:B------:R-:W-:Y:S01]  /*104a0*/  FFMA.FTZ R51, R51, R20.reuse, -R85.reuse ;  /* 0x0000001433337223 */ /* 0x180fe20000010855 */
[----:B------:R-:W-:-:S01]  /*104b0*/  FFMA.FTZ R54, R54, R20, -R85 ;  /* 0x0000001436367223 */ /* 0x000fc20000010855 */
[-CC-:B------:R-:W-:Y:S01]  /*104c0*/  FFMA.FTZ R55, R55, R20.reuse, -R85.reuse ;  /* 0x0000001437377223 */ /* 0x180fe20000010855 */
[----:B------:R-:W-:-:S01]  /*104d0*/  FFMA.FTZ R58, R58, R20, -R85 ;  /* 0x000000143a3a7223 */ /* 0x000fc20000010855 */
[-CC-:B------:R-:W-:Y:S01]  /*104e0*/  FFMA.FTZ R59, R59, R20.reuse, -R85.reuse ;  /* 0x000000143b3b7223 */ /* 0x180fe20000010855 */
[----:B------:R-:W-:-:S01]  /*104f0*/  FFMA.FTZ R62, R62, R20, -R85 ;  /* 0x000000143e3e7223 */ /* 0x000fc20000010855 */
        /* <DEDUP_REMOVED lines=13> */
[----:B------:R-:W-:-:S01]  /*105d0*/  FADD.FTZ R3, R87, R3 ;  /* 0x0000000357037221 */ /* 0x000fc20000010000 */
[----:B--2---:R-:W-:-:S03]  /*105e0*/  FADD.FTZ R85, R81, R0 ;  /* 0x0000000051557221 */ /* 0x004fc60000010000 */
[----:B---3--:R-:W-:Y:S01]  /*105f0*/  FADD.FTZ R0, R24, R3 ;  /* 0x0000000318007221 */ /* 0x008fe20000010000 */
[----:B----4-:R-:W-:-:S02]  /*10600*/  FADD.FTZ R3, R26, R85 ;  /* 0x000000551a037221 */ /* 0x010fc40000010000 */
[----:B------:R-:W2:Y:S01]  /*10610*/  MUFU.EX2 R32, R32 ;  /* 0x0000002000207308 */ /* 0x000ea20000000800 */
[----:B0-----:R-:W-:-:S01]  /*10620*/  FADD.FTZ R0, R25, R0 ;  /* 0x0000000019007221 */ /* 0x001fc20000010000 */
[----:B-1----:R-:W-:-:S06]  /*10630*/  FADD.FTZ R3, R27, R3 ;  /* 0x000000031b037221 */ /* 0x002fcc0000010000 */
[----:B------:R-:W0:Y:S01]  /*10640*/  MUFU.EX2 R34, R34 ;  /* 0x0000002200227308 */ /* 0x000e220000000800 */
[----:B-----5:R-:W-:-:S01]  /*10650*/  FADD.FTZ R0, R28, R0 ;  /* 0x000000001c007221 */ /* 0x020fc20000010000 */
[----:B------:R-:W-:-:S06]  /*10660*/  FADD.FTZ R3, R30, R3 ;  /* 0x000000031e037221 */ /* 0x000fcc0000010000 */
[----:B------:R-:W1:Y:S08]  /*10670*/  MUFU.EX2 R33, R33 ;  /* 0x0000002100217308 */ /* 0x000e700000000800 */
[----:B------:R-:W3:Y:S01]  /*10680*/  MUFU.EX2 R35, R35 ;  /* 0x0000002300237308 */ /* 0x000ee20000000800 */
[----:B------:R-:W-:-:S01]  /*10690*/  FADD.FTZ R0, R29, R0 ;  /* 0x000000001d007221 */ /* 0x000fc20000010000 */
[----:B------:R-:W-:-:S06]  /*106a0*/  FADD.FTZ R3, R31, R3 ;  /* 0x000000031f037221 */ /* 0x000fcc0000010000 */
[----:B------:R-:W4:Y:S08]  /*106b0*/  MUFU.EX2 R36, R36 ;  /* 0x0000002400247308 */ /* 0x000f300000000800 */
[----:B------:R-:W5:Y:S01]  /*106c0*/  MUFU.EX2 R38, R38 ;  /* 0x0000002600267308 */ /* 0x000f620000000800 */
[----:B--2---:R-:W-:-:S01]  /*106d0*/  FADD.FTZ R0, R32, R0 ;  /* 0x0000000020007221 */ /* 0x004fc20000010000 */
[----:B0-----:R-:W-:-:S06]  /*106e0*/  FADD.FTZ R3, R34, R3 ;  /* 0x0000000322037221 */ /* 0x001fcc0000010000 */
[----:B------:R-:W0:Y:S08]  /*106f0*/  MUFU.EX2 R37, R37 ;  /* 0x0000002500257308 */ /* 0x000e300000000800 */
[----:B------:R-:W2:Y:S01]  /*10700*/  MUFU.EX2 R39, R39 ;  /* 0x0000002700277308 */ /* 0x000ea20000000800 */
[----:B-1----:R-:W-:-:S01]  /*10710*/  FADD.FTZ R0, R33, R0 ;  /* 0x0000000021007221 */ /* 0x002fc20000010000 */
[----:B---3--:R-:W-:-:S06]  /*10720*/  FADD.FTZ R3, R35, R3 ;  /* 0x0000000323037221 */ /* 0x008fcc0000010000 */
[----:B------:R-:W1:Y:S08]  /*10730*/  MUFU.EX2 R40, R40 ;  /* 0x0000002800287308 */ /* 0x000e700000000800 */
[----:B------:R-:W3:Y:S01]  /*10740*/  MUFU.EX2 R42, R42 ;  /* 0x0000002a002a7308 */ /* 0x000ee20000000800 */
[----:B----4-:R-:W-:-:S01]  /*10750*/  FADD.FTZ R0, R36, R0 ;  /* 0x0000000024007221 */ /* 0x010fc20000010000 */
[----:B-----5:R-:W-:-:S06]  /*10760*/  FADD.FTZ R3, R38, R3 ;  /* 0x0000000326037221 */ /* 0x020fcc0000010000 */
[----:B------:R-:W4:Y:S08]  /*10770*/  MUFU.EX2 R41, R41 ;  /* 0x0000002900297308 */ /* 0x000f300000000800 */
[----:B------:R-:W5:Y:S01]  /*10780*/  MUFU.EX2 R43, R43 ;  /* 0x0000002b002b7308 */ /* 0x000f620000000800 */
[----:B0-----:R-:W-:-:S01]  /*10790*/  FADD.FTZ R0, R37, R0 ;  /* 0x0000000025007221 */ /* 0x001fc20000010000 */
[----:B--2---:R-:W-:-:S06]  /*107a0*/  FADD.FTZ R3, R39, R3 ;  /* 0x0000000327037221 */ /* 0x004fcc0000010000 */
        /* <DEDUP_REMOVED lines=79> */
[----:B-----5:R-:W-:-:S03]  /*10ca0*/  FADD.FTZ R3, R82, R3 ;  /* 0x0000000352037221 */ /* 0x020fc60000010000 */
[----:B0-----:R-:W-:Y:S01]  /*10cb0*/  FADD.FTZ R0, R76, R0 ;  /* 0x000000004c007221 */ /* 0x001fe20000010000 */
[----:B--2---:R-:W-:-:S03]  /*10cc0*/  FADD.FTZ R85, R83, R3 ;  /* 0x0000000353557221 */ /* 0x004fc60000010000 */
[----:B-1----:R-:W-:Y:S01]  /*10cd0*/  FADD.FTZ R3, R75, R0 ;  /* 0x000000004b037221 */ /* 0x002fe20000010000 */
[----:B---3--:R-:W-:-:S01]  /*10ce0*/  FADD.FTZ R0, R84, R85 ;  /* 0x0000005554007221 */ /* 0x008fc20000010000 */
[----:B------:R-:W-:Y:S06]  /*10cf0*/  @!P0 BRA `(.L_x_2281) ;  /* 0x0000000000048947 */ /* 0x000fec0003800000 */
[----:B------:R-:W-:Y:S01]  /*10d00*/  BPT.TRAP 0x1 ;  /* 0x000000040000795c */ /* 0x000fe20000300000 */
.L_x_2281:
[----:B------:R-:W-:Y:S01]  /*10d10*/  ISETP.GT.AND P1, PT, R15, R155, PT ;  /* 0x0000009b0f00720c */ /* 0x000fe20003f24270 */
[-C--:B------:R-:W-:Y:S01]  /*10d20*/  FMUL.FTZ R88, R88, R13.reuse ;  /* 0x0000000d58587220 */ /* 0x080fe20000410000 */
[----:B------:R-:W-:Y:S01]  /*10d30*/  IADD3 R14, R14, 0x19c60, RZ ;  /* 0x00019c600e0e7810 */ /* 0x000fe20007ffe0ff */
        /* <DEDUP_REMOVED lines=86> */
[----:B------:R-:W-:Y:S01]  /*112a0*/  MOV R150, R32 ;  /* 0x0000002000967202 */ /* 0x000fe20000000f00 */
        /* <DEDUP_REMOVED lines=11> */
.L_x_2269:
[----:B------:R-:W-:Y:S05]  /*11360*/  BSYNC B0 ;  /* 0x0000000000007941 */ /* 0x000fea0003800000 */
.L_x_2268:
[----:B------:R-:W-:Y:S01]  /*11370*/  ISETP.GE.AND P1, PT, R15, RZ, PT ;  /* 0x000000ff0f00720c */ /* 0x000fe20003f26270 */
[----:B------:R-:W-:-:S12]  /*11380*/  BSSY B0, `(.L_x_2283) ;  /* 0x0000259000007945 */ /* 0x000fd80003800000 */
[----:B------:R-:W-:Y:S05]  /*11390*/  @!P1 BRA `(.L_x_2284) ;  /* 0x00000024005c9947 */ /* 0x000fea0003800000 */
[----:B------:R-:W-:Y:S01]  /*113a0*/  MOV R13, R10 ;  /* 0x0000000a000d7202 */ /* 0x000fe20000000f00 */
[----:B------:R-:W-:Y:S02]  /*113b0*/  IMAD.MOV.U32 R14, RZ, RZ, R11 ;  /* 0x000000ffff0e7224 */ /* 0x000fe400078e000b */
[----:B------:R-:W-:Y:S02]  /*113c0*/  IMAD.MOV.U32 R7, RZ, RZ, R23 ;  /* 0x000000ffff077224 */ /* 0x000fe400078e0017 */
[----:B------:R-:W-:-:S07]  /*113d0*/  IMAD.MOV.U32 R6, RZ, RZ, R22 ;  /* 0x000000ffff067224 */ /* 0x000fce00078e0016 */
.L_x_2297:
        /* <DEDUP_REMOVED lines=8> */
.L_x_2285:
[----:B------:R-:W-:Y:S01]  /*11460*/  IMAD R10, R22, 0x8, R18 ;  /* 0x00000008160a7824 */ /* 0x000fe200078e0212 */
[----:B------:R-:W-:-:S04]  /*11470*/  SHF.L.U32 R11, R23, 0x1f, RZ ;  /* 0x0000001f170b7819 */ /* 0x000fc800000006ff */
[----:B------:R0:W1:Y:S01]  /*11480*/  SYNCS.PHASECHK.TRANS64.TRYWAIT P1, [R10+URZ+0x19c30], R11 ;  /* 0x019c300b0a0075a7 */ /* 0x000062000802017f */
[----:B------:R-:W-:Y:S05]  /*11490*/  @!P0 BRA `(.L_x_2286) ;  /* 0x0000000000048947 */ /* 0x000fea0003800000 */
[----:B------:R-:W-:Y:S01]  /*114a0*/  BPT.TRAP 0x1 ;  /* 0x000000040000795c */ /* 0x000fe20000300000 */
.L_x_2286:
[----:B------:R-:W-:Y:S01]  /*114b0*/  BSSY B1, `(.L_x_2287) ;  /* 0x0000006000017945 */ /* 0x000fe20003800000 */
[----:B------:R-:W-:Y:S02]  /*114c0*/  IMAD R24, R22, 0x300, R21 ;  /* 0x0000030016187824 */ /* 0x000fe400078e0215 */
[----:B------:R-:W-:Y:S01]  /*114d0*/  IMAD.MOV.U32 R25, RZ, RZ, -0x3ffffff0 ;  /* 0xc0000010ff197424 */ /* 0x000fe200078e00ff */
[----:B-1----:R-:W-:Y:S06]  /*114e0*/  @P1 BRA `(.L_x_2288) ;  /* 0x0000000000081947 */ /* 0x002fec0003800000 */
[----:B------:R-:W1:Y:S02]  /*114f0*/  SYNCS.PHASECHK.TRANS64.TRYWAIT P1, [R10+URZ+0x19c30], R11 ;  /* 0x019c300b0a0075a7 */ /* 0x000e64000802017f */
[----:B-1----:R-:W-:Y:S05]  /*11500*/  @!P1 BRA `(.L_x_2289) ;  /* 0x000000cc00749947 */ /* 0x002fea0003800000 */
.L_x_2288:
[----:B------:R-:W-:Y:S05]  /*11510*/  BSYNC B1 ;  /* 0x0000000000017941 */ /* 0x000fea0003800000 */
.L_x_2287:
[----:B------:R-:W-:Y:S01]  /*11520*/  R2UR UR6, R24 ;  /* 0x00000000180672ca */ /* 0x000fe200000e0000 */
[----:B01----:R-:W-:Y:S01]  /*11530*/  IMAD.MOV.U32 R11, RZ, RZ, -0x3ffffff0 ;  /* 0xc0000010ff0b7424 */ /* 0x003fe200078e00ff */
[----:B------:R-:W-:Y:S01]  /*11540*/  R2UR UR7, R25 ;  /* 0x00000000190772ca */ /* 0x000fe200000e0000 */
[----:B------:R-:W-:Y:S01]  /*11550*/  IMAD.MOV.U32 R25, RZ, RZ, -0x3ffffff0 ;  /* 0xc0000010ff197424 */ /* 0x000fe200078e00ff */
[----:B------:R-:W-:Y:S02]  /*11560*/  R2UR UR4, R4 ;  /* 0x00000000040472ca */ /* 0x000fe400000e0000 */
[----:B------:R-:W-:Y:S02]  /*11570*/  R2UR UR5, R5 ;  /* 0x00000000050572ca */ /* 0x000fe400000e0000 */
[C---:B------:R-:W-:Y:S01]  /*11580*/  IADD3 R10, R24.reuse, 0x100, RZ ;  /* 0x00000100180a7810 */ /* 0x040fe20007ffe0ff */
[----:B------:R-:W-:Y:S01]  /*11590*/  VIADD R24, R24, 0x200 ;  /* 0x0000020018187836 */ /* 0x000fe20000000000 */
[----:B------:R-:W-:-:S02]  /*115a0*/  R2UR UR15, R25 ;  /* 0x00000000190f72ca */ /* 0x000fc400000e0000 */
[----:B------:R-:W-:Y:S02]  /*115b0*/  R2UR UR10, R10 ;  /* 0x000000000a0a72ca */ /* 0x000fe400000e0000 */
[----:B------:R-:W-:Y:S02]  /*115c0*/  R2UR UR14, R24 ;  /* 0x00000000180e72ca */ /* 0x000fe400000e0000 */
[----:B------:R-:W-:Y:S01]  /*115d0*/  WARPGROUP.ARRIVE ;  /* 0x00000000000079c5 */ /* 0x000fe20000000000 */
[----:B------:R-:W-:Y:S02]  /*115e0*/  R2UR UR11, R11 ;  /* 0x000000000b0b72ca */ /* 0x000fe400000e0000 */
[----:B------:R-:W-:Y:S02]  /*115f0*/  R2UR UR8, R152 ;  /* 0x00000000980872ca */ /* 0x000fe400000e0000 */
[----:B------:R-:W-:Y:S01]  /*11600*/  R2UR UR9, R153 ;  /* 0x00000000990972ca */ /* 0x000fe200000e0000 */
[----:B------:R-:W-:Y:S01]  /*11610*/  QGMMA.64x128x32.F32.E4M3.E4M3 R24, gdesc[UR4], RZ, !UPT, gsb0 ;  /* 0x01e00000041879f3 */ /* 0x000fe2000c0008ff */
        /* <DEDUP_REMOVED lines=11> */
.L_x_2290:
[----:B------:R-:W-:Y:S01]  /*116d0*/  SHF.L.U32 R7, R7, 0x1f, RZ ;  /* 0x0000001f07077819 */ /* 0x000fe200000006ff */
[----:B------:R-:W-:-:S04]  /*116e0*/  IMAD R12, R6, 0x8, R18 ;  /* 0x00000008060c7824 */ /* 0x000fc800078e0212 */
[----:B------:R0:W1:Y:S01]  /*116f0*/  SYNCS.PHASECHK.TRANS64.TRYWAIT P1, [R12+URZ+0x19c50], R7 ;  /* 0x019c50070c0075a7 */ /* 0x000062000802017f */
[----:B------:R-:W-:Y:S05]  /*11700*/  @!P0 BRA `(.L_x_2291) ;  /* 0x0000000000048947 */ /* 0x000fea0003800000 */
[----:B------:R-:W-:Y:S01]  /*11710*/  BPT.TRAP 0x1 ;  /* 0x000000040000795c */ /* 0x000fe20000300000 */
.L_x_2291:
[----:B------:R-:W-:Y:S04]  /*11720*/  BSSY B1, `(.L_x_2292) ;  /* 0x0000004000017945 */ /* 0x000fe80003800000 */
[----:B-1----:R-:W-:Y:S05]  /*11730*/  @P1 BRA `(.L_x_2293) ;  /* 0x0000000000081947 */ /* 0x002fea0003800000 */
[----:B------:R-:W1:Y:S02]  /*11740*/  SYNCS.PHASECHK.TRANS64.TRYWAIT P1, [R12+URZ+0x19c50], R7 ;  /* 0x019c50070c0075a7 */ /* 0x000e64000802017f */
[----:B-1----:R-:W-:Y:S05]  /*11750*/  @!P1 BRA `(.L_x_2294) ;  /* 0x000000c800f49947 */ /* 0x002fea0003800000 */
.L_x_2293:
[----:B------:R-:W-:Y:S05]  /*11760*/  BSYNC B1 ;  /* 0x0000000000017941 */ /* 0x000fea0003800000 */
.L_x_2292:
[----:B01----:R-:W-:Y:S01]  /*11770*/  VIADD R7, R18, 0x3000 ;  /* 0x0000300012077836 */ /* 0x003fe20000000000 */
[----:B------:R-:W-:Y:S01]  /*11780*/  WARPGROUP.ARRIVE ;  /* 0x00000000000079c5 */ /* 0x000fe20000000000 */
[----:B------:R-:W-:-:S03]  /*11790*/  MOV R11, 0x40000040 ;  /* 0x40000040000b7802 */ /* 0x000fc60000000f00 */
        /* <DEDUP_REMOVED lines=31> */
.L_x_2295:
[----:B------:R-:W2:Y:S01]  /*11990*/  LDL R136, [R1+0xc] ;  /* 0x00000c0001887983 */ /* 0x000ea20000100800 */
[C---:B------:R-:W-:Y:S01]  /*119a0*/  FMUL.FTZ R6, R2.reuse, R24 ;  /* 0x0000001802067220 */ /* 0x040fe20000410000 */
[C---:B------:R-:W-:Y:S01]  /*119b0*/  FMUL.FTZ R7, R2.reuse, R25 ;  /* 0x0000001902077220 */ /* 0x040fe20000410000 */
[C---:B------:R-:W-:Y:S01]  /*119c0*/  FMUL.FTZ R24, R2.reuse, R26 ;  /* 0x0000001a02187220 */ /* 0x040fe20000410000 */
[----:B------:R-:W-:Y:S01]  /*119d0*/  FMUL.FTZ R26, R2, R28 ;  /* 0x0000001c021a7220 */ /* 0x000fe20000410000 */
[----:B------:R-:W-:Y:S02]  /*119e0*/  IMAD R10, R20, 0x8, R18 ;  /* 0x00000008140a7824 */ /* 0x000fe400078e0212 */
[C---:B------:R-:W-:Y:S01]  /*119f0*/  FMUL.FTZ R25, R2.reuse, R27 ;  /* 0x0000001b02197220 */ /* 0x040fe20000410000 */
[----:B------:R-:W0:Y:S01]  /*11a00*/  MUFU.TANH R6, R6 ;  /* 0x0000000600067308 */ /* 0x000e220000002400 */
[----:B------:R-:W-:Y:S01]  /*11a10*/  FMUL.FTZ R27, R2, R29 ;  /* 0x0000001d021b7220 */ /* 0x000fe20000410000 */
[----:B------:R-:W-:-:S02]  /*11a20*/  VIADD R10, R10, 0x19c40 ;  /* 0x00019c400a0a7836 */ /* 0x000fc40000000000 */
        /* <DEDUP_REMOVED lines=199> */
[-C--:B------:R-:W-:Y:S02]  /*126a0*/  FMUL.FTZ R14, R14, R20.reuse ;  /* 0x000000140e0e7220 */ /* 0x080fe40000410000 */
[-C--:B------:R-:W-:Y:S01]  /*126b0*/  FMUL.FTZ R86, R86, R20.reuse ;  /* 0x0000001456567220 */ /* 0x080fe20000410000 */
        /* <DEDUP_REMOVED lines=32> */
[-C--:B------:R-:W-:Y:S01]  /*128c0*/  FFMA.FTZ R81, R10, R20.reuse, -8 ;  /* 0xc10000000a517423 */ /* 0x080fe20000010014 */
[----:B------:R-:W-:Y:S03]  /*128d0*/  MUFU.EX2 R14, R14 ;  /* 0x0000000e000e7308 */ /* 0x000fe60000000800 */
        /* <DEDUP_REMOVED lines=163> */
.L_x_2296:
[----:B------:R-:W-:Y:S01]  /*13310*/  ISETP.GT.AND P1, PT, R15, RZ, PT ;  /* 0x000000ff0f00720c */ /* 0x000fe20003f24270 */
[-C--:B------:R-:W-:Y:S01]  /*13320*/  FMUL.FTZ R88, R88, R14.reuse ;  /* 0x0000000e58587220 */ /* 0x080fe20000410000 */
[----:B------:R-:W-:Y:S01]  /*13330*/  IADD3 R12, R12, 0x19c60, RZ ;  /* 0x00019c600c0c7810 */ /* 0x000fe20007ffe0ff */
        /* <DEDUP_REMOVED lines=13> */
[----:B------:R-:W-:Y:S01]  /*13410*/  PRMT R12, R136, 0x654, R12 ;  /* 0x00000654880c7816 */ /* 0x000fe2000000000c */
[----:B------:R-:W-:Y:S01]  /*13420*/  FMUL.FTZ R104, R104, R14 ;  /* 0x0000000e68687220 */ /* 0x000fe20000410000 */
        /* <DEDUP_REMOVED lines=78> */
.L_x_2284:
[----:B------:R-:W-:Y:S05]  /*13910*/  BSYNC B0 ;  /* 0x0000000000007941 */ /* 0x000fea0003800000 */
.L_x_2283:
[----:B------:R-:W-:Y:S06]  /*13920*/  BAR.ARV 0x8, 0x200 ;  /* 0x0208000000007b1d */ /* 0x000fec0000002000 */
[----:B------:R-:W-:Y:S05]  /*13930*/  @!P0 BRA `(.L_x_2298) ;  /* 0x0000000000048947 */ /* 0x000fea0003800000 */
[----:B------:R-:W-:Y:S01]  /*13940*/  BPT.TRAP 0x1 ;  /* 0x000000040000795c */ /* 0x000fe20000300000 */
.L_x_2298:
[----:B------:R-:W-:Y:S01]  /*13950*/  IMAD R12, R22, 0x8, R18 ;  /* 0x00000008160c7824 */ /* 0x000fe200078e0212 */
[----:B------:R-:W-:-:S04]  /*13960*/  SHF.L.U32 R5, R23, 0x1f, RZ ;  /* 0x0000001f17057819 */ /* 0x000fc800000006ff */
[----:B------:R0:W1:Y:S01]  /*13970*/  SYNCS.PHASECHK.TRANS64.TRYWAIT P1, [R12+URZ+0x19c50], R5 ;  /* 0x019c50050c0075a7 */ /* 0x000062000802017f */
[----:B------:R-:W-:Y:S05]  /*13980*/  @!P0 BRA `(.L_x_2299) ;  /* 0x0000000000048947 */ /* 0x000fea0003800000 */
[----:B------:R-:W-:Y:S01]  /*13990*/  BPT.TRAP 0x1 ;  /* 0x000000040000795c */ /* 0x000fe20000300000 */
.L_x_2299:
[----:B------:R-:W-:Y:S04]  /*139a0*/  BSSY B0, `(.L_x_2300) ;  /* 0x0000004000007945 */ /* 0x000fe80003800000 */
[----:B-1----:R-:W-:Y:S05]  /*139b0*/  @P1 BRA `(.L_x_2301) ;  /* 0x0000000000081947 */ /* 0x002fea0003800000 */
[----:B------:R-:W1:Y:S02]  /*139c0*/  SYNCS.PHASECHK.TRANS64.TRYWAIT P1, [R12+URZ+0x19c50], R5 ;  /* 0x019c50050c0075a7 */ /* 0x000e64000802017f */
[----:B-1----:R-:W-:Y:S05]  /*139d0*/  @!P1 BRA `(.L_x_2302) ;  /* 0x000000a800689947 */ /* 0x002fea0003800000 */
.L_x_2301:
[----:B------:R-:W-:Y:S05]  /*139e0*/  BSYNC B0 ;  /* 0x0000000000007941 */ /* 0x000fea0003800000 */
.L_x_2300:
[----:B------:R-:W2:Y:S04]  /*139f0*/  LDL R2, [R1+0x5c] ;  /* 0x00005c0001027983 */ /* 0x000ea80000100800 */
[----:B------:R-:W3:Y:S01]  /*13a00*/  LDL R14, [R1+0x44] ;  /* 0x00004400010e7983 */ /* 0x000ee20000100800 */
[----:B------:R-:W-:Y:S01]  /*13a10*/  VIADD R18, R18, 0x3000 ;  /* 0x0000300012127836 */ /* 0x000fe20000000000 */
[----:B------:R-:W-:Y:S01]  /*13a20*/  ULDC.64 UR4, c[0x0][0x9a0] ;  /* 0x0002680000047ab9 */ /* 0x000fe20000000a00 */
[----:B------:R-:W-:Y:S01]  /*13a30*/  WARPGROUP.ARRIVE ;  /* 0x00000000000079c5 */ /* 0x000fe20000000000 */
[----:B------:R-:W-:Y:S02]  /*13a40*/  ISETP.NE.U32.AND P1, PT, RZ, UR4, PT ;  /* 0x00000004ff007c0c */ /* 0x000fe4000bf25070 */
[----:B------:R-:W-:-:S02]  /*13a50*/  SHF.R.U32.HI R18, RZ, 0x4, R18 ;  /* 0x00000004ff127819 */ /* 0x000fc40000011612 */
[----:B------:R-:W-:Y:S02]  /*13a60*/  ISETP.NE.AND.EX P1, PT, RZ, UR5, PT, P1 ;  /* 0x00000005ff007c0c */ /* 0x000fe4000bf25310 */
[----:B------:R-:W-:-:S04]  /*13a70*/  LOP3.LUT R18, R18, 0x3fff, RZ, 0xc0, !PT ;  /* 0x00003fff12127812 */ /* 0x000fc800078ec0ff */
[----:B01----:R-:W-:-:S05]  /*13a80*/  LOP3.LUT R5, R18, 0x10000, RZ, 0xfc, !PT ;  /* 0x0001000012057812 */ /* 0x003fca00078efcff */
[----:B------:R-:W-:Y:S02]  /*13a90*/  IMAD R4, R22, 0x300, R5 ;  /* 0x0000030016047824 */ /* 0x000fe400078e0205 */
[----:B------:R-:W-:Y:S01]  /*13aa0*/  IMAD.MOV.U32 R5, RZ, RZ, 0x40000040 ;  /* 0x40000040ff057424 */ /* 0x000fe200078e00ff */
[----:B------:R-:W2:Y:S01]  /*13ab0*/  @P1 LDC.64 R8, c[0x0][0x9c8] ;  /* 0x00027200ff081b82 */ /* 0x000ea20000000a00 */
[----:B------:R-:W-:Y:S02]  /*13ac0*/  @P1 SHF.R.S32.HI R13, RZ, 0x1f, R154 ;  /* 0x0000001fff0d1819 */ /* 0x000fe4000001149a */
[----:B------:R-:W-:Y:S02]  /*13ad0*/  R2UR UR6, R4 ;  /* 0x00000000040672ca */ /* 0x000fe400000e0000 */
[----:B------:R-:W-:-:S03]  /*13ae0*/  R2UR UR7, R5 ;  /* 0x00000000050772ca */ /* 0x000fc600000e0000 */
[----:B------:R-:W0:Y:S10]  /*13af0*/  @P1 LDC.64 R6, c[0x0][0x9d0] ;  /* 0x00027400ff061b82 */ /* 0x000e340000000a00 */
[----:B------:R-:W-:Y:S03]  /*13b00*/  QGMMA.64x96x32.F32.E4M3.E4M3 R88, R148, gdesc[UR4], R88, gsb0 ;  /* 0x0160000494587df3 */ /* 0x000fe60008000858 */
[----:B------:R-:W-:-:S02]  /*13b10*/  WARPGROUP.DEPBAR.LE gsb0, 0x0 ;  /* 0x00008000000079c5 */ /* 0x000fc40000010000 */
[----:B------:R-:W-:Y:S01]  /*13b20*/  WARPGROUP.ARRIVE ;  /* 0x00000000000079c5 */ /* 0x000fe20000000000 */
[----:B--2---:R-:W-:-:S04]  /*13b30*/  @P1 IMAD R2, R2, R8, RZ ;  /* 0x0000000802021224 */ /* 0x004fc800078e02ff */
[C---:B---3--:R-:W-:Y:S02]  /*13b40*/  @P1 IMAD R5, R14.reuse, R9, R2 ;  /* 0x000000090e051224 */ /* 0x048fe400078e0202 */
[----:B------:R-:W-:-:S04]  /*13b50*/  @P1 IMAD.WIDE.U32 R8, R14, R8, RZ ;  /* 0x000000080e081225 */ /* 0x000fc800078e00ff */
[-C--:B0-----:R-:W-:Y:S02]  /*13b60*/  @P1 IMAD R2, R13, R6.reuse, RZ ;  /* 0x000000060d021224 */ /* 0x081fe400078e02ff */
[----:B------:R-:W-:Y:S02]  /*13b70*/  @P1 IMAD.IADD R9, R9, 0x1, R5 ;  /* 0x0000000109091824 */ /* 0x000fe400078e0205 */
[C---:B------:R-:W-:Y:S02]  /*13b80*/  @P1 IMAD R5, R154.reuse, R7, R2 ;  /* 0x000000079a051224 */ /* 0x040fe400078e0202 */
[----:B------:R-:W-:-:S04]  /*13b90*/  @P1 IMAD.WIDE.U32 R6, R154, R6, R8 ;  /* 0x000000069a061225 */ /* 0x000fc800078e0008 */
[----:B------:R-:W-:Y:S01]  /*13ba0*/  IMAD.MOV.U32 R13, RZ, RZ, 0x3f800000 ;  /* 0x3f800000ff0d7424 */ /* 0x000fe200078e00ff */
[----:B------:R-:W-:Y:S02]  /*13bb0*/  @P1 IADD3 R5, R7, R5, RZ ;  /* 0x0000000507051210 */ /* 0x000fe40007ffe0ff */
[----:B------:R-:W-:-:S04]  /*13bc0*/  @P1 LEA R8, P2, R6, UR4, 0x2 ;  /* 0x0000000406081c11 */ /* 0x000fc8000f8410ff */
[----:B------:R-:W-:-:S05]  /*13bd0*/  @P1 LEA.HI.X R9, R6, UR5, R5, 0x2, P2 ;  /* 0x0000000506091c11 */ /* 0x000fca00090f1405 */
[----:B------:R0:W2:Y:S01]  /*13be0*/  @P1 LDG.E R13, desc[UR42][R8.64] ;  /* 0x0000002a080d1981 */ /* 0x0000a2000c1e1900 */
[----:B------:R-:W-:Y:S02]  /*13bf0*/  VIADD R6, R4, 0x2 ;  /* 0x0000000204067836 */ /* 0x000fe40000000000 */
[----:B------:R-:W-:Y:S01]  /*13c00*/  IMAD.MOV.U32 R7, RZ, RZ, 0x40000040 ;  /* 0x40000040ff077424 */ /* 0x000fe200078e00ff */
[----:B------:R-:W1:Y:S01]  /*13c10*/  SHFL.BFLY PT, R2, R3, 0x2, 0x1f ;  /* 0x0c401f0003027f89 */ /* 0x000e6200000e0000 */
[----:B------:R-:W-:Y:S01]  /*13c20*/  IMAD.MOV.U32 R5, RZ, RZ, 0x40000040 ;  /* 0x40000040ff057424 */ /* 0x000fe200078e00ff */
[----:B------:R-:W-:Y:S01]  /*13c30*/  R2UR UR6, R6 ;  /* 0x00000000060672ca */ /* 0x000fe200000e0000 */
[C---:B------:R-:W-:Y:S01]  /*13c40*/  VIADD R6, R4.reuse, 0x4 ;  /* 0x0000000404067836 */ /* 0x040fe20000000000 */
[----:B------:R-:W-:Y:S01]  /*13c50*/  R2UR UR7, R7 ;  /* 0x00000000070772ca */ /* 0x000fe200000e0000 */
[----:B------:R-:W-:Y:S02]  /*13c60*/  IMAD.MOV.U32 R7, RZ, RZ, 0x40000040 ;  /* 0x40000040ff077424 */ /* 0x000fe400078e00ff */
[----:B------:R-:W-:-:S02]  /*13c70*/  VIADD R4, R4, 0x6 ;  /* 0x0000000604047836 */ /* 0x000fc40000000000 */
[----:B0-----:R-:W-:-:S08]  /*13c80*/  IMAD.MOV.U32 R8, RZ, RZ, RZ ;  /* 0x000000ffff087224 */ /* 0x001fd000078e00ff */
[----:B------:R-:W-:Y:S01]  /*13c90*/  QGMMA.64x96x32.F32.E4M3.E4M3 R88, R144, gdesc[UR4], R88, gsb0 ;  /* 0x0160000490587df3 */ /* 0x000fe20008000858 */
[----:B------:R-:W-:Y:S02]  /*13ca0*/  R2UR UR6, R6 ;  /* 0x00000000060672ca */ /* 0x000fe400000e0000 */
[----:B------:R-:W-:Y:S02]  /*13cb0*/  R2UR UR7, R7 ;  /* 0x00000000070772ca */ /* 0x000fe400000e0000 */
[----:B------:R-:W0:Y:S01]  /*13cc0*/  SHFL.BFLY PT, R7, R0, 0x2, 0x1f ;  /* 0x0c401f0000077f89 */ /* 0x000e2200000e0000 */
[----:B-1----:R-:W-:-:S01]  /*13cd0*/  FADD.FTZ R2, R2, R3 ;  /* 0x0000000302027221 */ /* 0x002fc20000010000 */
[----:B0-----:R-:W-:Y:S01]  /*13ce0*/  FADD.FTZ R7, R7, R0 ;  /* 0x0000000007077221 */ /* 0x001fe20000010000 */
[----:B------:R-:W-:Y:S01]  /*13cf0*/  IMAD.MOV.U32 R0, RZ, RZ, -0x800000 ;  /* 0xff800000ff007424 */ /* 0x000fe200078e00ff */
[----:B------:R-:W-:Y:S02]  /*13d00*/  WARPGROUP.DEPBAR.LE gsb0, 0x0 ;  /* 0x00008000000079c5 */ /* 0x000fe40000010000 */
[----:B------:R-:W-:-:S06]  /*13d10*/  WARPGROUP.ARRIVE ;  /* 0x00000000000079c5 */ /* 0x000fcc0000000000 */
[----:B------:R-:W-:Y:S01]  /*13d20*/  QGMMA.64x96x32.F32.E4M3.E4M3 R88, R140, gdesc[UR4], R88, gsb0 ;  /* 0x016000048c587df3 */ /* 0x000fe20008000858 */
[----:B------:R-:W-:Y:S02]  /*13d30*/  R2UR UR6, R4 ;  /* 0x00000000040672ca */ /* 0x000fe400000e0000 */
[----:B------:R-:W-:Y:S01]  /*13d40*/  R2UR UR7, R5 ;  /* 0x00000000050772ca */ /* 0x000fe200000e0000 */
[----:B------:R-:W0:Y:S04]  /*13d50*/  SHFL.BFLY PT, R4, R7, 0x1, 0x1f ;  /* 0x0c201f0007047f89 */ /* 0x000e2800000e0000 */
[----:B------:R-:W1:Y:S01]  /*13d60*/  SHFL.BFLY PT, R5, R2, 0x1, 0x1f ;  /* 0x0c201f0002057f89 */ /* 0x000e6200000e0000 */
[----:B0-----:R-:W-:-:S01]  /*13d70*/  FADD.FTZ R14, R7, R4 ;  /* 0x00000004070e7221 */ /* 0x001fc20000010000 */
[----:B------:R-:W-:Y:S01]  /*13d80*/  MOV R4, RZ ;  /* 0x000000ff00047202 */ /* 0x000fe20000000f00 */
[----:B-1----:R-:W-:-:S02]  /*13d90*/  FADD.FTZ R9, R2, R5 ;  /* 0x0000000502097221 */ /* 0x002fc40000010000 */
[----:B------:R-:W-:Y:S01]  /*13da0*/  FMUL.FTZ R18, R14, 0.00390625 ;  /* 0x3b8000000e127820 */ /* 0x000fe20000410000 */
[----:B------:R-:W-:Y:S02]  /*13db0*/  IMAD.MOV.U32 R2, RZ, RZ, -0x800000 ;  /* 0xff800000ff027424 */ /* 0x000fe400078e00ff */
[C---:B------:R-:W-:Y:S01]  /*13dc0*/  FMUL.FTZ R15, R9.reuse, 0.00390625 ;  /* 0x3b800000090f7820 */ /* 0x040fe20000410000 */
[----:B------:R-:W-:Y:S02]  /*13dd0*/  FSETP.NE.FTZ.AND P1, PT, R9, RZ, PT ;  /* 0x000000ff0900720b */ /* 0x000fe40003f35000 */
[----:B------:R-:W-:Y:S02]  /*13de0*/  FSETP.NE.FTZ.AND P3, PT, R18, RZ, PT ;  /* 0x000000ff1200720b */ /* 0x000fe40003f75000 */
[----:B------:R-:W-:-:S09]  /*13df0*/  FSETP.NE.FTZ.AND P2, PT, R15, RZ, PT ;  /* 0x000000ff0f00720b */ /* 0x000fd20003f55000 */
[----:B------:R-:W-:Y:S01]  /*13e00*/  @P1 MUFU.RCP R4, R9 ;  /* 0x0000000900041308 */ /* 0x000fe20000001000 */
[----:B------:R-:W-:-:S03]  /*13e10*/  FSETP.NE.FTZ.AND P1, PT, R14, RZ, PT ;  /* 0x000000ff0e00720b */ /* 0x000fc60003f35000 */
[C---:B------:R-:W-:Y:S01]  /*13e20*/  @P2 FMUL.FTZ R6, R20.reuse, 0.69314718246459960938 ;  /* 0x3f31721814062820 */ /* 0x040fe20000410000 */
[----:B------:R-:W-:-:S03]  /*13e30*/  @P3 FMUL.FTZ R20, R20, 0.69314718246459960938 ;  /* 0x3f31721814143820 */ /* 0x000fc60000410000 */
[----:B------:R-:W0:Y:S08]  /*13e40*/  @P3 MUFU.LG2 R5, R18 ;  /* 0x0000001200053308 */ /* 0x000e300000000c00 */
[----:B------:R-:W1:Y:S08]  /*13e50*/  @P2 MUFU.LG2 R3, R15 ;  /* 0x0000000f00032308 */ /* 0x000e700000000c00 */
[----:B------:R-:W3:Y:S01]  /*13e60*/  @P1 MUFU.RCP R8, R14 ;  /* 0x0000000e00081308 */ /* 0x000ee20000001000 */
[----:B0-----:R-:W-:-:S04]  /*13e70*/  @P3 FMUL.FTZ R5, R5, 0.69314718246459960938 ;  /* 0x3f31721805053820 */ /* 0x001fc80000410000 */
[----:B------:R-:W-:Y:S01]  /*13e80*/  @P3 FFMA.FTZ R0, R20, R10, R5 ;  /* 0x0000000a14003223 */ /* 0x000fe20000010005 */
[----:B-1----:R-:W-:-:S04]  /*13e90*/  @P2 FMUL.FTZ R3, R3, 0.69314718246459960938 ;  /* 0x3f31721803032820 */ /* 0x002fc80000410000 */
[----:B------:R-:W-:Y:S01]  /*13ea0*/  @P2 FFMA.FTZ R2, R6, R11, R3 ;  /* 0x0000000b06022223 */ /* 0x000fe20000010003 */
[----:B------:R-:W-:Y:S02]  /*13eb0*/  WARPGROUP.DEPBAR.LE gsb0, 0x0 ;  /* 0x00008000000079c5 */ /* 0x000fe40000010000 */
[----:B------:R-:W-:-:S06]  /*13ec0*/  WARPGROUP.ARRIVE ;  /* 0x00000000000079c5 */ /* 0x000fcc0000000000 */
[----:B------:R-:W-:Y:S01]  /*13ed0*/  QGMMA.64x96x32.F32.E4M3.E4M3 R88, R136, gdesc[UR4], R88, gsb0 ;  /* 0x0160000488587df3 */ /* 0x000fe20008000858 */
[-C--:B--2---:R-:W-:Y:S01]  /*13ee0*/  FMUL.FTZ R20, R4, R13.reuse ;  /* 0x0000000d04147220 */ /* 0x084fe20000410000 */
[----:B---3--:R-:W-:Y:S01]  /*13ef0*/  FMUL.FTZ R5, R8, R13 ;  /* 0x0000000d08057220 */ /* 0x008fe20000410000 */
[----:B------:R-:W-:Y:S02]  /*13f00*/  WARPGROUP.DEPBAR.LE gsb0, 0x0 ;  /* 0x00008000000079c5 */ /* 0x000fe40000010000 */
[----:B------:R-:W-:Y:S05]  /*13f10*/  @!P0 BRA `(.L_x_2303) ;  /* 0x0000000000048947 */ /* 0x000fea0003800000 */
[----:B------:R-:W-:Y:S01]  /*13f20*/  BPT.TRAP 0x1 ;  /* 0x000000040000795c */ /* 0x000fe20000300000 */
.L_x_2303:
[----:B------:R-:W2:Y:S01]  /*13f30*/  LDL.LU R4, [R1+0xc] ;  /* 0x00000c0001047983 */ /* 0x000ea20000300800 */
[----:B------:R-:W-:Y:S02]  /*13f40*/  VIADD R12, R12, 0x19c60 ;  /* 0x00019c600c0c7836 */ /* 0x000fe40000000000 */
[-C--:B------:R-:W-:Y:S01]  /*13f50*/  FMUL.FTZ R3, R88, R20.reuse ;  /* 0x0000001458037220 */ /* 0x080fe20000410000 */
[----:B------:R-:W-:Y:S01]  /*13f60*/  FMUL.FTZ R89, R89, R20 ;  /* 0x0000001459597220 */ /* 0x000fe20000410000 */
[----:B------:R-:W3:Y:S01]  /*13f70*/  LDL.LU R18, [R1+0x58] ;  /* 0x0000580001127983 */ /* 0x000ee20000300800 */
[----:B------:R-:W-:-:S05]  /*13f80*/  VIADD R22, R22, 0x1 ;  /* 0x0000000116167836 */ /* 0x000fca0000000000 */
[----:B------:R-:W-:Y:S01]  /*13f90*/  ISETP.NE.AND P0, PT, R22, 0x2, PT ;  /* 0x000000021600780c */ /* 0x000fe20003f05270 */
        /* <DEDUP_REMOVED lines=45> */
[----:B------:R-:W-:-:S02]  /*14270*/  SEL R22, R22, RZ, P0 ;  /* 0x000000ff16167207 */ /* 0x000fc40000000000 */
[----:B--2---:R-:W-:Y:S01]  /*14280*/  PRMT R4, R4, 0x654, R12 ;  /* 0x0000065404047816 */ /* 0x004fe2000000000c */
[----:B---3--:R-:W-:-:S03]  /*14290*/  VIADD R18, R18, 0x1 ;  /* 0x0000000112127836 */ /* 0x008fc60000000000 */
[----:B------:R0:W-:Y:S02]  /*142a0*/  SYNCS.ARRIVE.TRANS64.RED.A1T0 RZ, [R4+URZ], RZ ;  /* 0x000000ff04ff79a7 */ /* 0x0001e4000810043f */
[----:B------:R1:W-:Y:S01]  /*142b0*/  STL [R1+0x58], R18 ;  /* 0x0000581201007387 */ /* 0x0003e20000100800 */
[-C--:B------:R-:W-:Y:S01]  /*142c0*/  FMUL.FTZ R12, R117, R20.reuse ;  /* 0x00000014750c7220 */ /* 0x080fe20000410000 */
[----:B0-----:R-:W-:Y:S01]  /*142d0*/  SEL R4, RZ, 0x1, P0 ;  /* 0x00000001ff047807 */ /* 0x001fe20000000000 */
[----:B------:R-:W-:-:S03]  /*142e0*/  FMUL.FTZ R20, R133, R20 ;  /* 0x0000001485147220 */ /* 0x000fc60000410000 */
[----:B------:R-:W-:-:S07]  /*142f0*/  LOP3.LUT R23, R23, R4, RZ, 0x3c, !PT ;  /* 0x0000000417177212 */ /* 0x000fce00078e3cff */
.L_x_2234:
[----:B------:R-:W2:Y:S08]  /*14300*/  S2UR UR4, SR_CgaCtaId ;  /* 0x00000000000479c3 */ /* 0x000eb00000008800 */
[----:B------:R-:W-:Y:S01]  /*14310*/  BAR.SYNC.DEFER_BLOCKING 0x5, 0x200 ;  /* 0x0148000000007b1d */ /* 0x000fe20000010000 */
[----:B-1----:R-:W-:-:S05]  /*14320*/  MOV R18, 0x400 ;  /* 0x0000040000127802 */ /* 0x002fca0000000f00 */
[----:B------:R-:W-:Y:S01]  /*14330*/  BSSY B0, `(.L_x_2304) ;  /* 0x000021f000007945 */ /* 0x000fe20003800000 */
[----:B--2---:R-:W-:-:S05]  /*14340*/  IMAD.U32 R4, RZ, RZ, UR4 ;  /* 0x00000004ff047e24 */ /* 0x004fca000f8e00ff */
[----:B------:R1:W-:Y:S01]  /*14350*/  STL [R1+0xc], R4 ;  /* 0x00000c0401007387 */ /* 0x0003e20000100800 */
[----:B------:R-:W-:-:S05]  /*14360*/  LEA R18, R4, R18, 0x18 ;  /* 0x0000001204127211 */ /* 0x000fca00078ec0ff */
[----:B------:R1:W2:Y:S01]  /*14370*/  LDS.128 R152, [R18+0x19cd0] ;  /* 0x019cd00012987984 */ /* 0x0002a20000000c00 */
[----:B------:R-:W-:Y:S06]  /*14380*/  BAR.ARV 0x4, 0x200 ;  /* 0x0108000000007b1d */ /* 0x000fec0000002000 */
[----:B------:R-:W-:Y:S05]  /*14390*/  @P1 BRA `(.L_x_2305) ;  /* 0x0000001400d01947 */ /* 0x000fea0003800000 */
[----:B-----5:R-:W1:Y:S01]  /*143a0*/  S2R R24, SR_TID.X ;  /* 0x0000000000187919 */ /* 0x020e620000002100 */
[----:B------:R-:W-:Y:S01]  /*143b0*/  ULDC.64 UR4, c[0x4][0x38] ;  /* 0x01000e0000047ab9 */ /* 0x000fe20000000a00 */
[----:B------:R-:W3:Y:S04]  /*143c0*/  LDL R37, [R1+0x7c] ;  /* 0x00007c0001257983 */ /* 0x000ee80000100800 */
[----:B------:R-:W4:Y:S04]  /*143d0*/  LDL.LU R59, [R1+0x50] ;  /* 0x00005000013b7983 */ /* 0x000f280000300800 */
[----:B------:R-:W2:Y:S01]  /*143e0*/  LDL.LU R57, [R1+0x54] ;  /* 0x0000540001397983 */ /* 0x000ea20000300800 */
[----:B------:R-:W0:Y:S01]  /*143f0*/  S2R R35, SR_SWINHI ;  /* 0x0000000000237919 */ /* 0x000e220000002f00 */
[----:B------:R-:W-:-:S02]  /*14400*/  F2FP.BF16.F32.PACK_AB R126, R126, R25 ;  /* 0x000000197e7e723e */ /* 0x000fc400000010ff */
[----:B------:R-:W-:Y:S01]  /*14410*/  F2FP.BF16.F32.PACK_AB R11, R11, R96 ;  /* 0x000000600b0b723e */ /* 0x000fe200000010ff */
[----:B------:R-:W2:Y:S01]  /*14420*/  LDL R55, [R1+0x3c] ;  /* 0x00003c0001377983 */ /* 0x000ea20000100800 */
[----:B------:R-:W-:Y:S02]  /*14430*/  F2FP.BF16.F32.PACK_AB R8, R8, R97 ;  /* 0x000000610808723e */ /* 0x000fe400000010ff */
[----:B------:R-:W-:Y:S01]  /*14440*/  F2FP.BF16.F32.PACK_AB R9, R9, R120 ;  /* 0x000000780909723e */ /* 0x000fe200000010ff */
[----:B------:R-:W2:Y:S01]  /*14450*/  LDL R53, [R1+0x28] ;  /* 0x0000280001357983 */ /* 0x000ea20000100800 */
[----:B-1----:R-:W-:-:S04]  /*14460*/  SHF.L.U32 R4, R24, 0x2, RZ ;  /* 0x0000000218047819 */ /* 0x002fc800000006ff */
[----:B------:R-:W-:-:S04]  /*14470*/  LOP3.LUT R4, R4, 0xc, RZ, 0xc0, !PT ;  /* 0x0000000c04047812 */ /* 0x000fc800078ec0ff */
[----:B------:R-:W-:-:S05]  /*14480*/  IADD3 R4, P0, R4, UR4, RZ ;  /* 0x0000000404047c10 */ /* 0x000fca000ff1e0ff */
[----:B0-----:R-:W-:Y:S01]  /*14490*/  IMAD.X R5, RZ, RZ, UR5, P0 ;  /* 0x00000005ff057e24 */ /* 0x001fe200080e06ff */
[----:B------:R-:W-:Y:S01]  /*144a0*/  F2FP.BF16.F32.PACK_AB R14, R14, R121 ;  /* 0x000000790e0e723e */ /* 0x000fe200000010ff */
[----:B------:R-:W-:-:S04]  /*144b0*/  ULDC.64 UR4, c[0x0][0xc00] ;  /* 0x0003000000047ab9 */ /* 0x000fc80000000a00 */
[----:B------:R0:W4:Y:S01]  /*144c0*/  LDG.E.CONSTANT R5, desc[UR42][R4.64] ;  /* 0x0000002a04057981 */ /* 0x000122000c1e9900 */
[----:B------:R-:W-:Y:S02]  /*144d0*/  F2FP.BF16.F32.PACK_AB R3, R92, R3 ;  /* 0x000000035c03723e */ /* 0x000fe400000010ff */
[----:B------:R-:W-:Y:S02]  /*144e0*/  F2FP.BF16.F32.PACK_AB R6, R6, R89 ;  /* 0x000000590606723e */ /* 0x000fe400000010ff */
[----:B------:R-:W-:Y:S02]  /*144f0*/  F2FP.BF16.F32.PACK_AB R15, R15, R104 ;  /* 0x000000680f0f723e */ /* 0x000fe400000010ff */
[----:B------:R-:W-:Y:S02]  /*14500*/  F2FP.BF16.F32.PACK_AB R10, R10, R105 ;  /* 0x000000690a0a723e */ /* 0x000fe400000010ff */
[----:B------:R-:W-:Y:S02]  /*14510*/  F2FP.BF16.F32.PACK_AB R127, R127, R28 ;  /* 0x0000001c7f7f723e */ /* 0x000fe400000010ff */
[----:B0-----:R-:W-:-:S02]  /*14520*/  LOP3.LUT P0, R4, R24, 0x3, RZ, 0xc0, !PT ;  /* 0x0000000318047812 */ /* 0x001fc4000780c0ff */
[----:B------:R-:W-:Y:S02]  /*14530*/  MOV R24, R18 ;  /* 0x0000001200187202 */ /* 0x000fe40000000f00 */
[----:B------:R-:W-:Y:S02]  /*14540*/  MOV R25, R35 ;  /* 0x0000002300197202 */ /* 0x000fe40000000f00 */
        /* <DEDUP_REMOVED lines=17> */
[----:B------:R-:W-:Y:S02]  /*14660*/  F2FP.BF16.F32.PACK_AB R7, R7, R112 ;  /* 0x000000700707723e */ /* 0x000fe400000010ff */
[----:B------:R-:W-:Y:S02]  /*14670*/  F2FP.BF16.F32.PACK_AB R12, R12, R113 ;  /* 0x000000710c0c723e */ /* 0x000fe400000010ff */
[----:B------:R-:W-:Y:S02]  /*14680*/  F2FP.BF16.F32.PACK_AB R33, R94, R33 ;  /* 0x000000215e21723e */ /* 0x000fe400000010ff */
[----:B------:R-:W-:Y:S02]  /*14690*/  SEL R46, R7, R12, P0 ;  /* 0x0000000c072e7207 */ /* 0x000fe40000000000 */
[----:B------:R-:W-:-:S02]  /*146a0*/  SEL R48, R12, R7, P0 ;  /* 0x000000070c307207 */ /* 0x000fc40000000000 */
[----:B------:R-:W-:Y:S02]  /*146b0*/  F2FP.BF16.F32.PACK_AB R36, R95, R36 ;  /* 0x000000245f24723e */ /* 0x000fe400000010ff */
[----:B------:R-:W-:Y:S02]  /*146c0*/  F2FP.BF16.F32.PACK_AB R13, R13, R128 ;  /* 0x000000800d0d723e */ /* 0x000fe400000010ff */
[----:B------:R-:W-:Y:S02]  /*146d0*/  F2FP.BF16.F32.PACK_AB R20, R20, R129 ;  /* 0x000000811414723e */ /* 0x000fe400000010ff */
[----:B------:R-:W-:Y:S02]  /*146e0*/  F2FP.BF16.F32.PACK_AB R31, R102, R31 ;  /* 0x0000001f661f723e */ /* 0x000fe400000010ff */
[----:B------:R-:W-:Y:S02]  /*146f0*/  F2FP.BF16.F32.PACK_AB R34, R103, R34 ;  /* 0x000000226722723e */ /* 0x000fe400000010ff */
[----:B------:R-:W-:-:S02]  /*14700*/  F2FP.BF16.F32.PACK_AB R21, R134, R21 ;  /* 0x000000158615723e */ /* 0x000fc400000010ff */
[----:B------:R-:W-:Y:S02]  /*14710*/  F2FP.BF16.F32.PACK_AB R26, R135, R26 ;  /* 0x0000001a871a723e */ /* 0x000fe400000010ff */
[----:B------:R-:W-:Y:S02]  /*14720*/  SEL R54, R13, R20, P0 ;  /* 0x000000140d367207 */ /* 0x000fe40000000000 */
[----:B------:R-:W-:Y:S02]  /*14730*/  SEL R56, R20, R13, P0 ;  /* 0x0000000d14387207 */ /* 0x000fe40000000000 */
[----:B------:R-:W-:Y:S02]  /*14740*/  SEL R58, R33, R36, P0 ;  /* 0x00000024213a7207 */ /* 0x000fe40000000000 */
[----:B------:R-:W-:Y:S02]  /*14750*/  SEL R36, R36, R33, P0 ;  /* 0x0000002124247207 */ /* 0x000fe40000000000 */
[----:B------:R-:W-:-:S02]  /*14760*/  SEL R60, R31, R34, P0 ;  /* 0x000000221f3c7207 */ /* 0x000fc40000000000 */
[----:B------:R-:W-:Y:S02]  /*14770*/  SEL R34, R34, R31, P0 ;  /* 0x0000001f22227207 */ /* 0x000fe40000000000 */
[----:B------:R-:W-:Y:S02]  /*14780*/  SEL R68, R21, R26, P0 ;  /* 0x0000001a15447207 */ /* 0x000fe40000000000 */
[----:B------:R-:W-:Y:S02]  /*14790*/  SEL R26, R26, R21, P0 ;  /* 0x000000151a1a7207 */ /* 0x000fe40000000000 */
[----:B------:R-:W-:Y:S02]  /*147a0*/  SEL R66, R126, R127, P0 ;  /* 0x0000007f7e427207 */ /* 0x000fe40000000000 */
[----:B------:R-:W-:Y:S01]  /*147b0*/  SEL R126, R127, R126, P0 ;  /* 0x0000007e7f7e7207 */ /* 0x000fe20000000000 */
[----:B---3--:R-:W-:-:S03]  /*147c0*/  IMAD.WIDE R8, R37, 0x2, R24 ;  /* 0x0000000225087825 */ /* 0x008fc600078e0218 */
        /* <DEDUP_REMOVED lines=21> */
[----:B------:R-:W-:Y:S01]  /*14920*/  IMAD.X R7, RZ, RZ, R9, P2 ;  /* 0x000000ffff077224 */ /* 0x000fe200010e0609 */
[----:B------:R-:W-:-:S02]  /*14930*/  LOP3.LUT R31, R70, 0x180, RZ, 0xc0, !PT ;  /* 0x00000180461f7812 */ /* 0x000fc400078ec0ff */
[----:B----4-:R-:W-:Y:S01]  /*14940*/  LOP3.LUT R3, R5, 0x2, RZ, 0x3c, !PT ;  /* 0x0000000205037812 */ /* 0x010fe200078e3cff */
[----:B------:R-:W-:Y:S01]  /*14950*/  IMAD.X R21, RZ, RZ, R9, P1 ;  /* 0x000000ffff157224 */ /* 0x000fe200008e0609 */
        /* <DEDUP_REMOVED lines=8> */
[----:B------:R-:W1:Y:S01]  /*149e0*/  SHFL.IDX PT, R11, R40, R3, 0x1c1f ;  /* 0x001c1f03280b7589 */ /* 0x000e6200000e0000 */
[----:B------:R-:W-:-:S03]  /*149f0*/  SHF.R.U64 R31, R31, 0x3, RZ ;  /* 0x000000031f1f7819 */ /* 0x000fc600000012ff */
[----:B------:R-:W-:Y:S04]  /*14a00*/  SHFL.IDX PT, R58, R58, R5, 0x1c1f ;  /* 0x001c1f053a3a7589 */ /* 0x000fe800000e0000 */
[----:B------:R-:W3:Y:S04]  /*14a10*/  SHFL.IDX PT, R15, R36, R3, 0x1c1f ;  /* 0x001c1f03240f7589 */ /* 0x000ee800000e0000 */
[----:B------:R-:W-:Y:S04]  /*14a20*/  SHFL.IDX PT, R42, R42, R5, 0x1c1f ;  /* 0x001c1f052a2a7589 */ /* 0x000fe800000e0000 */
[----:B------:R-:W4:Y:S04]  /*14a30*/  SHFL.IDX PT, R13, R44, R3, 0x1c1f ;  /* 0x001c1f032c0d7589 */ /* 0x000f2800000e0000 */
[----:B------:R-:W-:Y:S04]  /*14a40*/  SHFL.IDX PT, R60, R60, R5, 0x1c1f ;  /* 0x001c1f053c3c7589 */ /* 0x000fe800000e0000 */
[----:B------:R-:W2:Y:S04]  /*14a50*/  SHFL.IDX PT, R33, R34, R3, 0x1c1f ;  /* 0x001c1f0322217589 */ /* 0x000ea800000e0000 */
[----:B------:R-:W-:Y:S04]  /*14a60*/  SHFL.IDX PT, R62, R62, R5, 0x1c1f ;  /* 0x001c1f053e3e7589 */ /* 0x000fe800000e0000 */
[----:B------:R-:W2:Y:S01]  /*14a70*/  SHFL.IDX PT, R35, R32, R3, 0x1c1f ;  /* 0x001c1f0320237589 */ /* 0x000ea200000e0000 */
[----:B------:R-:W-:-:S02]  /*14a80*/  LOP3.LUT R6, R20, R29, RZ, 0x3c, !PT ;  /* 0x0000001d14067212 */ /* 0x000fc400078e3cff */
[----:B------:R-:W-:Y:S01]  /*14a90*/  LOP3.LUT R20, R31, R70, RZ, 0x3c, !PT ;  /* 0x000000461f147212 */ /* 0x000fe200078e3cff */
[----:B------:R-:W-:Y:S04]  /*14aa0*/  SHFL.IDX PT, R46, R46, R5, 0x1c1f ;  /* 0x001c1f052e2e7589 */ /* 0x000fe800000e0000 */
[----:B------:R-:W-:Y:S04]  /*14ab0*/  SHFL.IDX PT, R64, R64, R5, 0x1c1f ;  /* 0x001c1f0540407589 */ /* 0x000fe800000e0000 */
[----:B------:R-:W2:Y:S04]  /*14ac0*/  SHFL.IDX PT, R27, R48, R3, 0x1c1f ;  /* 0x001c1f03301b7589 */ /* 0x000ea800000e0000 */
[----:B------:R-:W2:Y:S04]  /*14ad0*/  SHFL.IDX PT, R37, R30, R3, 0x1c1f ;  /* 0x001c1f031e257589 */ /* 0x000ea800000e0000 */
[----:B------:R-:W-:Y:S04]  /*14ae0*/  SHFL.IDX PT, R50, R50, R5, 0x1c1f ;  /* 0x001c1f0532327589 */ /* 0x000fe800000e0000 */
[----:B------:R-:W-:Y:S04]  /*14af0*/  SHFL.IDX PT, R66, R66, R5, 0x1c1f ;  /* 0x001c1f0542427589 */ /* 0x000fe800000e0000 */
[----:B------:R-:W2:Y:S04]  /*14b00*/  SHFL.IDX PT, R29, R52, R3, 0x1c1f ;  /* 0x001c1f03341d7589 */ /* 0x000ea800000e0000 */
[----:B------:R-:W2:Y:S04]  /*14b10*/  SHFL.IDX PT, R39, R126, R3, 0x1c1f ;  /* 0x001c1f037e277589 */ /* 0x000ea800000e0000 */
[----:B------:R-:W-:Y:S04]  /*14b20*/  SHFL.IDX PT, R54, R54, R5, 0x1c1f ;  /* 0x001c1f0536367589 */ /* 0x000fe800000e0000 */
[----:B------:R-:W-:Y:S04]  /*14b30*/  SHFL.IDX PT, R68, R68, R5, 0x1c1f ;  /* 0x001c1f0544447589 */ /* 0x000fe800000e0000 */
[----:B------:R-:W2:Y:S04]  /*14b40*/  SHFL.IDX PT, R31, R56, R3, 0x1c1f ;  /* 0x001c1f03381f7589 */ /* 0x000ea800000e0000 */
[----:B------:R3:W2:Y:S01]  /*14b50*/  SHFL.IDX PT, R41, R26, R3, 0x1c1f ;  /* 0x001c1f031a297589 */ /* 0x0006a200000e0000 */
[----:B------:R-:W-:-:S02]  /*14b60*/  MOV R43, R6 ;  /* 0x00000006002b7202 */ /* 0x000fc40000000f00 */
[----:B0-----:R-:W-:Y:S02]  /*14b70*/  SEL R4, R8, R9, P0 ;  /* 0x0000000908047207 */ /* 0x001fe40000000000 */
[----:B------:R-:W-:Y:S02]  /*14b80*/  SEL R6, R9, R8, P0 ;  /* 0x0000000809067207 */ /* 0x000fe40000000000 */
[----:B-1----:R-:W-:Y:S02]  /*14b90*/  SEL R8, R38, R11, P0 ;  /* 0x0000000b26087207 */ /* 0x002fe40000000000 */
[----:B------:R-:W-:Y:S01]  /*14ba0*/  SEL R10, R11, R38, P0 ;  /* 0x000000260b0a7207 */ /* 0x000fe20000000000 */
[----:B---3--:R-:W0:Y:S01]  /*14bb0*/  LDC R3, c[0x0][0xbe8] ;  /* 0x0002fa00ff037b82 */ /* 0x008e220000000800 */
[----:B------:R-:W-:Y:S02]  /*14bc0*/  SEL R5, R58, R15, P0 ;  /* 0x0000000f3a057207 */ /* 0x000fe40000000000 */
[----:B------:R-:W-:-:S05]  /*14bd0*/  SEL R7, R15, R58, P0 ;  /* 0x0000003a0f077207 */ /* 0x000fca0000000000 */
[----:B------:R-:W-:Y:S01]  /*14be0*/  BAR.SYNC.DEFER_BLOCKING 0x1, 0x180 ;  /* 0x0046000000007b1d */ /* 0x000fe20000010000 */
[----:B----4-:R-:W-:Y:S02]  /*14bf0*/  SEL R12, R42, R13, P0 ;  /* 0x0000000d2a0c7207 */ /* 0x010fe40000000000 */
[----:B------:R-:W-:Y:S02]  /*14c00*/  SEL R14, R13, R42, P0 ;  /* 0x0000002a0d0e7207 */ /* 0x000fe40000000000 */
[----:B--2---:R-:W-:Y:S02]  /*14c10*/  SEL R9, R60, R33, P0 ;  /* 0x000000213c097207 */ /* 0x004fe40000000000 */
[----:B------:R-:W-:Y:S02]  /*14c20*/  SEL R11, R33, R60, P0 ;  /* 0x0000003c210b7207 */ /* 0x000fe40000000000 */
[----:B------:R-:W-:Y:S02]  /*14c30*/  SEL R13, R62, R35, P0 ;  /* 0x000000233e0d7207 */ /* 0x000fe40000000000 */
[----:B------:R-:W-:-:S02]  /*14c40*/  SEL R15, R35, R62, P0 ;  /* 0x0000003e230f7207 */ /* 0x000fc40000000000 */
[----:B------:R-:W-:Y:S02]  /*14c50*/  ISETP.NE.U32.AND P2, PT, RZ, UR4, PT ;  /* 0x00000004ff007c0c */ /* 0x000fe4000bf45070 */
[----:B------:R-:W-:Y:S02]  /*14c60*/  IADD3 R26, P1, R59, UR4, RZ ;  /* 0x000000043b1a7c10 */ /* 0x000fe4000ff3e0ff */
        /* <DEDUP_REMOVED lines=9> */
[----:B--2---:R-:W-:Y:S02]  /*14d00*/  SEL R8, R50, R29, P0 ;  /* 0x0000001d32087207 */ /* 0x004fe40000000000 */
[----:B------:R-:W-:Y:S02]  /*14d10*/  SEL R10, R29, R50, P0 ;  /* 0x000000321d0a7207 */ /* 0x000fe40000000000 */
[----:B------:R-:W-:-:S02]  /*14d20*/  SEL R9, R66, R39, P0 ;  /* 0x0000002742097207 */ /* 0x000fc40000000000 */
[----:B------:R-:W-:Y:S02]  /*14d30*/  SEL R11, R39, R66, P0 ;  /* 0x00000042270b7207 */ /* 0x000fe40000000000 */
[----:B---3--:R-:W-:Y:S02]  /*14d40*/  SEL R12, R54, R31, P0 ;  /* 0x0000001f360c7207 */ /* 0x008fe40000000000 */
[----:B------:R-:W-:Y:S02]  /*14d50*/  SEL R14, R31, R54, P0 ;  /* 0x000000361f0e7207 */ /* 0x000fe40000000000 */
[----:B------:R-:W-:Y:S02]  /*14d60*/  SEL R13, R68, R41, P0 ;  /* 0x00000029440d7207 */ /* 0x000fe40000000000 */
[----:B------:R-:W-:Y:S02]  /*14d70*/  SEL R15, R41, R68, P0 ;  /* 0x00000044290f7207 */ /* 0x000fe40000000000 */
[----:B------:R-:W-:Y:S01]  /*14d80*/  IADD3.X R27, R57, UR5, RZ, P1, !PT ;  /* 0x00000005391b7c10 */ /* 0x000fe20008ffe4ff */
[----:B------:R-:W-:Y:S01]  /*14d90*/  ULDC.64 UR4, c[0x0][0xc08] ;  /* 0x0003020000047ab9 */ /* 0x000fe20000000a00 */
[----:B------:R1:W-:Y:S01]  /*14da0*/  STSM.16.M88.4 [R45], R4 ;  /* 0x000000042d007844 */ /* 0x0003e20000000200 */
[----:B------:R-:W-:-:S03]  /*14db0*/  ISETP.NE.U32.AND P0, PT, RZ, UR4, PT ;  /* 0x00000004ff007c0c */ /* 0x000fc6000bf05070 */
[----:B------:R-:W-:Y:S01]  /*14dc0*/  STSM.16.M88.4 [R43], R8 ;  /* 0x000000082b007844 */ /* 0x000fe20000000200 */
[----:B------:R-:W-:-:S03]  /*14dd0*/  ISETP.NE.AND.EX P0, PT, RZ, UR5, PT, P0 ;  /* 0x00000005ff007c0c */ /* 0x000fc6000bf05300 */
[----:B------:R2:W-:Y:S01]  /*14de0*/  STSM.16.M88.4 [R21], R12 ;  /* 0x0000000c15007844 */ /* 0x0005e20000000200 */
[----:B------:R-:W-:Y:S01]  /*14df0*/  IMAD.MOV.U32 R20, RZ, RZ, RZ ;  /* 0x000000ffff147224 */ /* 0x000fe200078e00ff */
[----:B------:R-:W-:Y:S08]  /*14e00*/  BAR.SYNC.DEFER_BLOCKING 0x1, 0x180 ;  /* 0x0046000000007b1d */ /* 0x000ff00000010000 */
[----:B-1----:R-:W-:Y:S01]  /*14e10*/  @P0 IADD3 R4, P3, R59, UR4, RZ ;  /* 0x000000043b040c10 */ /* 0x002fe2000ff7e0ff */
[----:B------:R-:W-:-:S02]  /*14e20*/  ULDC UR4, c[0x0][0xa88] ;  /* 0x0002a20000047ab9 */ /* 0x000fc40000000800 */
[----:B------:R-:W-:Y:S02]  /*14e30*/  MOV R6, UR4 ;  /* 0x0000000400067c02 */ /* 0x000fe40008000f00 */
[----:B------:R-:W-:Y:S01]  /*14e40*/  @P0 IADD3.X R5, R57, UR5, RZ, P3, !PT ;  /* 0x0000000539050c10 */ /* 0x000fe20009ffe4ff */
[----:B------:R1:W5:Y:S04]  /*14e50*/  @P2 LDG.E R20, desc[UR42][R26.64] ;  /* 0x0000002a1a142981 */ /* 0x000368000c1e1900 */
[----:B------:R1:W5:Y:S01]  /*14e60*/  @P0 LDG.E R6, desc[UR42][R4.64] ;  /* 0x0000002a04060981 */ /* 0x000362000c1e1900 */
[----:B0-----:R-:W-:-:S13]  /*14e70*/  ISETP.NE.AND P1, PT, R3, 0x1, PT ;  /* 0x000000010300780c */ /* 0x001fda0003f25270 */
[----:B------:R-:W0:Y:S08]  /*14e80*/  @P1 LDC R28, c[0x0][0xbec] ;  /* 0x0002fb00ff1c1b82 */ /* 0x000e300000000800 */
[----:B------:R-:W3:Y:S01]  /*14e90*/  @P1 LDC R29, c[0x0][0xbf0] ;  /* 0x0002fc00ff1d1b82 */ /* 0x000ee20000000800 */
[----:B--2---:R-:W-:Y:S01]  /*14ea0*/  IMAD.IADD R13, R55, 0x1, R53 ;  /* 0x00000001370d7824 */ /* 0x004fe200078e0235 */
[----:B-1----:R-:W-:Y:S06]  /*14eb0*/  @P0 BRA `(.L_x_2306) ;  /* 0x0000000000100947 */ /* 0x002fec0003800000 */
[----:B------:R-:W-:Y:S05]  /*14ec0*/  @!P2 BRA `(.L_x_2306) ;  /* 0x00000000000ca947 */ /* 0x000fea0003800000 */
[----:B------:R-:W2:Y:S04]  /*14ed0*/  LDG.E R5, desc[UR42][R26.64] ;  /* 0x0000002a1a057981 */ /* 0x000ea8000c1e1900 */
[----:B-----5:R-:W2:Y:S02]  /*14ee0*/  LDG.E R6, desc[UR42][R26.64+0x4] ;  /* 0x0000042a1a067981 */ /* 0x020ea4000c1e1900 */
[----:B--2---:R-:W-:-:S07]  /*14ef0*/  IMAD.IADD R6, R6, 0x1, -R5 ;  /* 0x0000000106067824 */ /* 0x004fce00078e0a05 */
.L_x_2306:
[----:B------:R-:W2:Y:S01]  /*14f00*/  LDL.LU R5, [R1+0x44] ;  /* 0x0000440001057983 */ /* 0x000ea20000300800 */
[----:B------:R-:W-:Y:S01]  /*14f10*/  ULDC.64 UR4, c[0x0][0xb90] ;  /* 0x0002e40000047ab9 */ /* 0x000fe20000000a00 */
[----:B------:R-:W1:Y:S01]  /*14f20*/  S2R R4, SR_TID.X ;  /* 0x0000000000047919 */ /* 0x000e620000002100 */
[----:B------:R-:W4:Y:S01]  /*14f30*/  S2R R15, SR_TID.X ;  /* 0x00000000000f7919 */ /* 0x000f220000002100 */
[----:B-----5:R-:W-:Y:S01]  /*14f40*/  SHF.R.S32.HI R21, RZ, 0x1f, R20 ;  /* 0x0000001fff157819 */ /* 0x020fe20000011414 */
[----:B------:R-:W-:Y:S01]  /*14f50*/  IMAD.MOV.U32 R7, RZ, RZ, R13 ;  /* 0x000000ffff077224 */ /* 0x000fe200078e000d */
[----:B------:R-:W2:Y:S01]  /*14f60*/  @P1 LDC R45, c[0x0][0xbec] ;  /* 0x0002fb00ff2d1b82 */ /* 0x000ea20000000800 */
[----:B------:R-:W2:Y:S04]  /*14f70*/  LDL.LU R12, [R1+0x5c] ;  /* 0x00005c00010c7983 */ /* 0x000ea80000300800 */
[----:B------:R-:W2:Y:S04]  /*14f80*/  LDL.LU R46, [R1+0x4c] ;  /* 0x00004c00012e7983 */ /* 0x000ea80000300800 */
[----:B------:R-:W2:Y:S04]  /*14f90*/  LDL R50, [R1+0x48] ;  /* 0x0000480001327983 */ /* 0x000ea80000100800 */
[----:B------:R-:W2:Y:S01]  /*14fa0*/  LDL R14, [R1+0x78] ;  /* 0x00007800010e7983 */ /* 0x000ea20000100800 */
[----:B------:R-:W-:-:S03]  /*14fb0*/  IMAD R39, R6, R3, RZ ;  /* 0x0000000306277224 */ /* 0x000fc600078e02ff */
[----:B------:R0:W5:Y:S01]  /*14fc0*/  LDL R49, [R1+0x84] ;  /* 0x0000840001317983 */ /* 0x0001620000100800 */
[----:B-1----:R-:W-:-:S05]  /*14fd0*/  VIADD R48, R4, 0xffffff80 ;  /* 0xffffff8004307836 */ /* 0x002fca0000000000 */
[----:B------:R-:W-:Y:S01]  /*14fe0*/  SHF.R.S32.HI R44, RZ, 0x1f, R48 ;  /* 0x0000001fff2c7819 */ /* 0x000fe20000011430 */
[----:B0-----:R-:W-:-:S03]  /*14ff0*/  @P1 IMAD.HI.U32 R4, R13, R28, RZ ;  /* 0x0000001c0d041227 */ /* 0x001fc600078e00ff */
[----:B------:R-:W-:Y:S02]  /*15000*/  LEA.HI R44, R44, R48, RZ, 0x2 ;  /* 0x000000302c2c7211 */ /* 0x000fe400078f10ff */
[----:B---3--:R-:W-:Y:S02]  /*15010*/  @P1 SHF.R.U32.HI R7, RZ, R29, R4 ;  /* 0x0000001dff071219 */ /* 0x008fe40000011604 */
[----:B------:R-:W-:-:S03]  /*15020*/  SHF.R.S32.HI R44, RZ, 0x2, R44 ;  /* 0x00000002ff2c7819 */ /* 0x000fc6000001142c */
[----:B------:R-:W-:Y:S02]  /*15030*/  IMAD.MOV R8, RZ, RZ, -R7 ;  /* 0x000000ffff087224 */ /* 0x000fe400078e0a07 */
[----:B----4-:R-:W-:-:S05]  /*15040*/  VIADD R30, R15, 0xffffff80 ;  /* 0xffffff800f1e7836 */ /* 0x010fca0000000000 */
        /* <DEDUP_REMOVED lines=10> */
[----:B------:R-:W-:-:S05]  /*150f0*/  SHF.R.S32.HI R38, RZ, 0x1f, R46 ;  /* 0x0000001fff267819 */ /* 0x000fca000001142e */
[----:B------:R-:W-:-:S04]  /*15100*/  IMAD R5, R38, UR4, RZ ;  /* 0x0000000426057c24 */ /* 0x000fc8000f8e02ff */
[C---:B------:R-:W-:Y:S02]  /*15110*/  IMAD R11, R46.reuse, UR5, R5 ;  /* 0x000000052e0b7c24 */ /* 0x040fe4000f8e0205 */
[----:B------:R-:W-:Y:S01]  /*15120*/  IMAD.WIDE.U32 R4, R46, UR4, R20 ;  /* 0x000000042e047c25 */ /* 0x000fe2000f8e0014 */
[----:B------:R-:W-:Y:S01]  /*15130*/  SEL R37, R12, RZ, !P2 ;  /* 0x000000ff0c257207 */ /* 0x000fe20005000000 */
[----:B------:R-:W-:Y:S02]  /*15140*/  ULDC.64 UR4, c[0x0][0xb98] ;  /* 0x0002e60000047ab9 */ /* 0x000fe40000000a00 */
[----:B------:R-:W-:Y:S01]  /*15150*/  IMAD R9, R44, 0x20, R50 ;  /* 0x000000202c097824 */ /* 0x000fe200078e0232 */
[----:B------:R-:W-:Y:S02]  /*15160*/  SEL R36, R10, RZ, !P2 ;  /* 0x000000ff0a247207 */ /* 0x000fe40005000000 */
[----:B------:R-:W-:Y:S01]  /*15170*/  IADD3 R5, R5, R11, RZ ;  /* 0x0000000b05057210 */ /* 0x000fe20007ffe0ff */
[----:B------:R-:W-:-:S04]  /*15180*/  IMAD.WIDE R24, R9, 0x2, R24 ;  /* 0x0000000209187825 */ /* 0x000fc800078e0218 */
[----:B------:R-:W-:Y:S01]  /*15190*/  IMAD R9, R3, R8, R13 ;  /* 0x0000000803097224 */ /* 0x000fe200078e020d */
[----:B------:R-:W-:Y:S01]  /*151a0*/  IADD3 R12, P2, R24, 0x1800, RZ ;  /* 0x00001800180c7810 */ /* 0x000fe20007f5e0ff */
[----:B------:R-:W-:Y:S02]  /*151b0*/  IMAD R11, R37, UR4, RZ ;  /* 0x00000004250b7c24 */ /* 0x000fe4000f8e02ff */
[----:B------:R-:W-:Y:S01]  /*151c0*/  IMAD.WIDE.U32 R4, R36, UR4, R4 ;  /* 0x0000000424047c25 */ /* 0x000fe2000f8e0004 */
[----:B------:R-:W-:Y:S02]  /*151d0*/  LOP3.LUT R10, R12, 0x180, RZ, 0xc0, !PT ;  /* 0x000001800c0a7812 */ /* 0x000fe400078ec0ff */
[----:B------:R-:W-:Y:S01]  /*151e0*/  SHF.R.S32.HI R8, RZ, 0x1f, R9 ;  /* 0x0000001fff087819 */ /* 0x000fe20000011409 */
[----:B------:R-:W-:Y:S01]  /*151f0*/  IMAD R13, R36, UR5, R11 ;  /* 0x00000005240d7c24 */ /* 0x000fe2000f8e020b */
[----:B------:R-:W-:Y:S01]  /*15200*/  SHF.R.S32.HI R11, RZ, 0x1f, R7 ;  /* 0x0000001fff0b7819 */ /* 0x000fe20000011407 */
[----:B------:R-:W-:Y:S01]  /*15210*/  ULDC.64 UR4, c[0x0][0xb88] ;  /* 0x0002e20000047ab9 */ /* 0x000fe20000000a00 */
[----:B------:R-:W-:-:S02]  /*15220*/  IADD3 R4, P0, R7, R4, RZ ;  /* 0x0000000407047210 */ /* 0x000fc40007f1e0ff */
[----:B------:R-:W-:Y:S01]  /*15230*/  SHF.R.U64 R7, R10, 0x3, RZ ;  /* 0x000000030a077819 */ /* 0x000fe200000012ff */
[----:B------:R-:W-:Y:S01]  /*15240*/  IMAD R10, R8, UR4, RZ ;  /* 0x00000004080a7c24 */ /* 0x000fe2000f8e02ff */
[----:B------:R-:W-:Y:S02]  /*15250*/  IADD3.X R5, R11, R5, R13, P0, !PT ;  /* 0x000000050b057210 */ /* 0x000fe400007fe40d */
[----:B------:R-:W-:Y:S01]  /*15260*/  LOP3.LUT R8, R7, R12, RZ, 0x3c, !PT ;  /* 0x0000000c07087212 */ /* 0x000fe200078e3cff */
[C---:B------:R-:W-:Y:S02]  /*15270*/  IMAD R7, R9.reuse, UR5, R10 ;  /* 0x0000000509077c24 */ /* 0x040fe4000f8e020a */
[----:B------:R-:W-:Y:S01]  /*15280*/  IMAD.WIDE.U32 R4, R9, UR4, R4 ;  /* 0x0000000409047c25 */ /* 0x000fe2000f8e0004 */
[----:B------:R-:W-:-:S03]  /*15290*/  ULDC.64 UR4, c[0x0][0xb50] ;  /* 0x0002d40000047ab9 */ /* 0x000fc60000000a00 */
[----:B------:R-:W-:Y:S01]  /*152a0*/  IMAD.IADD R5, R5, 0x1, R7 ;  /* 0x0000000105057824 */ /* 0x000fe200078e0207 */
[----:B------:R-:W-:-:S04]  /*152b0*/  LEA R10, P0, R4, UR4, 0x2 ;  /* 0x00000004040a7c11 */ /* 0x000fc8000f8010ff */
[----:B------:R-:W-:Y:S01]  /*152c0*/  LEA.HI.X R11, R4, UR5, R5, 0x2, P0 ;  /* 0x00000005040b7c11 */ /* 0x000fe200080f1405 */
[----:B------:R-:W-:Y:S01]  /*152d0*/  SHFL.IDX PT, R40, R10, RZ, 0x1c1f ;  /* 0x001c1fff0a287589 */ /* 0x000fe200000e0000 */
[----:B------:R-:W-:Y:S01]  /*152e0*/  IMAD.IADD R14, R14, 0x1, R53 ;  /* 0x000000010e0e7824 */ /* 0x000fe200078e0235 */
[----:B------:R-:W-:Y:S02]  /*152f0*/  ULDC.64 UR4, c[0x0][0xaa0] ;  /* 0x0002a80000047ab9 */ /* 0x000fe40000000a00 */
[----:B------:R-:W1:Y:S01]  /*15300*/  SHFL.IDX PT, R41, R11, RZ, 0x1c1f ;  /* 0x001c1fff0b297589 */ /* 0x000e6200000e0000 */
[----:B------:R-:W-:Y:S01]  /*15310*/  LOP3.LUT P0, RZ, R15, 0x3, RZ, 0xc0, !PT ;  /* 0x000000030fff7812 */ /* 0x000fe2000780c0ff */
[----:B------:R-:W-:Y:S02]  /*15320*/  IMAD.X R9, RZ, RZ, R25, P2 ;  /* 0x000000ffff097224 */ /* 0x000fe400010e0619 */
[----:B------:R-:W-:Y:S01]  /*15330*/  SHFL.IDX PT, R42, R10, 0x1, 0x1c1f ;  /* 0x003c1f000a2a7f89 */ /* 0x000fe200000e0000 */
[----:B------:R-:W-:-:S03]  /*15340*/  ISETP.GE.OR P2, PT, R14, R39, P0 ;  /* 0x000000270e00720c */ /* 0x000fc60000746670 */
[----:B------:R-:W2:Y:S01]  /*15350*/  SHFL.IDX PT, R43, R11, 0x1, 0x1c1f ;  /* 0x003c1f000b2b7f89 */ /* 0x000ea200000e0000 */
[----:B------:R-:W-:Y:S02]  /*15360*/  VIADD R4, R14, 0x8 ;  /* 0x000000080e047836 */ /* 0x000fe40000000000 */
[----:B------:R-:W-:-:S03]  /*15370*/  IMAD R21, R21, UR4, RZ ;  /* 0x0000000415157c24 */ /* 0x000fc6000f8e02ff */
[----:B------:R-:W-:-:S04]  /*15380*/  ISETP.GE.OR P0, PT, R4, R39, P0 ;  /* 0x000000270400720c */ /* 0x000fc80000706670 */
[----:B-1----:R1:W-:Y:S02]  /*15390*/  @!P2 ST.E desc[UR42][R40.64], R2 ;  /* 0x000000022800a985 */ /* 0x0023e4000c10192a */
[C---:B-1----:R-:W-:Y:S02]  /*153a0*/  IMAD R41, R20.reuse, UR5, R21 ;  /* 0x0000000514297c24 */ /* 0x042fe4000f8e0215 */
[----:B------:R-:W-:Y:S01]  /*153b0*/  IMAD.WIDE.U32 R20, R20, UR4, RZ ;  /* 0x0000000414147c25 */ /* 0x000fe2000f8e00ff */
[----:B------:R-:W-:-:S03]  /*153c0*/  ULDC.64 UR4, c[0x0][0xae8] ;  /* 0x0002ba0000047ab9 */ /* 0x000fc60000000a00 */
[----:B------:R-:W-:Y:S02]  /*153d0*/  IMAD.IADD R21, R21, 0x1, R41 ;  /* 0x0000000115157824 */ /* 0x000fe400078e0229 */
[----:B------:R-:W-:Y:S01]  /*153e0*/  IMAD R38, R38, UR4, RZ ;  /* 0x0000000426267c24 */ /* 0x000fe2000f8e02ff */
[----:B--2---:R1:W-:Y:S01]  /*153f0*/  @!P0 ST.E desc[UR42][R42.64], R0 ;  /* 0x000000002a008985 */ /* 0x0043e2000c10192a */
[----:B------:R-:W-:Y:S01]  /*15400*/  IMAD.WIDE.U32 R20, R46, UR4, R20 ;  /* 0x000000042e147c25 */ /* 0x000fe2000f8e0014 */
[C---:B------:R-:W-:Y:S02]  /*15410*/  IADD3 R13, P6, R24.reuse, 0x3000, RZ ;  /* 0x00003000180d7810 */ /* 0x040fe40007fde0ff */
[----:B------:R-:W-:Y:S01]  /*15420*/  IADD3 R27, P5, R24, 0x4800, RZ ;  /* 0x00004800181b7810 */ /* 0x000fe20007fbe0ff */
[----:B------:R-:W-:Y:S02]  /*15430*/  IMAD R41, R46, UR5, R38 ;  /* 0x000000052e297c24 */ /* 0x000fe4000f8e0226 */
[----:B-1----:R-:W-:Y:S01]  /*15440*/  IMAD R0, R47, 0x60, R44 ;  /* 0x000000602f007824 */ /* 0x002fe200078e022c */
[----:B------:R0:W5:Y:S01]  /*15450*/  LDL R46, [R1+0x64] ;  /* 0x00006400012e7983 */ /* 0x0001620000100800 */
[----:B------:R-:W1:Y:S01]  /*15460*/  @P1 LDC R43, c[0x0][0xbf0] ;  /* 0x0002fc00ff2b1b82 */ /* 0x000e620000000800 */
[C---:B------:R-:W-:Y:S01]  /*15470*/  IADD3 R29, P4, R24.reuse, 0x6000, RZ ;  /* 0x00006000181d7810 */ /* 0x040fe20007f9e0ff */
[----:B------:R-:W-:Y:S01]  /*15480*/  ULDC.64 UR4, c[0x0][0xaf0] ;  /* 0x0002bc0000047ab9 */ /* 0x000fe20000000a00 */
[----:B------:R0:W5:Y:S01]  /*15490*/  LDL R47, [R1+0x80] ;  /* 0x00008000012f7983 */ /* 0x0001620000100800 */
[----:B------:R-:W-:Y:S01]  /*154a0*/  IMAD.IADD R40, R53, 0x1, R0 ;  /* 0x0000000135287824 */ /* 0x000fe200078e0200 */
[----:B------:R-:W-:-:S02]  /*154b0*/  IADD3 R7, P3, R24, 0x7800, RZ ;  /* 0x0000780018077810 */ /* 0x000fc40007f7e0ff */
[----:B------:R-:W-:Y:S01]  /*154c0*/  LOP3.LUT R5, R24, 0x180, RZ, 0xc0, !PT ;  /* 0x0000018018057812 */ /* 0x000fe200078ec0ff */
[----:B------:R-:W-:Y:S01]  /*154d0*/  @P1 IMAD.HI.U32 R0, R40, R45, RZ ;  /* 0x0000002d28001227 */ /* 0x000fe200078e00ff */
[----:B------:R-:W-:Y:S01]  /*154e0*/  LOP3.LUT R12, R13, 0x180, RZ, 0xc0, !PT ;  /* 0x000001800d0c7812 */ /* 0x000fe200078ec0ff */
[----:B------:R-:W5:Y:S01]  /*154f0*/  LD.E.128 R8, desc[UR42][R8.64] ;  /* 0x0000002a08087980 */ /* 0x000f62000c101d00 */
[----:B------:R-:W-:Y:S01]  /*15500*/  LOP3.LUT R26, R27, 0x180, RZ, 0xc0, !PT ;  /* 0x000001801b1a7812 */ /* 0x000fe200078ec0ff */
[----:B------:R-:W-:Y:S01]  /*15510*/  IMAD.IADD R21, R21, 0x1, R41 ;  /* 0x0000000115157824 */ /* 0x000fe200078e0229 */
[----:B------:R-:W-:Y:S02]  /*15520*/  LOP3.LUT R28, R29, 0x180, RZ, 0xc0, !PT ;  /* 0x000001801d1c7812 */ /* 0x000fe400078ec0ff */
[----:B------:R-:W-:Y:S02]  /*15530*/  LOP3.LUT R6, R7, 0x180, RZ, 0xc0, !PT ;  /* 0x0000018007067812 */ /* 0x000fe400078ec0ff */
[----:B------:R-:W-:Y:S01]  /*15540*/  MOV R41, R40 ;  /* 0x0000002800297202 */ /* 0x000fe20000000f00 */
[----:B------:R-:W-:Y:S01]  /*15550*/  IMAD R37, R37, UR4, RZ ;  /* 0x0000000425257c24 */ /* 0x000fe2000f8e02ff */
[----:B------:R-:W-:-:S02]  /*15560*/  SHF.R.U64 R12, R12, 0x3, RZ ;  /* 0x000000030c0c7819 */ /* 0x000fc400000012ff */
[----:B------:R-:W-:Y:S02]  /*15570*/  SHF.R.U64 R26, R26, 0x3, RZ ;  /* 0x000000031a1a7819 */ /* 0x000fe400000012ff */
[----:B------:R-:W-:Y:S02]  /*15580*/  SHF.R.U64 R28, R28, 0x3, RZ ;  /* 0x000000031c1c7819 */ /* 0x000fe400000012ff */
[----:B-1----:R-:W-:Y:S02]  /*15590*/  @P1 SHF.R.U32.HI R41, RZ, R43, R0 ;  /* 0x0000002bff291219 */ /* 0x002fe40000011600 */
[----:B------:R-:W-:Y:S02]  /*155a0*/  SHF.R.U64 R5, R5, 0x3, RZ ;  /* 0x0000000305057819 */ /* 0x000fe400000012ff */
[----:B------:R-:W-:Y:S01]  /*155b0*/  SHF.R.U64 R6, R6, 0x3, RZ ;  /* 0x0000000306067819 */ /* 0x000fe200000012ff */
[----:B------:R-:W-:Y:S01]  /*155c0*/  IMAD R43, R36, UR5, R37 ;  /* 0x00000005242b7c24 */ /* 0x000fe2000f8e0225 */
[--C-:B------:R-:W-:Y:S01]  /*155d0*/  SHF.R.S32.HI R0, RZ, 0x1f, R41.reuse ;  /* 0x0000001fff007819 */ /* 0x100fe20000011429 */
        /* <DEDUP_REMOVED lines=8> */
[----:B------:R-:W-:Y:S01]  /*15660*/  IMAD.MOV.U32 R5, RZ, RZ, R25 ;  /* 0x000000ffff057224 */ /* 0x000fe200078e0019 */
[----:B------:R-:W-:Y:S01]  /*15670*/  IADD3.X R27, RZ, R25, RZ, P5, !PT ;  /* 0x00000019ff1b7210 */ /* 0x000fe20002ffe4ff */
[----:B------:R-:W-:Y:S01]  /*15680*/  IMAD.WIDE.U32 R36, R36, UR4, R20 ;  /* 0x0000000424247c25 */ /* 0x000fe2000f8e0014 */
[----:B------:R-:W-:Y:S01]  /*15690*/  LOP3.LUT R32, R6, R7, RZ, 0x3c, !PT ;  /* 0x0000000706207212 */ /* 0x000fe200078e3cff */
[----:B------:R-:W-:Y:S01]  /*156a0*/  ULDC.64 UR4, c[0x0][0xae0] ;  /* 0x0002b80000047ab9 */ /* 0x000fe20000000a00 */
[----:B------:R-:W5:Y:S01]  /*156b0*/  LD.E.128 R12, desc[UR42][R12.64] ;  /* 0x0000002a0c0c7980 */ /* 0x000f62000c101d00 */
[----:B------:R-:W-:-:S02]  /*156c0*/  IMAD R0, R0, UR4, RZ ;  /* 0x0000000400007c24 */ /* 0x000fc4000f8e02ff */
[----:B------:R-:W-:Y:S01]  /*156d0*/  IMAD R21, R3, R2, R40 ;  /* 0x0000000203157224 */ /* 0x000fe200078e0228 */
[----:B------:R-:W5:Y:S01]  /*156e0*/  LD.E.128 R4, desc[UR42][R4.64] ;  /* 0x0000002a04047980 */ /* 0x000f62000c101d00 */
[----:B------:R-:W-:Y:S02]  /*156f0*/  IMAD.IADD R37, R37, 0x1, R43 ;  /* 0x0000000125257824 */ /* 0x000fe400078e022b */
[----:B------:R-:W-:Y:S01]  /*15700*/  IMAD R43, R41, UR5, R0 ;  /* 0x00000005292b7c24 */ /* 0x000fe2000f8e0200 */
[----:B------:R-:W5:Y:S01]  /*15710*/  LD.E.128 R24, desc[UR42][R26.64] ;  /* 0x0000002a1a187980 */ /* 0x000f62000c101d00 */
[----:B------:R-:W-:-:S03]  /*15720*/  SHF.R.S32.HI R0, RZ, 0x1f, R21 ;  /* 0x0000001fff007819 */ /* 0x000fc60000011415 */
[----:B------:R-:W5:Y:S01]  /*15730*/  LD.E.128 R28, desc[UR42][R28.64] ;  /* 0x0000002a1c1c7980 */ /* 0x000f62000c101d00 */
[----:B------:R-:W-:Y:S01]  /*15740*/  IMAD.WIDE.U32 R2, R41, UR4, R36 ;  /* 0x0000000429027c25 */ /* 0x000fe2000f8e0024 */
[----:B------:R-:W-:Y:S02]  /*15750*/  ULDC.64 UR4, c[0x0][0xad8] ;  /* 0x0002b60000047ab9 */ /* 0x000fe40000000a00 */
        /* <DEDUP_REMOVED lines=36> */
.L_x_2308:
[----:B------:R-:W-:Y:S05]  /*159a0*/  BSYNC B1 ;  /* 0x0000000000017941 */ /* 0x000fea0003800000 */
.L_x_2307:
        /* <DEDUP_REMOVED lines=19> */
.L_x_2305:
[----:B-1----:R-:W3:Y:S01]  /*15ae0*/  LDL.LU R4, [R1+0x50] ;  /* 0x0000500001047983 */ /* 0x002ee20000300800 */
[----:B------:R-:W-:Y:S01]  /*15af0*/  ULDC.64 UR4, c[0x0][0xc00] ;  /* 0x0003000000047ab9 */ /* 0x000fe20000000a00 */
[----:B------:R-:W-:Y:S01]  /*15b00*/  MOV R6, RZ ;  /* 0x000000ff00067202 */ /* 0x000fe20000000f00 */
[----:B------:R-:W1:Y:S01]  /*15b10*/  LDC R25, c[0x0][0xbe8] ;  /* 0x0002fa00ff197b82 */ /* 0x000e620000000800 */
[----:B------:R-:W4:Y:S01]  /*15b20*/  LDL.LU R0, [R1+0x54] ;  /* 0x0000540001007983 */ /* 0x000f220000300800 */
[----:B------:R-:W-:-:S04]  /*15b30*/  ISETP.NE.U32.AND P0, PT, RZ, UR4, PT ;  /* 0x00000004ff007c0c */ /* 0x000fc8000bf05070 */
[----:B------:R-:W-:Y:S02]  /*15b40*/  ISETP.NE.AND.EX P0, PT, RZ, UR5, PT, P0 ;  /* 0x00000005ff007c0c */ /* 0x000fe4000bf05300 */
[----:B---3--:R-:W-:-:S04]  /*15b50*/  IADD3 R2, P1, R4, UR4, RZ ;  /* 0x0000000404027c10 */ /* 0x008fc8000ff3e0ff */
[----:B----4-:R-:W-:Y:S01]  /*15b60*/  IADD3.X R3, R0, UR5, RZ, P1, !PT ;  /* 0x0000000500037c10 */ /* 0x010fe20008ffe4ff */
[----:B------:R-:W-:Y:S02]  /*15b70*/  ULDC.64 UR4, c[0x0][0xc08] ;  /* 0x0003020000047ab9 */ /* 0x000fe40000000a00 */
[----:B------:R-:W-:-:S04]  /*15b80*/  ISETP.NE.U32.AND P1, PT, RZ, UR4, PT ;  /* 0x00000004ff007c0c */ /* 0x000fc8000bf25070 */
[----:B------:R3:W5:Y:S01]  /*15b90*/  @P0 LDG.E R6, desc[UR42][R2.64] ;  /* 0x0000002a02060981 */ /* 0x000762000c1e1900 */
[----:B------:R-:W-:Y:S01]  /*15ba0*/  ISETP.NE.AND.EX P1, PT, RZ, UR5, PT, P1 ;  /* 0x00000005ff007c0c */ /* 0x000fe2000bf25310 */
[----:B------:R-:W4:-:S12]  /*15bb0*/  S2R R7, SR_TID.X ;  /* 0x0000000000077919 */ /* 0x000f180000002100 */
[----:B------:R-:W-:Y:S01]  /*15bc0*/  @P1 IADD3 R4, P2, R4, UR4, RZ ;  /* 0x0000000404041c10 */ /* 0x000fe2000ff5e0ff */
[----:B------:R-:W-:-:S03]  /*15bd0*/  ULDC UR4, c[0x0][0xa88] ;  /* 0x0002a20000047ab9 */ /* 0x000fc60000000800 */
[----:B0-----:R-:W-:Y:S01]  /*15be0*/  @P1 IADD3.X R5, R0, UR5, RZ, P2, !PT ;  /* 0x0000000500051c10 */ /* 0x001fe200097fe4ff */
[----:B------:R-:W-:-:S06]  /*15bf0*/  IMAD.U32 R0, RZ, RZ, UR4 ;  /* 0x00000004ff007e24 */ /* 0x000fcc000f8e00ff */
[----:B------:R3:W5:Y:S01]  /*15c00*/  @P1 LDG.E R0, desc[UR42][R4.64] ;  /* 0x0000002a04001981 */ /* 0x000762000c1e1900 */
[----:B-1----:R-:W-:Y:S01]  /*15c10*/  ISETP.NE.AND P2, PT, R25, 0x1, PT ;  /* 0x000000011900780c */ /* 0x002fe20003f45270 */
[----:B----4-:R-:W-:-:S12]  /*15c20*/  VIADD R30, R7, 0xffffff80 ;  /* 0xffffff80071e7836 */ /* 0x010fd80000000000 */
[----:B------:R-:W0:Y:S01]  /*15c30*/  @P2 LDC R27, c[0x0][0xbec] ;  /* 0x0002fb00ff1b2b82 */ /* 0x000e220000000800 */
[----:B------:R-:W-:Y:S01]  /*15c40*/  ISETP.GE.AND P3, PT, R30, 0xc0, PT ;  /* 0x000000c01e00780c */ /* 0x000fe20003f66270 */
[----:B---3--:R-:W-:-:S12]  /*15c50*/  @P1 BRA `(.L_x_2310) ;  /* 0x0000000000101947 */ /* 0x008fd80003800000 */
[----:B------:R-:W-:Y:S05]  /*15c60*/  @!P0 BRA `(.L_x_2310) ;  /* 0x00000000000c8947 */ /* 0x000fea0003800000 */
[----:B------:R-:W3:Y:S04]  /*15c70*/  LDG.E R5, desc[UR42][R2.64] ;  /* 0x0000002a02057981 */ /* 0x000ee8000c1e1900 */
[----:B-----5:R-:W3:Y:S02]  /*15c80*/  LDG.E R0, desc[UR42][R2.64+0x4] ;  /* 0x0000042a02007981 */ /* 0x020ee4000c1e1900 */
[----:B---3--:R-:W-:-:S07]  /*15c90*/  IMAD.IADD R0, R0, 0x1, -R5 ;  /* 0x0000000100007824 */ /* 0x008fce00078e0a05 */
.L_x_2310:
[----:B------:R-:W3:Y:S04]  /*15ca0*/  LDL.LU R3, [R1+0x44] ;  /* 0x0000440001037983 */ /* 0x000ee80000300800 */
[----:B------:R-:W4:Y:S04]  /*15cb0*/  LDL.LU R2, [R1+0x5c] ;  /* 0x00005c0001027983 */ /* 0x000f280000300800 */
[----:B------:R-:W2:Y:S04]  /*15cc0*/  LDL R29, [R1+0x4c] ;  /* 0x00004c00011d7983 */ /* 0x000ea80000100800 */
[----:B------:R1:W5:Y:S01]  /*15cd0*/  LDL R28, [R1+0x28] ;  /* 0x00002800011c7983 */ /* 0x0003620000100800 */
[----:B------:R-:W-:Y:S01]  /*15ce0*/  BSSY B1, `(.L_x_2311) ;  /* 0x000002c000017945 */ /* 0x000fe20003800000 */
[----:B-----5:R-:W-:-:S02]  /*15cf0*/  SHF.R.S32.HI R11, RZ, 0x1f, R6 ;  /* 0x0000001fff0b7819 */ /* 0x020fc40000011406 */
[----:B---3--:R-:W-:Y:S02]  /*15d00*/  SEL R13, R3, RZ, !P0 ;  /* 0x000000ff030d7207 */ /* 0x008fe40004000000 */
[----:B----4-:R-:W-:Y:S02]  /*15d10*/  SEL R12, R2, RZ, !P0 ;  /* 0x000000ff020c7207 */ /* 0x010fe40004000000 */
[----:B--2---:R-:W-:Y:S01]  /*15d20*/  SHF.R.S32.HI R10, RZ, 0x1f, R29 ;  /* 0x0000001fff0a7819 */ /* 0x004fe2000001141d */
[----:B-1----:R-:W-:Y:S06]  /*15d30*/  @P3 BRA `(.L_x_2312) ;  /* 0x0000000000983947 */ /* 0x002fec0003800000 */
[----:B------:R-:W1:Y:S01]  /*15d40*/  LDC R9, c[0x0][0xbe8] ;  /* 0x0002fa00ff097b82 */ /* 0x000e620000000800 */
[----:B------:R-:W-:Y:S01]  /*15d50*/  IADD3 R8, R28, -0x80, R7 ;  /* 0xffffff801c087810 */ /* 0x000fe20007ffe007 */
[----:B-1----:R-:W-:-:S05]  /*15d60*/  IMAD R2, R0, R9, RZ ;  /* 0x0000000900027224 */ /* 0x002fca00078e02ff */
        /* <DEDUP_REMOVED lines=9> */
[----:B------:R-:W1:Y:S01]  /*15e00*/  @P0 LDC R15, c[0x0][0xbec] ;  /* 0x0002fb00ff0f0b82 */ /* 0x000e620000000800 */
[----:B------:R-:W-:Y:S01]  /*15e10*/  IMAD R7, R29, UR5, R7 ;  /* 0x000000051d077c24 */ /* 0x000fe2000f8e0207 */
[----:B------:R-:W-:-:S03]  /*15e20*/  ULDC.64 UR4, c[0x0][0xb98] ;  /* 0x0002e60000047ab9 */ /* 0x000fc60000000a00 */
[----:B------:R-:W-:-:S03]  /*15e30*/  IMAD.IADD R3, R3, 0x1, R7 ;  /* 0x0000000103037824 */ /* 0x000fc600078e0207 */
[----:B------:R-:W2:Y:S01]  /*15e40*/  @P0 LDC R21, c[0x0][0xbf0] ;  /* 0x0002fc00ff150b82 */ /* 0x000ea20000000800 */
[----:B------:R-:W-:-:S04]  /*15e50*/  IMAD.WIDE.U32 R2, R13, UR4, R2 ;  /* 0x000000040d027c25 */ /* 0x000fc8000f8e0002 */
[----:B-1----:R-:W-:-:S05]  /*15e60*/  @P0 IMAD.HI.U32 R4, R8, R15, RZ ;  /* 0x0000000f08040227 */ /* 0x002fca00078e00ff */
[----:B--2---:R-:W-:Y:S01]  /*15e70*/  @P0 SHF.R.U32.HI R5, RZ, R21, R4 ;  /* 0x00000015ff050219 */ /* 0x004fe20000011604 */
[----:B------:R-:W-:-:S03]  /*15e80*/  IMAD R4, R12, UR4, RZ ;  /* 0x000000040c047c24 */ /* 0x000fc6000f8e02ff */
[C---:B------:R-:W-:Y:S02]  /*15e90*/  IADD3 R7, -R5.reuse, RZ, RZ ;  /* 0x000000ff05077210 */ /* 0x040fe40007ffe1ff */
[----:B------:R-:W-:-:S03]  /*15ea0*/  IADD3 R2, P0, R5, R2, RZ ;  /* 0x0000000205027210 */ /* 0x000fc60007f1e0ff */
        /* <DEDUP_REMOVED lines=15> */
.L_x_2312:
[----:B------:R-:W-:Y:S05]  /*15fa0*/  BSYNC B1 ;  /* 0x0000000000017941 */ /* 0x000fea0003800000 */
.L_x_2311:
[----:B------:R2:W5:Y:S04]  /*15fb0*/  LDL R14, [R1+0x64] ;  /* 0x00006400010e7983 */ /* 0x0005680000100800 */
[----:B------:R2:W5:Y:S04]  /*15fc0*/  LDL R15, [R1+0x80] ;  /* 0x00008000010f7983 */ /* 0x0005680000100800 */
[----:B------:R2:W5:Y:S04]  /*15fd0*/  LDL R20, [R1+0x60] ;  /* 0x0000600001147983 */ /* 0x0005680000100800 */
[----:B------:R2:W5:Y:S04]  /*15fe0*/  LDL R21, [R1+0x84] ;  /* 0x0000840001157983 */ /* 0x0005680000100800 */
[----:B------:R2:W5:Y:S01]  /*15ff0*/  LDL R24, [R1+0x48] ;  /* 0x0000480001187983 */ /* 0x0005620000100800 */
[--C-:B-1----:R-:W-:Y:S01]  /*16000*/  SHF.R.S32.HI R4, RZ, 0x1f, R30.reuse ;  /* 0x0000001fff047819 */ /* 0x102fe2000001141e */
[----:B------:R-:W1:Y:S01]  /*16010*/  @P2 LDC R9, c[0x0][0xbf0] ;  /* 0x0002fc00ff092b82 */ /* 0x000e620000000800 */
        /* <DEDUP_REMOVED lines=17> */
[----:B0-----:R-:W-:-:S04]  /*16130*/  @P2 IMAD.HI.U32 R4, R8, R27, RZ ;  /* 0x0000001b08042227 */ /* 0x001fc800078e00ff */
[----:B------:R-:W-:Y:S01]  /*16140*/  IMAD.WIDE.U32 R2, R29, UR4, R2 ;  /* 0x000000041d027c25 */ /* 0x000fe2000f8e0002 */
[----:B------:R-:W-:-:S03]  /*16150*/  ULDC.64 UR4, c[0x0][0xaf0] ;  /* 0x0002bc0000047ab9 */ /* 0x000fc60000000a00 */
[----:B------:R-:W-:Y:S01]  /*16160*/  IMAD.MOV.U32 R5, RZ, RZ, R8 ;  /* 0x000000ffff057224 */ /* 0x000fe200078e0008 */
[----:B-1----:R-:W-:Y:S01]  /*16170*/  @P2 SHF.R.U32.HI R5, RZ, R9, R4 ;  /* 0x00000009ff052219 */ /* 0x002fe20000011604 */
[----:B------:R-:W-:Y:S02]  /*16180*/  IMAD.IADD R3, R3, 0x1, R7 ;  /* 0x0000000103037824 */ /* 0x000fe400078e0207 */
[----:B------:R-:W-:Y:S01]  /*16190*/  IMAD R6, R12, UR4, RZ ;  /* 0x000000040c067c24 */ /* 0x000fe2000f8e02ff */
[----:B------:R-:W-:Y:S01]  /*161a0*/  IADD3 R7, -R5, RZ, RZ ;  /* 0x000000ff05077210 */ /* 0x000fe20007ffe1ff */
[----:B------:R-:W-:Y:S01]  /*161b0*/  IMAD.WIDE.U32 R2, R13, UR4, R2 ;  /* 0x000000040d027c25 */ /* 0x000fe2000f8e0002 */
[----:B------:R-:W-:-:S03]  /*161c0*/  SHF.R.S32.HI R4, RZ, 0x1f, R5 ;  /* 0x0000001fff047819 */ /* 0x000fc60000011405 */
[----:B------:R-:W-:Y:S01]  /*161d0*/  IMAD R9, R13, UR5, R6 ;  /* 0x000000050d097c24 */ /* 0x000fe2000f8e0206 */
[----:B------:R-:W-:Y:S01]  /*161e0*/  ULDC.64 UR4, c[0x0][0xae0] ;  /* 0x0002b80000047ab9 */ /* 0x000fe20000000a00 */
        /* <DEDUP_REMOVED lines=19> */
[----:B------:R2:W1:Y:S01]  /*16320*/  SHFL.IDX PT, R3, R5, RZ, 0x1c1f ;  /* 0x001c1fff05037589 */ /* 0x00046200000e0000 */
[----:B------:R-:W-:Y:S05]  /*16330*/  @P0 BRA `(.L_x_2314) ;  /* 0x0000000000300947 */ /* 0x000fea0003800000 */
[----:B------:R-:W-:Y:S02]  /*16340*/  ULDC UR4, c[0x0][0xac8] ;  /* 0x0002b20000047ab9 */ /* 0x000fe40000000800 */
[----:B-----5:R-:W-:Y:S02]  /*16350*/  ISETP.GE.AND P3, PT, R20, UR4, PT ;  /* 0x0000000414007c0c */ /* 0x020fe4000bf66270 */
[----:B------:R-:W-:Y:S02]  /*16360*/  ISETP.GE.AND P4, PT, R14, UR4, PT ;  /* 0x000000040e007c0c */ /* 0x000fe4000bf86270 */
[----:B------:R-:W-:-:S09]  /*16370*/  ISETP.GE.AND P2, PT, R24, UR4, PT ;  /* 0x0000000418007c0c */ /* 0x000fd2000bf46270 */
[-C--:B0-----:R-:W-:Y:S02]  /*16380*/  @!P3 LEA R8, P0, R20, R2.reuse, 0x1 ;  /* 0x000000021408b211 */ /* 0x081fe400078008ff */
[----:B------:R-:W-:Y:S02]  /*16390*/  @!P4 LEA R10, P1, R14, R2, 0x1 ;  /* 0x000000020e0ac211 */ /* 0x000fe400078208ff */
[----:B-1----:R-:W-:Y:S01]  /*163a0*/  @!P2 IMAD.WIDE R6, R24, 0x2, R2 ;  /* 0x000000021806a825 */ /* 0x002fe200078e0202 */
[-C--:B------:R-:W-:Y:S02]  /*163b0*/  @!P3 LEA.HI.X R9, R20, R3.reuse, R21, 0x1, P0 ;  /* 0x000000031409b211 */ /* 0x080fe400000f0c15 */
[----:B------:R-:W-:Y:S02]  /*163c0*/  @!P4 LEA.HI.X R11, R14, R3, R15, 0x1, P1 ;  /* 0x000000030e0bc211 */ /* 0x000fe400008f0c0f */
[----:B------:R3:W-:Y:S04]  /*163d0*/  @!P2 ST.E.128 desc[UR42][R6.64], RZ ;  /* 0x000000ff0600a985 */ /* 0x0007e8000c101d2a */
[----:B------:R3:W-:Y:S04]  /*163e0*/  @!P3 ST.E.128 desc[UR42][R8.64], RZ ;  /* 0x000000ff0800b985 */ /* 0x0007e8000c101d2a */
[----:B------:R3:W-:Y:S02]  /*163f0*/  @!P4 ST.E.128 desc[UR42][R10.64], RZ ;  /* 0x000000ff0a00c985 */ /* 0x0007e4000c101d2a */
.L_x_2314:
[----:B------:R-:W-:Y:S05]  /*16400*/  BSYNC B1 ;  /* 0x0000000000017941 */ /* 0x000fea0003800000 */
.L_x_2313:
[----:B------:R-:W-:Y:S01]  /*16410*/  VIADD R0, R0, 0x60 ;  /* 0x0000006000007836 */ /* 0x000fe20000000000 */
[----:B-1----:R1:W4:Y:S04]  /*16420*/  SHFL.IDX PT, R3, R5, 0x1, 0x1c1f ;  /* 0x003c1f0005037f89 */ /* 0x00232800000e0000 */
[----:B------:R-:W-:Y:S01]  /*16430*/  ISETP.GE.AND P0, PT, R0, R25, PT ;  /* 0x000000190000720c */ /* 0x000fe20003f06270 */
[----:B0-----:R1:W0:-:S12]  /*16440*/  SHFL.IDX PT, R2, R4, 0x1, 0x1c1f ;  /* 0x003c1f0004027f89 */ /* 0x00121800000e0000 */
[----:B-1----:R-:W-:Y:S05]  /*16450*/  @P0 BRA `(.L_x_2309) ;  /* 0x0000000000300947 */ /* 0x002fea0003800000 */
[----:B------:R-:W-:Y:S02]  /*16460*/  ULDC UR4, c[0x0][0xac8] ;  /* 0x0002b20000047ab9 */ /* 0x000fe40000000800 */
[----:B-----5:R-:W-:Y:S02]  /*16470*/  ISETP.GE.AND P3, PT, R20, UR4, PT ;  /* 0x0000000414007c0c */ /* 0x020fe4000bf66270 */
[----:B------:R-:W-:Y:S02]  /*16480*/  ISETP.GE.AND P4, PT, R14, UR4, PT ;  /* 0x000000040e007c0c */ /* 0x000fe4000bf86270 */
[----:B------:R-:W-:-:S09]  /*16490*/  ISETP.GE.AND P2, PT, R24, UR4, PT ;  /* 0x0000000418007c0c */ /* 0x000fd2000bf46270 */
[-C--:B0--3--:R-:W-:Y:S02]  /*164a0*/  @!P3 LEA R6, P0, R20, R2.reuse, 0x1 ;  /* 0x000000021406b211 */ /* 0x089fe400078008ff */
[----:B------:R-:W-:Y:S02]  /*164b0*/  @!P4 LEA R8, P1, R14, R2, 0x1 ;  /* 0x000000020e08c211 */ /* 0x000fe400078208ff */
[----:B--2-4-:R-:W-:Y:S01]  /*164c0*/  @!P2 IMAD.WIDE R4, R24, 0x2, R2 ;  /* 0x000000021804a825 */ /* 0x014fe200078e0202 */
[-C--:B------:R-:W-:Y:S02]  /*164d0*/  @!P3 LEA.HI.X R7, R20, R3.reuse, R21, 0x1, P0 ;  /* 0x000000031407b211 */ /* 0x080fe400000f0c15 */
[----:B------:R-:W-:Y:S02]  /*164e0*/  @!P4 LEA.HI.X R9, R14, R3, R15, 0x1, P1 ;  /* 0x000000030e09c211 */ /* 0x000fe400008f0c0f */
[----:B------:R0:W-:Y:S04]  /*164f0*/  @!P2 ST.E.128 desc[UR42][R4.64], RZ ;  /* 0x000000ff0400a985 */ /* 0x0001e8000c101d2a */
[----:B------:R0:W-:Y:S04]  /*16500*/  @!P3 ST.E.128 desc[UR42][R6.64], RZ ;  /* 0x000000ff0600b985 */ /* 0x0001e8000c101d2a */
[----:B------:R0:W-:Y:S02]  /*16510*/  @!P4 ST.E.128 desc[UR42][R8.64], RZ ;  /* 0x000000ff0800c985 */ /* 0x0001e4000c101d2a */
.L_x_2309:
[----:B------:R-:W-:Y:S05]  /*16520*/  BSYNC B0 ;  /* 0x0000000000007941 */ /* 0x000fea0003800000 */
.L_x_2304:
[----:B------:R-:W-:Y:S02]  /*16530*/  ULDC UR4, c[0x0][0xc3c] ;  /* 0x00030f0000047ab9 */ /* 0x000fe40000000800 */
[----:B------:R-:W-:-:S13]  /*16540*/  ISETP.GE.AND P0, PT, R155, UR4, PT ;  /* 0x000000049b007c0c */ /* 0x000fda000bf06270 */
[----:B------:R-:W-:Y:S05]  /*16550*/  @!P0 BRA `(.L_x_2315) ;  /* 0xfffffeac00048947 */ /* 0x000fea000383ffff */
[----:B------:R-:W-:Y:S05]  /*16560*/  BRA `(.L_x_2180) ;  /* 0x0000007000ec7947 */ /* 0x000fea0003800000 */
.L_x_2178:
        /* <DEDUP_REMOVED lines=58> */
.L_x_2321:
        /* <DEDUP_REMOVED lines=12> */
.L_x_2320:
[----:B------:R-:W-:Y:S05]  /*169d0*/  BSYNC B0 ;  /* 0x0000000000007941 */ /* 0x000fea0003800000 */
.L_x_2319:
        /* <DEDUP_REMOVED lines=20> */
[----:B------:R-:W-:-:S07]  /*16b20*/  MOV R7, R11 ;  /* 0x0000000b00077202 */ /* 0x000fce0000000f00 */
.L_x_2317:
        /* <DEDUP_REMOVED lines=21> */
.L_x_2322:
        /* <DEDUP_REMOVED lines=11> */
[-C--:B------:R-:W-:Y:S01]  /*16d30*/  @!P1 IADD3 R3, R3, -R8.reuse, RZ ;  /* 0x8000000803039210 */ /* 0x080fe20007ffe0ff */
        /* <DEDUP_REMOVED lines=11> */
[----:B------:R-:W-:Y:S01]  /*16df0*/  IMAD R6, R6, R2, R7 ;  /* 0x0000000206067224 */ /* 0x000fe200078e0207 */
[----:B------:R-:W-:Y:S02]  /*16e00*/  MOV R2, RZ ;  /* 0x000000ff00027202 */ /* 0x000fe40000000f00 */
        /* <DEDUP_REMOVED lines=27> */
[----:B------:R-:W-:-:S03]  /*16fc0*/  IMAD R18, R2, R9, R3 ;  /* 0x0000000902127224 */ /* 0x000fc600078e0203 */
[----:B------:R-:W-:Y:S01]  /*16fd0*/  IADD3 R17, R4, R17, RZ ;  /* 0x0000001104117210 */ /* 0x000fe20007ffe0ff */
[----:B------:R-:W-:Y:S06]  /*16fe0*/  BRA `(.L_x_2323) ;  /* 0x00000000000c7947 */ /* 0x000fec0003800000 */
.L_x_2318:
[----:B------:R-:W-:Y:S02]  /*16ff0*/  IMAD.MOV.U32 R17, RZ, RZ, RZ ;  /* 0x000000ffff117224 */ /* 0x000fe400078e00ff */
[----:B------:R-:W-:Y:S02]  /*17000*/  IMAD.U32 R16, RZ, RZ, UR6 ;  /* 0x00000006ff107e24 */ /* 0x000fe4000f8e00ff */
[----:B------:R-:W-:-:S07]  /*17010*/  IMAD.MOV.U32 R18, RZ, RZ, RZ ;  /* 0x000000ffff127224 */ /* 0x000fce00078e00ff */
.L_x_2323:
[----:B------:R-:W-:-:S13]  /*17020*/  ISETP.NE.AND P0, PT, R5, RZ, PT ;  /* 0x000000ff0500720c */ /* 0x000fda0003f05270 */
[----:B------:R-:W0:Y:S01]  /*17030*/  @!P0 S2R R3, SR_CgaCtaId ;  /* 0x0000000000038919 */ /* 0x000e220000008800 */
[----:B------:R-:W-:-:S04]  /*17040*/  @!P0 MOV R2, 0x400 ;  /* 0x0000040000028802 */ /* 0x000fc80000000f00 */
[----:B0-----:R-:W-:-:S05]  /*17050*/  @!P0 LEA R2, R3, R2, 0x18 ;  /* 0x0000000203028211 */ /* 0x001fca00078ec0ff */
[----:B------:R1:W-:Y:S01]  /*17060*/  @!P0 STS.128 [R2+0x19cd0], R16 ;  /* 0x019cd01002008388 */ /* 0x0003e20000000c00 */
[----:B------:R-:W-:Y:S06]  /*17070*/  BAR.ARV 0x5, 0x200 ;  /* 0x0148000000007b1d */ /* 0x000fec0000002000 */
.L_x_2316:
        /* <DEDUP_REMOVED lines=11> */
[----:B------:R-:W-:Y:S01]  /*17130*/  MOV R27, 0x1 ;  /* 0x00000001001b7802 */ /* 0x000fe20000000f00 */
[----:B------:R-:W-:Y:S01]  /*17140*/  IMAD.MOV.U32 R24, RZ, RZ, RZ ;  /* 0x000000ffff187224 */ /* 0x000fe200078e00ff */
[----:B------:R-:W-:Y:S01]  /*17150*/  ULDC.64 UR40, c[0x0][0x198] ;  /* 0x0000660000287ab9 */ /* 0x000fe20000000a00 */
[----:B------:R-:W-:Y:S01]  /*17160*/  IMAD.MOV.U32 R23, RZ, RZ, RZ ;  /* 0x000000ffff177224 */ /* 0x000fe200078e00ff */
[----:B------:R-:W-:Y:S01]  /*17170*/  ULOP3.LUT UR39, UR37, 0x2, URZ, 0xfc, !UPT ;  /* 0x0000000225277892 */ /* 0x000fe2000f8efc3f */
[----:B------:R-:W-:Y:S01]  /*17180*/  IMAD.MOV.U32 R25, RZ, RZ, 0x1 ;  /* 0x00000001ff197424 */ /* 0x000fe200078e00ff */
[----:B------:R-:W-:Y:S01]  /*17190*/  ULOP3.LUT UR36, UR37, 0x1, URZ, 0xfc, !UPT ;  /* 0x0000000125247892 */ /* 0x000fe2000f8efc3f */
[----:B------:R-:W-:Y:S01]  /*171a0*/  ULDC UR38, c[0x0][0xc] ;  /* 0x0000030000267ab9 */ /* 0x000fe20000000800 */
[C---:B--2---:R-:W-:Y:S01]  /*171b0*/  IMAD.SHL.U32 R3, R14.reuse, 0x20, RZ ;  /* 0x000000200e037824 */ /* 0x044fe200078e00ff */
[C---:B------:R-:W-:Y:S01]  /*171c0*/  LOP3.LUT R12, R14.reuse, 0x7f, RZ, 0xc0, !PT ;  /* 0x0000007f0e0c7812 */ /* 0x040fe200078ec0ff */
[C---:B01----:R-:W-:Y:S01]  /*171d0*/  IMAD.SHL.U32 R2, R14.reuse, 0x10, RZ ;  /* 0x000000100e027824 */ /* 0x043fe200078e00ff */
[----:B------:R-:W-:Y:S01]  /*171e0*/  SHF.R.U32.HI R5, RZ, 0x1, R14 ;  /* 0x00000001ff057819 */ /* 0x000fe2000001160e */
[----:B------:R-:W-:Y:S01]  /*171f0*/  IMAD.SHL.U32 R13, R14, 0x4, RZ ;  /* 0x000000040e0d7824 */ /* 0x000fe200078e00ff */
[----:B------:R-:W-:-:S02]  /*17200*/  LOP3.LUT R4, R3, 0x80, RZ, 0xc0, !PT ;  /* 0x0000008003047812 */ /* 0x000fc400078ec0ff */
[----:B------:R-:W-:Y:S02]  /*17210*/  SHF.L.U32 R6, R12, 0x4, RZ ;  /* 0x000000040c067819 */ /* 0x000fe400000006ff */
[----:B------:R-:W-:Y:S02]  /*17220*/  LOP3.LUT R3, R3, 0x360, RZ, 0xc0, !PT ;  /* 0x0000036003037812 */ /* 0x000fe400078ec0ff */
[----:B------:R-:W-:Y:S02]  /*17230*/  LOP3.LUT R9, R2, 0x60, RZ, 0xc0, !PT ;  /* 0x0000006002097812 */ /* 0x000fe400078ec0ff */
[----:B------:R-:W-:Y:S02]  /*17240*/  LOP3.LUT R7, R5, 0x20, RZ, 0xc0, !PT ;  /* 0x0000002005077812 */ /* 0x000fe400078ec0ff */
[----:B------:R-:W-:Y:S01]  /*17250*/  LOP3.LUT R4, R4, 0x10, R5, 0xf8, !PT ;  /* 0x0000001004047812 */ /* 0x000fe200078ef805 */
[----:B------:R-:W-:Y:S01]  /*17260*/  IMAD.SHL.U32 R5, R14, 0x80, RZ ;  /* 0x000000800e057824 */ /* 0x000fe200078e00ff */
[----:B------:R-:W-:-:S02]  /*17270*/  LOP3.LUT R3, R3, 0x400, R6, 0xf8, !PT ;  /* 0x0000040003037812 */ /* 0x000fc400078ef806 */
[----:B------:R-:W-:Y:S01]  /*17280*/  LOP3.LUT R11, R9, 0x700, R6, 0xf8, !PT ;  /* 0x00000700090b7812 */ /* 0x000fe200078ef806 */
[----:B------:R-:W-:Y:S01]  /*17290*/  IMAD.SHL.U32 R9, R14, 0x2, RZ ;  /* 0x000000020e097824 */ /* 0x000fe200078e00ff */
[----:B------:R-:W-:Y:S02]  /*172a0*/  LOP3.LUT R6, R7, 0x10, R14, 0xf8, !PT ;  /* 0x0000001007067812 */ /* 0x000fe400078ef80e */
[----:B------:R-:W-:Y:S02]  /*172b0*/  LOP3.LUT R8, R2, 0x90, RZ, 0xc0, !PT ;  /* 0x0000009002087812 */ /* 0x000fe400078ec0ff */
[----:B------:R-:W-:Y:S02]  /*172c0*/  LOP3.LUT R7, R6, 0x380, R5, 0xf8, !PT ;  /* 0x0000038006077812 */ /* 0x000fe400078ef805 */
[----:B------:R-:W-:Y:S02]  /*172d0*/  LOP3.LUT R5, R5, 0x400, RZ, 0xc0, !PT ;  /* 0x0000040005057812 */ /* 0x000fe400078ec0ff */
[----:B------:R-:W-:-:S02]  /*172e0*/  LOP3.LUT R4, R4, 0x10, R13, 0x78, !PT ;  /* 0x0000001004047812 */ /* 0x000fc400078e780d */
[----:B------:R-:W-:Y:S02]  /*172f0*/  LOP3.LUT R8, R8, 0x10, R9, 0x78, !PT ;  /* 0x0000001008087812 */ /* 0x000fe400078e7809 */
[----:B------:R-:W-:Y:S01]  /*17300*/  LOP3.LUT R0, R5, 0x800, R0, 0xf8, !PT ;  /* 0x0000080005007812 */ /* 0x000fe200078ef800 */
[----:B---3--:R-:W-:Y:S01]  /*17310*/  IMAD.U32 R5, RZ, RZ, UR4 ;  /* 0x00000004ff057e24 */ /* 0x008fe2000f8e00ff */
[----:B------:R-:W-:Y:S02]  /*17320*/  LOP3.LUT R7, R7, 0x70, R2, 0x78, !PT ;  /* 0x0000007007077812 */ /* 0x000fe400078e7802 */
[----:B------:R-:W-:Y:S02]  /*17330*/  LOP3.LUT R3, R3, R4, RZ, 0xfc, !PT ;  /* 0x0000000403037212 */ /* 0x000fe400078efcff */
[----:B------:R-:W-:Y:S02]  /*17340*/  LOP3.LUT R10, R11, R8, RZ, 0xfc, !PT ;  /* 0x000000080b0a7212 */ /* 0x000fe400078efcff */
[----:B------:R-:W-:Y:S01]  /*17350*/  LOP3.LUT R0, R0, R7, RZ, 0xfc, !PT ;  /* 0x0000000700007212 */ /* 0x000fe200078efcff */
[----:B------:R0:W-:Y:S01]  /*17360*/  STL [R1+0x1c], R3 ;  /* 0x00001c0301007387 */ /* 0x0001e20000100800 */
[----:B------:R-:W-:-:S02]  /*17370*/  SHF.R.U32.HI R4, RZ, 0x1, R12 ;  /* 0x00000001ff047819 */ /* 0x000fc4000001160c */
[----:B------:R-:W-:Y:S01]  /*17380*/  LEA R22, R5, R22, 0x18 ;  /* 0x0000001605167211 */ /* 0x000fe200078ec0ff */
[----:B------:R-:W-:Y:S01]  /*17390*/  STL [R1+0x10], R10 ;  /* 0x0000100a01007387 */ /* 0x000fe20000100800 */
[----:B------:R-:W-:Y:S02]  /*173a0*/  LOP3.LUT P0, RZ, R14, 0x4, RZ, 0xc0, !PT ;  /* 0x000000040eff7812 */ /* 0x000fe4000780c0ff */
[----:B------:R-:W-:Y:S01]  /*173b0*/  LOP3.LUT R2, R2, 0x10, RZ, 0xc0, !PT ;  /* 0x0000001002027812 */ /* 0x000fe200078ec0ff */
[----:B------:R1:W-:Y:S01]  /*173c0*/  STL [R1+0x14], R0 ;  /* 0x0000140001007387 */ /* 0x0003e20000100800 */
[----:B0-----:R-:W-:-:S03]  /*173d0*/  IMAD.MOV.U32 R3, RZ, RZ, 0x40 ;  /* 0x00000040ff037424 */ /* 0x001fc600078e00ff */
[----:B------:R0:W-:Y:S02]  /*173e0*/  STL [R1+0xc], R5 ;  /* 0x00000c0501007387 */ /* 0x0001e40000100800 */
[----:B------:R-:W-:Y:S02]  /*173f0*/  SEL R3, R3, 0xffffffc0, !P0 ;  /* 0xffffffc003037807 */ /* 0x000fe40004000000 */
[----:B------:R0:W-:Y:S01]  /*17400*/  STL [R1+0x48], RZ ;  /* 0x000048ff01007387 */ /* 0x0001e20000100800 */
[----:B------:R-:W-:Y:S01]  /*17410*/  LOP3.LUT R3, R2, 0x20, RZ, 0xfc, !PT ;  /* 0x0000002002037812 */ /* 0x000fe200078efcff */
[----:B-1----:R-:W-:Y:S01]  /*17420*/  IMAD.SHL.U32 R0, R14, 0x40, RZ ;  /* 0x000000400e007824 */ /* 0x002fe200078e00ff */
[----:B------:R-:W-:-:S04]  /*17430*/  LOP3.LUT R2, R2, 0x40, RZ, 0xfc, !PT ;  /* 0x0000004002027812 */ /* 0x000fc800078efcff */
[----:B------:R-:W-:-:S04]  /*17440*/  LOP3.LUT R0, R0, 0x40, RZ, 0xc0, !PT ;  /* 0x0000004000007812 */ /* 0x000fc800078ec0ff */
[----:B------:R-:W-:Y:S01]  /*17450*/  LOP3.LUT R0, R4, R0, RZ, 0xfc, !PT ;  /* 0x0000000004007212 */ /* 0x000fe200078efcff */
[----:B------:R-:W-:-:S05]  /*17460*/  IMAD.IADD R0, R22, 0x1, R10 ;  /* 0x0000000116007824 */ /* 0x000fca00078e020a */
[----:B------:R0:W-:Y:S02]  /*17470*/  STL [R1+0x28], R0 ;  /* 0x0000280001007387 */ /* 0x0001e40000100800 */
.L_x_2442:
[----:B01--4-:R-:W1:Y:S02]  /*17480*/  LDC.64 R2, c[0x0][0xc88] ;  /* 0x00032200ff027b82 */ /* 0x013e640000000a00 */
[----:B-1----:R-:W-:-:S05]  /*17490*/  IMAD.WIDE R2, R19, 0x4, R2 ;  /* 0x0000000413027825 */ /* 0x002fca00078e0202 */
[----:B------:R-:W0:Y:S01]  /*174a0*/  LDG.E R26, desc[UR42][R2.64] ;  /* 0x0000002a021a7981 */ /* 0x000e22000c1e1900 */
        /* <DEDUP_REMOVED lines=8> */
[----:B0-2---:R-:W-:-:S11]  /*17530*/  SHF.R.S32.HI R0, RZ, 0x1f, R26 ;  /* 0x0000001fff007819 */ /* 0x005fd6000001141a */
        /* <DEDUP_REMOVED lines=10> */
[----:B------:R-:W-:Y:S02]  /*175e0*/  ISETP.NE.AND.EX P0, PT, RZ, UR5, PT, P0 ;  /* 0x00000005ff007c0c */ /* 0x000fe4000bf05300 */
[----:B------:R-:W-:Y:S02]  /*175f0*/  ISETP.NE.AND.EX P2, PT, RZ, UR9, PT, P2 ;  /* 0x00000009ff007c0c */ /* 0x000fe4000bf45320 */
[----:B------:R-:W-:Y:S02]  /*17600*/  ISETP.NE.U32.AND P1, PT, RZ, UR6, PT ;  /* 0x00000006ff007c0c */ /* 0x000fe4000bf25070 */
[----:B-1----:R-:W-:-:S02]  /*17610*/  IADD3 R2, P3, R29, UR4, RZ ;  /* 0x000000041d027c10 */ /* 0x002fc4000ff7e0ff */
[----:B------:R-:W-:Y:S02]  /*17620*/  ISETP.NE.AND.EX P1, PT, RZ, UR7, PT, P1 ;  /* 0x00000007ff007c0c */ /* 0x000fe4000bf25310 */
[----:B------:R-:W-:Y:S02]  /*17630*/  IADD3.X R3, R11, UR5, RZ, P3, !PT ;  /* 0x000000050b037c10 */ /* 0x000fe40009ffe4ff */
[----:B------:R-:W-:Y:S02]  /*17640*/  IADD3 R4, P4, R29, UR6, RZ ;  /* 0x000000061d047c10 */ /* 0x000fe4000ff9e0ff */
[----:B0-----:R-:W-:Y:S01]  /*17650*/  MOV R0, RZ ;  /* 0x000000ff00007202 */ /* 0x001fe20000000f00 */
[----:B------:R-:W3:Y:S01]  /*17660*/  @P0 LDG.E R6, desc[UR42][R2.64] ;  /* 0x0000002a02060981 */ /* 0x000ee2000c1e1900 */
[----:B------:R-:W-:Y:S01]  /*17670*/  ULDC UR4, c[0x0][0x288] ;  /* 0x0000a20000047ab9 */ /* 0x000fe20000000800 */
[----:B------:R-:W-:Y:S01]  /*17680*/  IADD3.X R5, R11, UR7, RZ, P4, !PT ;  /* 0x000000070b057c10 */ /* 0x000fe2000a7fe4ff */
[----:B------:R-:W-:Y:S01]  /*17690*/  IMAD.U32 R8, RZ, RZ, UR4 ;  /* 0x00000004ff087e24 */ /* 0x000fe2000f8e00ff */
[----:B------:R-:W-:-:S03]  /*176a0*/  ULDC.64 UR4, c[0x0][0x418] ;  /* 0x0001060000047ab9 */ /* 0x000fc60000000a00 */
[----:B------:R-:W5:Y:S04]  /*176b0*/  @P1 LDG.E R0, desc[UR42][R4.64] ;  /* 0x0000002a04001981 */ /* 0x000f68000c1e1900 */
[----:B---3--:R0:W-:Y:S02]  /*176c0*/  STL [R1+0x2c], R6 ;  /* 0x00002c0601007387 */ /* 0x0081e40000100800 */
[----:B0-----:R-:W-:-:S04]  /*176d0*/  @P2 IADD3 R6, P3, R29, UR8, RZ ;  /* 0x000000081d062c10 */ /* 0x001fc8000ff7e0ff */
[----:B------:R-:W-:-:S05]  /*176e0*/  @P2 IADD3.X R7, R11, UR9, RZ, P3, !PT ;  /* 0x000000090b072c10 */ /* 0x000fca0009ffe4ff */
[----:B------:R0:W3:Y:S01]  /*176f0*/  @P2 LDG.E R8, desc[UR42][R6.64] ;  /* 0x0000002a06082981 */ /* 0x0000e2000c1e1900 */
        /* <DEDUP_REMOVED lines=9> */
[----:B---3--:R0:W-:Y:S04]  /*17790*/  STL [R1+0x38], R8 ;  /* 0x0000380801007387 */ /* 0x0081e80000100800 */
[----:B--2---:R0:W-:Y:S01]  /*177a0*/  STL [R1+0x4], R10 ;  /* 0x0000040a01007387 */ /* 0x0041e20000100800 */
[----:B------:R-:W-:Y:S01]  /*177b0*/  IMAD.MOV.U32 R9, RZ, RZ, R8 ;  /* 0x000000ffff097224 */ /* 0x000fe200078e0008 */
[----:B------:R-:W-:Y:S06]  /*177c0*/  @P2 BRA `(.L_x_2325) ;  /* 0x0000000000142947 */ /* 0x000fec0003800000 */
[----:B------:R-:W-:Y:S05]  /*177d0*/  @!P0 BRA `(.L_x_2325) ;  /* 0x0000000000108947 */ /* 0x000fea0003800000 */
[----:B0-----:R-:W2:Y:S04]  /*177e0*/  LDG.E R8, desc[UR42][R2.64] ;  /* 0x0000002a02087981 */ /* 0x001ea8000c1e1900 */
[----:B------:R-:W2:Y:S02]  /*177f0*/  LDG.E R2, desc[UR42][R2.64+0x4] ;  /* 0x0000042a02027981 */ /* 0x000ea4000c1e1900 */
[----:B--2---:R-:W-:-:S05]  /*17800*/  IMAD.IADD R9, R2, 0x1, -R8 ;  /* 0x0000000102097824 */ /* 0x004fca00078e0a08 */
[----:B------:R1:W-:Y:S02]  /*17810*/  STL [R1+0x38], R9 ;  /* 0x0000380901007387 */ /* 0x0003e40000100800 */
.L_x_2325:
[----:B------:R-:W-:Y:S01]  /*17820*/  ULDC.64 UR4, c[0x0][0xa20] ;  /* 0x0002880000047ab9 */ /* 0x000fe20000000a00 */
[----:B------:R-:W-:Y:S01]  /*17830*/  IMAD.MOV.U32 R28, RZ, RZ, R26 ;  /* 0x000000ffff1c7224 */ /* 0x000fe200078e001a */
[----:B------:R-:W-:-:S04]  /*17840*/  ISETP.NE.U32.AND P0, PT, RZ, UR4, PT ;  /* 0x00000004ff007c0c */ /* 0x000fc8000bf05070 */
[----:B------:R-:W-:-:S13]  /*17850*/  ISETP.NE.AND.EX P0, PT, RZ, UR5, PT, P0 ;  /* 0x00000005ff007c0c */ /* 0x000fda000bf05300 */
[----:B------:R-:W-:Y:S05]  /*17860*/  @!P0 BRA `(.L_x_2326) ;  /* 0x0000000000108947 */ /* 0x000fea0003800000 */
[----:B------:R-:W-:-:S04]  /*17870*/  IADD3 R2, P0, R29, UR4, RZ ;  /* 0x000000041d027c10 */ /* 0x000fc8000ff1e0ff */
[----:B------:R-:W-:-:S05]  /*17880*/  IADD3.X R3, R11, UR5, RZ, P0, !PT ;  /* 0x000000050b037c10 */ /* 0x000fca00087fe4ff */
[----:B------:R2:W5:Y:S01]  /*17890*/  LDG.E R7, desc[UR42][R2.64] ;  /* 0x0000002a02077981 */ /* 0x000562000c1e1900 */
[----:B------:R-:W-:Y:S05]  /*178a0*/  BRA `(.L_x_2327) ;  /* 0x0000000000247947 */ /* 0x000fea0003800000 */
.L_x_2326:
        /* <DEDUP_REMOVED lines=9> */
.L_x_2327:
[----:B--2---:R-:W2:Y:S01]  /*17940*/  @P1 LDG.E R2, desc[UR42][R4.64] ;  /* 0x0000002a04021981 */ /* 0x004ea2000c1e1900 */
[----:B------:R-:W3:Y:S03]  /*17950*/  LDC R3, c[0x0][0x448] ;  /* 0x00011200ff037b82 */ /* 0x000ee60000000800 */
[----:B------:R4:W2:Y:S01]  /*17960*/  @P1 LDG.E R4, desc[UR42][R4.64+0x4] ;  /* 0x0000042a04041981 */ /* 0x0008a2000c1e1900 */
[----:B-----5:R-:W-:Y:S01]  /*17970*/  IMAD.IADD R7, R7, 0x1, -R10 ;  /* 0x0000000107077824 */ /* 0x020fe200078e0a0a */
[----:B------:R-:W-:Y:S01]  /*17980*/  BSSY B0, `(.L_x_2328) ;  /* 0x0000163000007945 */ /* 0x000fe20003800000 */
[----:B---3--:R-:W-:-:S13]  /*17990*/  ISETP.NE.AND P0, PT, R3, 0x1, PT ;  /* 0x000000010300780c */ /* 0x008fda0003f05270 */
[----:B------:R-:W3:Y:S08]  /*179a0*/  @P0 LDC R3, c[0x0][0x44c] ;  /* 0x00011300ff030b82 */ /* 0x000ef00000000800 */
[----:B----4-:R-:W4:Y:S01]  /*179b0*/  @P0 LDC R5, c[0x0][0x450] ;  /* 0x00011400ff050b82 */ /* 0x010f220000000800 */
[----:B--2---:R-:W-:Y:S01]  /*179c0*/  @P1 IADD3 R6, -R2, R4, RZ ;  /* 0x0000000402061210 */ /* 0x004fe20007ffe1ff */
[----:B------:R-:W-:-:S04]  /*179d0*/  IMAD R2, R17, 0xc0, RZ ;  /* 0x000000c011027824 */ /* 0x000fc800078e02ff */
[----:B------:R-:W-:-:S04]  /*179e0*/  VIADD R2, R2, 0xbf ;  /* 0x000000bf02027836 */ /* 0x000fc80000000000 */
[----:B---3--:R-:W-:-:S05]  /*179f0*/  @P0 IMAD.HI.U32 R3, R2, R3, RZ ;  /* 0x0000000302030227 */ /* 0x008fca00078e00ff */
[----:B----4-:R-:W-:Y:S01]  /*17a00*/  @P0 SHF.R.U32.HI R2, RZ, R5, R3 ;  /* 0x00000005ff020219 */ /* 0x010fe20000011603 */
[----:B------:R-:W-:-:S04]  /*17a10*/  IMAD.IADD R5, R7, 0x1, R6 ;  /* 0x0000000107057824 */ /* 0x000fc800078e0206 */
[C---:B------:R-:W-:Y:S01]  /*17a20*/  VIADD R3, R5.reuse, 0x7f ;  /* 0x0000007f05037836 */ /* 0x040fe20000000000 */
[----:B------:R-:W-:Y:S01]  /*17a30*/  IADD3 R21, R5, 0x80, -R9 ;  /* 0x0000008005157810 */ /* 0x000fe20007ffe809 */
[----:B------:R2:W-:Y:S03]  /*17a40*/  STL [R1+0x20], R5 ;  /* 0x0000200501007387 */ /* 0x0005e60000100800 */
[----:B------:R-:W-:Y:S01]  /*17a50*/  SHF.R.S32.HI R4, RZ, 0x1f, R3 ;  /* 0x0000001fff047819 */ /* 0x000fe20000011403 */
[----:B------:R-:W-:-:S03]  /*17a60*/  IMAD.IADD R2, R21, 0x1, R2 ;  /* 0x0000000115027824 */ /* 0x000fc600078e0202 */
[----:B------:R-:W-:Y:S02]  /*17a70*/  LEA.HI R4, R4, R3, RZ, 0x7 ;  /* 0x0000000304047211 */ /* 0x000fe400078f38ff */
[----:B------:R-:W-:Y:S02]  /*17a80*/  SHF.R.S32.HI R3, RZ, 0x1f, R2 ;  /* 0x0000001fff037819 */ /* 0x000fe40000011402 */
[----:B------:R-:W-:Y:S02]  /*17a90*/  SHF.R.S32.HI R20, RZ, 0x7, R4 ;  /* 0x00000007ff147819 */ /* 0x000fe40000011404 */
[----:B------:R-:W-:Y:S01]  /*17aa0*/  LEA.HI R2, R3, R2, RZ, 0x7 ;  /* 0x0000000203027211 */ /* 0x000fe200078f38ff */
[----:B------:R-:W-:-:S03]  /*17ab0*/  IMAD.MOV R3, RZ, RZ, -R7 ;  /* 0x000000ffff037224 */ /* 0x000fc600078e0a07 */
[----:B------:R-:W-:Y:S02]  /*17ac0*/  SHF.R.S32.HI R2, RZ, 0x7, R2 ;  /* 0x00000007ff027819 */ /* 0x000fe40000011402 */
[----:B------:R-:W-:Y:S02]  /*17ad0*/  VIMNMX R3, RZ, R3, !PT ;  /* 0x00000003ff037248 */ /* 0x000fe40007fe0100 */
[----:B------:R-:W-:-:S05]  /*17ae0*/  VIMNMX R2, R20, R2, PT ;  /* 0x0000000214027248 */ /* 0x000fca0003fe0100 */
[----:B------:R-:W-:-:S05]  /*17af0*/  IMAD R2, R2, 0x80, -R7 ;  /* 0x0000008002027824 */ /* 0x000fca00078e0a07 */
[----:B------:R-:W-:-:S04]  /*17b00*/  VIMNMX R2, R2, R6, PT ;  /* 0x0000000602027248 */ /* 0x000fc80003fe0100 */
[----:B------:R-:W-:Y:S02]  /*17b10*/  ISETP.GT.AND P0, PT, R2, R3, PT ;  /* 0x000000030200720c */ /* 0x000fe40003f04270 */
[----:B------:R-:W-:-:S11]  /*17b20*/  SHF.R.U32.HI R3, RZ, 0x7, R3 ;  /* 0x00000007ff037819 */ /* 0x000fd60000011603 */
[----:B------:R-:W-:-:S04]  /*17b30*/  @P0 IADD3 R2, R2, 0x7f, RZ ;  /* 0x0000007f02020810 */ /* 0x000fc80007ffe0ff */
[----:B------:R-:W-:-:S04]  /*17b40*/  @P0 SHF.R.S32.HI R4, RZ, 0x1f, R2 ;  /* 0x0000001fff040819 */ /* 0x000fc80000011402 */
[----:B------:R-:W-:Y:S01]  /*17b50*/  @P0 LEA.HI R2, R4, R2, RZ, 0x7 ;  /* 0x0000000204020211 */ /* 0x000fe200078f38ff */
[----:B------:R-:W-:-:S03]  /*17b60*/  IMAD.MOV.U32 R4, RZ, RZ, R3 ;  /* 0x000000ffff047224 */ /* 0x000fc600078e0003 */
[----:B------:R-:W-:Y:S02]  /*17b70*/  @P0 SHF.R.S32.HI R4, RZ, 0x7, R2 ;  /* 0x00000007ff040819 */ /* 0x000fe40000011402 */
[----:B------:R-:W-:Y:S02]  /*17b80*/  PLOP3.LUT P0, PT, PT, PT, PT, 0x80, 0x0 ;  /* 0x000000000000781c */ /* 0x000fe40003f0f070 */
[----:B------:R-:W-:-:S13]  /*17b90*/  ISETP.GT.AND P2, PT, R4, R3, PT ;  /* 0x000000030400720c */ /* 0x000fda0003f44270 */
[----:B--2---:R-:W-:Y:S05]  /*17ba0*/  @!P2 BRA `(.L_x_2329) ;  /* 0x000000140000a947 */ /* 0x004fea0003800000 */
[----:B------:R-:W-:Y:S01]  /*17bb0*/  UMOV UR4, 0xffffffff ;  /* 0xffffffff00047882 */ /* 0x000fe20000000000 */
[----:B------:R-:W-:Y:S02]  /*17bc0*/  SEL R2, R28, RZ, !P1 ;  /* 0x000000ff1c027207 */ /* 0x000fe40004800000 */
[----:B------:R-:W-:Y:S05]  /*17bd0*/  BRA.DIV UR4, `(.L_x_2330) ;  /* 0x0000006604fc7947 */ /* 0x000fea000b800000 */
[----:B------:R-:W2:Y:S02]  /*17be0*/  S2R R5, SR_TID.X ;  /* 0x0000000000057919 */ /* 0x000ea40000002100 */
[----:B--2---:R-:W-:-:S04]  /*17bf0*/  SHF.R.U32.HI R5, RZ, 0x5, R5 ;  /* 0x00000005ff057819 */ /* 0x004fc80000011605 */
[----:B------:R-:W-:-:S05]  /*17c00*/  LOP3.LUT R5, R5, 0x3, RZ, 0xc0, !PT ;  /* 0x0000000305057812 */ /* 0x000fca00078ec0ff */
[----:B------:R2:W3:Y:S02]  /*17c10*/  SHFL.IDX PT, R14, R5, RZ, 0x1f ;  /* 0x00001fff050e7589 */ /* 0x0004e400000e0000 */
.L_x_2490:
[----:B---3--:R-:W-:Y:S02]  /*17c20*/  ISETP.NE.AND P0, PT, R14, RZ, PT ;  /* 0x000000ff0e00720c */ /* 0x008fe40003f05270 */
[----:B------:R-:W-:-:S11]  /*17c30*/  PLOP3.LUT P6, PT, PT, PT, PT, 0x8, 0x0 ;  /* 0x000000000000781c */ /* 0x000fd60003fce170 */
[----:B------:R-:W-:Y:S05]  /*17c40*/  @P0 BRA `(.L_x_2331) ;  /* 0x00000000000c0947 */ /* 0x000fea0003800000 */
[----:B------:R-:W-:-:S03]  /*17c50*/  UMOV UR4, 0xffffffff ;  /* 0xffffffff00047882 */ /* 0x000fc60000000000 */
[----:B------:R-:W-:Y:S05]  /*17c60*/  BRA.DIV UR4, `(.L_x_2332) ;  /* 0x0000006a040c7947 */ /* 0x000fea000b800000 */
[----:B------:R-:W-:-:S13]  /*17c70*/  ELECT P6, URZ, PT ;  /* 0x00000000003f782f */ /* 0x000fda00038c0000 */
.L_x_2331:
[----:B--2---:R-:W2:Y:S01]  /*17c80*/  LDL R5, [R1+0x48] ;  /* 0x0000480001057983 */ /* 0x004ea20000100800 */
[----:B------:R-:W-:Y:S01]  /*17c90*/  BSSY B1, `(.L_x_2333) ;  /* 0x0000008000017945 */ /* 0x000fe20003800000 */
[----:B--2---:R-:W-:-:S05]  /*17ca0*/  VIADD R5, R5, 0x1 ;  /* 0x0000000105057836 */ /* 0x004fca0000000000 */
[----:B------:R-:W-:-:S04]  /*17cb0*/  LEA.HI R6, R5, R5, RZ, 0x1 ;  /* 0x0000000505067211 */ /* 0x000fc800078f08ff */
[----:B------:R-:W-:-:S05]  /*17cc0*/  LOP3.LUT R6, R6, 0xfffffffe, RZ, 0xc0, !PT ;  /* 0xfffffffe06067812 */ /* 0x000fca00078ec0ff */
[----:B------:R-:W-:-:S05]  /*17cd0*/  IMAD.IADD R5, R5, 0x1, -R6 ;  /* 0x0000000105057824 */ /* 0x000fca00078e0a06 */
[----:B------:R-:W-:-:S04]  /*17ce0*/  SHF.L.U32 R5, R5, 0x1f, RZ ;  /* 0x0000001f05057819 */ /* 0x000fc800000006ff */
[----:B------:R-:W2:Y:S02]  /*17cf0*/  SYNCS.PHASECHK.TRANS64.TRYWAIT P0, [R22+URZ+0x19c20], R5 ;  /* 0x019c2005160075a7 */ /* 0x000ea4000800017f */
[----:B--2---:R-:W-:Y:S05]  /*17d00*/  @!P0 BRA `(.L_x_2334) ;  /* 0x0000006800048947 */ /* 0x004fea0003800000 */
.L_x_2493:
[----:B------:R-:W-:Y:S05]  /*17d10*/  BSYNC B1 ;  /* 0x0000000000017941 */ /* 0x000fea0003800000 */
.L_x_2333:
[----:B------:R-:W-:Y:S04]  /*17d20*/  BSSY B1, `(.L_x_2335) ;  /* 0x000008b000017945 */ /* 0x000fe80003800000 */
[----:B------:R-:W-:Y:S05]  /*17d30*/  @!P6 BRA `(.L_x_2336) ;  /* 0x000000080024e947 */ /* 0x000fea0003800000 */
[----:B0-----:R-:W-:Y:S01]  /*17d40*/  IMAD R8, R24, 0x8, R22 ;  /* 0x0000000818087824 */ /* 0x001fe200078e0216 */
[----:B------:R-:W-:Y:S01]  /*17d50*/  SHF.L.U32 R10, R27, 0x1f, RZ ;  /* 0x0000001f1b0a7819 */ /* 0x000fe200000006ff */
[----:B------:R-:W0:Y:S01]  /*17d60*/  S2R R6, SR_TID.X ;  /* 0x0000000000067919 */ /* 0x000e220000002100 */
[----:B------:R-:W-:Y:S02]  /*17d70*/  BSSY B2, `(.L_x_2337) ;  /* 0x0000005000027945 */ /* 0x000fe40003800000 */
[----:B------:R-:W3:Y:S01]  /*17d80*/  SYNCS.PHASECHK.TRANS64.TRYWAIT P0, [R8+URZ+0x19ca0], R10 ;  /* 0x019ca00a080075a7 */ /* 0x000ee2000800017f */
[----:B0-----:R-:W-:-:S04]  /*17d90*/  LOP3.LUT R6, R6, 0x7f, RZ, 0xc0, !PT ;  /* 0x0000007f06067812 */ /* 0x001fc800078ec0ff */
[----:B------:R-:W-:Y:S01]  /*17da0*/  ISETP.NE.AND P1, PT, R6, RZ, PT ;  /* 0x000000ff0600720c */ /* 0x000fe20003f25270 */
[----:B---3--:R-:W-:-:S12]  /*17db0*/  @!P0 BRA `(.L_x_2338) ;  /* 0x0000006400ec8947 */ /* 0x008fd80003800000 */
.L_x_2494:
[----:B------:R-:W-:Y:S05]  /*17dc0*/  BSYNC B2 ;  /* 0x0000000000027941 */ /* 0x000fea0003800000 */
.L_x_2337:
[----:B------:R-:W-:Y:S04]  /*17dd0*/  BSSY B2, `(.L_x_2339) ;  /* 0x0000009000027945 */ /* 0x000fe80003800000 */
[----:B------:R-:W-:Y:S05]  /*17de0*/  @P1 BRA `(.L_x_2340) ;  /* 0x00000000001c1947 */ /* 0x000fea0003800000 */
[----:B--2---:R-:W2:Y:S02]  /*17df0*/  S2R R5, SR_TID.X ;  /* 0x0000000000057919 */ /* 0x004ea40000002100 */
[----:B--2---:R-:W-:Y:S01]  /*17e00*/  LOP3.LUT R6, R5, 0x1f, RZ, 0xc0, !PT ;  /* 0x0000001f05067812 */ /* 0x004fe200078ec0ff */
[----:B------:R-:W-:-:S03]  /*17e10*/  IMAD.MOV.U32 R5, RZ, RZ, 0x3000 ;  /* 0x00003000ff057424 */ /* 0x000fc600078e00ff */
[----:B------:R-:W-:Y:S01]  /*17e20*/  ISETP.NE.AND P0, PT, R6, RZ, PT ;  /* 0x000000ff0600720c */ /* 0x000fe20003f05270 */
[----:B------:R3:W-:-:S12]  /*17e30*/  SYNCS.ARRIVE.TRANS64 RZ, [R8+URZ+0x19c90], R5 ;  /* 0x019c900508ff79a7 */ /* 0x0007d8000800003f */
[----:B---3--:R-:W-:Y:S05]  /*17e40*/  @!P0 BRA `(.L_x_2340) ;  /* 0x0000000000048947 */ /* 0x008fea0003800000 */
[----:B------:R-:W-:Y:S01]  /*17e50*/  BPT.TRAP 0x1 ;  /* 0x000000040000795c */ /* 0x000fe20000300000 */
.L_x_2340:
[----:B------:R-:W-:Y:S05]  /*17e60*/  BSYNC B2 ;  /* 0x0000000000027941 */ /* 0x000fea0003800000 */
.L_x_2339:
[----:B------:R-:W-:Y:S01]  /*17e70*/  IMAD.MOV.U32 R14, RZ, RZ, RZ ;  /* 0x000000ffff0e7224 */ /* 0x000fe200078e00ff */
[----:B------:R-:W-:Y:S01]  /*17e80*/  UIADD3 UR4, UP0, UR40, 0x570, URZ ;  /* 0x0000057028047890 */ /* 0x000fe2000ff1e03f */
[----:B------:R-:W-:Y:S01]  /*17e90*/  IMAD R6, R4, 0x80, R0 ;  /* 0x0000008004067824 */ /* 0x000fe200078e0200 */
[----:B------:R-:W-:Y:S01]  /*17ea0*/  PLOP3.LUT P0, PT, PT, PT, PT, 0x80, 0x0 ;  /* 0x000000000000781c */ /* 0x000fe20003f0f070 */
[----:B------:R-:W-:Y:S01]  /*17eb0*/  IMAD R7, R24, 0x3000, R22 ;  /* 0x0000300018077824 */ /* 0x000fe200078e0216 */
[----:B------:R-:W-:Y:S01]  /*17ec0*/  R2UR UR10, R14 ;  /* 0x000000000e0a72ca */ /* 0x000fe200000e0000 */
[----:B--2---:R-:W-:Y:S01]  /*17ed0*/  VIADD R5, R8, 0x19c90 ;  /* 0x00019c9008057836 */ /* 0x004fe20000000000 */
[----:B------:R-:W-:Y:S01]  /*17ee0*/  IADD3 R6, R6, -0x80, RZ ;  /* 0xffffff8006067810 */ /* 0x000fe20007ffe0ff */
[----:B-1----:R-:W-:Y:S01]  /*17ef0*/  VIADD R9, R7, 0x13800 ;  /* 0x0001380007097836 */ /* 0x002fe20000000000 */
[----:B------:R-:W-:Y:S01]  /*17f00*/  UIADD3.X UR5, URZ, UR41, URZ, UP0, !UPT ;  /* 0x000000293f057290 */ /* 0x000fe200087fe43f */
[----:B------:R-:W-:Y:S01]  /*17f10*/  UMOV UR6, 0x0 ;  /* 0x0000000000067882 */ /* 0x000fe20000000000 */
[----:B------:R-:W-:-:S10]  /*17f20*/  UMOV UR7, 0x12f00000 ;  /* 0x12f0000000077882 */ /* 0x000fd40000000000 */
.L_x_2341:
        /* <DEDUP_REMOVED lines=10> */
[----:B------:R-:W-:Y:S01]  /*17fd0*/  IMAD.MOV.U32 R13, RZ, RZ, 0x20 ;  /* 0x00000020ff0d7424 */ /* 0x000fe200078e00ff */
[----:B------:R-:W-:Y:S01]  /*17fe0*/  PLOP3.LUT P0, PT, PT, PT, PT, 0x80, 0x0 ;  /* 0x000000000000781c */ /* 0x000fe20003f0f070 */
[----:B------:R-:W-:Y:S01]  /*17ff0*/  VIADD R9, R7, 0x14800 ;  /* 0x0001480007097836 */ /* 0x000fe20000000000 */
[----:B------:R-:W-:Y:S01]  /*18000*/  UMOV UR6, 0x0 ;  /* 0x0000000000067882 */ /* 0x000fe20000000000 */
[----:B------:R-:W-:Y:S01]  /*18010*/  UMOV UR7, 0x12f00000 ;  /* 0x12f0000000077882 */ /* 0x000fe20000000000 */
[----:B------:R-:W-:-:S15]  /*18020*/  R2UR UR10, R13 ;  /* 0x000000000d0a72ca */ /* 0x000fde00000e0000 */
.L_x_2342:
        /* <DEDUP_REMOVED lines=16> */
.L_x_2343:
        /* <DEDUP_REMOVED lines=10> */
[----:B------:R-:W1:Y:S01]  /*181d0*/  SYNCS.PHASECHK.TRANS64.TRYWAIT P0, [R8+URZ+0x19cc0], R10 ;  /* 0x019cc00a080075a7 */ /* 0x000e62000800017f */
[----:B------:R-:W-:Y:S04]  /*181e0*/  BSSY B2, `(.L_x_2344) ;  /* 0x0000002000027945 */ /* 0x000fe80003800000 */
[----:B-1----:R-:W-:Y:S05]  /*181f0*/  @!P0 BRA `(.L_x_2345) ;  /* 0x0000006000f08947 */ /* 0x002fea0003800000 */
.L_x_2495:
[----:B------:R-:W-:Y:S05]  /*18200*/  BSYNC B2 ;  /* 0x0000000000027941 */ /* 0x000fea0003800000 */
.L_x_2344:
[----:B------:R-:W-:Y:S01]  /*18210*/  BSSY B2, `(.L_x_2346) ;  /* 0x000000b000027945 */ /* 0x000fe20003800000 */
[----:B01----:R-:W-:Y:S01]  /*18220*/  IMAD.MOV.U32 R10, RZ, RZ, 0x0 ;  /* 0x00000000ff0a7424 */ /* 0x003fe200078e00ff */
[----:B------:R-:W-:Y:S02]  /*18230*/  MOV R11, 0x12f00000 ;  /* 0x12f00000000b7802 */ /* 0x000fe40000000f00 */
[----:B------:R-:W-:Y:S05]  /*18240*/  @P1 BRA `(.L_x_2347) ;  /* 0x00000000001c1947 */ /* 0x000fea0003800000 */
[----:B------:R-:W0:Y:S02]  /*18250*/  S2R R5, SR_TID.X ;  /* 0x0000000000057919 */ /* 0x000e240000002100 */
[----:B0-----:R-:W-:Y:S01]  /*18260*/  LOP3.LUT R9, R5, 0x1f, RZ, 0xc0, !PT ;  /* 0x0000001f05097812 */ /* 0x001fe200078ec0ff */
[----:B------:R-:W-:-:S03]  /*18270*/  IMAD.MOV.U32 R5, RZ, RZ, 0x3000 ;  /* 0x00003000ff057424 */ /* 0x000fc600078e00ff */
[----:B------:R-:W-:Y:S01]  /*18280*/  ISETP.NE.AND P0, PT, R9, RZ, PT ;  /* 0x000000ff0900720c */ /* 0x000fe20003f05270 */
[----:B------:R0:W-:-:S12]  /*18290*/  SYNCS.ARRIVE.TRANS64 RZ, [R8+URZ+0x19cb0], R5 ;  /* 0x019cb00508ff79a7 */ /* 0x0001d8000800003f */
[----:B0-----:R-:W-:Y:S05]  /*182a0*/  @!P0 BRA `(.L_x_2347) ;  /* 0x0000000000048947 */ /* 0x001fea0003800000 */
[----:B------:R-:W-:Y:S01]  /*182b0*/  BPT.TRAP 0x1 ;  /* 0x000000040000795c */ /* 0x000fe20000300000 */
.L_x_2347:
[----:B------:R-:W-:Y:S05]  /*182c0*/  BSYNC B2 ;  /* 0x0000000000027941 */ /* 0x000fea0003800000 */
.L_x_2346:
[----:B------:R-:W-:Y:S01]  /*182d0*/  R2UR UR10, R14 ;  /* 0x000000000e0a72ca */ /* 0x000fe200000e0000 */
[----:B------:R-:W-:Y:S01]  /*182e0*/  UIADD3 UR4, UP0, UR40, 0x670, URZ ;  /* 0x0000067028047890 */ /* 0x000fe2000ff1e03f */
[----:B------:R-:W-:Y:S01]  /*182f0*/  R2UR UR6, R10 ;  /* 0x000000000a0672ca */ /* 0x000fe200000e0000 */
[----:B------:R-:W-:Y:S01]  /*18300*/  VIADD R8, R8, 0x19cb0 ;  /* 0x00019cb008087836 */ /* 0x000fe20000000000 */
[----:B------:R-:W-:Y:S01]  /*18310*/  R2UR UR7, R11 ;  /* 0x000000000b0772ca */ /* 0x000fe200000e0000 */
[----:B------:R-:W-:Y:S01]  /*18320*/  VIADD R5, R7, 0x9000 ;  /* 0x0000900007057836 */ /* 0x000fe20000000000 */
[----:B------:R-:W-:Y:S01]  /*18330*/  PLOP3.LUT P0, PT, PT, PT, PT, 0x80, 0x0 ;  /* 0x000000000000781c */ /* 0x000fe20003f0f070 */
[----:B------:R-:W-:-:S12]  /*18340*/  UIADD3.X UR5, URZ, UR41, URZ, UP0, !UPT ;  /* 0x000000293f057290 */ /* 0x000fd800087fe43f */
.L_x_2348:
        /* <DEDUP_REMOVED lines=15> */
.L_x_2349:
        /* <DEDUP_REMOVED lines=15> */
.L_x_2350:
        /* <DEDUP_REMOVED lines=9> */
[----:B---3--:R-:W-:Y:S05]  /*185c0*/  @P0 BRA.U.ANY `(.L_x_2350) ;  /* 0xfffffffd00d80947 */ /* 0x008fea000393ffff */
.L_x_2336:
[----:B------:R-:W-:Y:S05]  /*185d0*/  BSYNC B1 ;  /* 0x0000000000017941 */ /* 0x000fea0003800000 */
.L_x_2335:
        /* <DEDUP_REMOVED lines=9> */
.L_x_2367:
[----:B------:R-:W-:Y:S05]  /*18670*/  YIELD ;  /* 0x0000000000007946 */ /* 0x000fea0003800000 */
[----:B------:R-:W-:Y:S04]  /*18680*/  BSSY B1, `(.L_x_2351) ;  /* 0x000008a000017945 */ /* 0x000fe80003800000 */
[----:B------:R-:W-:Y:S05]  /*18690*/  @!P6 BRA `(.L_x_2352) ;  /* 0x000000080020e947 */ /* 0x000fea0003800000 */
[----:B0-----:R-:W-:Y:S01]  /*186a0*/  LEA R8, R24, R22, 0x3 ;  /* 0x0000001618087211 */ /* 0x001fe200078e18ff */
[----:B------:R-:W0:Y:S01]  /*186b0*/  S2R R4, SR_TID.X ;  /* 0x0000000000047919 */ /* 0x000e220000002100 */
[----:B------:R-:W-:Y:S01]  /*186c0*/  SHF.L.U32 R7, R27, 0x1f, RZ ;  /* 0x0000001f1b077819 */ /* 0x000fe200000006ff */
[----:B------:R-:W-:Y:S03]  /*186d0*/  BSSY B2, `(.L_x_2353) ;  /* 0x0000005000027945 */ /* 0x000fe60003800000 */
[----:B------:R-:W1:Y:S01]  /*186e0*/  SYNCS.PHASECHK.TRANS64.TRYWAIT P1, [R8+URZ+0x19ca0], R7 ;  /* 0x019ca007080075a7 */ /* 0x000e62000802017f */
[----:B0-----:R-:W-:-:S04]  /*186f0*/  LOP3.LUT R4, R4, 0x7f, RZ, 0xc0, !PT ;  /* 0x0000007f04047812 */ /* 0x001fc800078ec0ff */
[----:B------:R-:W-:Y:S01]  /*18700*/  ISETP.NE.AND P2, PT, R4, RZ, PT ;  /* 0x000000ff0400720c */ /* 0x000fe20003f45270 */
[----:B-1----:R-:W-:-:S12]  /*18710*/  @!P1 BRA `(.L_x_2354) ;  /* 0x0000005c00bc9947 */ /* 0x002fd80003800000 */
.L_x_2496:
[----:B------:R-:W-:Y:S05]  /*18720*/  BSYNC B2 ;  /* 0x0000000000027941 */ /* 0x000fea0003800000 */
.L_x_2353:
[----:B------:R-:W-:Y:S04]  /*18730*/  BSSY B2, `(.L_x_2355) ;  /* 0x0000009000027945 */ /* 0x000fe80003800000 */
[----:B------:R-:W-:Y:S05]  /*18740*/  @P2 BRA `(.L_x_2356) ;  /* 0x00000000001c2947 */ /* 0x000fea0003800000 */
[----:B------:R-:W2:Y:S02]  /*18750*/  S2R R4, SR_TID.X ;  /* 0x0000000000047919 */ /* 0x000ea40000002100 */
[----:B--2---:R-:W-:Y:S01]  /*18760*/  LOP3.LUT R5, R4, 0x1f, RZ, 0xc0, !PT ;  /* 0x0000001f04057812 */ /* 0x004fe200078ec0ff */
[----:B------:R-:W-:-:S03]  /*18770*/  IMAD.MOV.U32 R4, RZ, RZ, 0x3000 ;  /* 0x00003000ff047424 */ /* 0x000fc600078e00ff */
[----:B------:R-:W-:Y:S01]  /*18780*/  ISETP.NE.AND P1, PT, R5, RZ, PT ;  /* 0x000000ff0500720c */ /* 0x000fe20003f25270 */
[----:B------:R1:W-:-:S12]  /*18790*/  SYNCS.ARRIVE.TRANS64 RZ, [R8+URZ+0x19c90], R4 ;  /* 0x019c900408ff79a7 */ /* 0x0003d8000800003f */
[----:B-1----:R-:W-:Y:S05]  /*187a0*/  @!P1 BRA `(.L_x_2356) ;  /* 0x0000000000049947 */ /* 0x002fea0003800000 */
[----:B------:R-:W-:Y:S01]  /*187b0*/  BPT.TRAP 0x1 ;  /* 0x000000040000795c */ /* 0x000fe20000300000 */
.L_x_2356:
[----:B------:R-:W-:Y:S05]  /*187c0*/  BSYNC B2 ;  /* 0x0000000000027941 */ /* 0x000fea0003800000 */
.L_x_2355:
[----:B------:R-:W-:Y:S01]  /*187d0*/  IMAD.MOV.U32 R12, RZ, RZ, RZ ;  /* 0x000000ffff0c7224 */ /* 0x000fe200078e00ff */
[----:B------:R-:W-:Y:S01]  /*187e0*/  UIADD3 UR4, UP0, UR40, 0x570, URZ ;  /* 0x0000057028047890 */ /* 0x000fe2000ff1e03f */
[----:B------:R-:W-:Y:S01]  /*187f0*/  IMAD R6, R24, 0x3000, R22 ;  /* 0x0000300018067824 */ /* 0x000fe200078e0216 */
[----:B------:R-:W-:Y:S01]  /*18800*/  PLOP3.LUT P1, PT, PT, PT, PT, 0x80, 0x0 ;  /* 0x000000000000781c */ /* 0x000fe20003f2f070 */
[----:B--2---:R-:W-:Y:S01]  /*18810*/  IMAD R5, R9, 0x80, R0 ;  /* 0x0000008009057824 */ /* 0x004fe200078e0200 */
[----:B------:R-:W-:Y:S01]  /*18820*/  R2UR UR10, R12 ;  /* 0x000000000c0a72ca */ /* 0x000fe200000e0000 */
[----:B------:R-:W-:Y:S01]  /*18830*/  VIADD R4, R8, 0x19c90 ;  /* 0x00019c9008047836 */ /* 0x000fe20000000000 */
[----:B------:R-:W-:Y:S01]  /*18840*/  UIADD3.X UR5, URZ, UR41, URZ, UP0, !UPT ;  /* 0x000000293f057290 */ /* 0x000fe200087fe43f */
[----:B------:R-:W-:Y:S01]  /*18850*/  VIADD R10, R6, 0x13800 ;  /* 0x00013800060a7836 */ /* 0x000fe20000000000 */
[----:B------:R-:W-:Y:S01]  /*18860*/  UMOV UR6, 0x0 ;  /* 0x0000000000067882 */ /* 0x000fe20000000000 */
[----:B------:R-:W-:-:S10]  /*18870*/  UMOV UR7, 0x12f00000 ;  /* 0x12f0000000077882 */ /* 0x000fd40000000000 */
.L_x_2357:
        /* <DEDUP_REMOVED lines=16> */
.L_x_2358:
        /* <DEDUP_REMOVED lines=10> */
[----:B------:R-:W-:Y:S01]  /*18a20*/  MOV R13, 0x40 ;  /* 0x00000040000d7802 */ /* 0x000fe20000000f00 */
[----:B------:R-:W-:Y:S01]  /*18a30*/  VIADD R10, R6, 0x15800 ;  /* 0x00015800060a7836 */ /* 0x000fe20000000000 */
[----:B------:R-:W-:Y:S01]  /*18a40*/  PLOP3.LUT P1, PT, PT, PT, PT, 0x80, 0x0 ;  /* 0x000000000000781c */ /* 0x000fe20003f2f070 */
[----:B------:R-:W-:Y:S01]  /*18a50*/  UMOV UR6, 0x0 ;  /* 0x0000000000067882 */ /* 0x000fe20000000000 */
[----:B------:R-:W-:Y:S01]  /*18a60*/  R2UR UR10, R13 ;  /* 0x000000000d0a72ca */ /* 0x000fe200000e0000 */
[----:B------:R-:W-:-:S14]  /*18a70*/  UMOV UR7, 0x12f00000 ;  /* 0x12f0000000077882 */ /* 0x000fdc0000000000 */
.L_x_2359:
        /* <DEDUP_REMOVED lines=13> */
.L_x_2497:
[----:B------:R-:W-:Y:S05]  /*18b50*/  BSYNC B2 ;  /* 0x0000000000027941 */ /* 0x000fea0003800000 */
.L_x_2360:
        /* <DEDUP_REMOVED lines=11> */
.L_x_2363:
[----:B------:R-:W-:Y:S05]  /*18c10*/  BSYNC B2 ;  /* 0x0000000000027941 */ /* 0x000fea0003800000 */
.L_x_2362:
[----:B------:R-:W-:Y:S01]  /*18c20*/  R2UR UR10, R12 ;  /* 0x000000000c0a72ca */ /* 0x000fe200000e0000 */
[----:B------:R-:W-:Y:S01]  /*18c30*/  UIADD3 UR4, UP0, UR40, 0x670, URZ ;  /* 0x0000067028047890 */ /* 0x000fe2000ff1e03f */
[----:B------:R-:W-:Y:S01]  /*18c40*/  R2UR UR6, R10 ;  /* 0x000000000a0672ca */ /* 0x000fe200000e0000 */
[----:B01----:R-:W-:Y:S01]  /*18c50*/  VIADD R8, R8, 0x19cb0 ;  /* 0x00019cb008087836 */ /* 0x003fe20000000000 */
[----:B------:R-:W-:Y:S01]  /*18c60*/  R2UR UR7, R11 ;  /* 0x000000000b0772ca */ /* 0x000fe200000e0000 */
[----:B------:R-:W-:Y:S01]  /*18c70*/  VIADD R4, R6, 0x9000 ;  /* 0x0000900006047836 */ /* 0x000fe20000000000 */
[----:B------:R-:W-:Y:S01]  /*18c80*/  PLOP3.LUT P1, PT, PT, PT, PT, 0x80, 0x0 ;  /* 0x000000000000781c */ /* 0x000fe20003f2f070 */
[----:B------:R-:W-:-:S12]  /*18c90*/  UIADD3.X UR5, URZ, UR41, URZ, UP0, !UPT ;  /* 0x000000293f057290 */ /* 0x000fd800087fe43f */
.L_x_2364:
        /* <DEDUP_REMOVED lines=15> */
.L_x_2365:
        /* <DEDUP_REMOVED lines=10> */
[----:B------:R-:W-:Y:S02]  /*18e30*/  R2UR UR10, R13 ;  /* 0x000000000d0a72ca */ /* 0x000fe400000e0000 */
[----:B------:R-:W-:Y:S02]  /*18e40*/  R2UR UR6, R10 ;  /* 0x000000000a0672ca */ /* 0x000fe400000e0000 */
[----:B------:R-:W-:Y:S02]  /*18e50*/  R2UR UR7, R11 ;  /* 0x000000000b0772ca */ /* 0x000fe400000e0000 */
[----:B------:R-:W-:Y:S02]  /*18e60*/  PLOP3.LUT P1, PT, PT, PT, PT, 0x80, 0x0 ;  /* 0x000000000000781c */ /* 0x000fe40003f2f070 */
[----:B------:R-:W-:-:S11]  /*18e70*/  IADD3 R6, R6, 0xb000, RZ ;  /* 0x0000b00006067810 */ /* 0x000fd60007ffe0ff */
.L_x_2366:
        /* <DEDUP_REMOVED lines=10> */
.L_x_2352:
[----:B------:R-:W-:Y:S05]  /*18f20*/  BSYNC B1 ;  /* 0x0000000000017941 */ /* 0x000fea0003800000 */
.L_x_2351:
        /* <DEDUP_REMOVED lines=8> */
.L_x_2329:
[----:B------:R-:W-:Y:S05]  /*18fb0*/  BSYNC B0 ;  /* 0x0000000000007941 */ /* 0x000fea0003800000 */
.L_x_2328:
[----:B------:R-:W3:Y:S01]  /*18fc0*/  LDC R0, c[0x0][0x448] ;  /* 0x00011200ff007b82 */ /* 0x000ee20000000800 */
[----:B------:R-:W-:Y:S01]  /*18fd0*/  IMAD.MOV.U32 R2, RZ, RZ, 0xc0 ;  /* 0x000000c0ff027424 */ /* 0x000fe200078e00ff */
[----:B------:R-:W-:Y:S05]  /*18fe0*/  @!P0 WARPSYNC.ALL ;  /* 0x0000000000008948 */ /* 0x000fea0003800000 */
[----:B------:R-:W-:Y:S01]  /*18ff0*/  IMAD R2, R17, R2, 0xbf ;  /* 0x000000bf11027424 */ /* 0x000fe200078e0202 */
[----:B------:R-:W-:Y:S01]  /*19000*/  @!P0 BAR.SYNC.DEFER_BLOCKING 0xc, 0x200 ;  /* 0x0308000000008b1d */ /* 0x000fe20000010000 */
[----:B---3--:R-:W-:-:S13]  /*19010*/  ISETP.NE.AND P1, PT, R0, 0x1, PT ;  /* 0x000000010000780c */ /* 0x008fda0003f25270 */
[----:B------:R-:W3:Y:S08]  /*19020*/  @P1 LDC R0, c[0x0][0x44c] ;  /* 0x00011300ff001b82 */ /* 0x000ef00000000800 */
[----:B------:R-:W4:Y:S01]  /*19030*/  @P1 LDC R3, c[0x0][0x450] ;  /* 0x00011400ff031b82 */ /* 0x000f220000000800 */
[----:B---3--:R-:W-:-:S05]  /*19040*/  @P1 IMAD.HI.U32 R0, R2, R0, RZ ;  /* 0x0000000002001227 */ /* 0x008fca00078e00ff */
[----:B----4-:R-:W-:-:S05]  /*19050*/  @P1 SHF.R.U32.HI R2, RZ, R3, R0 ;  /* 0x00000003ff021219 */ /* 0x010fca0000011600 */
[----:B------:R-:W-:-:S05]  /*19060*/  IMAD.IADD R2, R21, 0x1, R2 ;  /* 0x0000000115027824 */ /* 0x000fca00078e0202 */
[----:B------:R-:W-:-:S04]  /*19070*/  SHF.R.S32.HI R0, RZ, 0x1f, R2 ;  /* 0x0000001fff007819 */ /* 0x000fc80000011402 */
[----:B------:R-:W-:-:S04]  /*19080*/  LEA.HI R0, R0, R2, RZ, 0x7 ;  /* 0x0000000200007211 */ /* 0x000fc800078f38ff */
[----:B------:R-:W-:-:S04]  /*19090*/  SHF.R.S32.HI R0, RZ, 0x7, R0 ;  /* 0x00000007ff007819 */ /* 0x000fc80000011400 */
[----:B------:R-:W-:-:S04]  /*190a0*/  VIMNMX R4, R20, R0, PT ;  /* 0x0000000014047248 */ /* 0x000fc80003fe0100 */
[----:B------:R-:W-:Y:S01]  /*190b0*/  ISETP.GT.AND P0, PT, R4, RZ, PT ;  /* 0x000000ff0400720c */ /* 0x000fe20003f04270 */
[----:B------:R3:W-:-:S12]  /*190c0*/  STL [R1+0x24], R4 ;  /* 0x0000240401007387 */ /* 0x0007d80000100800 */
[----:B---3--:R-:W-:Y:S05]  /*190d0*/  @P0 BRA `(.L_x_2368) ;  /* 0x0000000000440947 */ /* 0x008fea0003800000 */
[----:B------:R-:W3:Y:S02]  /*190e0*/  S2R R4, SR_TID.X ;  /* 0x0000000000047919 */ /* 0x000ee40000002100 */
[----:B---3--:R-:W-:-:S04]  /*190f0*/  LOP3.LUT R4, R4, 0x7f, RZ, 0xc0, !PT ;  /* 0x0000007f04047812 */ /* 0x008fc800078ec0ff */
[----:B------:R-:W-:-:S13]  /*19100*/  ISETP.NE.AND P0, PT, R4, RZ, PT ;  /* 0x000000ff0400720c */ /* 0x000fda0003f05270 */
[----:B------:R-:W-:Y:S05]  /*19110*/  @P0 BRA `(.L_x_2369) ;  /* 0x0000003400ec0947 */ /* 0x000fea0003800000 */
[----:B--2---:R-:W2:Y:S01]  /*19120*/  S2R R5, SR_LANEID ;  /* 0x0000000000057919 */ /* 0x004ea20000000000 */
[----:B------:R-:W-:Y:S01]  /*19130*/  VOTEU.ANY UR4, UPT, PT ;  /* 0x0000000000047886 */ /* 0x000fe200038e0100 */
[----:B------:R-:W3:Y:S01]  /*19140*/  LDC.64 R2, c[0x0][0xc60] ;  /* 0x00031800ff027b82 */ /* 0x000ee20000000a00 */
[----:B------:R-:W2:Y:S02]  /*19150*/  FLO.U32 R0, UR4 ;  /* 0x0000000400007d00 */ /* 0x000ea400080e0000 */
[----:B--2---:R-:W-:-:S06]  /*19160*/  ISETP.EQ.U32.AND P0, PT, R0, R5, PT ;  /* 0x000000050000720c */ /* 0x004fcc0003f02070 */
[----:B------:R-:W3:Y:S07]  /*19170*/  POPC R5, UR4 ;  /* 0x0000000400057d09 */ /* 0x000eee0008000000 */
[----:B---3--:R-:W2:Y:S01]  /*19180*/  @P0 ATOMG.E.ADD.STRONG.GPU PT, R3, desc[UR42][R2.64], R5 ;  /* 0x00000005020309a8 */ /* 0x008ea200081ee1ea */
[----:B------:R-:W3:Y:S02]  /*19190*/  S2R R4, SR_LTMASK ;  /* 0x0000000000047919 */ /* 0x000ee40000003900 */
[----:B---3--:R-:W-:-:S04]  /*191a0*/  LOP3.LUT R4, R4, UR4, RZ, 0xc0, !PT ;  /* 0x0000000404047c12 */ /* 0x008fc8000f8ec0ff */
[----:B------:R-:W3:Y:S01]  /*191b0*/  POPC R7, R4 ;  /* 0x0000000400077309 */ /* 0x000ee20000000000 */
[----:B--2---:R-:W3:Y:S02]  /*191c0*/  SHFL.IDX PT, R0, R3, R0, 0x1f ;  /* 0x00001f0003007589 */ /* 0x004ee400000e0000 */
[----:B---3--:R-:W-:Y:S01]  /*191d0*/  IADD3 R16, R0, UR38, R7 ;  /* 0x0000002600107c10 */ /* 0x008fe2000fffe007 */
[----:B------:R-:W-:Y:S06]  /*191e0*/  BRA `(.L_x_2369) ;  /* 0x0000003400b87947 */ /* 0x000fec0003800000 */
.L_x_2368:
        /* <DEDUP_REMOVED lines=10> */
[----:B------:R-:W3:Y:S01]  /*19290*/  LDC.64 R2, c[0x4][R2] ;  /* 0x0100000002027b82 */ /* 0x000ee20000000a00 */
[----:B--2---:R-:W-:Y:S02]  /*192a0*/  IMAD.U32 R5, RZ, RZ, UR7 ;  /* 0x00000007ff057e24 */ /* 0x004fe4000f8e00ff */
[----:B------:R-:W-:Y:S02]  /*192b0*/  IMAD.U32 R7, RZ, RZ, UR9 ;  /* 0x00000009ff077e24 */ /* 0x000fe4000f8e00ff */
[----:B0-----:R-:W-:-:S02]  /*192c0*/  IMAD.U32 R10, RZ, RZ, UR4 ;  /* 0x00000004ff0a7e24 */ /* 0x001fc4000f8e00ff */
[----:B------:R-:W-:Y:S02]  /*192d0*/  IMAD.U32 R11, RZ, RZ, UR5 ;  /* 0x00000005ff0b7e24 */ /* 0x000fe4000f8e00ff */
[----:B------:R-:W-:Y:S02]  /*192e0*/  IMAD.MOV.U32 R8, RZ, RZ, 0x70 ;  /* 0x00000070ff087424 */ /* 0x000fe400078e00ff */
[----:B------:R-:W-:Y:S02]  /*192f0*/  IMAD.MOV.U32 R12, RZ, RZ, 0x1 ;  /* 0x00000001ff0c7424 */ /* 0x000fe400078e00ff */
[----:B------:R-:W-:-:S07]  /*19300*/  IMAD.MOV.U32 R13, RZ, RZ, RZ ;  /* 0x000000ffff0d7224 */ /* 0x000fce00078e00ff */
[----:B------:R-:W-:-:S07]  /*19310*/  LEPC R20, `(.L_x_2371) ;  /* 0x000000001014794e */ /* 0x000fce0000000000 */
[----:B-1-3--:R-:W-:Y:S05]  /*19320*/  CALL.ABS.NOINC R2 ;  /* 0x0000000002007343 */ /* 0x00afea0003c00000 */
.L_x_2371:
[----:B------:R-:W-:Y:S05]  /*19330*/  BSYNC B6 ;  /* 0x0000000000067941 */ /* 0x000fea0003800000 */
.L_x_2370:
[----:B------:R-:W3:Y:S01]  /*19340*/  LDL.LU R2, [R1+0x40] ;  /* 0x0000400001027983 */ /* 0x000ee20000300800 */
[----:B------:R-:W-:Y:S01]  /*19350*/  VIADD R0, R22, 0x9000 ;  /* 0x0000900016007836 */ /* 0x000fe20000000000 */
[----:B------:R-:W-:Y:S04]  /*19360*/  BSSY B6, `(.L_x_2372) ;  /* 0x0000016000067945 */ /* 0x000fe80003800000 */
[----:B------:R-:W-:Y:S02]  /*19370*/  LOP3.LUT P0, RZ, R0, 0x9f, RZ, 0xc0, !PT ;  /* 0x0000009f00ff7812 */ /* 0x000fe4000780c0ff */
[----:B---3--:R-:W-:-:S11]  /*19380*/  LOP3.LUT R2, R2, 0xfffffffe, RZ, 0xc0, !PT ;  /* 0xfffffffe02027812 */ /* 0x008fd600078ec0ff */
[----:B------:R-:W-:-:S05]  /*19390*/  @P0 LOP3.LUT R2, R2, 0x1, RZ, 0xfc, !PT ;  /* 0x0000000102020812 */ /* 0x000fca00078efcff */
[----:B------:R3:W-:Y:S01]  /*193a0*/  STL [R1+0x40], R2 ;  /* 0x0000400201007387 */ /* 0x0007e20000100800 */
[----:B------:R-:W-:Y:S05]  /*193b0*/  @!P0 BRA `(.L_x_2373) ;  /* 0x0000000000408947 */ /* 0x000fea0003800000 */
[----:B---3--:R-:W-:Y:S01]  /*193c0*/  MOV R2, 0x0 ;  /* 0x0000000000027802 */ /* 0x008fe20000000f00 */
[----:B------:R-:W-:Y:S01]  /*193d0*/  ULDC.64 UR6, c[0x4][0x98] ;  /* 0x0100260000067ab9 */ /* 0x000fe20000000a00 */
[----:B------:R-:W-:Y:S01]  /*193e0*/  ULDC.64 UR8, c[0x4][0xa0] ;  /* 0x0100280000087ab9 */ /* 0x000fe20000000a00 */
[----:B------:R-:W-:Y:S01]  /*193f0*/  ULDC.64 UR4, c[0x4][0x10] ;  /* 0x0100040000047ab9 */ /* 0x000fe20000000a00 */
[----:B------:R-:W-:Y:S01]  /*19400*/  MOV R4, UR6 ;  /* 0x0000000600047c02 */ /* 0x000fe20008000f00 */
[----:B--2---:R-:W-:Y:S01]  /*19410*/  IMAD.U32 R5, RZ, RZ, UR7 ;  /* 0x00000007ff057e24 */ /* 0x004fe2000f8e00ff */
[----:B------:R-:W2:Y:S01]  /*19420*/  LDC.64 R2, c[0x4][R2] ;  /* 0x0100000002027b82 */ /* 0x000ea20000000a00 */
[----:B------:R-:W-:Y:S01]  /*19430*/  IMAD.U32 R6, RZ, RZ, UR8 ;  /* 0x00000008ff067e24 */ /* 0x000fe2000f8e00ff */
[----:B------:R-:W-:Y:S01]  /*19440*/  MOV R13, RZ ;  /* 0x000000ff000d7202 */ /* 0x000fe20000000f00 */
[----:B------:R-:W-:Y:S02]  /*19450*/  IMAD.U32 R7, RZ, RZ, UR9 ;  /* 0x00000009ff077e24 */ /* 0x000fe4000f8e00ff */
[----:B0-----:R-:W-:-:S02]  /*19460*/  IMAD.U32 R10, RZ, RZ, UR4 ;  /* 0x00000004ff0a7e24 */ /* 0x001fc4000f8e00ff */
[----:B------:R-:W-:Y:S02]  /*19470*/  IMAD.U32 R11, RZ, RZ, UR5 ;  /* 0x00000005ff0b7e24 */ /* 0x000fe4000f8e00ff */
[----:B------:R-:W-:Y:S02]  /*19480*/  IMAD.MOV.U32 R8, RZ, RZ, 0x70 ;  /* 0x00000070ff087424 */ /* 0x000fe400078e00ff */
[----:B------:R-:W-:-:S07]  /*19490*/  IMAD.MOV.U32 R12, RZ, RZ, 0x1 ;  /* 0x00000001ff0c7424 */ /* 0x000fce00078e00ff */
[----:B------:R-:W-:-:S07]  /*194a0*/  LEPC R20, `(.L_x_2373) ;  /* 0x000000001014794e */ /* 0x000fce0000000000 */
[----:B-12---:R-:W-:Y:S05]  /*194b0*/  CALL.ABS.NOINC R2 ;  /* 0x0000000002007343 */ /* 0x006fea0003c00000 */
.L_x_2373:
[----:B------:R-:W-:Y:S05]  /*194c0*/  BSYNC B6 ;  /* 0x0000000000067941 */ /* 0x000fea0003800000 */
.L_x_2372:
[----:B------:R-:W-:Y:S01]  /*194d0*/  VIADD R0, R22, 0x3000 ;  /* 0x0000300016007836 */ /* 0x000fe20000000000 */
[----:B------:R-:W-:Y:S04]  /*194e0*/  BSSY B6, `(.L_x_2374) ;  /* 0x0000013000067945 */ /* 0x000fe80003800000 */
[----:B------:R-:W-:-:S13]  /*194f0*/  LOP3.LUT P0, RZ, R0, 0x3ff, RZ, 0xc0, !PT ;  /* 0x000003ff00ff7812 */ /* 0x000fda000780c0ff */
[----:B------:R-:W-:Y:S05]  /*19500*/  @!P0 BRA `(.L_x_2375) ;  /* 0x0000000000408947 */ /* 0x000fea0003800000 */
[----:B---3--:R-:W-:Y:S01]  /*19510*/  MOV R2, 0x0 ;  /* 0x0000000000027802 */ /* 0x008fe20000000f00 */
[----:B------:R-:W-:Y:S01]  /*19520*/  ULDC.64 UR6, c[0x4][0x98] ;  /* 0x0100260000067ab9 */ /* 0x000fe20000000a00 */
[----:B------:R-:W-:Y:S01]  /*19530*/  ULDC.64 UR8, c[0x4][0xa0] ;  /* 0x0100280000087ab9 */ /* 0x000fe20000000a00 */
[----:B------:R-:W-:Y:S01]  /*19540*/  ULDC.64 UR4, c[0x4][0x18] ;  /* 0x0100060000047ab9 */ /* 0x000fe20000000a00 */
[----:B------:R-:W-:Y:S01]  /*19550*/  IMAD.U32 R4, RZ, RZ, UR6 ;  /* 0x00000006ff047e24 */ /* 0x000fe2000f8e00ff */
[----:B0-----:R-:W-:Y:S01]  /*19560*/  MOV R8, 0x70 ;  /* 0x0000007000087802 */ /* 0x001fe20000000f00 */
[----:B------:R-:W0:Y:S01]  /*19570*/  LDC.64 R2, c[0x4][R2] ;  /* 0x0100000002027b82 */ /* 0x000e220000000a00 */
[----:B--2---:R-:W-:Y:S02]  /*19580*/  IMAD.U32 R5, RZ, RZ, UR7 ;  /* 0x00000007ff057e24 */ /* 0x004fe4000f8e00ff */
[----:B------:R-:W-:Y:S02]  /*19590*/  IMAD.U32 R6, RZ, RZ, UR8 ;  /* 0x00000008ff067e24 */ /* 0x000fe4000f8e00ff */
[----:B------:R-:W-:-:S02]  /*195a0*/  IMAD.U32 R7, RZ, RZ, UR9 ;  /* 0x00000009ff077e24 */ /* 0x000fc4000f8e00ff */
[----:B------:R-:W-:Y:S02]  /*195b0*/  IMAD.U32 R10, RZ, RZ, UR4 ;  /* 0x00000004ff0a7e24 */ /* 0x000fe4000f8e00ff */
[----:B------:R-:W-:Y:S02]  /*195c0*/  IMAD.U32 R11, RZ, RZ, UR5 ;  /* 0x00000005ff0b7e24 */ /* 0x000fe4000f8e00ff */
[----:B------:R-:W-:Y:S02]  /*195d0*/  IMAD.MOV.U32 R12, RZ, RZ, 0x1 ;  /* 0x00000001ff0c7424 */ /* 0x000fe400078e00ff */
[----:B------:R-:W-:-:S07]  /*195e0*/  IMAD.MOV.U32 R13, RZ, RZ, RZ ;  /* 0x000000ffff0d7224 */ /* 0x000fce00078e00ff */
[----:B------:R-:W-:-:S07]  /*195f0*/  LEPC R20, `(.L_x_2375) ;  /* 0x000000001014794e */ /* 0x000fce0000000000 */
[----:B01----:R-:W-:Y:S05]  /*19600*/  CALL.ABS.NOINC R2 ;  /* 0x0000000002007343 */ /* 0x003fea0003c00000 */
.L_x_2375:
[----:B------:R-:W-:Y:S05]  /*19610*/  BSYNC B6 ;  /* 0x0000000000067941 */ /* 0x000fea0003800000 */
.L_x_2374:
[----:B---3--:R-:W3:Y:S01]  /*19620*/  LDL R2, [R1+0x40] ;  /* 0x0000400001027983 */ /* 0x008ee20000100800 */
[----:B------:R-:W-:Y:S01]  /*19630*/  BSSY B6, `(.L_x_2376) ;  /* 0x0000013000067945 */ /* 0x000fe20003800000 */
[----:B---3--:R-:W-:-:S13]  /*19640*/  LOP3.LUT P6, RZ, R2, 0x1, RZ, 0xc0, !PT ;  /* 0x0000000102ff7812 */ /* 0x008fda00078cc0ff */
        /* <DEDUP_REMOVED lines=10> */
[----:B------:R-:W-:-:S02]  /*196f0*/  IMAD.U32 R7, RZ, RZ, UR7 ;  /* 0x00000007ff077e24 */ /* 0x000fc4000f8e00ff */
[----:B0-----:R-:W-:Y:S02]  /*19700*/  IMAD.U32 R10, RZ, RZ, UR8 ;  /* 0x00000008ff0a7e24 */ /* 0x001fe4000f8e00ff */
[----:B------:R-:W-:Y:S02]  /*19710*/  IMAD.MOV.U32 R8, RZ, RZ, 0x70 ;  /* 0x00000070ff087424 */ /* 0x000fe400078e00ff */
[----:B------:R-:W-:Y:S02]  /*19720*/  IMAD.MOV.U32 R12, RZ, RZ, 0x1 ;  /* 0x00000001ff0c7424 */ /* 0x000fe400078e00ff */
[----:B------:R-:W-:-:S07]  /*19730*/  IMAD.MOV.U32 R13, RZ, RZ, RZ ;  /* 0x000000ffff0d7224 */ /* 0x000fce00078e00ff */
[----:B------:R-:W-:-:S07]  /*19740*/  LEPC R20, `(.L_x_2377) ;  /* 0x000000001014794e */ /* 0x000fce0000000000 */
[----:B-1-3--:R-:W-:Y:S05]  /*19750*/  CALL.ABS.NOINC R2 ;  /* 0x0000000002007343 */ /* 0x00afea0003c00000 */
.L_x_2377:
[----:B------:R-:W-:Y:S05]  /*19760*/  BSYNC B6 ;  /* 0x0000000000067941 */ /* 0x000fea0003800000 */
.L_x_2376:
[----:B------:R-:W3:Y:S01]  /*19770*/  LDL.LU R4, [R1+0x8] ;  /* 0x0000080001047983 */ /* 0x000ee20000300800 */
[----:B------:R-:W-:Y:S01]  /*19780*/  ULDC.64 UR4, c[0x0][0x9f8] ;  /* 0x00027e0000047ab9 */ /* 0x000fe20000000a00 */
[----:B------:R-:W4:Y:S02]  /*19790*/  LDC R6, c[0x0][0x430] ;  /* 0x00010c00ff067b82 */ /* 0x000f240000000800 */
[----:B------:R-:W2:Y:S04]  /*197a0*/  LDL R0, [R1+0x24] ;  /* 0x0000240001007983 */ /* 0x000ea80000100800 */
[----:B------:R-:W2:Y:S04]  /*197b0*/  LDL R7, [R1+0x4] ;  /* 0x0000040001077983 */ /* 0x000ea80000100800 */
[----:B------:R-:W2:Y:S01]  /*197c0*/  LDL R21, [R1+0x20] ;  /* 0x0000200001157983 */ /* 0x000ea20000100800 */
[----:B------:R-:W-:-:S03]  /*197d0*/  ISETP.NE.U32.AND P0, PT, RZ, UR4, PT ;  /* 0x00000004ff007c0c */ /* 0x000fc6000bf05070 */
[----:B0-----:R-:W2:Y:S01]  /*197e0*/  LDL.LU R10, [R1+0x40] ;  /* 0x00004000010a7983 */ /* 0x001ea20000300800 */
[----:B------:R-:W-:Y:S01]  /*197f0*/  ISETP.NE.AND.EX P0, PT, RZ, UR5, PT, P0 ;  /* 0x00000005ff007c0c */ /* 0x000fe2000bf05300 */
[----:B------:R-:W0:-:S12]  /*19800*/  S2R R20, SR_TID.X ;  /* 0x0000000000147919 */ /* 0x000e180000002100 */
[----:B------:R-:W-:-:S04]  /*19810*/  @P0 IADD3 R2, P1, R29, UR4, RZ ;  /* 0x000000041d020c10 */ /* 0x000fc8000ff3e0ff */
[----:B---3--:R-:W-:-:S05]  /*19820*/  @P0 IADD3.X R3, R4, UR5, RZ, P1, !PT ;  /* 0x0000000504030c10 */ /* 0x008fca0008ffe4ff */
[----:B------:R3:W3:Y:S01]  /*19830*/  @P0 LDG.E R28, desc[UR42][R2.64] ;  /* 0x0000002a021c0981 */ /* 0x0006e2000c1e1900 */
[----:B----4-:R-:W-:Y:S02]  /*19840*/  ISETP.NE.AND P1, PT, R6, 0x1, PT ;  /* 0x000000010600780c */ /* 0x010fe40003f25270 */
[----:B0-----:R-:W-:Y:S01]  /*19850*/  LOP3.LUT R20, R20, 0x7f, RZ, 0xc0, !PT ;  /* 0x0000007f14147812 */ /* 0x001fe200078ec0ff */
[----:B------:R-:W0:Y:S01]  /*19860*/  S2R R4, SR_TID.X ;  /* 0x0000000000047919 */ /* 0x000e220000002100 */
[----:B--2---:R-:W-:Y:S02]  /*19870*/  LEA R0, R0, 0xffffff80, 0x7 ;  /* 0xffffff8000007811 */ /* 0x004fe400078e38ff */
[----:B------:R-:W-:-:S07]  /*19880*/  SHF.R.U32.HI R20, RZ, 0x1, R20 ;  /* 0x00000001ff147819 */ /* 0x000fce0000011614 */
[----:B------:R-:W2:Y:S01]  /*19890*/  @P1 LDC R5, c[0x0][0x438] ;  /* 0x00010e00ff051b82 */ /* 0x000ea20000000800 */
[----:B0-----:R-:W-:-:S07]  /*198a0*/  IMAD.SHL.U32 R8, R4, 0x40, RZ ;  /* 0x0000004004087824 */ /* 0x001fce00078e00ff */
[----:B------:R-:W0:Y:S01]  /*198b0*/  @P1 LDC R4, c[0x0][0x434] ;  /* 0x00010d00ff041b82 */ /* 0x000e220000000800 */
[----:B------:R-:W-:-:S04]  /*198c0*/  LOP3.LUT R8, R8, 0x40, RZ, 0xc0, !PT ;  /* 0x0000004008087812 */ /* 0x000fc800078ec0ff */
[----:B---3--:R-:W-:-:S05]  /*198d0*/  LOP3.LUT R3, R0, R20, R8, 0xfe, !PT ;  /* 0x0000001400037212 */ /* 0x008fca00078efe08 */
[C---:B------:R-:W-:Y:S01]  /*198e0*/  IMAD.IADD R2, R3.reuse, 0x1, R7 ;  /* 0x0000000103027824 */ /* 0x040fe200078e0207 */
[----:B------:R-:W-:-:S03]  /*198f0*/  ISETP.GE.AND P0, PT, R3, R21, PT ;  /* 0x000000150300720c */ /* 0x000fc60003f06270 */
[----:B------:R-:W-:Y:S02]  /*19900*/  IMAD.MOV.U32 R8, RZ, RZ, R2 ;  /* 0x000000ffff087224 */ /* 0x000fe400078e0002 */
[----:B0-----:R-:W-:Y:S02]  /*19910*/  @P1 IMAD.HI.U32 R3, R2, R4, RZ ;  /* 0x0000000402031227 */ /* 0x001fe400078e00ff */
[----:B------:R-:W0:Y:S03]  /*19920*/  LDC R4, c[0x0][0x2f4] ;  /* 0x0000bd00ff047b82 */ /* 0x000e260000000800 */
[----:B--2---:R-:W-:-:S05]  /*19930*/  @P1 SHF.R.U32.HI R8, RZ, R5, R3 ;  /* 0x00000005ff081219 */ /* 0x004fca0000011603 */
[----:B------:R-:W-:-:S04]  /*19940*/  IMAD.MOV R5, RZ, RZ, -R8 ;  /* 0x000000ffff057224 */ /* 0x000fc800078e0a08 */
[----:B------:R-:W-:Y:S02]  /*19950*/  IMAD R5, R6, R5, R2 ;  /* 0x0000000506057224 */ /* 0x000fe400078e0202 */
[----:B------:R-:W2:Y:S01]  /*19960*/  @!P0 LDC.64 R2, c[0x0][0x428] ;  /* 0x00010a00ff028b82 */ /* 0x000ea20000000a00 */
[----:B-1----:R-:W-:-:S07]  /*19970*/  @!P0 SHF.R.S32.HI R9, RZ, 0x1f, R8 ;  /* 0x0000001fff098819 */ /* 0x002fce0000011408 */
[----:B------:R-:W1:Y:S01]  /*19980*/  @!P0 LDC.64 R6, c[0x0][0x418] ;  /* 0x00010600ff068b82 */ /* 0x000e620000000a00 */
[----:B------:R-:W-:Y:S01]  /*19990*/  LOP3.LUT R10, R10, 0xfffffffb, RZ, 0xc0, !PT ;  /* 0xfffffffb0a0a7812 */ /* 0x000fe200078ec0ff */
[----:B------:R-:W-:Y:S01]  /*199a0*/  UMOV UR4, 0xffffffff ;  /* 0xffffffff00047882 */ /* 0x000fe20000000000 */
[----:B------:R-:W-:Y:S01]  /*199b0*/  SHF.R.S32.HI R11, RZ, 0x1f, R28 ;  /* 0x0000001fff0b7819 */ /* 0x000fe2000001141c */
[----:B--2---:R-:W-:-:S04]  /*199c0*/  @!P0 IMAD.WIDE.U32 R8, R28, R2, R8 ;  /* 0x000000021c088225 */ /* 0x004fc800078e0008 */
[----:B------:R2:W-:Y:S01]  /*199d0*/  STL [R1+0x8], R11 ;  /* 0x0000080b01007387 */ /* 0x0005e20000100800 */
[----:B------:R-:W-:Y:S02]  /*199e0*/  @!P0 IMAD R2, R11, R2, RZ ;  /* 0x000000020b028224 */ /* 0x000fe400078e02ff */
[----:B--2---:R-:W2:Y:S02]  /*199f0*/  S2R R11, SR_TID.X ;  /* 0x00000000000b7919 */ /* 0x004ea40000002100 */
[----:B------:R-:W-:Y:S01]  /*19a00*/  @!P0 IMAD R2, R28, R3, R2 ;  /* 0x000000031c028224 */ /* 0x000fe200078e0202 */
[----:B-1----:R-:W-:-:S04]  /*19a10*/  @!P0 LEA R6, P1, R8, R6, 0x2 ;  /* 0x0000000608068211 */ /* 0x002fc800078210ff */
[----:B------:R-:W-:Y:S01]  /*19a20*/  @!P0 IADD3 R2, R9, R2, RZ ;  /* 0x0000000209028210 */ /* 0x000fe20007ffe0ff */
[----:B------:R-:W-:-:S03]  /*19a30*/  IMAD.U32 R3, RZ, RZ, UR39 ;  /* 0x00000027ff037e24 */ /* 0x000fc6000f8e00ff */
[----:B------:R-:W-:Y:S01]  /*19a40*/  @!P0 LEA.HI.X R7, R8, R7, R2, 0x2, P1 ;  /* 0x0000000708078211 */ /* 0x000fe200008f1402 */
[----:B--2---:R-:W-:-:S05]  /*19a50*/  IMAD.SHL.U32 R13, R11, 0x10, RZ ;  /* 0x000000100b0d7824 */ /* 0x004fca00078e00ff */
[----:B------:R-:W-:-:S04]  /*19a60*/  LOP3.LUT R13, R13, 0x10, RZ, 0xc0, !PT ;  /* 0x000000100d0d7812 */ /* 0x000fc800078ec0ff */
[C---:B0-----:R-:W-:Y:S02]  /*19a70*/  ISETP.GE.AND P3, PT, R13.reuse, R4, PT ;  /* 0x000000040d00720c */ /* 0x041fe40003f66270 */
[----:B------:R-:W-:-:S04]  /*19a80*/  LOP3.LUT R12, R13, 0x20, RZ, 0xfc, !PT ;  /* 0x000000200d0c7812 */ /* 0x000fc800078efcff */
[----:B------:R-:W-:Y:S01]  /*19a90*/  ISETP.GE.AND P1, PT, R12, R4, PT ;  /* 0x000000040c00720c */ /* 0x000fe20003f26270 */
[----:B------:R-:W-:Y:S01]  /*19aa0*/  IMAD.MOV.U32 R2, RZ, RZ, RZ ;  /* 0x000000ffff027224 */ /* 0x000fe200078e00ff */
[----:B------:R-:W-:-:S05]  /*19ab0*/  ISETP.NE.AND P2, PT, R3, 0x3, PT ;  /* 0x000000030300780c */ /* 0x000fca0003f45270 */
[----:B------:R-:W-:Y:S01]  /*19ac0*/  @P3 LOP3.LUT R10, R10, 0x4, RZ, 0xfc, !PT ;  /* 0x000000040a0a3812 */ /* 0x000fe200078efcff */
[----:B------:R0:W5:Y:S03]  /*19ad0*/  @!P0 LDG.E R2, desc[UR42][R6.64] ;  /* 0x0000002a06028981 */ /* 0x000166000c1e1900 */
[----:B------:R-:W-:Y:S02]  /*19ae0*/  LOP3.LUT R10, R10, 0xfffffff7, RZ, 0xc0, !PT ;  /* 0xfffffff70a0a7812 */ /* 0x000fe400078ec0ff */
[----:B------:R-:W-:Y:S02]  /*19af0*/  LOP3.LUT R11, R13, 0x40, RZ, 0xfc, !PT ;  /* 0x000000400d0b7812 */ /* 0x000fe400078efcff */
[----:B------:R-:W-:Y:S02]  /*19b00*/  LOP3.LUT R10, R10, 0xfffffffd, RZ, 0xc0, !PT ;  /* 0xfffffffd0a0a7812 */ /* 0x000fe400078ec0ff */
[----:B------:R-:W-:-:S02]  /*19b10*/  ISETP.GE.AND P0, PT, R11, R4, PT ;  /* 0x000000040b00720c */ /* 0x000fc40003f06270 */
[----:B------:R-:W-:-:S04]  /*19b20*/  @P1 LOP3.LUT R10, R10, 0x2, RZ, 0xfc, !PT ;  /* 0x000000020a0a1812 */ /* 0x000fc800078efcff */
[----:B------:R-:W-:-:S04]  /*19b30*/  @P2 LOP3.LUT R10, R10, 0x8, RZ, 0xfc, !PT ;  /* 0x000000080a0a2812 */ /* 0x000fc800078efcff */
[----:B------:R-:W-:-:S04]  /*19b40*/  LOP3.LUT R10, R10, 0xfffffffe, RZ, 0xc0, !PT ;  /* 0xfffffffe0a0a7812 */ /* 0x000fc800078ec0ff */
[----:B------:R-:W-:-:S05]  /*19b50*/  @P0 LOP3.LUT R10, R10, 0x1, RZ, 0xfc, !PT ;  /* 0x000000010a0a0812 */ /* 0x000fca00078efcff */
[----:B------:R0:W-:Y:S01]  /*19b60*/  STL [R1+0x40], R10 ;  /* 0x0000400a01007387 */ /* 0x0001e20000100800 */
[----:B------:R-:W-:Y:S05]  /*19b70*/  BRA.DIV UR4, `(.L_x_2378) ;  /* 0x0000004a04cc7947 */ /* 0x000fea000b800000 */
.L_x_2500:
[----:B------:R-:W-:Y:S01]  /*19b80*/  SHF.R.S32.HI R29, RZ, 0x1f, R18 ;  /* 0x0000001fff1d7819 */ /* 0x000fe20000011412 */
[----:B------:R-:W-:Y:S06]  /*19b90*/  @!P2 BRA `(.L_x_2379) ;  /* 0x000000000004a947 */ /* 0x000fec0003800000 */
[----:B------:R-:W-:Y:S01]  /*19ba0*/  BPT.TRAP 0x1 ;  /* 0x000000040000795c */ /* 0x000fe20000300000 */
.L_x_2379:
[----:B------:R-:W-:Y:S01]  /*19bb0*/  IMAD R4, R23, 0x8, R22 ;  /* 0x0000000817047824 */ /* 0x000fe200078e0216 */
[----:B------:R-:W-:Y:S01]  /*19bc0*/  SHF.L.U32 R3, R25, 0x1f, RZ ;  /* 0x0000001f19037819 */ /* 0x000fe200000006ff */
[----:B------:R-:W-:Y:S03]  /*19bd0*/  BSSY B0, `(.L_x_2380) ;  /* 0x0000006000007945 */ /* 0x000fe60003800000 */
[----:B------:R1:W2:Y:S01]  /*19be0*/  SYNCS.PHASECHK.TRANS64.TRYWAIT P0, [R4+URZ+0x19c80], R3 ;  /* 0x019c8003040075a7 */ /* 0x0002a2000800017f */
[----:B------:R1:W-:Y:S02]  /*19bf0*/  STL [R1+0x30], R3 ;  /* 0x0000300301007387 */ /* 0x0003e40000100800 */
[----:B-1----:R-:W-:Y:S02]  /*19c00*/  IADD3 R3, -R20, R21, -R0 ;  /* 0x0000001514037210 */ /* 0x002fe40007ffe900 */
[----:B------:R-:W-:Y:S01]  /*19c10*/  SHF.R.S32.HI R20, RZ, 0x1f, R5 ;  /* 0x0000001fff147819 */ /* 0x000fe20000011405 */
[----:B--2---:R-:W-:Y:S06]  /*19c20*/  @!P0 BRA `(.L_x_2381) ;  /* 0x0000004800d48947 */ /* 0x004fec0003800000 */
.L_x_2501:
[----:B------:R-:W-:Y:S05]  /*19c30*/  BSYNC B0 ;  /* 0x0000000000007941 */ /* 0x000fea0003800000 */
.L_x_2380:
[----:B0-----:R-:W2:Y:S01]  /*19c40*/  LDL R10, [R1+0x10] ;  /* 0x00001000010a7983 */ /* 0x001ea20000100800 */
[----:B------:R-:W-:Y:S01]  /*19c50*/  ULDC.64 UR4, c[0x0][0x328] ;  /* 0x0000ca0000047ab9 */ /* 0x000fe20000000a00 */
[----:B-----5:R-:W-:Y:S01]  /*19c60*/  SHF.R.S32.HI R21, RZ, 0x1f, R2 ;  /* 0x0000001fff157819 */ /* 0x020fe20000011402 */
[----:B-1----:R-:W-:Y:S01]  /*19c70*/  IMAD R0, R20, UR4, RZ ;  /* 0x0000000414007c24 */ /* 0x002fe2000f8e02ff */
[----:B------:R-:W-:Y:S01]  /*19c80*/  ISETP.GE.AND P1, PT, R3, 0x1, PT ;  /* 0x000000010300780c */ /* 0x000fe20003f26270 */
[----:B------:R-:W-:-:S04]  /*19c90*/  IMAD.WIDE.U32 R6, R5, UR4, RZ ;  /* 0x0000000405067c25 */ /* 0x000fc8000f8e00ff */
        /* <DEDUP_REMOVED lines=11> */
[----:B------:R-:W-:-:S02]  /*19d50*/  ULDC.64 UR4, c[0x0][0x318] ;  /* 0x0000c60000047ab9 */ /* 0x000fc40000000a00 */
[----:B------:R-:W-:Y:S01]  /*19d60*/  IADD3 R8, P0, R6, UR4, RZ ;  /* 0x0000000406087c10 */ /* 0x000fe2000ff1e0ff */
[----:B------:R-:W-:-:S03]  /*19d70*/  UMOV UR4, 0xffffffff ;  /* 0xffffffff00047882 */ /* 0x000fc60000000000 */
[----:B------:R-:W-:Y:S01]  /*19d80*/  IADD3.X R9, R7, UR5, R9, P0, !PT ;  /* 0x0000000507097c10 */ /* 0x000fe200087fe409 */
[----:B--2---:R-:W-:Y:S01]  /*19d90*/  IMAD R10, R23, 0x3000, R10 ;  /* 0x00003000170a7824 */ /* 0x004fe200078e020a */
[----:B------:R-:W-:Y:S07]  /*19da0*/  BRA.DIV UR4, `(.L_x_2382) ;  /* 0x0000004a048c7947 */ /* 0x000fee000b800000 */
        /* <DEDUP_REMOVED lines=8> */
[----:B-1----:R-:W-:Y:S02]  /*19e30*/  ISETP.GE.AND P4, PT, R11, R12, PT ;  /* 0x0000000c0b00720c */ /* 0x002fe40003f86270 */
[----:B---3--:R-:W-:Y:S01]  /*19e40*/  IADD3.X R7, RZ, R0, RZ, P0, !PT ;  /* 0x00000000ff077210 */ /* 0x008fe200007fe4ff */
[----:B------:R-:W-:Y:S01]  /*19e50*/  IMAD.IADD R0, R22, 0x1, R10 ;  /* 0x0000000116007824 */ /* 0x000fe200078e020a */
[----:B------:R-:W-:Y:S02]  /*19e60*/  ISETP.LT.OR P0, PT, R3, 0x1, P4 ;  /* 0x000000010300780c */ /* 0x000fe40002701670 */
[C---:B------:R-:W-:Y:S02]  /*19e70*/  LOP3.LUT R13, R11.reuse, 0x20, RZ, 0xfc, !PT ;  /* 0x000000200b0d7812 */ /* 0x040fe400078efcff */
[----:B------:R-:W-:-:S02]  /*19e80*/  LOP3.LUT R11, R11, 0x40, RZ, 0xfc, !PT ;  /* 0x000000400b0b7812 */ /* 0x000fc400078efcff */
[----:B------:R-:W-:-:S07]  /*19e90*/  ISETP.GE.AND P2, PT, R13, R12, PT ;  /* 0x0000000c0d00720c */ /* 0x000fce0003f46270 */
        /* <DEDUP_REMOVED lines=8> */
.L_x_2507:
        /* <DEDUP_REMOVED lines=16> */
.L_x_2383:
        /* <DEDUP_REMOVED lines=11> */
.L_x_2384:
[----:B------:R2:W-:Y:S01]  /*1a0d0*/  SYNCS.ARRIVE.TRANS64.A1T0 RZ, [R4+URZ+0x19c70], RZ ;  /* 0x019c70ff04ff79a7 */ /* 0x0005e2000810003f */
[----:B------:R-:W-:Y:S05]  /*1a0e0*/  @!P4 BRA `(.L_x_2385) ;  /* 0x000000000004c947 */ /* 0x000fea0003800000 */
[----:B------:R-:W-:Y:S01]  /*1a0f0*/  BPT.TRAP 0x1 ;  /* 0x000000040000795c */ /* 0x000fe20000300000 */
.L_x_2385:
[----:B------:R-:W3:Y:S01]  /*1a100*/  LDL R3, [R1+0x30] ;  /* 0x0000300001037983 */ /* 0x000ee20000100800 */
[----:B------:R-:W-:Y:S01]  /*1a110*/  BSSY B0, `(.L_x_2386) ;  /* 0x0000003000007945 */ /* 0x000fe20003800000 */
[----:B---3--:R-:W3:Y:S03]  /*1a120*/  SYNCS.PHASECHK.TRANS64.TRYWAIT P0, [R4+URZ+0x19c40], R3 ;  /* 0x019c4003040075a7 */ /* 0x008ee6000800017f */
[----:B---3--:R-:W-:Y:S05]  /*1a130*/  @!P0 BRA `(.L_x_2387) ;  /* 0x00000048008c8947 */ /* 0x008fea0003800000 */
.L_x_2508:
[----:B------:R-:W-:Y:S05]  /*1a140*/  BSYNC B0 ;  /* 0x0000000000007941 */ /* 0x000fea0003800000 */
.L_x_2386:
        /* <DEDUP_REMOVED lines=12> */
[----:B------:R-:W-:Y:S02]  /*1a210*/  ULDC.64 UR4, c[0x0][0x308] ;  /* 0x0000c20000047ab9 */ /* 0x000fe40000000a00 */
[----:B------:R-:W-:Y:S02]  /*1a220*/  IMAD R5, R29, UR4, RZ ;  /* 0x000000041d057c24 */ /* 0x000fe4000f8e02ff */
[----:B---3--:R-:W-:Y:S02]  /*1a230*/  IMAD.IADD R3, R7, 0x1, R2 ;  /* 0x0000000107037824 */ /* 0x008fe400078e0202 */
[----:B------:R-:W-:Y:S02]  /*1a240*/  IMAD.MOV.U32 R2, RZ, RZ, R6 ;  /* 0x000000ffff027224 */ /* 0x000fe400078e0006 */
[----:B------:R-:W-:Y:S01]  /*1a250*/  IMAD R6, R18, UR5, R5 ;  /* 0x0000000512067c24 */ /* 0x000fe2000f8e0205 */
[----:B0-----:R-:W-:Y:S01]  /*1a260*/  SHF.L.U32 R10, R8, 0x4, RZ ;  /* 0x00000004080a7819 */ /* 0x001fe200000006ff */
[----:B------:R-:W-:Y:S01]  /*1a270*/  IMAD.WIDE.U32 R2, R18, UR4, R2 ;  /* 0x0000000412027c25 */ /* 0x000fe2000f8e0002 */
[----:B------:R-:W-:-:S02]  /*1a280*/  UMOV UR4, 0xffffffff ;  /* 0xffffffff00047882 */ /* 0x000fc40000000000 */
[----:B------:R-:W-:Y:S01]  /*1a290*/  LOP3.LUT R10, R10, 0x10, RZ, 0xc0, !PT ;  /* 0x000000100a0a7812 */ /* 0x000fe200078ec0ff */
[----:B------:R-:W-:Y:S01]  /*1a2a0*/  IMAD.SHL.U32 R8, R8, 0x10, RZ ;  /* 0x0000001008087824 */ /* 0x000fe200078e00ff */
[----:B------:R-:W-:Y:S02]  /*1a2b0*/  IADD3 R5, P0, R2, UR6, RZ ;  /* 0x0000000602057c10 */ /* 0x000fe4000ff1e0ff */
[C---:B------:R-:W-:Y:S02]  /*1a2c0*/  LOP3.LUT R11, R10.reuse, 0x40, RZ, 0xfc, !PT ;  /* 0x000000400a0b7812 */ /* 0x040fe400078efcff */
[----:B------:R-:W-:Y:S02]  /*1a2d0*/  LOP3.LUT R10, R10, 0x20, RZ, 0xfc, !PT ;  /* 0x000000200a0a7812 */ /* 0x000fe400078efcff */
[----:B------:R-:W-:Y:S02]  /*1a2e0*/  LOP3.LUT R8, R8, 0x10, RZ, 0xc0, !PT ;  /* 0x0000001008087812 */ /* 0x000fe400078ec0ff */
[----:B------:R-:W-:-:S02]  /*1a2f0*/  IADD3.X R6, R3, UR7, R6, P0, !PT ;  /* 0x0000000703067c10 */ /* 0x000fc400087fe406 */
        /* <DEDUP_REMOVED lines=16> */
.L_x_2514:
        /* <DEDUP_REMOVED lines=10> */
.L_x_2389:
        /* <DEDUP_REMOVED lines=11> */
.L_x_2390:
[----:B------:R0:W5:Y:S01]  /*1a550*/  LDL.LU R5, [R1+0x2c] ;  /* 0x00002c0001057983 */ /* 0x0001620000300800 */
[----:B------:R0:W-:Y:S03]  /*1a560*/  SYNCS.ARRIVE.TRANS64.A1T0 RZ, [R4+URZ+0x19c30], RZ ;  /* 0x019c30ff04ff79a7 */ /* 0x0001e6000810003f */
[----:B------:R0:W5:Y:S02]  /*1a570*/  LDL.LU R3, [R1+0x3c] ;  /* 0x00003c0001037983 */ /* 0x0001640000300800 */
[----:B------:R-:W-:Y:S05]  /*1a580*/  WARPSYNC.ALL ;  /* 0x0000000000007948 */ /* 0x000fea0003800000 */
[----:B------:R-:W-:Y:S01]  /*1a590*/  ULDC.64 UR4, c[0x0][0x298] ;  /* 0x0000a60000047ab9 */ /* 0x000fe20000000a00 */
[----:B------:R-:W-:Y:S01]  /*1a5a0*/  ULDC.64 UR6, c[0x0][0xa00] ;  /* 0x0002800000067ab9 */ /* 0x000fe20000000a00 */
[----:B------:R-:W-:Y:S01]  /*1a5b0*/  VIADD R0, R22, 0xf000 ;  /* 0x0000f00016007836 */ /* 0x000fe20000000000 */
[----:B------:R-:W-:Y:S01]  /*1a5c0*/  BAR.SYNC.DEFER_BLOCKING 0x8, 0x200 ;  /* 0x0208000000007b1d */ /* 0x000fe20000010000 */
[----:B------:R-:W-:-:S03]  /*1a5d0*/  ISETP.NE.U32.AND P0, PT, RZ, UR6, PT ;  /* 0x00000006ff007c0c */ /* 0x000fc6000bf05070 */
[----:B------:R-:W-:Y:S02]  /*1a5e0*/  LOP3.LUT P1, RZ, R0, 0x9f, RZ, 0xc0, !PT ;  /* 0x0000009f00ff7812 */ /* 0x000fe4000782c0ff */
[----:B------:R-:W-:Y:S01]  /*1a5f0*/  ISETP.NE.AND.EX P0, PT, RZ, UR7, PT, P0 ;  /* 0x00000007ff007c0c */ /* 0x000fe2000bf05300 */
[----:B------:R-:W-:Y:S03]  /*1a600*/  BSSY B6, `(.L_x_2391) ;  /* 0x000001c000067945 */ /* 0x000fe60003800000 */
        /* <DEDUP_REMOVED lines=27> */
.L_x_2392:
[----:B------:R-:W-:Y:S05]  /*1a7c0*/  BSYNC B6 ;  /* 0x0000000000067941 */ /* 0x000fea0003800000 */
.L_x_2391:
        /* <DEDUP_REMOVED lines=13> */
[----:B--2---:R-:W-:Y:S01]  /*1a8a0*/  MOV R3, R2 ;  /* 0x0000000200037202 */ /* 0x004fe20000000f00 */
[----:B---3--:R-:W-:Y:S01]  /*1a8b0*/  IMAD.MOV.U32 R2, RZ, RZ, R20 ;  /* 0x000000ffff027224 */ /* 0x008fe200078e0014 */
[----:B------:R-:W2:Y:S03]  /*1a8c0*/  S2R R21, SR_TID.X ;  /* 0x0000000000157919 */ /* 0x000ea60000002100 */
[----:B------:R-:W-:Y:S01]  /*1a8d0*/  IMAD.WIDE.U32 R2, R18, UR4, R2 ;  /* 0x0000000412027c25 */ /* 0x000fe2000f8e0002 */
[----:B------:R-:W3:Y:S01]  /*1a8e0*/  S2R R20, SR_TID.X ;  /* 0x0000000000147919 */ /* 0x000ee20000002100 */
[----:B------:R-:W-:-:S02]  /*1a8f0*/  ULDC.64 UR4, c[0x0][0x2e0] ;  /* 0x0000b80000047ab9 */ /* 0x000fc40000000a00 */
        /* <DEDUP_REMOVED lines=30> */
[----:B------:R-:W-:-:S05]  /*1aae0*/  IADD3 R0, R0, 0x80, RZ ;  /* 0x0000008000007810 */ /* 0x000fca0007ffe0ff */
        /* <DEDUP_REMOVED lines=49> */
[----:B--2---:R-:W-:-:S04]  /*1ae00*/  @!P2 IADD3 R2, P4, R10, R6, RZ ;  /* 0x000000060a02a210 */ /* 0x004fc80007f9e0ff */
[----:B---3--:R-:W-:-:S05]  /*1ae10*/  @!P2 IADD3.X R3, RZ, R4, RZ, P4, !PT ;  /* 0x00000004ff03a210 */ /* 0x008fca00027fe4ff */
[----:B------:R-:W-:Y:S04]  /*1ae20*/  @!P2 LDGSTS.E.BYPASS.LTC128B.128 [R8+0xf800], desc[UR42][R2.64], !P3 ;  /* 0x0f8000000208afae */ /* 0x000fe8000d901d6a */
[----:B------:R-:W-:Y:S04]  /*1ae30*/  @!P2 LDGSTS.E.BYPASS.LTC128B.128 [R8+0x11000], desc[UR42][R2.64+0x20], !P0 ;  /* 0x110000200208afae */ /* 0x000fe8000c101d6a */
[----:B------:R0:W-:Y:S04]  /*1ae40*/  @!P2 LDGSTS.E.BYPASS.LTC128B.128 [R8+0x12800], desc[UR42][R2.64+0x40], !P1 ;  /* 0x128000400208afae */ /* 0x0001e8000c901d6a */
[----:B0-----:R0:W1:Y:S04]  /*1ae50*/  SHFL.IDX PT, R3, R5, RZ, 0x1e1f ;  /* 0x001e1fff05037589 */ /* 0x00106800000e0000 */
[----:B------:R0:W2:Y:S02]  /*1ae60*/  SHFL.IDX PT, R2, R7, RZ, 0x1e1f ;  /* 0x001e1fff07027589 */ /* 0x0000a400000e0000 */
.L_x_2521:
        /* <DEDUP_REMOVED lines=12> */
.L_x_2395:
[----:B------:R-:W-:Y:S05]  /*1af30*/  BSYNC B0 ;  /* 0x0000000000007941 */ /* 0x000fea0003800000 */
.L_x_2394:
[----:B------:R-:W-:Y:S01]  /*1af40*/  NOP ;  /* 0x0000000000007918 */ /* 0x000fe20000000000 */
[----:B------:R-:W-:-:S13]  /*1af50*/  PLOP3.LUT P0, PT, PT, PT, PT, 0x80, 0x0 ;  /* 0x000000000000781c */ /* 0x000fda0003f0f070 */
.L_x_2396:
        /* <DEDUP_REMOVED lines=18> */
.L_x_2522:
[----:B------:R-:W-:Y:S05]  /*1b080*/  BSYNC B0 ;  /* 0x0000000000007941 */ /* 0x000fea0003800000 */
.L_x_2397:
[----:B------:R-:W3:Y:S02]  /*1b090*/  LDL R2, [R1+0x24] ;  /* 0x0000240001027983 */ /* 0x000ee40000100800 */
[----:B---3--:R-:W-:-:S13]  /*1b0a0*/  ISETP.GE.AND P0, PT, R2, 0x2, PT ;  /* 0x000000020200780c */ /* 0x008fda0003f06270 */
[----:B------:R-:W-:Y:S05]  /*1b0b0*/  @!P0 BRA `(.L_x_2399) ;  /* 0x0000001000548947 */ /* 0x000fea0003800000 */
[----:B------:R-:W-:Y:S02]  /*1b0c0*/  VIADD R20, R2, 0xfffffffe ;  /* 0xfffffffe02147836 */ /* 0x000fe40000000000 */
[----:B------:R-:W-:Y:S02]  /*1b0d0*/  IMAD.MOV.U32 R4, RZ, RZ, R23 ;  /* 0x000000ffff047224 */ /* 0x000fe400078e0017 */
[----:B0-----:R-:W-:-:S07]  /*1b0e0*/  IMAD.MOV.U32 R5, RZ, RZ, R25 ;  /* 0x000000ffff057224 */ /* 0x001fce00078e0019 */
.L_x_2419:
[----:B0--3--:R-:W3:Y:S01]  /*1b0f0*/  LDL R9, [R1+0x4] ;  /* 0x0000040001097983 */ /* 0x009ee20000100800 */
        /* <DEDUP_REMOVED lines=8> */
[----:B------:R-:W-:Y:S01]  /*1b180*/  SHF.L.U32 R2, R2, 0x6, RZ ;  /* 0x0000000602027819 */ /* 0x000fe200000006ff */
        /* <DEDUP_REMOVED lines=32> */
.L_x_2400:
[----:B------:R-:W-:Y:S01]  /*1b390*/  IMAD R0, R23, 0x8, R22 ;  /* 0x0000000817007824 */ /* 0x000fe200078e0216 */
[----:B------:R-:W-:Y:S01]  /*1b3a0*/  SHF.L.U32 R10, R25, 0x1f, RZ ;  /* 0x0000001f190a7819 */ /* 0x000fe200000006ff */
[----:B------:R-:W-:Y:S01]  /*1b3b0*/  BSSY B0, `(.L_x_2401) ;  /* 0x0000004000007945 */ /* 0x000fe20003800000 */
[----:B------:R-:W-:Y:S02]  /*1b3c0*/  SHF.R.S32.HI R9, RZ, 0x1f, R7 ;  /* 0x0000001fff097819 */ /* 0x000fe40000011407 */
[----:B------:R-:W0:Y:S02]  /*1b3d0*/  SYNCS.PHASECHK.TRANS64.TRYWAIT P0, [R0+URZ+0x19c80], R10 ;  /* 0x019c800a000075a7 */ /* 0x000e24000800017f */
[----:B0-----:R-:W-:Y:S05]  /*1b3e0*/  @!P0 BRA `(.L_x_2402) ;  /* 0x0000003c00a08947 */ /* 0x001fea0003800000 */
.L_x_2523:
[----:B------:R-:W-:Y:S05]  /*1b3f0*/  BSYNC B0 ;  /* 0x0000000000007941 */ /* 0x000fea0003800000 */
.L_x_2401:
        /* <DEDUP_REMOVED lines=33> */
[----:B------:R-:W-:Y:S01]  /*1b610*/  IADD3 R6, R22, R6, RZ ;  /* 0x0000000616067210 */ /* 0x000fe20007ffe0ff */
        /* <DEDUP_REMOVED lines=11> */
.L_x_2529:
        /* <DEDUP_REMOVED lines=13> */
.L_x_2404:
        /* <DEDUP_REMOVED lines=11> */
.L_x_2405:
[----:B------:R2:W-:Y:S01]  /*1b850*/  SYNCS.ARRIVE.TRANS64.A1T0 RZ, [R0+URZ+0x19c70], RZ ;  /* 0x019c70ff00ff79a7 */ /* 0x0005e2000810003f */
[----:B------:R-:W-:Y:S05]  /*1b860*/  @!P3 BRA `(.L_x_2406) ;  /* 0x000000000004b947 */ /* 0x000fea0003800000 */
[----:B------:R-:W-:Y:S01]  /*1b870*/  BPT.TRAP 0x1 ;  /* 0x000000040000795c */ /* 0x000fe20000300000 */
.L_x_2406:
[----:B------:R-:W3:Y:S01]  /*1b880*/  SYNCS.PHASECHK.TRANS64.TRYWAIT P0, [R0+URZ+0x19c40], R10 ;  /* 0x019c400a000075a7 */ /* 0x000ee2000800017f */
[----:B------:R-:W-:Y:S04]  /*1b890*/  BSSY B0, `(.L_x_2407) ;  /* 0x0000002000007945 */ /* 0x000fe80003800000 */
[----:B---3--:R-:W-:Y:S05]  /*1b8a0*/  @!P0 BRA `(.L_x_2408) ;  /* 0x0000003c00308947 */ /* 0x008fea0003800000 */
.L_x_2530:
[----:B------:R-:W-:Y:S05]  /*1b8b0*/  BSYNC B0 ;  /* 0x0000000000007941 */ /* 0x000fea0003800000 */
.L_x_2407:
        /* <DEDUP_REMOVED lines=33> */
[----:B-1----:R-:W-:-:S04]  /*1bad0*/  IADD3 R2, P0, R21, R2, RZ ;  /* 0x0000000215027210 */ /* 0x002fc80007f1e0ff */
[----:B----4-:R-:W-:-:S05]  /*1bae0*/  IADD3.X R3, RZ, R3, RZ, P0, !PT ;  /* 0x00000003ff037210 */ /* 0x010fca00007fe4ff */
[----:B------:R-:W-:Y:S04]  /*1baf0*/  LDGSTS.E.BYPASS.LTC128B.128 [R6+0x13800], desc[UR42][R2.64], !P4 ;  /* 0x1380000002067fae */ /* 0x000fe8000e101d6a */
[----:B------:R-:W-:Y:S04]  /*1bb00*/  LDGSTS.E.BYPASS.LTC128B.128 [R6+0x14800], desc[UR42][R2.64+0x20], !P3 ;  /* 0x1480002002067fae */ /* 0x000fe8000d901d6a */
[----:B------:R1:W-:Y:S04]  /*1bb10*/  LDGSTS.E.BYPASS.LTC128B.128 [R6+0x15800], desc[UR42][R2.64+0x40], !P2 ;  /* 0x1580004002067fae */ /* 0x0003e8000d101d6a */
[----:B01----:R1:W4:Y:S02]  /*1bb20*/  SHFL.IDX PT, R2, R7, 0x1, 0x1e1f ;  /* 0x003e1f0007027f89 */ /* 0x00332400000e0000 */
.L_x_2536:
        /* <DEDUP_REMOVED lines=10> */
.L_x_2410:
        /* <DEDUP_REMOVED lines=11> */
.L_x_2411:
[----:B------:R2:W-:Y:S02]  /*1bc80*/  SYNCS.ARRIVE.TRANS64.A1T0 RZ, [R0+URZ+0x19c30], RZ ;  /* 0x019c30ff00ff79a7 */ /* 0x0005e4000810003f */
[----:B--23--:R-:W-:-:S05]  /*1bc90*/  IMAD.U32 R0, RZ, RZ, UR36 ;  /* 0x00000024ff007e24 */ /* 0x00cfca000f8e00ff */
[----:B------:R-:W-:-:S13]  /*1bca0*/  ISETP.NE.AND P0, PT, R0, 0x3, PT ;  /* 0x000000030000780c */ /* 0x000fda0003f05270 */
[----:B------:R-:W-:Y:S05]  /*1bcb0*/  @!P0 BRA `(.L_x_2412) ;  /* 0x0000000000048947 */ /* 0x000fea0003800000 */
[----:B------:R-:W-:Y:S01]  /*1bcc0*/  BPT.TRAP 0x1 ;  /* 0x000000040000795c */ /* 0x000fe20000300000 */
.L_x_2412:
[----:B------:R-:W-:Y:S01]  /*1bcd0*/  LOP3.LUT R0, R5, 0x1, RZ, 0x3c, !PT ;  /* 0x0000000105007812 */ /* 0x000fe200078e3cff */
[----:B------:R-:W-:Y:S01]  /*1bce0*/  IMAD R2, R4, 0x8, R22 ;  /* 0x0000000804027824 */ /* 0x000fe200078e0216 */
[----:B------:R-:W-:Y:S02]  /*1bcf0*/  BSSY B0, `(.L_x_2413) ;  /* 0x0000004000007945 */ /* 0x000fe40003800000 */
[----:B------:R-:W-:-:S04]  /*1bd00*/  SHF.L.U32 R0, R0, 0x1f, RZ ;  /* 0x0000001f00007819 */ /* 0x000fc800000006ff */
[----:B------:R-:W0:Y:S02]  /*1bd10*/  SYNCS.PHASECHK.TRANS64.TRYWAIT P2, [R2+URZ+0x19c70], R0 ;  /* 0x019c7000020075a7 */ /* 0x000e24000804017f */
[----:B0-----:R-:W-:Y:S05]  /*1bd20*/  @!P2 BRA `(.L_x_2414) ;  /* 0x0000003800bca947 */ /* 0x001fea0003800000 */
.L_x_2537:
[----:B------:R-:W-:Y:S05]  /*1bd30*/  BSYNC B0 ;  /* 0x0000000000007941 */ /* 0x000fea0003800000 */
.L_x_2413:
[----:B------:R-:W-:-:S05]  /*1bd40*/  IMAD.U32 R3, RZ, RZ, UR39 ;  /* 0x00000027ff037e24 */ /* 0x000fca000f8e00ff */
[----:B------:R-:W-:-:S13]  /*1bd50*/  ISETP.NE.AND P2, PT, R3, 0x3, PT ;  /* 0x000000030300780c */ /* 0x000fda0003f45270 */
[----:B------:R-:W-:Y:S05]  /*1bd60*/  @!P2 BRA `(.L_x_2415) ;  /* 0x000000000004a947 */ /* 0x000fea0003800000 */
[----:B------:R-:W-:Y:S01]  /*1bd70*/  BPT.TRAP 0x1 ;  /* 0x000000040000795c */ /* 0x000fe20000300000 */
.L_x_2415:
[----:B0-----:R-:W-:Y:S01]  /*1bd80*/  SHF.L.U32 R0, R5, 0x1f, RZ ;  /* 0x0000001f05007819 */ /* 0x001fe200000006ff */
[----:B------:R-:W-:-:S03]  /*1bd90*/  IMAD R3, R4, 0x3000, RZ ;  /* 0x0000300004037824 */ /* 0x000fc600078e02ff */
[----:B------:R-:W0:Y:S02]  /*1bda0*/  SYNCS.PHASECHK.TRANS64.TRYWAIT P2, [R2+URZ+0x19c60], R0 ;  /* 0x019c6000020075a7 */ /* 0x000e24000804017f */
[----:B0-----:R-:W-:Y:S05]  /*1bdb0*/  @!P2 BRA `(.L_x_2416) ;  /* 0x0000003800aca947 */ /* 0x001fea0003800000 */
.L_x_2538:
[----:B------:R-:W0:Y:S04]  /*1bdc0*/  LDL R4, [R1+0x1c] ;  /* 0x00001c0001047983 */ /* 0x000e280000100800 */
[----:B------:R-:W2:Y:S01]  /*1bdd0*/  LDL R10, [R1+0x14] ;  /* 0x00001400010a7983 */ /* 0x000ea20000100800 */
[----:B------:R-:W-:Y:S05]  /*1bde0*/  WARPSYNC.ALL ;  /* 0x0000000000007948 */ /* 0x000fea0003800000 */
[----:B------:R-:W3:Y:S02]  /*1bdf0*/  S2R R12, SR_TID.X ;  /* 0x00000000000c7919 */ /* 0x000ee40000002100 */
[----:B---3--:R-:W-:-:S02]  /*1be00*/  LOP3.LUT P2, RZ, R12, 0x4, RZ, 0xc0, !PT ;  /* 0x000000040cff7812 */ /* 0x008fc4000784c0ff */
[----:B------:R-:W-:-:S04]  /*1be10*/  MOV R12, 0x40 ;  /* 0x00000040000c7802 */ /* 0x000fc80000000f00 */
[----:B------:R-:W-:Y:S02]  /*1be20*/  SEL R12, R12, 0xffffffc0, !P2 ;  /* 0xffffffc00c0c7807 */ /* 0x000fe40005000000 */
[C---:B0-----:R-:W-:Y:S02]  /*1be30*/  LOP3.LUT R0, R3.reuse, R4, RZ, 0xfc, !PT ;  /* 0x0000000403007212 */ /* 0x041fe400078efcff */
        /* <DEDUP_REMOVED lines=50> */
.L_x_2417:
[----:B-1----:R1:W-:Y:S01]  /*1c160*/  SYNCS.ARRIVE.TRANS64.A1T0 RZ, [R2+URZ+0x19c50], RZ ;  /* 0x019c50ff02ff79a7 */ /* 0x0023e2000810003f */
[----:B------:R-:W-:Y:S06]  /*1c170*/  BAR.SYNC.DEFER_BLOCKING 0x2, 0x80 ;  /* 0x0082000000007b1d */ /* 0x000fec0000010000 */
[----:B------:R-:W-:Y:S05]  /*1c180*/  @!P0 BRA `(.L_x_2418) ;  /* 0x0000000000048947 */ /* 0x000fea0003800000 */
[----:B------:R-:W-:Y:S01]  /*1c190*/  BPT.TRAP 0x1 ;  /* 0x000000040000795c */ /* 0x000fe20000300000 */
.L_x_2418:
[----:B------:R-:W2:Y:S01]  /*1c1a0*/  LDL R0, [R1+0xc] ;  /* 0x00000c0001007983 */ /* 0x000ea20000100800 */
[----:B-1----:R-:W-:Y:S02]  /*1c1b0*/  VIADD R2, R2, 0x19c80 ;  /* 0x00019c8002027836 */ /* 0x002fe40000000000 */
[----:B------:R-:W-:Y:S02]  /*1c1c0*/  IMAD.MOV.U32 R4, RZ, RZ, R23 ;  /* 0x000000ffff047224 */ /* 0x000fe400078e0017 */
[----:B------:R-:W-:Y:S01]  /*1c1d0*/  IMAD.MOV.U32 R5, RZ, RZ, R25 ;  /* 0x000000ffff057224 */ /* 0x000fe200078e0019 */
[----:B--2---:R-:W-:-:S04]  /*1c1e0*/  PRMT R2, R0, 0x654, R2 ;  /* 0x0000065400027816 */ /* 0x004fc80000000002 */
[----:B------:R3:W-:Y:S01]  /*1c1f0*/  SYNCS.ARRIVE.TRANS64.RED.A1T0 RZ, [R2+URZ], RZ ;  /* 0x000000ff02ff79a7 */ /* 0x0007e2000810043f */
[----:B------:R-:W-:Y:S05]  /*1c200*/  @P1 BRA `(.L_x_2419) ;  /* 0xffffffec00b81947 */ /* 0x000fea000383ffff */
.L_x_2399:
        /* <DEDUP_REMOVED lines=19> */
.L_x_2421:
[----:B------:R-:W-:Y:S05]  /*1c340*/  BSYNC B0 ;  /* 0x0000000000007941 */ /* 0x000fea0003800000 */
.L_x_2420:
[----:B------:R-:W-:Y:S05]  /*1c350*/  @!P0 BRA `(.L_x_2422) ;  /* 0x0000000000048947 */ /* 0x000fea0003800000 */
[----:B------:R-:W-:Y:S01]  /*1c360*/  BPT.TRAP 0x1 ;  /* 0x000000040000795c */ /* 0x000fe20000300000 */
.L_x_2422:
[----:B------:R-:W-:Y:S01]  /*1c370*/  LOP3.LUT R0, R25, 0x1, RZ, 0x3c, !PT ;  /* 0x0000000119007812 */ /* 0x000fe200078e3cff */
[----:B01----:R-:W-:Y:S01]  /*1c380*/  IMAD R3, R23, 0x8, R22 ;  /* 0x0000000817037824 */ /* 0x003fe200078e0216 */
[----:B------:R-:W-:Y:S02]  /*1c390*/  BSSY B0, `(.L_x_2423) ;  /* 0x0000004000007945 */ /* 0x000fe40003800000 */
[----:B------:R-:W-:-:S04]  /*1c3a0*/  SHF.L.U32 R0, R0, 0x1f, RZ ;  /* 0x0000001f00007819 */ /* 0x000fc800000006ff */
[----:B------:R-:W0:Y:S02]  /*1c3b0*/  SYNCS.PHASECHK.TRANS64.TRYWAIT P1, [R3+URZ+0x19c70], R0 ;  /* 0x019c7000030075a7 */ /* 0x000e24000802017f */
[----:B0-----:R-:W-:Y:S05]  /*1c3c0*/  @!P1 BRA `(.L_x_2424) ;  /* 0x00000034003c9947 */ /* 0x001fea0003800000 */
.L_x_2539:
[----:B------:R-:W-:Y:S05]  /*1c3d0*/  BSYNC B0 ;  /* 0x0000000000007941 */ /* 0x000fea0003800000 */
.L_x_2423:
[----:B------:R-:W-:-:S05]  /*1c3e0*/  IMAD.U32 R2, RZ, RZ, UR39 ;  /* 0x00000027ff027e24 */ /* 0x000fca000f8e00ff */
[----:B------:R-:W-:-:S13]  /*1c3f0*/  ISETP.NE.AND P1, PT, R2, 0x3, PT ;  /* 0x000000030200780c */ /* 0x000fda0003f25270 */
[----:B------:R-:W-:Y:S05]  /*1c400*/  @!P1 BRA `(.L_x_2425) ;  /* 0x0000000000049947 */ /* 0x000fea0003800000 */
[----:B------:R-:W-:Y:S01]  /*1c410*/  BPT.TRAP 0x1 ;  /* 0x000000040000795c */ /* 0x000fe20000300000 */
.L_x_2425:
[----:B0-----:R-:W-:-:S04]  /*1c420*/  SHF.L.U32 R0, R25, 0x1f, RZ ;  /* 0x0000001f19007819 */ /* 0x001fc800000006ff */
[----:B------:R-:W0:Y:S02]  /*1c430*/  SYNCS.PHASECHK.TRANS64.TRYWAIT P1, [R3+URZ+0x19c60], R0 ;  /* 0x019c6000030075a7 */ /* 0x000e24000802017f */
[----:B0-----:R-:W-:Y:S05]  /*1c440*/  @!P1 BRA `(.L_x_2426) ;  /* 0x0000003400309947 */ /* 0x001fea0003800000 */
.L_x_2540:
        /* <DEDUP_REMOVED lines=8> */
[----:B--2---:R-:W-:-:S04]  /*1c4d0*/  LOP3.LUT R5, R2, R4, RZ, 0xfc, !PT ;  /* 0x0000000402057212 */ /* 0x004fc800078efcff */
[----:B0-----:R-:W-:Y:S02]  /*1c4e0*/  IADD3 R0, R22, R5, RZ ;  /* 0x0000000516007210 */ /* 0x001fe40007ffe0ff */
[----:B---3--:R-:W-:-:S03]  /*1c4f0*/  LOP3.LUT R2, R2, R10, RZ, 0xfc, !PT ;  /* 0x0000000a02027212 */ /* 0x008fc600078efcff */
[----:B------:R-:W0:Y:S02]  /*1c500*/  LDSM.16.MT88.4 R4, [R0+0x9000] ;  /* 0x009000000004783b */ /* 0x000e240000004200 */
[----:B------:R-:W-:Y:S01]  /*1c510*/  IMAD.IADD R2, R22, 0x1, R2 ;  /* 0x0000000116027824 */ /* 0x000fe200078e0202 */
        /* <DEDUP_REMOVED lines=46> */
.L_x_2427:
[----:B-1----:R1:W-:Y:S01]  /*1c800*/  SYNCS.ARRIVE.TRANS64.A1T0 RZ, [R3+URZ+0x19c50], RZ ;  /* 0x019c50ff03ff79a7 */ /* 0x0023e2000810003f */
[----:B------:R-:W-:Y:S06]  /*1c810*/  BAR.SYNC.DEFER_BLOCKING 0x2, 0x80 ;  /* 0x0082000000007b1d */ /* 0x000fec0000010000 */
[----:B------:R-:W-:Y:S05]  /*1c820*/  @!P0 BRA `(.L_x_2428) ;  /* 0x0000000000048947 */ /* 0x000fea0003800000 */
[----:B------:R-:W-:Y:S01]  /*1c830*/  BPT.TRAP 0x1 ;  /* 0x000000040000795c */ /* 0x000fe20000300000 */
.L_x_2428:
        /* <DEDUP_REMOVED lines=9> */
.L_x_2369:
[----:B------:R-:W3:Y:S02]  /*1c8d0*/  LDL R0, [R1+0x40] ;  /* 0x0000400001007983 */ /* 0x000ee40000100800 */
[----:B---3--:R-:W-:-:S13]  /*1c8e0*/  LOP3.LUT P0, RZ, R0, 0x10, RZ, 0xc0, !PT ;  /* 0x0000001000ff7812 */ /* 0x008fda000780c0ff */
[----:B------:R-:W-:Y:S05]  /*1c8f0*/  @!P0 BRA `(.L_x_2429) ;  /* 0x0000000000288947 */ /* 0x000fea0003800000 */
[----:B------:R-:W-:Y:S05]  /*1c900*/  WARPSYNC.ALL ;  /* 0x0000000000007948 */ /* 0x000fea0003800000 */
[----:B------:R-:W3:Y:S08]  /*1c910*/  S2UR UR4, SR_CgaCtaId ;  /* 0x00000000000479c3 */ /* 0x000ef00000008800 */
[----:B------:R-:W-:Y:S01]  /*1c920*/  BAR.SYNC.DEFER_BLOCKING 0x5, 0x200 ;  /* 0x0148000000007b1d */ /* 0x000fe20000010000 */
[----:B--2---:R-:W-:Y:S01]  /*1c930*/  MOV R22, 0x400 ;  /* 0x0000040000167802 */ /* 0x004fe20000000f00 */
[----:B---3--:R-:W-:-:S05]  /*1c940*/  IMAD.U32 R0, RZ, RZ, UR4 ;  /* 0x00000004ff007e24 */ /* 0x008fca000f8e00ff */
[----:B------:R-:W-:Y:S01]  /*1c950*/  LEA R22, R0, R22, 0x18 ;  /* 0x0000001600167211 */ /* 0x000fe200078ec0ff */
[----:B------:R2:W-:Y:S04]  /*1c960*/  STL [R1+0xc], R0 ;  /* 0x00000c0001007387 */ /* 0x0005e80000100800 */
[----:B------:R2:W3:Y:S01]  /*1c970*/  LDS.128 R16, [R22+0x19cd0] ;  /* 0x019cd00016107984 */ /* 0x0004e20000000c00 */
[----:B------:R-:W-:Y:S06]  /*1c980*/  BAR.ARV 0x4, 0x200 ;  /* 0x0108000000007b1d */ /* 0x000fec0000002000 */
[----:B------:R-:W-:Y:S05]  /*1c990*/  BRA `(.L_x_2430) ;  /* 0x0000000800d47947 */ /* 0x000fea0003800000 */
.L_x_2429:
[----:B------:R-:W3:Y:S01]  /*1c9a0*/  S2R R0, SR_TID.X ;  /* 0x0000000000007919 */ /* 0x000ee20000002100 */
[----:B------:R-:W-:Y:S01]  /*1c9b0*/  UMOV UR4, 0xffffffff ;  /* 0xffffffff00047882 */ /* 0x000fe20000000000 */
[----:B---3--:R-:W-:-:S04]  /*1c9c0*/  LOP3.LUT R4, R0, 0x1f, RZ, 0xc0, !PT ;  /* 0x0000001f00047812 */ /* 0x008fc800078ec0ff */
[----:B------:R-:W-:Y:S01]  /*1c9d0*/  ISETP.NE.AND P0, PT, R4, 0x1f, PT ;  /* 0x0000001f0400780c */ /* 0x000fe20003f05270 */
[----:B------:R-:W-:-:S12]  /*1c9e0*/  BRA.DIV UR4, `(.L_x_2431) ;  /* 0x0000002e04dc7947 */ /* 0x000fd8000b800000 */
[----:B--2---:R-:W-:Y:S01]  /*1c9f0*/  IMAD.IADD R5, R19, 0x1, R4 ;  /* 0x0000000113057824 */ /* 0x004fe200078e0204 */
[----:B------:R-:W-:-:S04]  /*1ca00*/  ULDC UR4, c[0x0][0xc3c] ;  /* 0x00030f0000047ab9 */ /* 0x000fc80000000800 */
[----:B------:R-:W-:-:S13]  /*1ca10*/  ISETP.GE.OR P1, PT, R5, UR4, !P0 ;  /* 0x0000000405007c0c */ /* 0x000fda000c726670 */
[----:B01----:R-:W0:Y:S02]  /*1ca20*/  @!P1 LDC.64 R2, c[0x0][0xc80] ;  /* 0x00032000ff029b82 */ /* 0x003e240000000a00 */
        /* <DEDUP_REMOVED lines=8> */
[----:B0-----:R-:W-:Y:S01]  /*1cab0*/  MOV R2, RZ ;  /* 0x000000ff00027202 */ /* 0x001fe20000000f00 */
        /* <DEDUP_REMOVED lines=18> */
.L_x_2550:
[----:B------:R-:W-:Y:S02]  /*1cbe0*/  ULDC UR4, c[0x0][0xc38] ;  /* 0x00030e0000047ab9 */ /* 0x000fe40000000800 */
[----:B------:R-:W-:-:S04]  /*1cbf0*/  IMAD.U32 R4, RZ, RZ, UR4 ;  /* 0x00000004ff047e24 */ /* 0x000fc8000f8e00ff */
[----:B-1----:R-:W-:-:S05]  /*1cc00*/  IMAD R5, R14, R4, RZ ;  /* 0x000000040e057224 */ /* 0x002fca00078e02ff */
[----:B------:R-:W-:-:S04]  /*1cc10*/  IADD3 R16, R16, R5, RZ ;  /* 0x0000000510107210 */ /* 0x000fc80007ffe0ff */
[----:B------:R-:W-:-:S13]  /*1cc20*/  ISETP.GT.AND P6, PT, R16, R0, PT ;  /* 0x000000001000720c */ /* 0x000fda0003fc4270 */
[----:B------:R-:W-:Y:S05]  /*1cc30*/  @P6 BRA `(.L_x_2432) ;  /* 0x00000000009c6947 */ /* 0x000fea0003800000 */
.L_x_2437:
        /* <DEDUP_REMOVED lines=14> */
.L_x_2435:
[----:B------:R-:W-:Y:S05]  /*1cd20*/  BSYNC B0 ;  /* 0x0000000000007941 */ /* 0x000fea0003800000 */
.L_x_2434:
        /* <DEDUP_REMOVED lines=18> */
.L_x_2558:
[----:B------:R-:W-:Y:S02]  /*1ce50*/  ULDC UR4, c[0x0][0xc38] ;  /* 0x00030e0000047ab9 */ /* 0x000fe40000000800 */
[----:B------:R-:W-:-:S04]  /*1ce60*/  IMAD.U32 R4, RZ, RZ, UR4 ;  /* 0x00000004ff047e24 */ /* 0x000fc8000f8e00ff */
[----:B-1----:R-:W-:-:S04]  /*1ce70*/  IMAD R5, R14, R4, RZ ;  /* 0x000000040e057224 */ /* 0x002fc800078e02ff */
[----:B------:R-:W-:-:S05]  /*1ce80*/  IMAD.IADD R16, R5, 0x1, R16 ;  /* 0x0000000105107824 */ /* 0x000fca00078e0210 */
[----:B------:R-:W-:-:S13]  /*1ce90*/  ISETP.GT.AND P6, PT, R16, R0, PT ;  /* 0x000000001000720c */ /* 0x000fda0003fc4270 */
[----:B------:R-:W-:Y:S05]  /*1cea0*/  @!P6 BRA `(.L_x_2437) ;  /* 0xfffffffc0064e947 */ /* 0x000fea000383ffff */
.L_x_2432:
        /* <DEDUP_REMOVED lines=8> */
.L_x_2562:
[----:B------:R-:W-:Y:S01]  /*1cf30*/  ISETP.NE.AND P0, PT, R5, RZ, PT ;  /* 0x000000ff0500720c */ /* 0x000fe20003f05270 */
[----:B------:R-:W-:-:S12]  /*1cf40*/  IMAD.MOV.U32 R5, RZ, RZ, RZ ;  /* 0x000000ffff057224 */ /* 0x000fd800078e00ff */
[----:B------:R-:W-:Y:S05]  /*1cf50*/  @!P0 BRA `(.L_x_2439) ;  /* 0x0000000000108947 */ /* 0x000fea0003800000 */
[----:B------:R-:W-:Y:S01]  /*1cf60*/  UMOV UR4, 0xffffffff ;  /* 0xffffffff00047882 */ /* 0x000fe20000000000 */
[----:B------:R-:W-:Y:S02]  /*1cf70*/  VIADD R12, R6, 0xffffffff ;  /* 0xffffffff060c7836 */ /* 0x000fe40000000000 */
[----:B------:R-:W-:Y:S05]  /*1cf80*/  BRA.DIV UR4, `(.L_x_2440) ;  /* 0x0000003204a07947 */ /* 0x000fea000b800000 */
[----:B------:R3:W4:Y:S02]  /*1cf90*/  SHFL.IDX PT, R5, R3, R12, 0x1f ;  /* 0x00001f0c03057589 */ /* 0x00072400000e0000 */
.L_x_2439:
        /* <DEDUP_REMOVED lines=12> */
[----:B0-----:R-:W-:-:S05]  /*1d060*/  IADD3 R2, RZ, -R3, RZ ;  /* 0x80000003ff027210 */ /* 0x001fca0007ffe0ff */
        /* <DEDUP_REMOVED lines=19> */
[----:B------:R-:W-:-:S03]  /*1d1a0*/  IMAD.MOV R2, RZ, RZ, -R2 ;  /* 0x000000ffff027224 */ /* 0x000fc600078e0a02 */
[----:B------:R-:W-:Y:S01]  /*1d1b0*/  IADD3 R3, -R5, RZ, RZ ;  /* 0x000000ff05037210 */ /* 0x000fe20007ffe1ff */
        /* <DEDUP_REMOVED lines=24> */
[----:B------:R-:W-:-:S06]  /*1d340*/  @P0 IADD3 R2, R2, 0x1, RZ ;  /* 0x0000000102020810 */ /* 0x000fcc0007ffe0ff */
[----:B------:R-:W-:Y:S01]  /*1d350*/  @!P2 IMAD.MOV R2, RZ, RZ, -R2 ;  /* 0x000000ffff02a224 */ /* 0x000fe200078e0a02 */
[----:B------:R-:W-:Y:S01]  /*1d360*/  @!P1 LOP3.LUT R2, RZ, R4, RZ, 0x33, !PT ;  /* 0x00000004ff029212 */ /* 0x000fe200078e33ff */
[----:B------:R-:W-:-:S04]  /*1d370*/  IMAD.MOV R4, RZ, RZ, -R4 ;  /* 0x000000ffff047224 */ /* 0x000fc800078e0a04 */
[----:B------:R-:W-:Y:S01]  /*1d380*/  IMAD R18, R2, R4, R5 ;  /* 0x0000000402127224 */ /* 0x000fe200078e0205 */
[----:B------:R-:W-:-:S05]  /*1d390*/  LOP3.LUT R2, RZ, R2, RZ, 0x33, !PT ;  /* 0x00000002ff027212 */ /* 0x000fca00078e33ff */
[----:B------:R-:W-:Y:S01]  /*1d3a0*/  IMAD.IADD R17, R17, 0x1, R2 ;  /* 0x0000000111117824 */ /* 0x000fe200078e0202 */
[----:B------:R-:W-:Y:S06]  /*1d3b0*/  BRA `(.L_x_2441) ;  /* 0x00000000001c7947 */ /* 0x000fec0003800000 */
.L_x_2433:
[----:B------:R-:W-:Y:S01]  /*1d3c0*/  UMOV UR4, URZ ;  /* 0x0000003f00047c82 */ /* 0x000fe20008000000 */
[----:B------:R-:W-:Y:S01]  /*1d3d0*/  UMOV UR5, URZ ;  /* 0x0000003f00057c82 */ /* 0x000fe20008000000 */
[----:B------:R-:W-:Y:S01]  /*1d3e0*/  ULDC UR6, c[0x0][0xc3c] ;  /* 0x00030f0000067ab9 */ /* 0x000fe20000000800 */
[----:B------:R-:W-:Y:S01]  /*1d3f0*/  IMAD.MOV.U32 R16, RZ, RZ, R0 ;  /* 0x000000ffff107224 */ /* 0x000fe200078e0000 */
[----:B------:R-:W-:Y:S01]  /*1d400*/  MOV R19, UR6 ;  /* 0x0000000600137c02 */ /* 0x000fe20008000f00 */
[----:B------:R-:W-:Y:S02]  /*1d410*/  IMAD.U32 R17, RZ, RZ, UR4 ;  /* 0x00000004ff117e24 */ /* 0x000fe4000f8e00ff */
[----:B------:R-:W-:-:S07]  /*1d420*/  IMAD.U32 R18, RZ, RZ, UR5 ;  /* 0x00000005ff127e24 */ /* 0x000fce000f8e00ff */
.L_x_2441:
        /* <DEDUP_REMOVED lines=12> */
.L_x_2430:
[----:B------:R-:W-:Y:S02]  /*1d4f0*/  ULDC UR4, c[0x0][0xc3c] ;  /* 0x00030f0000047ab9 */ /* 0x000fe40000000800 */
[----:B---3--:R-:W-:-:S13]  /*1d500*/  ISETP.GE.AND P0, PT, R19, UR4, PT ;  /* 0x0000000413007c0c */ /* 0x008fda000bf06270 */
[----:B------:R-:W-:Y:S05]  /*1d510*/  @!P0 BRA `(.L_x_2442) ;  /* 0xffffff9c00d88947 */ /* 0x000fea000383ffff */
[----:B------:R-:W-:Y:S05]  /*1d520*/  BSYNC B7 ;  /* 0x0000000000077941 */ /* 0x000fea0003800000 */
.L_x_2324:
[----:B--2---:R-:W2:Y:S01]  /*1d530*/  LDL.LU R0, [R1+0x48] ;  /* 0x0000480001007983 */ /* 0x004ea20000300800 */
[----:B------:R-:W-:Y:S01]  /*1d540*/  BSSY B0, `(.L_x_2443) ;  /* 0x000000b000007945 */ /* 0x000fe20003800000 */
[----:B------:R-:W3:Y:S01]  /*1d550*/  S2R R5, SR_CgaCtaId ;  /* 0x0000000000057919 */ /* 0x000ee20000008800 */
[----:B--2---:R-:W-:-:S05]  /*1d560*/  VIADD R0, R0, 0x1 ;  /* 0x0000000100007836 */ /* 0x004fca0000000000 */
[----:B01--4-:R-:W-:-:S04]  /*1d570*/  LEA.HI R2, R0, R0, RZ, 0x1 ;  /* 0x0000000000027211 */ /* 0x013fc800078f08ff */
[----:B------:R-:W-:Y:S02]  /*1d580*/  LOP3.LUT R3, R2, 0xfffffffe, RZ, 0xc0, !PT ;  /* 0xfffffffe02037812 */ /* 0x000fe400078ec0ff */
[----:B------:R-:W-:-:S03]  /*1d590*/  MOV R2, 0x400 ;  /* 0x0000040000027802 */ /* 0x000fc60000000f00 */
[----:B------:R-:W-:Y:S01]  /*1d5a0*/  IMAD.IADD R0, R0, 0x1, -R3 ;  /* 0x0000000100007824 */ /* 0x000fe200078e0a03 */
[----:B---3--:R-:W-:-:S04]  /*1d5b0*/  LEA R5, R5, R2, 0x18 ;  /* 0x0000000205057211 */ /* 0x008fc800078ec0ff */
[----:B------:R-:W-:-:S04]  /*1d5c0*/  SHF.L.U32 R0, R0, 0x1f, RZ ;  /* 0x0000001f00007819 */ /* 0x000fc800000006ff */
[----:B------:R-:W0:Y:S02]  /*1d5d0*/  SYNCS.PHASECHK.TRANS64.TRYWAIT P0, [R5+URZ+0x19c20], R0 ;  /* 0x019c2000050075a7 */ /* 0x000e24000800017f */
[----:B0-----:R-:W-:Y:S05]  /*1d5e0*/  @!P0 BRA `(.L_x_2444) ;  /* 0x0000002c00308947 */ /* 0x001fea0003800000 */
.L_x_2565:
[----:B------:R-:W-:Y:S05]  /*1d5f0*/  BSYNC B0 ;  /* 0x0000000000007941 */ /* 0x000fea0003800000 */
.L_x_2443:
[----:B------:R-:W-:-:S03]  /*1d600*/  UMOV UR4, 0xffffffff ;  /* 0xffffffff00047882 */ /* 0x000fc60000000000 */
[----:B------:R-:W-:Y:S05]  /*1d610*/  BRA.DIV UR4, `(.L_x_2445) ;  /* 0x0000002e04387947 */ /* 0x000fea000b800000 */
[----:B0-----:R-:W0:Y:S02]  /*1d620*/  S2R R0, SR_TID.X ;  /* 0x0000000000007919 */ /* 0x001e240000002100 */
[----:B0-----:R-:W-:-:S04]  /*1d630*/  SHF.R.U32.HI R0, RZ, 0x5, R0 ;  /* 0x00000005ff007819 */ /* 0x001fc80000011600 */
[----:B------:R-:W-:-:S05]  /*1d640*/  LOP3.LUT R0, R0, 0x3, RZ, 0xc0, !PT ;  /* 0x0000000300007812 */ /* 0x000fca00078ec0ff */
[----:B------:R0:W1:Y:S02]  /*1d650*/  SHFL.IDX PT, R14, R0, RZ, 0x1f ;  /* 0x00001fff000e7589 */ /* 0x00006400000e0000 */
.L_x_2568:
[----:B-1----:R-:W-:-:S13]  /*1d660*/  ISETP.NE.AND P0, PT, R14, RZ, PT ;  /* 0x000000ff0e00720c */ /* 0x002fda0003f05270 */
[----:B------:R-:W-:Y:S05]  /*1d670*/  @P0 BRA `(.L_x_2180) ;  /* 0x0000000000a80947 */ /* 0x000fea0003800000 */
[----:B------:R-:W-:-:S03]  /*1d680*/  UMOV UR4, 0xffffffff ;  /* 0xffffffff00047882 */ /* 0x000fc60000000000 */
[----:B------:R-:W-:Y:S05]  /*1d690*/  BRA.DIV UR4, `(.L_x_2446) ;  /* 0x0000002e044c7947 */ /* 0x000fea000b800000 */
[----:B------:R-:W-:-:S13]  /*1d6a0*/  ELECT P6, URZ, PT ;  /* 0x00000000003f782f */ /* 0x000fda00038c0000 */
.L_x_2571:
[----:B------:R-:W-:Y:S05]  /*1d6b0*/  @!P6 BRA `(.L_x_2180) ;  /* 0x000000000098e947 */ /* 0x000fea0003800000 */
[----:B------:R-:W-:-:S06]  /*1d6c0*/  ULOP3.LUT UR4, UR37, 0x2, URZ, 0xfc, !UPT ;  /* 0x0000000225047892 */ /* 0x000fcc000f8efc3f */
[----:B0-----:R-:W-:-:S05]  /*1d6d0*/  IMAD.U32 R0, RZ, RZ, UR4 ;  /* 0x00000004ff007e24 */ /* 0x001fca000f8e00ff */
[----:B------:R-:W-:-:S13]  /*1d6e0*/  ISETP.NE.AND P0, PT, R0, 0x3, PT ;  /* 0x000000030000780c */ /* 0x000fda0003f05270 */
[----:B------:R-:W-:Y:S05]  /*1d6f0*/  @!P0 BRA `(.L_x_2447) ;  /* 0x0000000000048947 */ /* 0x000fea0003800000 */
[----:B------:R-:W-:Y:S01]  /*1d700*/  BPT.TRAP 0x1 ;  /* 0x000000040000795c */ /* 0x000fe20000300000 */
.L_x_2447:
[----:B------:R-:W-:Y:S01]  /*1d710*/  IMAD R3, R23, 0x8, R5 ;  /* 0x0000000817037824 */ /* 0x000fe200078e0205 */
[----:B------:R-:W-:Y:S01]  /*1d720*/  SHF.L.U32 R2, R25, 0x1f, RZ ;  /* 0x0000001f19027819 */ /* 0x000fe200000006ff */
[----:B------:R-:W-:-:S03]  /*1d730*/  VIADD R23, R23, 0x1 ;  /* 0x0000000117177836 */ /* 0x000fc60000000000 */
[----:B------:R-:W0:Y:S02]  /*1d740*/  SYNCS.PHASECHK.TRANS64.TRYWAIT P1, [R3+URZ+0x19c40], R2 ;  /* 0x019c4002030075a7 */ /* 0x000e24000802017f */
[----:B------:R-:W-:-:S04]  /*1d750*/  ISETP.NE.AND P2, PT, R23, 0x2, PT ;  /* 0x000000021700780c */ /* 0x000fc80003f45270 */
[----:B------:R-:W-:Y:S01]  /*1d760*/  SEL R0, RZ, 0x1, P2 ;  /* 0x00000001ff007807 */ /* 0x000fe20001000000 */
[----:B0-----:R-:W-:Y:S08]  /*1d770*/  @!P1 BRA `(.L_x_2448) ;  /* 0x0000002c00349947 */ /* 0x001ff00003800000 */
.L_x_2572:
[----:B------:R-:W-:Y:S02]  /*1d780*/  SEL R23, R23, RZ, P2 ;  /* 0x000000ff17177207 */ /* 0x000fe40001000000 */
[----:B------:R-:W-:Y:S01]  /*1d790*/  LOP3.LUT R0, R25, R0, RZ, 0x3c, !PT ;  /* 0x0000000019007212 */ /* 0x000fe200078e3cff */
[----:B------:R-:W-:Y:S06]  /*1d7a0*/  @!P0 BRA `(.L_x_2449) ;  /* 0x0000000000048947 */ /* 0x000fec0003800000 */
[----:B------:R-:W-:Y:S01]  /*1d7b0*/  BPT.TRAP 0x1 ;  /* 0x000000040000795c */ /* 0x000fe20000300000 */
.L_x_2449:
[----:B------:R-:W-:Y:S01]  /*1d7c0*/  IMAD R23, R23, 0x8, R5 ;  /* 0x0000000817177824 */ /* 0x000fe200078e0205 */
[----:B------:R-:W-:-:S04]  /*1d7d0*/  SHF.L.U32 R0, R0, 0x1f, RZ ;  /* 0x0000001f00007819 */ /* 0x000fc800000006ff */
[----:B------:R-:W1:Y:S02]  /*1d7e0*/  SYNCS.PHASECHK.TRANS64.TRYWAIT P1, [R23+URZ+0x19c40], R0 ;  /* 0x019c4000170075a7 */ /* 0x000e64000802017f */
[----:B-1----:R-:W-:Y:S05]  /*1d7f0*/  @!P1 BRA `(.L_x_2450) ;  /* 0x0000002c00289947 */ /* 0x002fea0003800000 */
.L_x_2573:
[----:B------:R-:W-:Y:S05]  /*1d800*/  @!P0 BRA `(.L_x_2451) ;  /* 0x0000000000048947 */ /* 0x000fea0003800000 */
[----:B------:R-:W-:Y:S01]  /*1d810*/  BPT.TRAP 0x1 ;  /* 0x000000040000795c */ /* 0x000fe20000300000 */
.L_x_2451:
[----:B------:R-:W2:Y:S02]  /*1d820*/  SYNCS.PHASECHK.TRANS64.TRYWAIT P1, [R3+URZ+0x19c60], R2 ;  /* 0x019c6002030075a7 */ /* 0x000ea4000802017f */
[----:B--2---:R-:W-:Y:S05]  /*1d830*/  @!P1 BRA `(.L_x_2452) ;  /* 0x0000002c002c9947 */ /* 0x004fea0003800000 */
.L_x_2574:
[----:B------:R-:W-:Y:S05]  /*1d840*/  @!P0 BRA `(.L_x_2453) ;  /* 0x0000000000048947 */ /* 0x000fea0003800000 */
[----:B------:R-:W-:Y:S01]  /*1d850*/  BPT.TRAP 0x1 ;  /* 0x000000040000795c */ /* 0x000fe20000300000 */
.L_x_2453:
[----:B------:R-:W3:Y:S02]  /*1d860*/  SYNCS.PHASECHK.TRANS64.TRYWAIT P1, [R23+URZ+0x19c60], R0 ;  /* 0x019c6000170075a7 */ /* 0x000ee4000802017f */
[----:B---3--:R-:W-:Y:S05]  /*1d870*/  @!P1 BRA `(.L_x_2454) ;  /* 0x0000002c00309947 */ /* 0x008fea0003800000 */
.L_x_2575:
[----:B------:R-:W-:Y:S05]  /*1d880*/  @!P0 BRA `(.L_x_2455) ;  /* 0x0000000000048947 */ /* 0x000fea0003800000 */
[----:B------:R-:W-:Y:S01]  /*1d890*/  BPT.TRAP 0x1 ;  /* 0x000000040000795c */ /* 0x000fe20000300000 */
.L_x_2455:
[----:B------:R-:W4:Y:S02]  /*1d8a0*/  SYNCS.PHASECHK.TRANS64.TRYWAIT P1, [R3+URZ+0x19c80], R2 ;  /* 0x019c8002030075a7 */ /* 0x000f24000802017f */
[----:B----4-:R-:W-:Y:S05]  /*1d8b0*/  @!P1 BRA `(.L_x_2456) ;  /* 0x0000002c00349947 */ /* 0x010fea0003800000 */
.L_x_2576:
[----:B------:R-:W-:Y:S05]  /*1d8c0*/  @!P0 BRA `(.L_x_2457) ;  /* 0x0000000000048947 */ /* 0x000fea0003800000 */
[----:B------:R-:W-:Y:S01]  /*1d8d0*/  BPT.TRAP 0x1 ;  /* 0x000000040000795c */ /* 0x000fe20000300000 */
.L_x_2457:
[----:B------:R0:W0:Y:S02]  /*1d8e0*/  SYNCS.PHASECHK.TRANS64.TRYWAIT P0, [R23+URZ+0x19c80], R0 ;  /* 0x019c8000170075a7 */ /* 0x000024000800017f */
[----:B0-----:R-:W-:Y:S05]  /*1d8f0*/  @!P0 NANOSLEEP.SYNCS 0x989680 ;  /* 0x009896800000895d */ /* 0x001fea0003900000 */
[----:B------:R-:W0:Y:S02]  /*1d900*/  @!P0 SYNCS.PHASECHK.TRANS64 P0, [R23+URZ+0x19c80], R0 ;  /* 0x019c8000170085a7 */ /* 0x000e24000800007f */
[----:B0-----:R-:W-:Y:S05]  /*1d910*/  @!P0 BRA `(.L_x_2457) ;  /* 0xfffffffc00f08947 */ /* 0x001fea000383ffff */
.L_x_2180:
[----:B------:R-:W-:Y:S05]  /*1d920*/  BSYNC B8 ;  /* 0x0000000000087941 */ /* 0x000fea0003800000 */
.L_x_2177:
[----:B------:R-:W-:Y:S05]  /*1d930*/  EXIT ;  /* 0x000000000000794d */ /* 0x000fea0003800000 */
.L_x_2196:
[----:B-1----:R1:W2:Y:S02]  /*1d940*/  SYNCS.PHASECHK.TRANS64.TRYWAIT P6, [R69+URZ+0x19c90], R80 ;  /* 0x019c9050450075a7 */ /* 0x0022a400080c017f */
[----:B--2---:R-:W-:Y:S05]  /*1d950*/  @!P6 NANOSLEEP.SYNCS 0x989680 ;  /* 0x009896800000e95d */ /* 0x004fea0003900000 */
[----:B------:R-:W2:Y:S02]  /*1d960*/  @!P6 SYNCS.PHASECHK.TRANS64 P6, [R69+URZ+0x19c90], R80 ;  /* 0x019c90504500e5a7 */ /* 0x000ea400080c007f */
[----:B--2---:R-:W-:Y:S05]  /*1d970*/  @!P6 BRA `(.L_x_2196) ;  /* 0xfffffffc00f0e947 */ /* 0x004fea000383ffff */
[----:B------:R-:W-:Y:S05]  /*1d980*/  BRA `(.L_x_2458) ;  /* 0xfffffe4c00dc7947 */ /* 0x000fea000383ffff */
.L_x_2197:
[----:B------:R-:W-:Y:S01]  /*1d990*/  BSSY B1, `(.L_x_2459) ;  /* 0x0000008000017945 */ /* 0x000fe20003800000 */
[----:B0-----:R-:W-:Y:S01]  /*1d9a0*/  IMAD.MOV.U32 R13, RZ, RZ, R82 ;  /* 0x000000ffff0d7224 */ /* 0x001fe200078e0052 */
[----:B------:R-:W-:Y:S01]  /*1d9b0*/  MOV R12, RZ ;  /* 0x000000ff000c7202 */ /* 0x000fe20000000f00 */
[----:B------:R-:W-:Y:S02]  /*1d9c0*/  IMAD.MOV.U32 R11, RZ, RZ, 0x1e1f ;  /* 0x00001e1fff0b7424 */ /* 0x000fe400078e00ff */
[----:B------:R-:W-:-:S07]  /*1d9d0*/  IMAD.MOV.U32 R15, RZ, RZ, -0x1 ;  /* 0xffffffffff0f7424 */ /* 0x000fce00078e00ff */
[----:B-1----:R-:W-:Y:S05]  /*1d9e0*/  WARPSYNC.COLLECTIVE R15, `(.L_x_2460) ;  /* 0x000000000f087348 */ /* 0x002fea0003c00000 */
[----:B------:R0:W2:Y:S02]  /*1d9f0*/  SHFL.IDX P6, R14, R13, R12, R11 ;  /* 0x0000000c0d0e7389 */ /* 0x0000a400000c000b */
[----:B012---:R-:W-:Y:S01]  /*1da00*/  ENDCOLLECTIVE ;  /* 0x000000000000791b */ /* 0x007fe20003800000 */
.L_x_2460:
[----:B------:R-:W-:Y:S05]  /*1da10*/  BSYNC B1 ;  /* 0x0000000000017941 */ /* 0x000fea0003800000 */
.L_x_2459:
        /* <DEDUP_REMOVED lines=8> */
.L_x_2461:
[----:B------:R-:W-:Y:S05]  /*1daa0*/  BRA `(.L_x_2462) ;  /* 0xfffffe4c00a87947 */ /* 0x000fea000383ffff */
.L_x_2213:
[----:B-1----:R1:W2:Y:S02]  /*1dab0*/  SYNCS.PHASECHK.TRANS64.TRYWAIT P6, [R69+URZ+0x19c90], R80 ;  /* 0x019c9050450075a7 */ /* 0x0022a400080c017f */
[----:B--2---:R-:W-:Y:S05]  /*1dac0*/  @!P6 NANOSLEEP.SYNCS 0x989680 ;  /* 0x009896800000e95d */ /* 0x004fea0003900000 */
[----:B------:R-:W2:Y:S02]  /*1dad0*/  @!P6 SYNCS.PHASECHK.TRANS64 P6, [R69+URZ+0x19c90], R80 ;  /* 0x019c90504500e5a7 */ /* 0x000ea400080c007f */
[----:B--2---:R-:W-:Y:S05]  /*1dae0*/  @!P6 BRA `(.L_x_2213) ;  /* 0xfffffffc00f0e947 */ /* 0x004fea000383ffff */
[----:B------:R-:W-:Y:S05]  /*1daf0*/  BRA `(.L_x_2463) ;  /* 0xfffffe6400d87947 */ /* 0x000fea000383ffff */
.L_x_2214:
[----:B------:R-:W-:Y:S01]  /*1db00*/  BSSY B1, `(.L_x_2464) ;  /* 0x0000008000017945 */ /* 0x000fe20003800000 */
[----:B0-----:R-:W-:Y:S01]  /*1db10*/  MOV R13, R82 ;  /* 0x00000052000d7202 */ /* 0x001fe20000000f00 */
[----:B------:R-:W-:Y:S02]  /*1db20*/  IMAD.MOV.U32 R12, RZ, RZ, RZ ;  /* 0x000000ffff0c7224 */ /* 0x000fe400078e00ff */
[----:B------:R-:W-:Y:S02]  /*1db30*/  IMAD.MOV.U32 R11, RZ, RZ, 0x1e1f ;  /* 0x00001e1fff0b7424 */ /* 0x000fe400078e00ff */
[----:B------:R-:W-:-:S07]  /*1db40*/  IMAD.MOV.U32 R15, RZ, RZ, -0x1 ;  /* 0xffffffffff0f7424 */ /* 0x000fce00078e00ff */
[----:B-1----:R-:W-:Y:S05]  /*1db50*/  WARPSYNC.COLLECTIVE R15, `(.L_x_2465) ;  /* 0x000000000f087348 */ /* 0x002fea0003c00000 */
[----:B------:R0:W2:Y:S02]  /*1db60*/  SHFL.IDX P6, R14, R13, R12, R11 ;  /* 0x0000000c0d0e7389 */ /* 0x0000a400000c000b */
[----:B012---:R-:W-:Y:S01]  /*1db70*/  ENDCOLLECTIVE ;  /* 0x000000000000791b */ /* 0x007fe20003800000 */
.L_x_2465:
[----:B------:R-:W-:Y:S05]  /*1db80*/  BSYNC B1 ;  /* 0x0000000000017941 */ /* 0x000fea0003800000 */
.L_x_2464:
        /* <DEDUP_REMOVED lines=8> */
.L_x_2466:
[----:B------:R-:W-:Y:S01]  /*1dc10*/  IMAD.MOV.U32 R83, RZ, RZ, R14 ;  /* 0x000000ffff537224 */ /* 0x000fe200078e000e */
[----:B------:R-:W-:Y:S06]  /*1dc20*/  BRA `(.L_x_2467) ;  /* 0xfffffe6400a07947 */ /* 0x000fec000383ffff */
.L_x_2223:
[----:B0-----:R0:W1:Y:S02]  /*1dc30*/  SYNCS.PHASECHK.TRANS64.TRYWAIT P5, [R69+URZ+0x19c90], R80 ;  /* 0x019c9050450075a7 */ /* 0x00106400080a017f */
[----:B-1----:R-:W-:Y:S05]  /*1dc40*/  @!P5 NANOSLEEP.SYNCS 0x989680 ;  /* 0x009896800000d95d */ /* 0x002fea0003900000 */
[----:B------:R-:W1:Y:S02]  /*1dc50*/  @!P5 SYNCS.PHASECHK.TRANS64 P5, [R69+URZ+0x19c90], R80 ;  /* 0x019c90504500d5a7 */ /* 0x000e6400080a007f */
[----:B-1----:R-:W-:Y:S05]  /*1dc60*/  @!P5 BRA `(.L_x_2223) ;  /* 0xfffffffc00f0d947 */ /* 0x002fea000383ffff */
[----:B------:R-:W-:Y:S05]  /*1dc70*/  BRA `(.L_x_2468) ;  /* 0xfffffe84005c7947 */ /* 0x000fea000383ffff */
.L_x_2224:
[----:B------:R-:W-:Y:S01]  /*1dc80*/  BSSY B1, `(.L_x_2469) ;  /* 0x0000007000017945 */ /* 0x000fe20003800000 */
[----:B------:R-:W-:Y:S02]  /*1dc90*/  IMAD.MOV.U32 R12, RZ, RZ, RZ ;  /* 0x000000ffff0c7224 */ /* 0x000fe400078e00ff */
[----:B------:R-:W-:Y:S02]  /*1dca0*/  IMAD.MOV.U32 R11, RZ, RZ, 0x1e1f ;  /* 0x00001e1fff0b7424 */ /* 0x000fe400078e00ff */
[----:B------:R-:W-:-:S07]  /*1dcb0*/  IMAD.MOV.U32 R15, RZ, RZ, -0x1 ;  /* 0xffffffffff0f7424 */ /* 0x000fce00078e00ff */
[----:B0-----:R-:W-:Y:S05]  /*1dcc0*/  WARPSYNC.COLLECTIVE R15, `(.L_x_2470) ;  /* 0x000000000f087348 */ /* 0x001fea0003c00000 */
[----:B------:R1:W2:Y:S02]  /*1dcd0*/  SHFL.IDX P6, R14, R13, R12, R11 ;  /* 0x0000000c0d0e7389 */ /* 0x0002a400000c000b */
[----:B012---:R-:W-:Y:S01]  /*1dce0*/  ENDCOLLECTIVE ;  /* 0x000000000000791b */ /* 0x007fe20003800000 */
.L_x_2470:
[----:B------:R-:W-:Y:S05]  /*1dcf0*/  BSYNC B1 ;  /* 0x0000000000017941 */ /* 0x000fea0003800000 */
.L_x_2469:
[----:B------:R-:W-:Y:S01]  /*1dd00*/  IMAD.MOV.U32 R13, RZ, RZ, R4 ;  /* 0x000000ffff0d7224 */ /* 0x000fe200078e0004 */
[----:B------:R-:W-:Y:S01]  /*1dd10*/  MOV R11, 0x1e1f ;  /* 0x00001e1f000b7802 */ /* 0x000fe20000000f00 */
[----:B------:R-:W-:Y:S02]  /*1dd20*/  IMAD.MOV.U32 R12, RZ, RZ, RZ ;  /* 0x000000ffff0c7224 */ /* 0x000fe400078e00ff */
[----:B------:R-:W-:Y:S02]  /*1dd30*/  IMAD.MOV.U32 R15, RZ, RZ, -0x1 ;  /* 0xffffffffff0f7424 */ /* 0x000fe400078e00ff */
[----:B------:R-:W-:-:S07]  /*1dd40*/  IMAD.MOV.U32 R29, RZ, RZ, R14 ;  /* 0x000000ffff1d7224 */ /* 0x000fce00078e000e */
[----:B------:R-:W-:Y:S05]  /*1dd50*/  WARPSYNC.COLLECTIVE R15, `(.L_x_2471) ;  /* 0x000000000f087348 */ /* 0x000fea0003c00000 */
[----:B------:R0:W1:Y:S02]  /*1dd60*/  SHFL.IDX P6, R14, R13, R12, R11 ;  /* 0x0000000c0d0e7389 */ /* 0x00006400000c000b */
[----:B01----:R-:W-:Y:S01]  /*1dd70*/  ENDCOLLECTIVE ;  /* 0x000000000000791b */ /* 0x003fe20003800000 */
.L_x_2471:
[----:B------:R-:W-:Y:S05]  /*1dd80*/  BRA `(.L_x_2472) ;  /* 0xfffffe8400907947 */ /* 0x000fea000383ffff */
.L_x_2228:
[----:B0-----:R0:W2:Y:S02]  /*1dd90*/  SYNCS.PHASECHK.TRANS64.TRYWAIT P0, [R69+URZ+0x19cb0], R80 ;  /* 0x019cb050450075a7 */ /* 0x0010a4000800017f */
[----:B--2---:R-:W-:Y:S05]  /*1dda0*/  @!P0 NANOSLEEP.SYNCS 0x989680 ;  /* 0x009896800000895d */ /* 0x004fea0003900000 */
[----:B------:R-:W2:Y:S02]  /*1ddb0*/  @!P0 SYNCS.PHASECHK.TRANS64 P0, [R69+URZ+0x19cb0], R80 ;  /* 0x019cb050450085a7 */ /* 0x000ea4000800007f */
[----:B--2---:R-:W-:Y:S05]  /*1ddc0*/  @!P0 BRA `(.L_x_2228) ;  /* 0xfffffffc00f08947 */ /* 0x004fea000383ffff */
[----:B------:R-:W-:Y:S05]  /*1ddd0*/  BRA `(.L_x_2473) ;  /* 0xfffffe8800247947 */ /* 0x000fea000383ffff */
.L_x_2246:
[----:B------:R-:W-:Y:S01]  /*1dde0*/  BSSY B1, `(.L_x_2474) ;  /* 0x0000007000017945 */ /* 0x000fe20003800000 */
[----:B------:R-:W-:Y:S02]  /*1ddf0*/  IMAD.MOV.U32 R12, RZ, RZ, RZ ;  /* 0x000000ffff0c7224 */ /* 0x000fe400078e00ff */
[----:B------:R-:W-:Y:S02]  /*1de00*/  IMAD.MOV.U32 R11, RZ, RZ, 0x1e1f ;  /* 0x00001e1fff0b7424 */ /* 0x000fe400078e00ff */
[----:B------:R-:W-:-:S07]  /*1de10*/  IMAD.MOV.U32 R15, RZ, RZ, -0x1 ;  /* 0xffffffffff0f7424 */ /* 0x000fce00078e00ff */
[----:B------:R-:W-:Y:S05]  /*1de20*/  WARPSYNC.COLLECTIVE R15, `(.L_x_2475) ;  /* 0x000000000f087348 */ /* 0x000fea0003c00000 */
[----:B------:R0:W1:Y:S02]  /*1de30*/  SHFL.IDX P6, R14, R13, R12, R11 ;  /* 0x0000000c0d0e7389 */ /* 0x00006400000c000b */
[----:B01----:R-:W-:Y:S01]  /*1de40*/  ENDCOLLECTIVE ;  /* 0x000000000000791b */ /* 0x003fe20003800000 */
.L_x_2475:
[----:B------:R-:W-:Y:S05]  /*1de50*/  BSYNC B1 ;  /* 0x0000000000017941 */ /* 0x000fea0003800000 */
.L_x_2474:
        /* <DEDUP_REMOVED lines=8> */
.L_x_2476:
[----:B------:R-:W-:Y:S02]  /*1dee0*/  IMAD.MOV.U32 R13, RZ, RZ, R4 ;  /* 0x000000ffff0d7224 */ /* 0x000fe400078e0004 */
[----:B------:R-:W-:-:S07]  /*1def0*/  IMAD.MOV.U32 R3, RZ, RZ, R14 ;  /* 0x000000ffff037224 */ /* 0x000fce00078e000e */
[----:B------:R-:W-:Y:S05]  /*1df00*/  WARPSYNC.COLLECTIVE R15, `(.L_x_2477) ;  /* 0x000000000f087348 */ /* 0x000fea0003c00000 */
[----:B------:R0:W1:Y:S02]  /*1df10*/  SHFL.IDX P6, R14, R13, R12, R11 ;  /* 0x0000000c0d0e7389 */ /* 0x00006400000c000b */
[----:B01----:R-:W-:Y:S01]  /*1df20*/  ENDCOLLECTIVE ;  /* 0x000000000000791b */ /* 0x003fe20003800000 */
.L_x_2477:
[----:B------:R-:W-:Y:S02]  /*1df30*/  IMAD.MOV.U32 R13, RZ, RZ, R5 ;  /* 0x000000ffff0d7224 */ /* 0x000fe400078e0005 */
[----:B------:R-:W-:-:S07]  /*1df40*/  IMAD.MOV.U32 R4, RZ, RZ, R14 ;  /* 0x000000ffff047224 */ /* 0x000fce00078e000e */
[----:B------:R-:W-:Y:S05]  /*1df50*/  WARPSYNC.COLLECTIVE R15, `(.L_x_2478) ;  /* 0x000000000f087348 */ /* 0x000fea0003c00000 */
[----:B------:R0:W1:Y:S02]  /*1df60*/  SHFL.IDX P6, R14, R13, R12, R11 ;  /* 0x0000000c0d0e7389 */ /* 0x00006400000c000b */
[----:B01----:R-:W-:Y:S01]  /*1df70*/  ENDCOLLECTIVE ;  /* 0x000000000000791b */ /* 0x003fe20003800000 */
.L_x_2478:
[----:B------:R-:W-:Y:S05]  /*1df80*/  BRA `(.L_x_2479) ;  /* 0xfffffe98002c7947 */ /* 0x000fea000383ffff */
.L_x_2250:
[----:B--2---:R2:W0:Y:S02]  /*1df90*/  SYNCS.PHASECHK.TRANS64.TRYWAIT P0, [R18+URZ+0x19c00], R5 ;  /* 0x019c0005120075a7 */ /* 0x004424000800017f */
[----:B0-----:R-:W-:Y:S05]  /*1dfa0*/  @!P0 NANOSLEEP.SYNCS 0x989680 ;  /* 0x009896800000895d */ /* 0x001fea0003900000 */
[----:B------:R-:W0:Y:S02]  /*1dfb0*/  @!P0 SYNCS.PHASECHK.TRANS64 P0, [R18+URZ+0x19c00], R5 ;  /* 0x019c0005120085a7 */ /* 0x000e24000800007f */
[----:B0-----:R-:W-:Y:S05]  /*1dfc0*/  @!P0 BRA `(.L_x_2250) ;  /* 0xfffffffc00f08947 */ /* 0x001fea000383ffff */
[----:B------:R-:W-:Y:S05]  /*1dfd0*/  BRA `(.L_x_2480) ;  /* 0xfffffe9800f87947 */ /* 0x000fea000383ffff */
.L_x_2256:
[----:B------:R-:W-:Y:S01]  /*1dfe0*/  BSSY B1, `(.L_x_2481) ;  /* 0x0000007000017945 */ /* 0x000fe20003800000 */
[----:B------:R-:W-:Y:S01]  /*1dff0*/  IMAD.MOV.U32 R12, RZ, RZ, RZ ;  /* 0x000000ffff0c7224 */ /* 0x000fe200078e00ff */
[----:B------:R-:W-:Y:S01]  /*1e000*/  MOV R15, 0xffffffff ;  /* 0xffffffff000f7802 */ /* 0x000fe20000000f00 */
[----:B------:R-:W-:-:S07]  /*1e010*/  IMAD.MOV.U32 R11, RZ, RZ, 0x1e1f ;  /* 0x00001e1fff0b7424 */ /* 0x000fce00078e00ff */
[----:B------:R-:W-:Y:S05]  /*1e020*/  WARPSYNC.COLLECTIVE R15, `(.L_x_2482) ;  /* 0x000000000f087348 */ /* 0x000fea0003c00000 */
[----:B------:R0:W1:Y:S02]  /*1e030*/  SHFL.IDX P6, R14, R13, R12, R11 ;  /* 0x0000000c0d0e7389 */ /* 0x00006400000c000b */
[----:B01----:R-:W-:Y:S01]  /*1e040*/  ENDCOLLECTIVE ;  /* 0x000000000000791b */ /* 0x003fe20003800000 */
.L_x_2482:
[----:B------:R-:W-:Y:S05]  /*1e050*/  BSYNC B1 ;  /* 0x0000000000017941 */ /* 0x000fea0003800000 */
.L_x_2481:
        /* <DEDUP_REMOVED lines=8> */
.L_x_2483:
[----:B------:R-:W-:Y:S02]  /*1e0e0*/  IMAD.MOV.U32 R13, RZ, RZ, R20 ;  /* 0x000000ffff0d7224 */ /* 0x000fe400078e0014 */
[----:B------:R-:W-:-:S07]  /*1e0f0*/  IMAD.MOV.U32 R3, RZ, RZ, R14 ;  /* 0x000000ffff037224 */ /* 0x000fce00078e000e */
[----:B------:R-:W-:Y:S05]  /*1e100*/  WARPSYNC.COLLECTIVE R15, `(.L_x_2484) ;  /* 0x000000000f087348 */ /* 0x000fea0003c00000 */
[----:B------:R0:W1:Y:S02]  /*1e110*/  SHFL.IDX P6, R14, R13, R12, R11 ;  /* 0x0000000c0d0e7389 */ /* 0x00006400000c000b */
[----:B01----:R-:W-:Y:S01]  /*1e120*/  ENDCOLLECTIVE ;  /* 0x000000000000791b */ /* 0x003fe20003800000 */
.L_x_2484:
[----:B------:R-:W-:Y:S01]  /*1e130*/  IMAD.MOV.U32 R13, RZ, RZ, R21 ;  /* 0x000000ffff0d7224 */ /* 0x000fe200078e0015 */
[----:B------:R-:W-:-:S07]  /*1e140*/  MOV R20, R14 ;  /* 0x0000000e00147202 */ /* 0x000fce0000000f00 */
[----:B------:R-:W-:Y:S05]  /*1e150*/  WARPSYNC.COLLECTIVE R15, `(.L_x_2485) ;  /* 0x000000000f087348 */ /* 0x000fea0003c00000 */
[----:B------:R0:W1:Y:S02]  /*1e160*/  SHFL.IDX P6, R14, R13, R12, R11 ;  /* 0x0000000c0d0e7389 */ /* 0x00006400000c000b */
[----:B01----:R-:W-:Y:S01]  /*1e170*/  ENDCOLLECTIVE ;  /* 0x000000000000791b */ /* 0x003fe20003800000 */
.L_x_2485:
[----:B------:R-:W-:Y:S01]  /*1e180*/  IMAD.MOV.U32 R21, RZ, RZ, R14 ;  /* 0x000000ffff157224 */ /* 0x000fe200078e000e */
[----:B------:R-:W-:Y:S06]  /*1e190*/  BRA `(.L_x_2486) ;  /* 0xfffffeb000e07947 */ /* 0x000fec000383ffff */
.L_x_2260:
[----:B-1----:R1:W2:Y:S02]  /*1e1a0*/  SYNCS.PHASECHK.TRANS64.TRYWAIT P0, [R18+URZ+0x19c00], R39 ;  /* 0x019c0027120075a7 */ /* 0x0022a4000800017f */
[----:B--2---:R-:W-:Y:S05]  /*1e1b0*/  @!P0 NANOSLEEP.SYNCS 0x989680 ;  /* 0x009896800000895d */ /* 0x004fea0003900000 */
[----:B------:R-:W2:Y:S02]  /*1e1c0*/  @!P0 SYNCS.PHASECHK.TRANS64 P0, [R18+URZ+0x19c00], R39 ;  /* 0x019c0027120085a7 */ /* 0x000ea4000800007f */
[----:B--2---:R-:W-:Y:S05]  /*1e1d0*/  @!P0 BRA `(.L_x_2260) ;  /* 0xfffffffc00f08947 */ /* 0x004fea000383ffff */
[----:B------:R-:W-:Y:S05]  /*1e1e0*/  BRA `(.L_x_2487) ;  /* 0xfffffeb400b07947 */ /* 0x000fea000383ffff */
.L_x_2266:
[----:B-1----:R1:W2:Y:S02]  /*1e1f0*/  SYNCS.PHASECHK.TRANS64.TRYWAIT P1, [R0+URZ+0x19c30], R7 ;  /* 0x019c3007000075a7 */ /* 0x0022a4000802017f */
[----:B--2---:R-:W-:Y:S05]  /*1e200*/  @!P1 NANOSLEEP.SYNCS 0x989680 ;  /* 0x009896800000995d */ /* 0x004fea0003900000 */
[----:B------:R-:W2:Y:S02]  /*1e210*/  @!P1 SYNCS.PHASECHK.TRANS64 P1, [R0+URZ+0x19c30], R7 ;  /* 0x019c3007000095a7 */ /* 0x000ea4000802007f */
[----:B--2---:R-:W-:Y:S05]  /*1e220*/  @!P1 BRA `(.L_x_2266) ;  /* 0xfffffffc00f09947 */ /* 0x004fea000383ffff */
[----:B------:R-:W-:Y:S05]  /*1e230*/  BRA `(.L_x_2265) ;  /* 0xfffffed800187947 */ /* 0x000fea000383ffff */
.L_x_2274:
[----:B-1----:R1:W2:Y:S02]  /*1e240*/  SYNCS.PHASECHK.TRANS64.TRYWAIT P1, [R20+URZ+0x19c30], R11 ;  /* 0x019c300b140075a7 */ /* 0x0022a4000802017f */
[----:B--2---:R-:W-:Y:S05]  /*1e250*/  @!P1 NANOSLEEP.SYNCS 0x989680 ;  /* 0x009896800000995d */ /* 0x004fea0003900000 */
[----:B------:R-:W2:Y:S02]  /*1e260*/  @!P1 SYNCS.PHASECHK.TRANS64 P1, [R20+URZ+0x19c30], R11 ;  /* 0x019c300b140095a7 */ /* 0x000ea4000802007f */
[----:B--2---:R-:W-:Y:S05]  /*1e270*/  @!P1 BRA `(.L_x_2274) ;  /* 0xfffffffc00f09947 */ /* 0x004fea000383ffff */
[----:B------:R-:W-:Y:S05]  /*1e280*/  BRA `(.L_x_2273) ;  /* 0xffffff0000bc7947 */ /* 0x000fea000383ffff */
.L_x_2279:
[----:B-1----:R1:W2:Y:S02]  /*1e290*/  SYNCS.PHASECHK.TRANS64.TRYWAIT P1, [R14+URZ+0x19c50], R7 ;  /* 0x019c50070e0075a7 */ /* 0x0022a4000802017f */
[----:B--2---:R-:W-:Y:S05]  /*1e2a0*/  @!P1 NANOSLEEP.SYNCS 0x989680 ;  /* 0x009896800000995d */ /* 0x004fea0003900000 */
[----:B------:R-:W2:Y:S02]  /*1e2b0*/  @!P1 SYNCS.PHASECHK.TRANS64 P1, [R14+URZ+0x19c50], R7 ;  /* 0x019c50070e0095a7 */ /* 0x000ea4000802007f */
[----:B--2---:R-:W-:Y:S05]  /*1e2c0*/  @!P1 BRA `(.L_x_2279) ;  /* 0xfffffffc00f09947 */ /* 0x004fea000383ffff */
[----:B------:R-:W-:Y:S05]  /*1e2d0*/  BRA `(.L_x_2278) ;  /* 0xffffff04003c7947 */ /* 0x000fea000383ffff */
.L_x_2289:
[----:B-1----:R1:W2:Y:S02]  /*1e2e0*/  SYNCS.PHASECHK.TRANS64.TRYWAIT P1, [R10+URZ+0x19c30], R11 ;  /* 0x019c300b0a0075a7 */ /* 0x0022a4000802017f */
[----:B--2---:R-:W-:Y:S05]  /*1e2f0*/  @!P1 NANOSLEEP.SYNCS 0x989680 ;  /* 0x009896800000995d */ /* 0x004fea0003900000 */
[----:B------:R-:W2:Y:S02]  /*1e300*/  @!P1 SYNCS.PHASECHK.TRANS64 P1, [R10+URZ+0x19c30], R11 ;  /* 0x019c300b0a0095a7 */ /* 0x000ea4000802007f */
[----:B--2---:R-:W-:Y:S05]  /*1e310*/  @!P1 BRA `(.L_x_2289) ;  /* 0xfffffffc00f09947 */ /* 0x004fea000383ffff */
[----:B------:R-:W-:Y:S05]  /*1e320*/  BRA `(.L_x_2288) ;  /* 0xffffff3000787947 */ /* 0x000fea000383ffff */
.L_x_2294:
[----:B-1----:R1:W2:Y:S02]  /*1e330*/  SYNCS.PHASECHK.TRANS64.TRYWAIT P1, [R12+URZ+0x19c50], R7 ;  /* 0x019c50070c0075a7 */ /* 0x0022a4000802017f */
[----:B--2---:R-:W-:Y:S05]  /*1e340*/  @!P1 NANOSLEEP.SYNCS 0x989680 ;  /* 0x009896800000995d */ /* 0x004fea0003900000 */
[----:B------:R-:W2:Y:S02]  /*1e350*/  @!P1 SYNCS.PHASECHK.TRANS64 P1, [R12+URZ+0x19c50], R7 ;  /* 0x019c50070c0095a7 */ /* 0x000ea4000802007f */
[----:B--2---:R-:W-:Y:S05]  /*1e360*/  @!P1 BRA `(.L_x_2294) ;  /* 0xfffffffc00f09947 */ /* 0x004fea000383ffff */
[----:B------:R-:W-:Y:S05]  /*1e370*/  BRA `(.L_x_2293) ;  /* 0xffffff3000f87947 */ /* 0x000fea000383ffff */
.L_x_2302:
[----:B-1----:R1:W2:Y:S02]  /*1e380*/  SYNCS.PHASECHK.TRANS64.TRYWAIT P1, [R12+URZ+0x19c50], R5 ;  /* 0x019c50050c0075a7 */ /* 0x0022a4000802017f */
[----:B--2---:R-:W-:Y:S05]  /*1e390*/  @!P1 NANOSLEEP.SYNCS 0x989680 ;  /* 0x009896800000995d */ /* 0x004fea0003900000 */
[----:B------:R-:W2:Y:S02]  /*1e3a0*/  @!P1 SYNCS.PHASECHK.TRANS64 P1, [R12+URZ+0x19c50], R5 ;  /* 0x019c50050c0095a7 */ /* 0x000ea4000802007f */
[----:B--2---:R-:W-:Y:S05]  /*1e3b0*/  @!P1 BRA `(.L_x_2302) ;  /* 0xfffffffc00f09947 */ /* 0x004fea000383ffff */
[----:B------:R-:W-:Y:S05]  /*1e3c0*/  BRA `(.L_x_2301) ;  /* 0xffffff5400847947 */ /* 0x000fea000383ffff */
.L_x_2330:
[----:B0-----:R-:W0:Y:S01]  /*1e3d0*/  S2R R8, SR_TID.X ;  /* 0x0000000000087919 */ /* 0x001e220000002100 */
        /* <DEDUP_REMOVED lines=10> */
.L_x_2489:
[----:B------:R-:W-:Y:S05]  /*1e480*/  BSYNC B1 ;  /* 0x0000000000017941 */ /* 0x000fea0003800000 */
.L_x_2488:
[----:B------:R-:W-:Y:S05]  /*1e490*/  BRA `(.L_x_2490) ;  /* 0xffffff9400e07947 */ /* 0x000fea000383ffff */
.L_x_2332:
[----:B------:R-:W-:Y:S01]  /*1e4a0*/  BSSY B1, `(.L_x_2491) ;  /* 0x0000006000017945 */ /* 0x000fe20003800000 */
[----:B------:R-:W-:-:S07]  /*1e4b0*/  IMAD.MOV.U32 R15, RZ, RZ, -0x1 ;  /* 0xffffffffff0f7424 */ /* 0x000fce00078e00ff */
[----:B012---:R-:W-:Y:S05]  /*1e4c0*/  WARPSYNC.COLLECTIVE R15, `(.L_x_2492) ;  /* 0x000000000f0c7348 */ /* 0x007fea0003c00000 */
[----:B------:R-:W-:Y:S02]  /*1e4d0*/  ELECT P6, UR62, PT ;  /* 0x00000000003e782f */ /* 0x000fe400038c0000 */
[----:B------:R-:W-:Y:S01]  /*1e4e0*/  MOV R14, UR62 ;  /* 0x0000003e000e7c02 */ /* 0x000fe20008000f00 */
[----:B012---:R-:W-:Y:S10]  /*1e4f0*/  ENDCOLLECTIVE ;  /* 0x000000000000791b */ /* 0x007ff40003800000 */
.L_x_2492:
[----:B------:R-:W-:Y:S05]  /*1e500*/  BSYNC B1 ;  /* 0x0000000000017941 */ /* 0x000fea0003800000 */
.L_x_2491:
[----:B------:R-:W-:Y:S05]  /*1e510*/  BRA `(.L_x_2331) ;  /* 0xffffff9400d87947 */ /* 0x000fea000383ffff */
.L_x_2334:
[----:B--2---:R2:W3:Y:S02]  /*1e520*/  SYNCS.PHASECHK.TRANS64.TRYWAIT P0, [R22+URZ+0x19c20], R5 ;  /* 0x019c2005160075a7 */ /* 0x0044e4000800017f */
[----:B---3--:R-:W-:Y:S05]  /*1e530*/  @!P0 NANOSLEEP.SYNCS 0x989680 ;  /* 0x009896800000895d */ /* 0x008fea0003900000 */
[----:B------:R-:W3:Y:S02]  /*1e540*/  @!P0 SYNCS.PHASECHK.TRANS64 P0, [R22+URZ+0x19c20], R5 ;  /* 0x019c2005160085a7 */ /* 0x000ee4000800007f */
[----:B---3--:R-:W-:Y:S05]  /*1e550*/  @!P0 BRA `(.L_x_2334) ;  /* 0xfffffffc00f08947 */ /* 0x008fea000383ffff */
[----:B------:R-:W-:Y:S05]  /*1e560*/  BRA `(.L_x_2493) ;  /* 0xffffff9400e87947 */ /* 0x000fea000383ffff */
.L_x_2338:
[----:B0-----:R0:W3:Y:S02]  /*1e570*/  SYNCS.PHASECHK.TRANS64.TRYWAIT P0, [R8+URZ+0x19ca0], R10 ;  /* 0x019ca00a080075a7 */ /* 0x0010e4000800017f */
[----:B---3--:R-:W-:Y:S05]  /*1e580*/  @!P0 NANOSLEEP.SYNCS 0x989680 ;  /* 0x009896800000895d */ /* 0x008fea0003900000 */
[----:B------:R-:W3:Y:S02]  /*1e590*/  @!P0 SYNCS.PHASECHK.TRANS64 P0, [R8+URZ+0x19ca0], R10 ;  /* 0x019ca00a080085a7 */ /* 0x000ee4000800007f */
[----:B---3--:R-:W-:Y:S05]  /*1e5a0*/  @!P0 BRA `(.L_x_2338) ;  /* 0xfffffffc00f08947 */ /* 0x008fea000383ffff */
[----:B------:R-:W-:Y:S05]  /*1e5b0*/  BRA `(.L_x_2494) ;  /* 0xffffff9800007947 */ /* 0x000fea000383ffff */
.L_x_2345:
[----:B-1----:R1:W2:Y:S02]  /*1e5c0*/  SYNCS.PHASECHK.TRANS64.TRYWAIT P0, [R8+URZ+0x19cc0], R10 ;  /* 0x019cc00a080075a7 */ /* 0x0022a4000800017f */
[----:B--2---:R-:W-:Y:S05]  /*1e5d0*/  @!P0 NANOSLEEP.SYNCS 0x989680 ;  /* 0x009896800000895d */ /* 0x004fea0003900000 */
[----:B------:R-:W2:Y:S02]  /*1e5e0*/  @!P0 SYNCS.PHASECHK.TRANS64 P0, [R8+URZ+0x19cc0], R10 ;  /* 0x019cc00a080085a7 */ /* 0x000ea4000800007f */
[----:B--2---:R-:W-:Y:S05]  /*1e5f0*/  @!P0 BRA `(.L_x_2345) ;  /* 0xfffffffc00f08947 */ /* 0x004fea000383ffff */
[----:B------:R-:W-:Y:S05]  /*1e600*/  BRA `(.L_x_2495) ;  /* 0xffffff9800fc7947 */ /* 0x000fea000383ffff */
.L_x_2354:
[----:B0-----:R0:W1:Y:S02]  /*1e610*/  SYNCS.PHASECHK.TRANS64.TRYWAIT P1, [R8+URZ+0x19ca0], R7 ;  /* 0x019ca007080075a7 */ /* 0x001064000802017f */
[----:B-1----:R-:W-:Y:S05]  /*1e620*/  @!P1 NANOSLEEP.SYNCS 0x989680 ;  /* 0x009896800000995d */ /* 0x002fea0003900000 */
[----:B------:R-:W1:Y:S02]  /*1e630*/  @!P1 SYNCS.PHASECHK.TRANS64 P1, [R8+URZ+0x19ca0], R7 ;  /* 0x019ca007080095a7 */ /* 0x000e64000802007f */
[----:B-1----:R-:W-:Y:S05]  /*1e640*/  @!P1 BRA `(.L_x_2354) ;  /* 0xfffffffc00f09947 */ /* 0x002fea000383ffff */
[----:B------:R-:W-:Y:S05]  /*1e650*/  BRA `(.L_x_2496) ;  /* 0xffffffa000307947 */ /* 0x000fea000383ffff */
.L_x_2361:
[----:B-1----:R1:W2:Y:S02]  /*1e660*/  SYNCS.PHASECHK.TRANS64.TRYWAIT P1, [R8+URZ+0x19cc0], R7 ;  /* 0x019cc007080075a7 */ /* 0x0022a4000802017f */
[----:B--2---:R-:W-:Y:S05]  /*1e670*/  @!P1 NANOSLEEP.SYNCS 0x989680 ;  /* 0x009896800000995d */ /* 0x004fea0003900000 */
[----:B------:R-:W2:Y:S02]  /*1e680*/  @!P1 SYNCS.PHASECHK.TRANS64 P1, [R8+URZ+0x19cc0], R7 ;  /* 0x019cc007080095a7 */ /* 0x000ea4000802007f */
[----:B--2---:R-:W-:Y:S05]  /*1e690*/  @!P1 BRA `(.L_x_2361) ;  /* 0xfffffffc00f09947 */ /* 0x004fea000383ffff */
[----:B------:R-:W-:Y:S05]  /*1e6a0*/  BRA `(.L_x_2497) ;  /* 0xffffffa400287947 */ /* 0x000fea000383ffff */
.L_x_2378:
[----:B0-----:R-:W0:Y:S01]  /*1e6b0*/  S2R R10, SR_TID.X ;  /* 0x00000000000a7919 */ /* 0x001e220000002100 */
[----:B------:R-:W-:Y:S01]  /*1e6c0*/  BSSY B0, `(.L_x_2498) ;  /* 0x000000a000007945 */ /* 0x000fe20003800000 */
[----:B------:R-:W-:Y:S02]  /*1e6d0*/  IMAD.MOV.U32 R12, RZ, RZ, RZ ;  /* 0x000000ffff0c7224 */ /* 0x000fe400078e00ff */
[----:B------:R-:W-:Y:S02]  /*1e6e0*/  IMAD.MOV.U32 R11, RZ, RZ, 0x1f ;  /* 0x0000001fff0b7424 */ /* 0x000fe400078e00ff */
[----:B------:R-:W-:Y:S01]  /*1e6f0*/  IMAD.MOV.U32 R15, RZ, RZ, -0x1 ;  /* 0xffffffffff0f7424 */ /* 0x000fe200078e00ff */
[----:B0-----:R-:W-:-:S04]  /*1e700*/  SHF.R.U32.HI R4, RZ, 0x5, R10 ;  /* 0x00000005ff047819 */ /* 0x001fc8000001160a */
[----:B------:R-:W-:-:S04]  /*1e710*/  LOP3.LUT R4, R4, 0x3, RZ, 0xc0, !PT ;  /* 0x0000000304047812 */ /* 0x000fc800078ec0ff */
[----:B------:R-:W-:-:S07]  /*1e720*/  MOV R13, R4 ;  /* 0x00000004000d7202 */ /* 0x000fce0000000f00 */
[----:B-----5:R-:W-:Y:S05]  /*1e730*/  WARPSYNC.COLLECTIVE R15, `(.L_x_2499) ;  /* 0x000000000f087348 */ /* 0x020fea0003c00000 */
[----:B------:R0:W1:Y:S02]  /*1e740*/  SHFL.IDX P6, R14, R13, R12, R11 ;  /* 0x0000000c0d0e7389 */ /* 0x00006400000c000b */
[----:B01---5:R-:W-:Y:S01]  /*1e750*/  ENDCOLLECTIVE ;  /* 0x000000000000791b */ /* 0x023fe20003800000 */
.L_x_2499:
[----:B------:R-:W-:Y:S05]  /*1e760*/  BSYNC B0 ;  /* 0x0000000000007941 */ /* 0x000fea0003800000 */
.L_x_2498:
[----:B------:R-:W-:Y:S05]  /*1e770*/  BRA `(.L_x_2500) ;  /* 0xffffffb400007947 */ /* 0x000fea000383ffff */
.L_x_2381:
[----:B-1----:R-:W2:Y:S02]  /*1e780*/  LDL R0, [R1+0x30] ;  /* 0x0000300001007983 */ /* 0x002ea40000100800 */
[----:B--2---:R1:W2:Y:S02]  /*1e790*/  SYNCS.PHASECHK.TRANS64.TRYWAIT P0, [R4+URZ+0x19c80], R0 ;  /* 0x019c8000040075a7 */ /* 0x0042a4000800017f */
[----:B--2---:R-:W-:Y:S05]  /*1e7a0*/  @!P0 NANOSLEEP.SYNCS 0x989680 ;  /* 0x009896800000895d */ /* 0x004fea0003900000 */
[----:B------:R-:W2:Y:S02]  /*1e7b0*/  @!P0 SYNCS.PHASECHK.TRANS64 P0, [R4+URZ+0x19c80], R0 ;  /* 0x019c8000040085a7 */ /* 0x000ea4000800007f */
[----:B--2---:R-:W-:Y:S05]  /*1e7c0*/  @!P0 BRA `(.L_x_2381) ;  /* 0xfffffffc00ec8947 */ /* 0x004fea000383ffff */
[----:B------:R-:W-:Y:S05]  /*1e7d0*/  BRA `(.L_x_2501) ;  /* 0xffffffb400147947 */ /* 0x000fea000383ffff */
.L_x_2382:
        /* <DEDUP_REMOVED lines=8> */
.L_x_2503:
[----:B------:R-:W-:Y:S05]  /*1e860*/  BSYNC B0 ;  /* 0x0000000000007941 */ /* 0x000fea0003800000 */
.L_x_2502:
[----:B------:R-:W0:Y:S01]  /*1e870*/  S2R R7, SR_TID.X ;  /* 0x0000000000077919 */ /* 0x000e220000002100 */
[----:B------:R-:W-:Y:S01]  /*1e880*/  IMAD.MOV.U32 R13, RZ, RZ, R8 ;  /* 0x000000ffff0d7224 */ /* 0x000fe200078e0008 */
[----:B------:R-:W-:Y:S01]  /*1e890*/  MOV R0, R14 ;  /* 0x0000000e00007202 */ /* 0x000fe20000000f00 */
[----:B------:R-:W-:Y:S02]  /*1e8a0*/  IMAD.MOV.U32 R12, RZ, RZ, RZ ;  /* 0x000000ffff0c7224 */ /* 0x000fe400078e00ff */
[----:B------:R-:W-:Y:S02]  /*1e8b0*/  IMAD.MOV.U32 R11, RZ, RZ, 0x1e1f ;  /* 0x00001e1fff0b7424 */ /* 0x000fe400078e00ff */
[----:B------:R-:W-:-:S07]  /*1e8c0*/  IMAD.MOV.U32 R15, RZ, RZ, -0x1 ;  /* 0xffffffffff0f7424 */ /* 0x000fce00078e00ff */
[----:B0-----:R-:W-:Y:S05]  /*1e8d0*/  WARPSYNC.COLLECTIVE R15, `(.L_x_2504) ;  /* 0x000000000f087348 */ /* 0x001fea0003c00000 */
[----:B------:R1:W2:Y:S02]  /*1e8e0*/  SHFL.IDX P6, R14, R13, R12, R11 ;  /* 0x0000000c0d0e7389 */ /* 0x0002a400000c000b */
[----:B012---:R-:W-:Y:S01]  /*1e8f0*/  ENDCOLLECTIVE ;  /* 0x000000000000791b */ /* 0x007fe20003800000 */
.L_x_2504:
[----:B------:R-:W0:Y:S01]  /*1e900*/  LDC R11, c[0x0][0x2f4] ;  /* 0x0000bd00ff0b7b82 */ /* 0x000e220000000800 */
[----:B------:R-:W-:Y:S02]  /*1e910*/  IMAD.MOV.U32 R13, RZ, RZ, R9 ;  /* 0x000000ffff0d7224 */ /* 0x000fe400078e0009 */
[----:B------:R-:W-:Y:S02]  /*1e920*/  IMAD.SHL.U32 R15, R7, 0x10, RZ ;  /* 0x00000010070f7824 */ /* 0x000fe400078e00ff */
[----:B------:R-:W-:-:S03]  /*1e930*/  IMAD.MOV.U32 R6, RZ, RZ, R14 ;  /* 0x000000ffff067224 */ /* 0x000fc600078e000e */
[----:B------:R-:W-:-:S04]  /*1e940*/  LOP3.LUT R15, R15, 0x10, RZ, 0xc0, !PT ;  /* 0x000000100f0f7812 */ /* 0x000fc800078ec0ff */
[C---:B------:R-:W-:Y:S02]  /*1e950*/  IADD3 R6, P0, R15.reuse, R6, RZ ;  /* 0x000000060f067210 */ /* 0x040fe40007f1e0ff */
[----:B------:R-:W-:-:S03]  /*1e960*/  LOP3.LUT R12, R15, 0x20, RZ, 0xfc, !PT ;  /* 0x000000200f0c7812 */ /* 0x000fc600078efcff */
[----:B------:R-:W-:Y:S01]  /*1e970*/  IMAD.X R7, RZ, RZ, R0, P0 ;  /* 0x000000ffff077224 */ /* 0x000fe200000e0600 */
[----:B------:R-:W-:Y:S02]  /*1e980*/  IADD3 R0, R22, R10, RZ ;  /* 0x0000000a16007210 */ /* 0x000fe40007ffe0ff */
[-C--:B0-----:R-:W-:Y:S02]  /*1e990*/  ISETP.GE.AND P4, PT, R15, R11.reuse, PT ;  /* 0x0000000b0f00720c */ /* 0x081fe40003f86270 */
[----:B------:R-:W-:Y:S01]  /*1e9a0*/  ISETP.GE.AND P2, PT, R12, R11, PT ;  /* 0x0000000b0c00720c */ /* 0x000fe20003f46270 */
[----:B------:R-:W-:Y:S01]  /*1e9b0*/  IMAD.MOV.U32 R12, RZ, RZ, 0x1 ;  /* 0x00000001ff0c7424 */ /* 0x000fe200078e00ff */
[----:B------:R-:W-:Y:S02]  /*1e9c0*/  ISETP.LT.OR P0, PT, R3, 0x1, P4 ;  /* 0x000000010300780c */ /* 0x000fe40002701670 */
        /* <DEDUP_REMOVED lines=14> */
.L_x_2505:
        /* <DEDUP_REMOVED lines=10> */
.L_x_2506:
[----:B------:R-:W-:Y:S01]  /*1eb50*/  IMAD.MOV.U32 R6, RZ, RZ, R14 ;  /* 0x000000ffff067224 */ /* 0x000fe200078e000e */
[----:B------:R-:W-:Y:S06]  /*1eb60*/  BRA `(.L_x_2507) ;  /* 0xffffffb000ec7947 */ /* 0x000fec000383ffff */
.L_x_2387:
[----:B---3--:R-:W3:Y:S02]  /*1eb70*/  LDL R3, [R1+0x30] ;  /* 0x0000300001037983 */ /* 0x008ee40000100800 */
[----:B---3--:R3:W4:Y:S02]  /*1eb80*/  SYNCS.PHASECHK.TRANS64.TRYWAIT P0, [R4+URZ+0x19c40], R3 ;  /* 0x019c4003040075a7 */ /* 0x008724000800017f */
[----:B----4-:R-:W-:Y:S05]  /*1eb90*/  @!P0 NANOSLEEP.SYNCS 0x989680 ;  /* 0x009896800000895d */ /* 0x010fea0003900000 */
[----:B------:R-:W4:Y:S02]  /*1eba0*/  @!P0 SYNCS.PHASECHK.TRANS64 P0, [R4+URZ+0x19c40], R3 ;  /* 0x019c4003040085a7 */ /* 0x000f24000800007f */
[----:B----4-:R-:W-:Y:S05]  /*1ebb0*/  @!P0 BRA `(.L_x_2387) ;  /* 0xfffffffc00ec8947 */ /* 0x010fea000383ffff */
[----:B------:R-:W-:Y:S05]  /*1ebc0*/  BRA `(.L_x_2508) ;  /* 0xffffffb4005c7947 */ /* 0x000fea000383ffff */
.L_x_2388:
[----:B------:R-:W-:Y:S01]  /*1ebd0*/  BSSY B0, `(.L_x_2509) ;  /* 0x0000008000007945 */ /* 0x000fe20003800000 */
[----:B------:R-:W-:Y:S01]  /*1ebe0*/  MOV R13, R6 ;  /* 0x00000006000d7202 */ /* 0x000fe20000000f00 */
[----:B------:R-:W-:Y:S02]  /*1ebf0*/  IMAD.MOV.U32 R12, RZ, RZ, RZ ;  /* 0x000000ffff0c7224 */ /* 0x000fe400078e00ff */
[----:B------:R-:W-:Y:S02]  /*1ec00*/  IMAD.MOV.U32 R11, RZ, RZ, 0x1e1f ;  /* 0x00001e1fff0b7424 */ /* 0x000fe400078e00ff */
[----:B------:R-:W-:-:S07]  /*1ec10*/  IMAD.MOV.U32 R15, RZ, RZ, -0x1 ;  /* 0xffffffffff0f7424 */ /* 0x000fce00078e00ff */
[----:B--2---:R-:W-:Y:S05]  /*1ec20*/  WARPSYNC.COLLECTIVE R15, `(.L_x_2510) ;  /* 0x000000000f087348 */ /* 0x004fea0003c00000 */
[----:B------:R0:W1:Y:S02]  /*1ec30*/  SHFL.IDX P6, R14, R13, R12, R11 ;  /* 0x0000000c0d0e7389 */ /* 0x00006400000c000b */
[----:B012---:R-:W-:Y:S01]  /*1ec40*/  ENDCOLLECTIVE ;  /* 0x000000000000791b */ /* 0x007fe20003800000 */
.L_x_2510:
[----:B------:R-:W-:Y:S05]  /*1ec50*/  BSYNC B0 ;  /* 0x0000000000007941 */ /* 0x000fea0003800000 */
.L_x_2509:
        /* <DEDUP_REMOVED lines=8> */
.L_x_2511:
[----:B------:R-:W-:Y:S02]  /*1ece0*/  IMAD.MOV.U32 R13, RZ, RZ, R6 ;  /* 0x000000ffff0d7224 */ /* 0x000fe400078e0006 */
[----:B------:R-:W-:Y:S02]  /*1ecf0*/  IMAD.MOV.U32 R12, RZ, RZ, 0x1 ;  /* 0x00000001ff0c7424 */ /* 0x000fe400078e00ff */
[----:B------:R-:W-:-:S07]  /*1ed00*/  IMAD.MOV.U32 R3, RZ, RZ, R14 ;  /* 0x000000ffff037224 */ /* 0x000fce00078e000e */
[----:B------:R-:W-:Y:S05]  /*1ed10*/  WARPSYNC.COLLECTIVE R15, `(.L_x_2512) ;  /* 0x000000000f087348 */ /* 0x000fea0003c00000 */
[----:B------:R0:W1:Y:S02]  /*1ed20*/  SHFL.IDX P6, R14, R13, R12, R11 ;  /* 0x0000000c0d0e7389 */ /* 0x00006400000c000b */
[----:B01----:R-:W-:Y:S01]  /*1ed30*/  ENDCOLLECTIVE ;  /* 0x000000000000791b */ /* 0x003fe20003800000 */
.L_x_2512:
        /* <DEDUP_REMOVED lines=10> */
.L_x_2513:
        /* <DEDUP_REMOVED lines=8> */
.L_x_2393:
[----:B------:R-:W-:Y:S01]  /*1ee60*/  MOV R13, R4 ;  /* 0x00000004000d7202 */ /* 0x000fe20000000f00 */
        /* <DEDUP_REMOVED lines=8> */
.L_x_2515:
[----:B------:R-:W-:Y:S01]  /*1eef0*/  ISETP.GE.AND P2, PT, R17, R0, PT ;  /* 0x000000001100720c */ /* 0x000fe20003f46270 */
[----:B------:R-:W-:Y:S02]  /*1ef00*/  IMAD.MOV.U32 R13, RZ, RZ, R6 ;  /* 0x000000ffff0d7224 */ /* 0x000fe400078e0006 */
[----:B------:R-:W-:-:S10]  /*1ef10*/  IMAD.MOV.U32 R2, RZ, RZ, R14 ;  /* 0x000000ffff027224 */ /* 0x000fd400078e000e */
[----:B------:R-:W-:Y:S05]  /*1ef20*/  WARPSYNC.COLLECTIVE R15, `(.L_x_2516) ;  /* 0x000000000f087348 */ /* 0x000fea0003c00000 */
[----:B------:R0:W1:Y:S02]  /*1ef30*/  SHFL.IDX P6, R14, R13, R12, R11 ;  /* 0x0000000c0d0e7389 */ /* 0x00006400000c000b */
[----:B01----:R-:W-:Y:S01]  /*1ef40*/  ENDCOLLECTIVE ;  /* 0x000000000000791b */ /* 0x003fe20003800000 */
.L_x_2516:
[----:B------:R-:W-:Y:S01]  /*1ef50*/  MOV R13, R4 ;  /* 0x00000004000d7202 */ /* 0x000fe20000000f00 */
[----:B------:R-:W-:Y:S02]  /*1ef60*/  IMAD.MOV.U32 R12, RZ, RZ, 0x1 ;  /* 0x00000001ff0c7424 */ /* 0x000fe400078e00ff */
[----:B------:R-:W-:-:S07]  /*1ef70*/  IMAD.MOV.U32 R3, RZ, RZ, R14 ;  /* 0x000000ffff037224 */ /* 0x000fce00078e000e */
[----:B------:R-:W-:Y:S05]  /*1ef80*/  WARPSYNC.COLLECTIVE R15, `(.L_x_2517) ;  /* 0x000000000f087348 */ /* 0x000fea0003c00000 */
[----:B------:R0:W1:Y:S02]  /*1ef90*/  SHFL.IDX P6, R14, R13, R12, R11 ;  /* 0x0000000c0d0e7389 */ /* 0x00006400000c000b */
[----:B01----:R-:W-:Y:S01]  /*1efa0*/  ENDCOLLECTIVE ;  /* 0x000000000000791b */ /* 0x003fe20003800000 */
.L_x_2517:
        /* <DEDUP_REMOVED lines=10> */
.L_x_2518:
[----:B------:R-:W-:Y:S01]  /*1f050*/  @!PT LDS RZ, [RZ] ;  /* 0x00000000fffff984 */ /* 0x000fe20000000800 */
[----:B------:R-:W-:Y:S01]  /*1f060*/  @!PT LDS RZ, [RZ] ;  /* 0x00000000fffff984 */ /* 0x000fe20000000800 */
[----:B------:R-:W-:Y:S01]  /*1f070*/  @!PT LDS RZ, [RZ] ;  /* 0x00000000fffff984 */ /* 0x000fe20000000800 */
[----:B------:R-:W-:Y:S04]  /*1f080*/  @!P2 LDGSTS.E.BYPASS.LTC128B.128 [R8+0xf000], desc[UR42][R2.64], !P3 ;  /* 0x0f0000000208afae */ /* 0x000fe8000d901d6a */
[----:B------:R-:W-:Y:S04]  /*1f090*/  @!P2 LDGSTS.E.BYPASS.LTC128B.128 [R8+0x10800], desc[UR42][R2.64+0x20], !P0 ;  /* 0x108000200208afae */ /* 0x000fe8000c101d6a */
[----:B------:R0:W-:Y:S01]  /*1f0a0*/  @!P2 LDGSTS.E.BYPASS.LTC128B.128 [R8+0x12000], desc[UR42][R2.64+0x40], !P1 ;  /* 0x120000400208afae */ /* 0x0001e2000c901d6a */
[----:B------:R-:W-:Y:S01]  /*1f0b0*/  IMAD.MOV.U32 R13, RZ, RZ, R5 ;  /* 0x000000ffff0d7224 */ /* 0x000fe200078e0005 */
[----:B------:R-:W-:Y:S01]  /*1f0c0*/  MOV R12, RZ ;  /* 0x000000ff000c7202 */ /* 0x000fe20000000f00 */
[----:B0-----:R-:W-:-:S02]  /*1f0d0*/  VIADD R3, R17, 0x40 ;  /* 0x0000004011037836 */ /* 0x001fc40000000000 */
[----:B------:R-:W-:-:S07]  /*1f0e0*/  IMAD.MOV.U32 R6, RZ, RZ, R14 ;  /* 0x000000ffff067224 */ /* 0x000fce00078e000e */
[----:B------:R-:W-:Y:S05]  /*1f0f0*/  WARPSYNC.COLLECTIVE R15, `(.L_x_2519) ;  /* 0x000000000f087348 */ /* 0x000fea0003c00000 */
[----:B------:R0:W1:Y:S02]  /*1f100*/  SHFL.IDX P6, R14, R13, R12, R11 ;  /* 0x0000000c0d0e7389 */ /* 0x00006400000c000b */
[----:B01----:R-:W-:Y:S01]  /*1f110*/  ENDCOLLECTIVE ;  /* 0x000000000000791b */ /* 0x003fe20003800000 */
.L_x_2519:
        /* <DEDUP_REMOVED lines=14> */
.L_x_2520:
[----:B------:R-:W-:Y:S01]  /*1f200*/  IMAD.MOV.U32 R2, RZ, RZ, R14 ;  /* 0x000000ffff027224 */ /* 0x000fe200078e000e */
[----:B------:R-:W-:Y:S06]  /*1f210*/  BRA `(.L_x_2521) ;  /* 0xffffffbc00147947 */ /* 0x000fec000383ffff */
.L_x_2398:
[----:B--2---:R2:W3:Y:S02]  /*1f220*/  SYNCS.PHASECHK.TRANS64.TRYWAIT P0, [R22+URZ+0x19c20], R0 ;  /* 0x019c2000160075a7 */ /* 0x0044e4000800017f */
[----:B---3--:R-:W-:Y:S05]  /*1f230*/  @!P0 NANOSLEEP.SYNCS 0x989680 ;  /* 0x009896800000895d */ /* 0x008fea0003900000 */
[----:B------:R-:W3:Y:S02]  /*1f240*/  @!P0 SYNCS.PHASECHK.TRANS64 P0, [R22+URZ+0x19c20], R0 ;  /* 0x019c2000160085a7 */ /* 0x000ee4000800007f */
[----:B---3--:R-:W-:Y:S05]  /*1f250*/  @!P0 BRA `(.L_x_2398) ;  /* 0xfffffffc00f08947 */ /* 0x008fea000383ffff */
[----:B------:R-:W-:Y:S05]  /*1f260*/  BRA `(.L_x_2522) ;  /* 0xffffffbc00847947 */ /* 0x000fea000383ffff */
.L_x_2402:
[----:B0-----:R0:W1:Y:S02]  /*1f270*/  SYNCS.PHASECHK.TRANS64.TRYWAIT P0, [R0+URZ+0x19c80], R10 ;  /* 0x019c800a000075a7 */ /* 0x001064000800017f */
[----:B-1----:R-:W-:Y:S05]  /*1f280*/  @!P0 NANOSLEEP.SYNCS 0x989680 ;  /* 0x009896800000895d */ /* 0x002fea0003900000 */
[----:B------:R-:W1:Y:S02]  /*1f290*/  @!P0 SYNCS.PHASECHK.TRANS64 P0, [R0+URZ+0x19c80], R10 ;  /* 0x019c800a000085a7 */ /* 0x000e64000800007f */
[----:B-1----:R-:W-:Y:S05]  /*1f2a0*/  @!P0 BRA `(.L_x_2402) ;  /* 0xfffffffc00f08947 */ /* 0x002fea000383ffff */
[----:B------:R-:W-:Y:S05]  /*1f2b0*/  BRA `(.L_x_2523) ;  /* 0xffffffc0004c7947 */ /* 0x000fea000383ffff */
.L_x_2403:
        /* <DEDUP_REMOVED lines=8> */
.L_x_2525:
[----:B------:R-:W-:Y:S05]  /*1f340*/  BSYNC B0 ;  /* 0x0000000000007941 */ /* 0x000fea0003800000 */
.L_x_2524:
[----:B------:R-:W0:Y:S01]  /*1f350*/  S2R R2, SR_TID.X ;  /* 0x0000000000027919 */ /* 0x000e220000002100 */
[----:B------:R-:W-:Y:S01]  /*1f360*/  IMAD.MOV.U32 R13, RZ, RZ, R21 ;  /* 0x000000ffff0d7224 */ /* 0x000fe200078e0015 */
[----:B------:R-:W-:Y:S01]  /*1f370*/  MOV R3, R14 ;  /* 0x0000000e00037202 */ /* 0x000fe20000000f00 */
[----:B------:R-:W-:Y:S01]  /*1f380*/  IMAD.MOV.U32 R12, RZ, RZ, RZ ;  /* 0x000000ffff0c7224 */ /* 0x000fe200078e00ff */
[----:B------:R-:W-:Y:S01]  /*1f390*/  IADD3 R6, R22, R6, RZ ;  /* 0x0000000616067210 */ /* 0x000fe20007ffe0ff */
[----:B------:R-:W-:Y:S02]  /*1f3a0*/  IMAD.MOV.U32 R11, RZ, RZ, 0x1e1f ;  /* 0x00001e1fff0b7424 */ /* 0x000fe400078e00ff */
[----:B------:R-:W-:-:S07]  /*1f3b0*/  IMAD.MOV.U32 R15, RZ, RZ, -0x1 ;  /* 0xffffffffff0f7424 */ /* 0x000fce00078e00ff */
[----:B0-----:R-:W-:Y:S05]  /*1f3c0*/  WARPSYNC.COLLECTIVE R15, `(.L_x_2526) ;  /* 0x000000000f087348 */ /* 0x001fea0003c00000 */
[----:B------:R1:W2:Y:S02]  /*1f3d0*/  SHFL.IDX P6, R14, R13, R12, R11 ;  /* 0x0000000c0d0e7389 */ /* 0x0002a400000c000b */
[----:B012---:R-:W-:Y:S01]  /*1f3e0*/  ENDCOLLECTIVE ;  /* 0x000000000000791b */ /* 0x007fe20003800000 */
.L_x_2526:
        /* <DEDUP_REMOVED lines=11> */
.L_x_2527:
        /* <DEDUP_REMOVED lines=11> */
.L_x_2528:
[----:B------:R-:W-:Y:S01]  /*1f550*/  IMAD.MOV.U32 R2, RZ, RZ, R14 ;  /* 0x000000ffff027224 */ /* 0x000fe200078e000e */
[----:B------:R-:W-:Y:S06]  /*1f560*/  BRA `(.L_x_2529) ;  /* 0xffffffc000587947 */ /* 0x000fec000383ffff */
.L_x_2408:
[----:B---3--:R3:W4:Y:S02]  /*1f570*/  SYNCS.PHASECHK.TRANS64.TRYWAIT P0, [R0+URZ+0x19c40], R10 ;  /* 0x019c400a000075a7 */ /* 0x008724000800017f */
[----:B----4-:R-:W-:Y:S05]  /*1f580*/  @!P0 NANOSLEEP.SYNCS 0x989680 ;  /* 0x009896800000895d */ /* 0x010fea0003900000 */
[----:B------:R-:W4:Y:S02]  /*1f590*/  @!P0 SYNCS.PHASECHK.TRANS64 P0, [R0+URZ+0x19c40], R10 ;  /* 0x019c400a000085a7 */ /* 0x000f24000800007f */
[----:B----4-:R-:W-:Y:S05]  /*1f5a0*/  @!P0 BRA `(.L_x_2408) ;  /* 0xfffffffc00f08947 */ /* 0x010fea000383ffff */
[----:B------:R-:W-:Y:S05]  /*1f5b0*/  BRA `(.L_x_2530) ;  /* 0xffffffc000bc7947 */ /* 0x000fea000383ffff */
.L_x_2409:
[----:B------:R-:W-:Y:S01]  /*1f5c0*/  BSSY B0, `(.L_x_2531) ;  /* 0x0000008000007945 */ /* 0x000fe20003800000 */
[----:B------:R-:W-:Y:S01]  /*1f5d0*/  IMAD.MOV.U32 R13, RZ, RZ, R8 ;  /* 0x000000ffff0d7224 */ /* 0x000fe200078e0008 */
[----:B------:R-:W-:Y:S01]  /*1f5e0*/  MOV R12, RZ ;  /* 0x000000ff000c7202 */ /* 0x000fe20000000f00 */
[----:B------:R-:W-:Y:S02]  /*1f5f0*/  IMAD.MOV.U32 R11, RZ, RZ, 0x1e1f ;  /* 0x00001e1fff0b7424 */ /* 0x000fe400078e00ff */
[----:B------:R-:W-:-:S07]  /*1f600*/  IMAD.MOV.U32 R15, RZ, RZ, -0x1 ;  /* 0xffffffffff0f7424 */ /* 0x000fce00078e00ff */
[----:B0-23--:R-:W-:Y:S05]  /*1f610*/  WARPSYNC.COLLECTIVE R15, `(.L_x_2532) ;  /* 0x000000000f087348 */ /* 0x00dfea0003c00000 */
[----:B------:R1:W4:Y:S02]  /*1f620*/  SHFL.IDX P6, R14, R13, R12, R11 ;  /* 0x0000000c0d0e7389 */ /* 0x00032400000c000b */
[----:B01234-:R-:W-:Y:S01]  /*1f630*/  ENDCOLLECTIVE ;  /* 0x000000000000791b */ /* 0x01ffe20003800000 */
.L_x_2532:
[----:B------:R-:W-:Y:S05]  /*1f640*/  BSYNC B0 ;  /* 0x0000000000007941 */ /* 0x000fea0003800000 */
.L_x_2531:
        /* <DEDUP_REMOVED lines=8> */
.L_x_2533:
[----:B------:R-:W-:Y:S02]  /*1f6d0*/  IMAD.MOV.U32 R13, RZ, RZ, R8 ;  /* 0x000000ffff0d7224 */ /* 0x000fe400078e0008 */
[----:B------:R-:W-:Y:S01]  /*1f6e0*/  IMAD.MOV.U32 R12, RZ, RZ, 0x1 ;  /* 0x00000001ff0c7424 */ /* 0x000fe200078e00ff */
[----:B------:R-:W-:-:S07]  /*1f6f0*/  MOV R2, R14 ;  /* 0x0000000e00027202 */ /* 0x000fce0000000f00 */
[----:B------:R-:W-:Y:S05]  /*1f700*/  WARPSYNC.COLLECTIVE R15, `(.L_x_2534) ;  /* 0x000000000f087348 */ /* 0x000fea0003c00000 */
[----:B------:R0:W1:Y:S02]  /*1f710*/  SHFL.IDX P6, R14, R13, R12, R11 ;  /* 0x0000000c0d0e7389 */ /* 0x00006400000c000b */
[----:B01----:R-:W-:Y:S01]  /*1f720*/  ENDCOLLECTIVE ;  /* 0x000000000000791b */ /* 0x003fe20003800000 */
.L_x_2534:
        /* <DEDUP_REMOVED lines=13> */
.L_x_2535:
[----:B------:R-:W-:Y:S01]  /*1f800*/  IMAD.MOV.U32 R2, RZ, RZ, R14 ;  /* 0x000000ffff027224 */ /* 0x000fe200078e000e */
[----:B------:R-:W-:Y:S06]  /*1f810*/  BRA `(.L_x_2536) ;  /* 0xffffffc000c47947 */ /* 0x000fec000383ffff */
.L_x_2414:
[----:B0-----:R0:W2:Y:S02]  /*1f820*/  SYNCS.PHASECHK.TRANS64.TRYWAIT P2, [R2+URZ+0x19c70], R0 ;  /* 0x019c7000020075a7 */ /* 0x0010a4000804017f */
[----:B--2---:R-:W-:Y:S05]  /*1f830*/  @!P2 NANOSLEEP.SYNCS 0x989680 ;  /* 0x009896800000a95d */ /* 0x004fea0003900000 */
[----:B------:R-:W2:Y:S02]  /*1f840*/  @!P2 SYNCS.PHASECHK.TRANS64 P2, [R2+URZ+0x19c70], R0 ;  /* 0x019c70000200a5a7 */ /* 0x000ea4000804007f */
[----:B--2---:R-:W-:Y:S05]  /*1f850*/  @!P2 BRA `(.L_x_2414) ;  /* 0xfffffffc00f0a947 */ /* 0x004fea000383ffff */
[----:B------:R-:W-:Y:S05]  /*1f860*/  BRA `(.L_x_2537) ;  /* 0xffffffc400307947 */ /* 0x000fea000383ffff */
.L_x_2416:
[----:B0-----:R0:W2:Y:S02]  /*1f870*/  SYNCS.PHASECHK.TRANS64.TRYWAIT P2, [R2+URZ+0x19c60], R0 ;  /* 0x019c6000020075a7 */ /* 0x0010a4000804017f */
[----:B--2---:R-:W-:Y:S05]  /*1f880*/  @!P2 NANOSLEEP.SYNCS 0x989680 ;  /* 0x009896800000a95d */ /* 0x004fea0003900000 */
[----:B------:R-:W2:Y:S02]  /*1f890*/  @!P2 SYNCS.PHASECHK.TRANS64 P2, [R2+URZ+0x19c60], R0 ;  /* 0x019c60000200a5a7 */ /* 0x000ea4000804007f */
[----:B--2---:R-:W-:Y:S05]  /*1f8a0*/  @!P2 BRA `(.L_x_2416) ;  /* 0xfffffffc00f0a947 */ /* 0x004fea000383ffff */
[----:B------:R-:W-:Y:S05]  /*1f8b0*/  BRA `(.L_x_2538) ;  /* 0xffffffc400407947 */ /* 0x000fea000383ffff */
.L_x_2424:
[----:B0-----:R0:W1:Y:S02]  /*1f8c0*/  SYNCS.PHASECHK.TRANS64.TRYWAIT P1, [R3+URZ+0x19c70], R0 ;  /* 0x019c7000030075a7 */ /* 0x001064000802017f */
[----:B-1----:R-:W-:Y:S05]  /*1f8d0*/  @!P1 NANOSLEEP.SYNCS 0x989680 ;  /* 0x009896800000995d */ /* 0x002fea0003900000 */
[----:B------:R-:W1:Y:S02]  /*1f8e0*/  @!P1 SYNCS.PHASECHK.TRANS64 P1, [R3+URZ+0x19c70], R0 ;  /* 0x019c7000030095a7 */ /* 0x000e64000802007f */
[----:B-1----:R-:W-:Y:S05]  /*1f8f0*/  @!P1 BRA `(.L_x_2424) ;  /* 0xfffffffc00f09947 */ /* 0x002fea000383ffff */
[----:B------:R-:W-:Y:S05]  /*1f900*/  BRA `(.L_x_2539) ;  /* 0xffffffc800b07947 */ /* 0x000fea000383ffff */
.L_x_2426:
[----:B0-----:R0:W1:Y:S02]  /*1f910*/  SYNCS.PHASECHK.TRANS64.TRYWAIT P1, [R3+URZ+0x19c60], R0 ;  /* 0x019c6000030075a7 */ /* 0x001064000802017f */
[----:B-1----:R-:W-:Y:S05]  /*1f920*/  @!P1 NANOSLEEP.SYNCS 0x989680 ;  /* 0x009896800000995d */ /* 0x002fea0003900000 */
[----:B------:R-:W1:Y:S02]  /*1f930*/  @!P1 SYNCS.PHASECHK.TRANS64 P1, [R3+URZ+0x19c60], R0 ;  /* 0x019c6000030095a7 */ /* 0x000e64000802007f */
[----:B-1----:R-:W-:Y:S05]  /*1f940*/  @!P1 BRA `(.L_x_2426) ;  /* 0xfffffffc00f09947 */ /* 0x002fea000383ffff */
[----:B------:R-:W-:Y:S05]  /*1f950*/  BRA `(.L_x_2540) ;  /* 0xffffffc800bc7947 */ /* 0x000fea000383ffff */
.L_x_2431:
[----:B------:R-:W-:Y:S01]  /*1f960*/  BSSY B0, `(.L_x_2541) ;  /* 0x0000008000007945 */ /* 0x000fe20003800000 */
[----:B------:R-:W-:Y:S01]  /*1f970*/  MOV R13, R16 ;  /* 0x00000010000d7202 */ /* 0x000fe20000000f00 */
[----:B------:R-:W-:Y:S02]  /*1f980*/  IMAD.MOV.U32 R12, RZ, RZ, RZ ;  /* 0x000000ffff0c7224 */ /* 0x000fe400078e00ff */
[----:B0-----:R-:W-:Y:S02]  /*1f990*/  IMAD.MOV.U32 R11, RZ, RZ, 0x1f ;  /* 0x0000001fff0b7424 */ /* 0x001fe400078e00ff */
[----:B------:R-:W-:-:S07]  /*1f9a0*/  IMAD.MOV.U32 R15, RZ, RZ, -0x1 ;  /* 0xffffffffff0f7424 */ /* 0x000fce00078e00ff */
[----:B-12---:R-:W-:Y:S05]  /*1f9b0*/  WARPSYNC.COLLECTIVE R15, `(.L_x_2542) ;  /* 0x000000000f087348 */ /* 0x006fea0003c00000 */
[----:B------:R0:W3:Y:S02]  /*1f9c0*/  SHFL.IDX P6, R14, R13, R12, R11 ;  /* 0x0000000c0d0e7389 */ /* 0x0000e400000c000b */
[----:B0123--:R-:W-:Y:S01]  /*1f9d0*/  ENDCOLLECTIVE ;  /* 0x000000000000791b */ /* 0x00ffe20003800000 */
.L_x_2542:
[----:B------:R-:W-:Y:S05]  /*1f9e0*/  BSYNC B0 ;  /* 0x0000000000007941 */ /* 0x000fea0003800000 */
.L_x_2541:
[----:B------:R-:W-:Y:S01]  /*1f9f0*/  IMAD.MOV.U32 R13, RZ, RZ, R16 ;  /* 0x000000ffff0d7224 */ /* 0x000fe200078e0010 */
[----:B------:R-:W-:Y:S01]  /*1fa00*/  MOV R11, 0x1f ;  /* 0x0000001f000b7802 */ /* 0x000fe20000000f00 */
[----:B------:R-:W-:Y:S02]  /*1fa10*/  IMAD.MOV.U32 R12, RZ, RZ, 0x1 ;  /* 0x00000001ff0c7424 */ /* 0x000fe400078e00ff */
[----:B------:R-:W-:Y:S02]  /*1fa20*/  IMAD.MOV.U32 R15, RZ, RZ, -0x1 ;  /* 0xffffffffff0f7424 */ /* 0x000fe400078e00ff */
[----:B------:R-:W-:Y:S02]  /*1fa30*/  IMAD.IADD R5, R19, 0x1, R4 ;  /* 0x0000000113057824 */ /* 0x000fe400078e0204 */
[----:B------:R-:W-:-:S07]  /*1fa40*/  IMAD.MOV.U32 R0, RZ, RZ, R14 ;  /* 0x000000ffff007224 */ /* 0x000fce00078e000e */
[----:B------:R-:W-:Y:S05]  /*1fa50*/  WARPSYNC.COLLECTIVE R15, `(.L_x_2543) ;  /* 0x000000000f087348 */ /* 0x000fea0003c00000 */
[----:B------:R0:W1:Y:S02]  /*1fa60*/  SHFL.IDX P6, R14, R13, R12, R11 ;  /* 0x0000000c0d0e7389 */ /* 0x00006400000c000b */
[----:B01----:R-:W-:Y:S01]  /*1fa70*/  ENDCOLLECTIVE ;  /* 0x000000000000791b */ /* 0x003fe20003800000 */
.L_x_2543:
[----:B------:R-:W-:Y:S02]  /*1fa80*/  ULDC UR4, c[0x0][0xc3c] ;  /* 0x00030f0000047ab9 */ /* 0x000fe40000000800 */
[----:B------:R-:W-:-:S13]  /*1fa90*/  ISETP.GE.OR P1, PT, R5, UR4, !P0 ;  /* 0x0000000405007c0c */ /* 0x000fda000c726670 */
[----:B------:R-:W0:Y:S01]  /*1faa0*/  @!P1 LDC.64 R2, c[0x0][0xc80] ;  /* 0x00032000ff029b82 */ /* 0x000e220000000a00 */
[----:B------:R-:W-:Y:S01]  /*1fab0*/  MOV R11, RZ ;  /* 0x000000ff000b7202 */ /* 0x000fe20000000f00 */
        /* <DEDUP_REMOVED lines=14> */
.L_x_2544:
[----:B------:R-:W-:Y:S01]  /*1fba0*/  IMAD.MOV.U32 R12, RZ, RZ, 0x2 ;  /* 0x00000002ff0c7424 */ /* 0x000fe200078e00ff */
[----:B------:R-:W-:-:S05]  /*1fbb0*/  SEL R5, R14, RZ, P1 ;  /* 0x000000ff0e057207 */ /* 0x000fca0000800000 */
[----:B------:R-:W-:-:S04]  /*1fbc0*/  IMAD.IADD R3, R2, 0x1, R5 ;  /* 0x0000000102037824 */ /* 0x000fc800078e0205 */
[----:B------:R-:W-:-:S07]  /*1fbd0*/  IMAD.MOV.U32 R13, RZ, RZ, R3 ;  /* 0x000000ffff0d7224 */ /* 0x000fce00078e0003 */
[----:B------:R-:W-:Y:S05]  /*1fbe0*/  WARPSYNC.COLLECTIVE R15, `(.L_x_2545) ;  /* 0x000000000f087348 */ /* 0x000fea0003c00000 */
[----:B------:R0:W1:Y:S02]  /*1fbf0*/  SHFL.UP P6, R14, R13, R12, R11 ;  /* 0x0400000c0d0e7389 */ /* 0x00006400000c000b */
[----:B01----:R-:W-:Y:S01]  /*1fc00*/  ENDCOLLECTIVE ;  /* 0x000000000000791b */ /* 0x003fe20003800000 */
.L_x_2545:
[----:B------:R-:W-:Y:S01]  /*1fc10*/  IMAD.MOV.U32 R12, RZ, RZ, 0x4 ;  /* 0x00000004ff0c7424 */ /* 0x000fe200078e00ff */
[----:B------:R-:W-:-:S05]  /*1fc20*/  SEL R14, R14, RZ, P2 ;  /* 0x000000ff0e0e7207 */ /* 0x000fca0001000000 */
[----:B------:R-:W-:-:S04]  /*1fc30*/  IMAD.IADD R3, R3, 0x1, R14 ;  /* 0x0000000103037824 */ /* 0x000fc800078e020e */
[----:B------:R-:W-:-:S07]  /*1fc40*/  IMAD.MOV.U32 R13, RZ, RZ, R3 ;  /* 0x000000ffff0d7224 */ /* 0x000fce00078e0003 */
[----:B------:R-:W-:Y:S05]  /*1fc50*/  WARPSYNC.COLLECTIVE R15, `(.L_x_2546) ;  /* 0x000000000f087348 */ /* 0x000fea0003c00000 */
[----:B------:R0:W1:Y:S02]  /*1fc60*/  SHFL.UP P6, R14, R13, R12, R11 ;  /* 0x0400000c0d0e7389 */ /* 0x00006400000c000b */
[----:B01----:R-:W-:Y:S01]  /*1fc70*/  ENDCOLLECTIVE ;  /* 0x000000000000791b */ /* 0x003fe20003800000 */
.L_x_2546:
[----:B------:R-:W-:Y:S01]  /*1fc80*/  IMAD.MOV.U32 R12, RZ, RZ, 0x8 ;  /* 0x00000008ff0c7424 */ /* 0x000fe200078e00ff */
[----:B------:R-:W-:-:S04]  /*1fc90*/  SEL R14, R14, RZ, P3 ;  /* 0x000000ff0e0e7207 */ /* 0x000fc80001800000 */
[----:B------:R-:W-:-:S05]  /*1fca0*/  IADD3 R3, R3, R14, RZ ;  /* 0x0000000e03037210 */ /* 0x000fca0007ffe0ff */
[----:B------:R-:W-:-:S07]  /*1fcb0*/  IMAD.MOV.U32 R13, RZ, RZ, R3 ;  /* 0x000000ffff0d7224 */ /* 0x000fce00078e0003 */
[----:B------:R-:W-:Y:S05]  /*1fcc0*/  WARPSYNC.COLLECTIVE R15, `(.L_x_2547) ;  /* 0x000000000f087348 */ /* 0x000fea0003c00000 */
[----:B------:R0:W1:Y:S02]  /*1fcd0*/  SHFL.UP P6, R14, R13, R12, R11 ;  /* 0x0400000c0d0e7389 */ /* 0x00006400000c000b */
[----:B01----:R-:W-:Y:S01]  /*1fce0*/  ENDCOLLECTIVE ;  /* 0x000000000000791b */ /* 0x003fe20003800000 */
.L_x_2547:
[----:B------:R-:W-:Y:S01]  /*1fcf0*/  IMAD.MOV.U32 R12, RZ, RZ, 0x10 ;  /* 0x00000010ff0c7424 */ /* 0x000fe200078e00ff */
[----:B------:R-:W-:-:S05]  /*1fd00*/  SEL R14, R14, RZ, P4 ;  /* 0x000000ff0e0e7207 */ /* 0x000fca0002000000 */
[----:B------:R-:W-:-:S04]  /*1fd10*/  IMAD.IADD R3, R3, 0x1, R14 ;  /* 0x0000000103037824 */ /* 0x000fc800078e020e */
[----:B------:R-:W-:-:S07]  /*1fd20*/  IMAD.MOV.U32 R13, RZ, RZ, R3 ;  /* 0x000000ffff0d7224 */ /* 0x000fce00078e0003 */
[----:B------:R-:W-:Y:S05]  /*1fd30*/  WARPSYNC.COLLECTIVE R15, `(.L_x_2548) ;  /* 0x000000000f087348 */ /* 0x000fea0003c00000 */
[----:B------:R0:W1:Y:S02]  /*1fd40*/  SHFL.UP P6, R14, R13, R12, R11 ;  /* 0x0400000c0d0e7389 */ /* 0x00006400000c000b */
[----:B01----:R-:W-:Y:S01]  /*1fd50*/  ENDCOLLECTIVE ;  /* 0x000000000000791b */ /* 0x003fe20003800000 */
.L_x_2548:
        /* <DEDUP_REMOVED lines=8> */
.L_x_2549:
[----:B------:R-:W-:Y:S05]  /*1fde0*/  BRA `(.L_x_2550) ;  /* 0xffffffcc007c7947 */ /* 0x000fea000383ffff */
.L_x_2436:
        /* <DEDUP_REMOVED lines=8> */
.L_x_2552:
[----:B------:R-:W-:Y:S05]  /*1fe70*/  BSYNC B0 ;  /* 0x0000000000007941 */ /* 0x000fea0003800000 */
.L_x_2551:
[----:B------:R-:W-:Y:S01]  /*1fe80*/  SEL R3, R14, RZ, P1 ;  /* 0x000000ff0e037207 */ /* 0x000fe20000800000 */
[----:B------:R-:W-:Y:S02]  /*1fe90*/  IMAD.MOV.U32 R12, RZ, RZ, 0x2 ;  /* 0x00000002ff0c7424 */ /* 0x000fe400078e00ff */
[----:B------:R-:W-:Y:S01]  /*1fea0*/  IMAD.MOV.U32 R11, RZ, RZ, RZ ;  /* 0x000000ffff0b7224 */ /* 0x000fe200078e00ff */
[----:B------:R-:W-:Y:S01]  /*1feb0*/  IADD3 R3, R2, R3, RZ ;  /* 0x0000000302037210 */ /* 0x000fe20007ffe0ff */
[----:B------:R-:W-:-:S04]  /*1fec0*/  IMAD.MOV.U32 R15, RZ, RZ, -0x1 ;  /* 0xffffffffff0f7424 */ /* 0x000fc800078e00ff */
[----:B------:R-:W-:-:S07]  /*1fed0*/  IMAD.MOV.U32 R13, RZ, RZ, R3 ;  /* 0x000000ffff0d7224 */ /* 0x000fce00078e0003 */
[----:B------:R-:W-:Y:S05]  /*1fee0*/  WARPSYNC.COLLECTIVE R15, `(.L_x_2553) ;  /* 0x000000000f087348 */ /* 0x000fea0003c00000 */
[----:B------:R0:W1:Y:S02]  /*1fef0*/  SHFL.UP P6, R14, R13, R12, R11 ;  /* 0x0400000c0d0e7389 */ /* 0x00006400000c000b */
[----:B01----:R-:W-:Y:S01]  /*1ff00*/  ENDCOLLECTIVE ;  /* 0x000000000000791b */ /* 0x003fe20003800000 */
.L_x_2553:
[----:B------:R-:W-:Y:S02]  /*1ff10*/  MOV R12, 0x4 ;  /* 0x00000004000c7802 */ /* 0x000fe40000000f00 */
[----:B------:R-:W-:-:S05]  /*1ff20*/  SEL R14, R14, RZ, P2 ;  /* 0x000000ff0e0e7207 */ /* 0x000fca0001000000 */
[----:B------:R-:W-:-:S04]  /*1ff30*/  IMAD.IADD R3, R3, 0x1, R14 ;  /* 0x0000000103037824 */ /* 0x000fc800078e020e */
[----:B------:R-:W-:-:S07]  /*1ff40*/  IMAD.MOV.U32 R13, RZ, RZ, R3 ;  /* 0x000000ffff0d7224 */ /* 0x000fce00078e0003 */
[----:B------:R-:W-:Y:S05]  /*1ff50*/  WARPSYNC.COLLECTIVE R15, `(.L_x_2554) ;  /* 0x000000000f087348 */ /* 0x000fea0003c00000 */
[----:B------:R0:W1:Y:S02]  /*1ff60*/  SHFL.UP P6, R14, R13, R12, R11 ;  /* 0x0400000c0d0e7389 */ /* 0x00006400000c000b */
[----:B01----:R-:W-:Y:S01]  /*1ff70*/  ENDCOLLECTIVE ;  /* 0x000000000000791b */ /* 0x003fe20003800000 */
.L_x_2554:
[----:B------:R-:W-:Y:S01]  /*1ff80*/  IMAD.MOV.U32 R12, RZ, RZ, 0x8 ;  /* 0x00000008ff0c7424 */ /* 0x000fe200078e00ff */
[----:B------:R-:W-:-:S05]  /*1ff90*/  SEL R14, R14, RZ, P3 ;  /* 0x000000ff0e0e7207 */ /* 0x000fca0001800000 */
[----:B------:R-:W-:-:S04]  /*1ffa0*/  IMAD.IADD R3, R3, 0x1, R14 ;  /* 0x0000000103037824 */ /* 0x000fc800078e020e */
[----:B------:R-:W-:-:S07]  /*1ffb0*/  IMAD.MOV.U32 R13, RZ, RZ, R3 ;  /* 0x000000ffff0d7224 */ /* 0x000fce00078e0003 */
[----:B------:R-:W-:Y:S05]  /*1ffc0*/  WARPSYNC.COLLECTIVE R15, `(.L_x_2555) ;  /* 0x000000000f087348 */ /* 0x000fea0003c00000 */
[----:B------:R0:W1:Y:S02]  /*1ffd0*/  SHFL.UP P6, R14, R13, R12, R11 ;  /* 0x0400000c0d0e7389 */ /* 0x00006400000c000b */
[----:B01----:R-:W-:Y:S01]  /*1ffe0*/  ENDCOLLECTIVE ;  /* 0x000000000000791b */ /* 0x003fe20003800000 */
.L_x_2555:
[----:B------:R-:W-:Y:S01]  /*1fff0*/  IMAD.MOV.U32 R12, RZ, RZ, 0x10 ;  /* 0x00000010ff0c7424 */ /* 0x000fe200078e00ff */
[----:B------:R-:W-:-:S05]  /*20000*/  SEL R14, R14, RZ, P4 ;  /* 0x000000ff0e0e7207 */ /* 0x000fca0002000000 */
[----:B------:R-:W-:-:S04]  /*20010*/  IMAD.IADD R3, R3, 0x1, R14 ;  /* 0x0000000103037824 */ /* 0x000fc800078e020e */
[----:B------:R-:W-:-:S07]  /*20020*/  IMAD.MOV.U32 R13, RZ, RZ, R3 ;  /* 0x000000ffff0d7224 */ /* 0x000fce00078e0003 */
[----:B------:R-:W-:Y:S05]  /*20030*/  WARPSYNC.COLLECTIVE R15, `(.L_x_2556) ;  /* 0x000000000f087348 */ /* 0x000fea0003c00000 */
[----:B------:R0:W1:Y:S02]  /*20040*/  SHFL.UP P6, R14, R13, R12, R11 ;  /* 0x0400000c0d0e7389 */ /* 0x00006400000c000b */
[----:B01----:R-:W-:Y:S01]  /*20050*/  ENDCOLLECTIVE ;  /* 0x000000000000791b */ /* 0x003fe20003800000 */
.L_x_2556:
[----:B------:R-:W-:Y:S02]  /*20060*/  IMAD.MOV.U32 R12, RZ, RZ, 0x1f ;  /* 0x0000001fff0c7424 */ /* 0x000fe400078e00ff */
[----:B------:R-:W-:Y:S01]  /*20070*/  IMAD.MOV.U32 R11, RZ, RZ, 0x1f ;  /* 0x0000001fff0b7424 */ /* 0x000fe200078e00ff */
[----:B------:R-:W-:-:S04]  /*20080*/  SEL R14, R14, RZ, P5 ;  /* 0x000000ff0e0e7207 */ /* 0x000fc80002800000 */
[----:B------:R-:W-:-:S05]  /*20090*/  IADD3 R3, R3, R14, RZ ;  /* 0x0000000e03037210 */ /* 0x000fca0007ffe0ff */
[----:B------:R-:W-:-:S07]  /*200a0*/  IMAD.MOV.U32 R13, RZ, RZ, R3 ;  /* 0x000000ffff0d7224 */ /* 0x000fce00078e0003 */
[----:B------:R-:W-:Y:S05]  /*200b0*/  WARPSYNC.COLLECTIVE R15, `(.L_x_2557) ;  /* 0x000000000f087348 */ /* 0x000fea0003c00000 */
[----:B------:R0:W1:Y:S02]  /*200c0*/  SHFL.IDX P6, R14, R13, R12, R11 ;  /* 0x0000000c0d0e7389 */ /* 0x00006400000c000b */
[----:B01----:R-:W-:Y:S01]  /*200d0*/  ENDCOLLECTIVE ;  /* 0x000000000000791b */ /* 0x003fe20003800000 */
.L_x_2557:
[----:B------:R-:W-:Y:S05]  /*200e0*/  BRA `(.L_x_2558) ;  /* 0xffffffcc00587947 */ /* 0x000fea000383ffff */
.L_x_2438:
[----:B------:R-:W-:Y:S01]  /*200f0*/  BSSY B0, `(.L_x_2559) ;  /* 0x0000006000007945 */ /* 0x000fe20003800000 */
[----:B------:R-:W-:Y:S01]  /*20100*/  PLOP3.LUT P6, PT, P6, PT, PT, 0x8, 0x0 ;  /* 0x000000000000781c */ /* 0x000fe200037ce170 */
[----:B------:R-:W-:-:S12]  /*20110*/  IMAD.MOV.U32 R15, RZ, RZ, -0x1 ;  /* 0xffffffffff0f7424 */ /* 0x000fd800078e00ff */
[----:B0-----:R-:W-:Y:S05]  /*20120*/  WARPSYNC.COLLECTIVE R15, `(.L_x_2560) ;  /* 0x000000000f087348 */ /* 0x001fea0003c00000 */
[----:B------:R-:W-:Y:S01]  /*20130*/  VOTE.ANY R14, PT, P6 ;  /* 0x00000000000e7806 */ /* 0x000fe200030e0100 */
[----:B0-----:R-:W-:Y:S06]  /*20140*/  ENDCOLLECTIVE ;  /* 0x000000000000791b */ /* 0x001fec0003800000 */
.L_x_2560:
[----:B------:R-:W-:Y:S05]  /*20150*/  BSYNC B0 ;  /* 0x0000000000007941 */ /* 0x000fea0003800000 */
.L_x_2559:
[----:B------:R-:W-:Y:S02]  /*20160*/  IMAD.MOV.U32 R5, RZ, RZ, R14 ;  /* 0x000000ffff057224 */ /* 0x000fe400078e000e */
[----:B------:R-:W-:Y:S02]  /*20170*/  IMAD.MOV.U32 R13, RZ, RZ, R2 ;  /* 0x000000ffff0d7224 */ /* 0x000fe400078e0002 */
[----:B------:R-:W0:Y:S01]  /*20180*/  POPC R6, R5 ;  /* 0x0000000500067309 */ /* 0x000e220000000000 */
[----:B------:R-:W-:Y:S02]  /*20190*/  IMAD.MOV.U32 R11, RZ, RZ, 0x1f ;  /* 0x0000001fff0b7424 */ /* 0x000fe400078e00ff */
[----:B------:R-:W-:Y:S01]  /*201a0*/  IMAD.MOV.U32 R15, RZ, RZ, -0x1 ;  /* 0xffffffffff0f7424 */ /* 0x000fe200078e00ff */
[----:B0-----:R-:W-:-:S07]  /*201b0*/  MOV R12, R6 ;  /* 0x00000006000c7202 */ /* 0x001fce0000000f00 */
[----:B------:R-:W-:Y:S05]  /*201c0*/  WARPSYNC.COLLECTIVE R15, `(.L_x_2561) ;  /* 0x000000000f087348 */ /* 0x000fea0003c00000 */
[----:B------:R0:W1:Y:S02]  /*201d0*/  SHFL.IDX P6, R14, R13, R12, R11 ;  /* 0x0000000c0d0e7389 */ /* 0x00006400000c000b */
[----:B01----:R-:W-:Y:S01]  /*201e0*/  ENDCOLLECTIVE ;  /* 0x000000000000791b */ /* 0x003fe20003800000 */
.L_x_2561:
[----:B------:R-:W-:Y:S01]  /*201f0*/  IMAD.MOV.U32 R17, RZ, RZ, R14 ;  /* 0x000000ffff117224 */ /* 0x000fe200078e000e */
[----:B------:R-:W-:Y:S06]  /*20200*/  BRA `(.L_x_2562) ;  /* 0xffffffcc00487947 */ /* 0x000fec000383ffff */
.L_x_2440:
[----:B------:R-:W-:Y:S01]  /*20210*/  BSSY B0, `(.L_x_2563) ;  /* 0x0000007000007945 */ /* 0x000fe20003800000 */
[----:B------:R-:W-:Y:S02]  /*20220*/  IMAD.MOV.U32 R13, RZ, RZ, R3 ;  /* 0x000000ffff0d7224 */ /* 0x000fe400078e0003 */
[----:B------:R-:W-:Y:S02]  /*20230*/  IMAD.MOV.U32 R11, RZ, RZ, 0x1f ;  /* 0x0000001fff0b7424 */ /* 0x000fe400078e00ff */
[----:B------:R-:W-:-:S07]  /*20240*/  IMAD.MOV.U32 R15, RZ, RZ, -0x1 ;  /* 0xffffffffff0f7424 */ /* 0x000fce00078e00ff */
[----:B012---:R-:W-:Y:S05]  /*20250*/  WARPSYNC.COLLECTIVE R15, `(.L_x_2564) ;  /* 0x000000000f087348 */ /* 0x007fea0003c00000 */
[----:B------:R3:W4:Y:S02]  /*20260*/  SHFL.IDX P6, R14, R13, R12, R11 ;  /* 0x0000000c0d0e7389 */ /* 0x00072400000c000b */
[----:B01234-:R-:W-:Y:S01]  /*20270*/  ENDCOLLECTIVE ;  /* 0x000000000000791b */ /* 0x01ffe20003800000 */
.L_x_2564:
[----:B------:R-:W-:Y:S05]  /*20280*/  BSYNC B0 ;  /* 0x0000000000007941 */ /* 0x000fea0003800000 */
.L_x_2563:
[----:B------:R-:W-:Y:S01]  /*20290*/  MOV R5, R14 ;  /* 0x0000000e00057202 */ /* 0x000fe20000000f00 */
[----:B------:R-:W-:Y:S06]  /*202a0*/  BRA `(.L_x_2439) ;  /* 0xffffffcc003c7947 */ /* 0x000fec000383ffff */
.L_x_2444:
[----:B0-----:R0:W1:Y:S02]  /*202b0*/  SYNCS.PHASECHK.TRANS64.TRYWAIT P0, [R5+URZ+0x19c20], R0 ;  /* 0x019c2000050075a7 */ /* 0x001064000800017f */
[----:B-1----:R-:W-:Y:S05]  /*202c0*/  @!P0 NANOSLEEP.SYNCS 0x989680 ;  /* 0x009896800000895d */ /* 0x002fea0003900000 */
[----:B------:R-:W1:Y:S02]  /*202d0*/  @!P0 SYNCS.PHASECHK.TRANS64 P0, [R5+URZ+0x19c20], R0 ;  /* 0x019c2000050085a7 */ /* 0x000e64000800007f */
[----:B-1----:R-:W-:Y:S05]  /*202e0*/  @!P0 BRA `(.L_x_2444) ;  /* 0xfffffffc00f08947 */ /* 0x002fea000383ffff */
[----:B------:R-:W-:Y:S05]  /*202f0*/  BRA `(.L_x_2565) ;  /* 0xffffffd000bc7947 */ /* 0x000fea000383ffff */
.L_x_2445:
        /* <DEDUP_REMOVED lines=11> */
.L_x_2567:
[----:B------:R-:W-:Y:S05]  /*203b0*/  BSYNC B0 ;  /* 0x0000000000007941 */ /* 0x000fea0003800000 */
.L_x_2566:
[----:B------:R-:W-:Y:S05]  /*203c0*/  BRA `(.L_x_2568) ;  /* 0xffffffd000a47947 */ /* 0x000fea000383ffff */
.L_x_2446:
[----:B------:R-:W-:Y:S01]  /*203d0*/  BSSY B0, `(.L_x_2569) ;  /* 0x0000006000007945 */ /* 0x000fe20003800000 */
[----:B------:R-:W-:-:S07]  /*203e0*/  IMAD.MOV.U32 R15, RZ, RZ, -0x1 ;  /* 0xffffffffff0f7424 */ /* 0x000fce00078e00ff */
[----:B0-----:R-:W-:Y:S05]  /*203f0*/  WARPSYNC.COLLECTIVE R15, `(.L_x_2570) ;  /* 0x000000000f0c7348 */ /* 0x001fea0003c00000 */
[----:B------:R-:W-:Y:S02]  /*20400*/  ELECT P6, UR62, PT ;  /* 0x00000000003e782f */ /* 0x000fe400038c0000 */
[----:B------:R-:W-:Y:S01]  /*20410*/  MOV R14, UR62 ;  /* 0x0000003e000e7c02 */ /* 0x000fe20008000f00 */
[----:B0-----:R-:W-:Y:S10]  /*20420*/  ENDCOLLECTIVE ;  /* 0x000000000000791b */ /* 0x001ff40003800000 */
.L_x_2570:
[----:B------:R-:W-:Y:S05]  /*20430*/  BSYNC B0 ;  /* 0x0000000000007941 */ /* 0x000fea0003800000 */
.L_x_2569:
[----:B------:R-:W-:Y:S05]  /*20440*/  BRA `(.L_x_2571) ;  /* 0xffffffd000987947 */ /* 0x000fea000383ffff */
.L_x_2448:
[----:B0-----:R0:W1:Y:S02]  /*20450*/  SYNCS.PHASECHK.TRANS64.TRYWAIT P1, [R3+URZ+0x19c40], R2 ;  /* 0x019c4002030075a7 */ /* 0x001064000802017f */
[----:B-1----:R-:W-:Y:S05]  /*20460*/  @!P1 NANOSLEEP.SYNCS 0x989680 ;  /* 0x009896800000995d */ /* 0x002fea0003900000 */
[----:B------:R-:W1:Y:S02]  /*20470*/  @!P1 SYNCS.PHASECHK.TRANS64 P1, [R3+URZ+0x19c40], R2 ;  /* 0x019c4002030095a7 */ /* 0x000e64000802007f */
[----:B-1----:R-:W-:Y:S05]  /*20480*/  @!P1 BRA `(.L_x_2448) ;  /* 0xfffffffc00f09947 */ /* 0x002fea000383ffff */
[----:B------:R-:W-:Y:S05]  /*20490*/  BRA `(.L_x_2572) ;  /* 0xffffffd000b87947 */ /* 0x000fea000383ffff */
.L_x_2450:
[----:B-1----:R1:W2:Y:S02]  /*204a0*/  SYNCS.PHASECHK.TRANS64.TRYWAIT P1, [R23+URZ+0x19c40], R0 ;  /* 0x019c4000170075a7 */ /* 0x0022a4000802017f */
[----:B--2---:R-:W-:Y:S05]  /*204b0*/  @!P1 NANOSLEEP.SYNCS 0x989680 ;  /* 0x009896800000995d */ /* 0x004fea0003900000 */
[----:B------:R-:W2:Y:S02]  /*204c0*/  @!P1 SYNCS.PHASECHK.TRANS64 P1, [R23+URZ+0x19c40], R0 ;  /* 0x019c4000170095a7 */ /* 0x000ea4000802007f */
[----:B--2---:R-:W-:Y:S05]  /*204d0*/  @!P1 BRA `(.L_x_2450) ;  /* 0xfffffffc00f09947 */ /* 0x004fea000383ffff */
[----:B------:R-:W-:Y:S05]  /*204e0*/  BRA `(.L_x_2573) ;  /* 0xffffffd000c47947 */ /* 0x000fea000383ffff */
.L_x_2452:
[----:B--2---:R2:W3:Y:S02]  /*204f0*/  SYNCS.PHASECHK.TRANS64.TRYWAIT P1, [R3+URZ+0x19c60], R2 ;  /* 0x019c6002030075a7 */ /* 0x0044e4000802017f */
[----:B---3--:R-:W-:Y:S05]  /*20500*/  @!P1 NANOSLEEP.SYNCS 0x989680 ;  /* 0x009896800000995d */ /* 0x008fea0003900000 */
[----:B------:R-:W3:Y:S02]  /*20510*/  @!P1 SYNCS.PHASECHK.TRANS64 P1, [R3+URZ+0x19c60], R2 ;  /* 0x019c6002030095a7 */ /* 0x000ee4000802007f */
[----:B---3--:R-:W-:Y:S05]  /*20520*/  @!P1 BRA `(.L_x_2452) ;  /* 0xfffffffc00f09947 */ /* 0x008fea000383ffff */
[----:B------:R-:W-:Y:S05]  /*20530*/  BRA `(.L_x_2574) ;  /* 0xffffffd000c07947 */ /* 0x000fea000383ffff */
.L_x_2454:
[----:B---3--:R3:W4:Y:S02]  /*20540*/  SYNCS.PHASECHK.TRANS64.TRYWAIT P1, [R23+URZ+0x19c60], R0 ;  /* 0x019c6000170075a7 */ /* 0x008724000802017f */
[----:B----4-:R-:W-:Y:S05]  /*20550*/  @!P1 NANOSLEEP.SYNCS 0x989680 ;  /* 0x009896800000995d */ /* 0x010fea0003900000 */
[----:B------:R-:W4:Y:S02]  /*20560*/  @!P1 SYNCS.PHASECHK.TRANS64 P1, [R23+URZ+0x19c60], R0 ;  /* 0x019c6000170095a7 */ /* 0x000f24000802007f */
[----:B----4-:R-:W-:Y:S05]  /*20570*/  @!P1 BRA `(.L_x_2454) ;  /* 0xfffffffc00f09947 */ /* 0x010fea000383ffff */
[----:B------:R-:W-:Y:S05]  /*20580*/  BRA `(.L_x_2575) ;  /* 0xffffffd000bc7947 */ /* 0x000fea000383ffff */
.L_x_2456:
[----:B----4-:R4:W0:Y:S02]  /*20590*/  SYNCS.PHASECHK.TRANS64.TRYWAIT P1, [R3+URZ+0x19c80], R2 ;  /* 0x019c8002030075a7 */ /* 0x010824000802017f */
[----:B0-----:R-:W-:Y:S05]  /*205a0*/  @!P1 NANOSLEEP.SYNCS 0x989680 ;  /* 0x009896800000995d */ /* 0x001fea0003900000 */
[----:B------:R-:W0:Y:S02]  /*205b0*/  @!P1 SYNCS.PHASECHK.TRANS64 P1, [R3+URZ+0x19c80], R2 ;  /* 0x019c8002030095a7 */ /* 0x000e24000802007f */
[----:B0-----:R-:W-:Y:S05]  /*205c0*/  @!P1 BRA `(.L_x_2456) ;  /* 0xfffffffc00f09947 */ /* 0x001fea000383ffff */
[----:B------:R-:W-:Y:S05]  /*205d0*/  BRA `(.L_x_2576) ;  /* 0xffffffd000b87947 */ /* 0x000fea000383ffff */
.L_x_2577:
        /* <DEDUP_REMOVED lines=10> */
.L_x_2586:


//--------------------- .nv.global.init           --------------------------
	.section	.nv.global.init,"aw",@progbits
	.align	4
.nv.global.init:
	.type		_ZZN5flash28permute_output_fp8_VcolmajorIN4cute6TensorINS1_11ArrayEngineIN7cutlass10bfloat16_tELm48EEENS1_6LayoutINS1_5tupleIJNS8_IJNS1_1CILi2EEESA_NS9_ILi12EEEEEENS9_ILi1EEESD_EEENS8_IJNS8_IJSD_SA_NS9_ILi4EEEEEENS9_ILi0EEESH_EEEEEEEEEvRT_E9upper_map,@object
	.size		_ZZN5flash28permute_output_fp8_VcolmajorIN4cute6TensorINS1_11ArrayEngineIN7cutlass10bfloat16_tELm48EEENS1_6LayoutINS1_5tupleIJNS8_IJNS1_1CILi2EEESA_NS9_ILi12EEEEEENS9_ILi1EEESD_EEENS8_IJNS8_IJSD_SA_NS9_ILi4EEEEEENS9_ILi0EEESH_EEEEEEEEEvRT_E9upper_map,($str$23 - _ZZN5flash28permute_output_fp8_VcolmajorIN4cute6TensorINS1_11ArrayEngineIN7cutlass10bfloat16_tELm48EEENS1_6LayoutINS1_5tupleIJNS8_IJNS1_1CILi2EEESA_NS9_ILi12EEEEEENS9_ILi1EEESD_EEENS8_IJNS8_IJSD_SA_NS9_ILi4EEEEEENS9_ILi0EEESH_EEEEEEEEEvRT_E9upper_map)
_ZZN5flash28permute_output_fp8_VcolmajorIN4cute6TensorINS1_11ArrayEngineIN7cutlass10bfloat16_tELm48EEENS1_6LayoutINS1_5tupleIJNS8_IJNS1_1CILi2EEESA_NS9_ILi12EEEEEENS9_ILi1EEESD_EEENS8_IJNS8_IJSD_SA_NS9_ILi4EEEEEENS9_ILi0EEESH_EEEEEEEEEvRT_E9upper_map:
        /*0000*/ 	.byte	0x00, 0x00, 0x00, 0x00, 0x02, 0x00, 0x00, 0x00, 0x03, 0x00, 0x00, 0x00, 0x01, 0x00, 0x00, 0x00
	.type		$str$23,@object
	.size		$str$23,($str$24 - $str$23)
$str$23:
        /*0010*/ 	.byte	0x28, 0x61, 0x64, 0x64, 0x72, 0x65, 0x73, 0x73, 0x20, 0x26, 0x20, 0x6d, 0x61, 0x73, 0x6b, 0x29
        /*0020*/ 	.byte	0x20, 0x3d, 0x3d, 0x20, 0x30, 0x00
	.type		$str$24,@object
	.size		$str$24,(__unnamed_5 - $str$24)
$str$24:
        /*0026*/ 	.byte	0x2f, 0x74, 0x6d, 0x70, 0x2f, 0x6f, 0x73, 0x73, 0x5f, 0x6b, 0x65, 0x72, 0x6e, 0x65, 0x6c, 0x73
        /*0036*/ 	.byte	0x5f, 0x73, 0x72, 0x63, 0x2f, 0x66, 0x6c, 0x61, 0x73, 0x68, 0x5f, 0x61, 0x74, 0x74, 0x65, 0x6e
        /*0046*/ 	.byte	0x74, 0x69, 0x6f, 0x6e, 0x2f, 0x63, 0x73, 0x72, 0x63, 0x2f, 0x63, 0x75, 0x74, 0x6c, 0x61, 0x73
        /*0056*/ 	.byte	0x73, 0x2f, 0x69, 0x6e, 0x63, 0x6c, 0x75, 0x64, 0x65, 0x2f, 0x63, 0x75, 0x74, 0x65, 0x2f, 0x70
        /*0066*/ 	.byte	0x6f, 0x69, 0x6e, 0x74, 0x65, 0x72, 0x5f, 0x66, 0x6c, 0x61, 0x67, 0x67, 0x65, 0x64, 0x2e, 0x68
        /*0076*/ 	.byte	0x70, 0x70, 0x00
	.type		__unnamed_5,@object
	.size		__unnamed_5,(__unnamed_6 - __unnamed_5)
__unnamed_5:
        /* <DEDUP_REMOVED lines=24> */
        /*01f9*/ 	.byte	0x3e, 0x3e, 0x20, 0x26, 0x5d, 0x00
	.type		__unnamed_6,@object
	.size		__unnamed_6,(__unnamed_3 - __unnamed_6)
__unnamed_6:
        /* <DEDUP_REMOVED lines=25> */
	.type		__unnamed_3,@object
	.size		__unnamed_3,(__unnamed_4 - __unnamed_3)
__unnamed_3:
        /* <DEDUP_REMOVED lines=29> */
        /*0555*/ 	.byte	0x5d, 0x00
	.type		__unnamed_4,@object
	.size		__unnamed_4,(__unnamed_2 - __unnamed_4)
__unnamed_4:
        /* <DEDUP_REMOVED lines=30> */
	.type		__unnamed_2,@object
	.size		__unnamed_2,(__unnamed_1 - __unnamed_2)
__unnamed_2:
        /* <DEDUP_REMOVED lines=30> */
	.type		__unnamed_1,@object
	.size		__unnamed_1,(.L_0 - __unnamed_1)
__unnamed_1:
        /* <DEDUP_REMOVED lines=30> */
.L_0:


//--------------------- .nv.shared._ZN7cutlass13device_kernelIN5flash11enable_sm90INS1_16FlashAttnFwdSm90INS1_25CollectiveMainloopFwdSm90ILi2EN4cute5tupleIJNS5_1CILi1EEES8_S8_EEENS6_IJNS7_ILi192EEENS7_ILi128EEENS7_ILi96EEEEEELi96ENS_12float_e4m3_tEfNS_4arch4Sm90ELb0ELb0ELb1ELb0ELb1ELb0ELb0ELb1ELb1ELb1ELb0ELb0EEENS1_21CollectiveEpilogueFwdINS6_IJSA_SC_SB_EEES9_NS_10bfloat16_tESG_Li384ELb0ELb1ELb0ELb1EEENS1_29StaticPersistentTileSchedulerILb0EEEEEEEEEvNT_6ParamsE --------------------------
	.section	.nv.shared._ZN7cutlass13device_kernelIN5flash11enable_sm90INS1_16FlashAttnFwdSm90INS1_25CollectiveMainloopFwdSm90ILi2EN4cute5tupleIJNS5_1CILi1EEES8_S8_EEENS6_IJNS7_ILi192EEENS7_ILi128EEENS7_ILi96EEEEEELi96ENS_12float_e4m3_tEfNS_4arch4Sm90ELb0ELb0ELb1ELb0ELb1ELb0ELb0ELb1ELb1ELb1ELb0ELb0EEENS1_21CollectiveEpilogueFwdINS6_IJSA_SC_SB_EEES9_NS_10bfloat16_tESG_Li384ELb0ELb1ELb0ELb1EEENS1_29StaticPersistentTileSchedulerILb0EEEEEEEEEvNT_6ParamsE,"aw",@nobits
	.sectionflags	@""
	.align	16
	.zero		1024


//--------------------- .nv.shared.reserved.0     --------------------------
	.section	.nv.shared.reserved.0,"aw",@nobits
	.weak		__nv_reservedSMEM_offset_0_alias
	.size		__nv_reservedSMEM_offset_0_alias, 0, 0
	.other		__nv_reservedSMEM_offset_0_alias,@"STO_CUDA_RESERVED_SHARED STV_DEFAULT"
__nv_reservedSMEM_offset_0_alias:
	.zero		0


//--------------------- .nv.global                --------------------------
	.section	.nv.global,"aw",@nobits
.nv.global:
	.type		_ZN79_INTERNAL_5e63382a_43_flash_fwd_hdim96_e4m3_paged_softcap_sm90_cu_9afb97bd_40194cute1_E,@object
	.size		_ZN79_INTERNAL_5e63382a_43_flash_fwd_hdim96_e4m3_paged_softcap_sm90_cu_9afb97bd_40194cute1_E,(_ZN79_INTERNAL_5e63382a_43_flash_fwd_hdim96_e4m3_paged_softcap_sm90_cu_9afb97bd_40194cuda3std3__45__cpo6cbeginE - _ZN79_INTERNAL_5e63382a_43_flash_fwd_hdim96_e4m3_paged_softcap_sm90_cu_9afb97bd_40194cute1_E)
_ZN79_INTERNAL_5e63382a_43_flash_fwd_hdim96_e4m3_paged_softcap_sm90_cu_9afb97bd_40194cute1_E:
	.zero		1
	.type		_ZN79_INTERNAL_5e63382a_43_flash_fwd_hdim96_e4m3_paged_softcap_sm90_cu_9afb97bd_40194cuda3std3__45__cpo6cbeginE,@object
	.size		_ZN79_INTERNAL_5e63382a_43_flash_fwd_hdim96_e4m3_paged_softcap_sm90_cu_9afb97bd_40194cuda3std3__45__cpo6cbeginE,(_ZN79_INTERNAL_5e63382a_43_flash_fwd_hdim96_e4m3_paged_softcap_sm90_cu_9afb97bd_40194cuda3std3__48in_placeE - _ZN79_INTERNAL_5e63382a_43_flash_fwd_hdim96_e4m3_paged_softcap_sm90_cu_9afb97bd_40194cuda3std3__45__cpo6cbeginE)
_ZN79_INTERNAL_5e63382a_43_flash_fwd_hdim96_e4m3_paged_softcap_sm90_cu_9afb97bd_40194cuda3std3__45__cpo6cbeginE:
	.zero		1
	.type		_ZN79_INTERNAL_5e63382a_43_flash_fwd_hdim96_e4m3_paged_softcap_sm90_cu_9afb97bd_40194cuda3std3__48in_placeE,@object
	.size		_ZN79_INTERNAL_5e63382a_43_flash_fwd_hdim96_e4m3_paged_softcap_sm90_cu_9afb97bd_40194cuda3std3__48in_placeE,(_ZN79_INTERNAL_5e63382a_43_flash_fwd_hdim96_e4m3_paged_softcap_sm90_cu_9afb97bd_40194cuda3std6ranges3__45__cpo9iter_moveE - _ZN79_INTERNAL_5e63382a_43_flash_fwd_hdim96_e4m3_paged_softcap_sm90_cu_9afb97bd_40194cuda3std3__48in_placeE)
_ZN79_INTERNAL_5e63382a_43_flash_fwd_hdim96_e4m3_paged_softcap_sm90_cu_9afb97bd_40194cuda3std3__48in_placeE:
	.zero		1
	.type		_ZN79_INTERNAL_5e63382a_43_flash_fwd_hdim96_e4m3_paged_softcap_sm90_cu_9afb97bd_40194cuda3std6ranges3__45__cpo9iter_moveE,@object
	.size		_ZN79_INTERNAL_5e63382a_43_flash_fwd_hdim96_e4m3_paged_softcap_sm90_cu_9afb97bd_40194cuda3std6ranges3__45__cpo9iter_moveE,(_ZN79_INTERNAL_5e63382a_43_flash_fwd_hdim96_e4m3_paged_softcap_sm90_cu_9afb97bd_40194cuda3std3__45__cpo5beginE - _ZN79_INTERNAL_5e63382a_43_flash_fwd_hdim96_e4m3_paged_softcap_sm90_cu_9afb97bd_40194cuda3std6ranges3__45__cpo9iter_moveE)
_ZN79_INTERNAL_5e63382a_43_flash_fwd_hdim96_e4m3_paged_softcap_sm90_cu_9afb97bd_40194cuda3std6ranges3__45__cpo9iter_moveE:
	.zero		1
	.type		_ZN79_INTERNAL_5e63382a_43_flash_fwd_hdim96_e4m3_paged_softcap_sm90_cu_9afb97bd_40194cuda3std3__45__cpo5beginE,@object
	.size		_ZN79_INTERNAL_5e63382a_43_flash_fwd_hdim96_e4m3_paged_softcap_sm90_cu_9afb97bd_40194cuda3std3__45__cpo5beginE,(_ZN79_INTERNAL_5e63382a_43_flash_fwd_hdim96_e4m3_paged_softcap_sm90_cu_9afb97bd_40194cuda3std3__481_GLOBAL__N__5e63382a_43_flash_fwd_hdim96_e4m3_paged_softcap_sm90_cu_9afb97bd_40196ignoreE - _ZN79_INTERNAL_5e63382a_43_flash_fwd_hdim96_e4m3_paged_softcap_sm90_cu_9afb97bd_40194cuda3std3__45__cpo5beginE)
_ZN79_INTERNAL_5e63382a_43_flash_fwd_hdim96_e4m3_paged_softcap_sm90_cu_9afb97bd_40194cuda3std3__45__cpo5beginE:
	.zero		1
	.type		_ZN79_INTERNAL_5e63382a_43_flash_fwd_hdim96_e4m3_paged_softcap_sm90_cu_9afb97bd_40194cuda3std3__481_GLOBAL__N__5e63382a_43_flash_fwd_hdim96_e4m3_paged_softcap_sm90_cu_9afb97bd_40196ignoreE,@object
	.size		_ZN79_INTERNAL_5e63382a_43_flash_fwd_hdim96_e4m3_paged_softcap_sm90_cu_9afb97bd_40194cuda3std3__481_GLOBAL__N__5e63382a_43_flash_fwd_hdim96_e4m3_paged_softcap_sm90_cu_9afb97bd_40196ignoreE,(_ZN79_INTERNAL_5e63382a_43_flash_fwd_hdim96_e4m3_paged_softcap_sm90_cu_9afb97bd_40194cute7productE - _ZN79_INTERNAL_5e63382a_43_flash_fwd_hdim96_e4m3_paged_softcap_sm90_cu_9afb97bd_40194cuda3std3__481_GLOBAL__N__5e63382a_43_flash_fwd_hdim96_e4m3_paged_softcap_sm90_cu_9afb97bd_40196ignoreE)
_ZN79_INTERNAL_5e63382a_43_flash_fwd_hdim96_e4m3_paged_softcap_sm90_cu_9afb97bd_40194cuda3std3__481_GLOBAL__N__5e63382a_43_flash_fwd_hdim96_e4m3_paged_softcap_sm90_cu_9afb97bd_40196ignoreE:
	.zero		1
	.type		_ZN79_INTERNAL_5e63382a_43_flash_fwd_hdim96_e4m3_paged_softcap_sm90_cu_9afb97bd_40194cute7productE,@object
	.size		_ZN79_INTERNAL_5e63382a_43_flash_fwd_hdim96_e4m3_paged_softcap_sm90_cu_9afb97bd_40194cute7productE,(_ZN79_INTERNAL_5e63382a_43_flash_fwd_hdim96_e4m3_paged_softcap_sm90_cu_9afb97bd_40194cuda3std3__45__cpo3endE - _ZN79_INTERNAL_5e63382a_43_flash_fwd_hdim96_e4m3_paged_softcap_sm90_cu_9afb97bd_40194cute7productE)
_ZN79_INTERNAL_5e63382a_43_flash_fwd_hdim96_e4m3_paged_softcap_sm90_cu_9afb97bd_40194cute7productE:
	.zero		1
	.type		_ZN79_INTERNAL_5e63382a_43_flash_fwd_hdim96_e4m3_paged_softcap_sm90_cu_9afb97bd_40194cuda3std3__45__cpo3endE,@object
	.size		_ZN79_INTERNAL_5e63382a_43_flash_fwd_hdim96_e4m3_paged_softcap_sm90_cu_9afb97bd_40194cuda3std3__45__cpo3endE,(_ZN79_INTERNAL_5e63382a_43_flash_fwd_hdim96_e4m3_paged_softcap_sm90_cu_9afb97bd_40194cuda3std3__419piecewise_constructE - _ZN79_INTERNAL_5e63382a_43_flash_fwd_hdim96_e4m3_paged_softcap_sm90_cu_9afb97bd_40194cuda3std3__45__cpo3endE)
_ZN79_INTERNAL_5e63382a_43_flash_fwd_hdim96_e4m3_paged_softcap_sm90_cu_9afb97bd_40194cuda3std3__45__cpo3endE:
	.zero		1
	.type		_ZN79_INTERNAL_5e63382a_43_flash_fwd_hdim96_e4m3_paged_softcap_sm90_cu_9afb97bd_40194cuda3std3__419piecewise_constructE,@object
	.size		_ZN79_INTERNAL_5e63382a_43_flash_fwd_hdim96_e4m3_paged_softcap_sm90_cu_9afb97bd_40194cuda3std3__419piecewise_constructE,(_ZN79_INTERNAL_5e63382a_43_flash_fwd_hdim96_e4m3_paged_softcap_sm90_cu_9afb97bd_40194cuda3std3__45__cpo4cendE - _ZN79_INTERNAL_5e63382a_43_flash_fwd_hdim96_e4m3_paged_softcap_sm90_cu_9afb97bd_40194cuda3std3__419piecewise_constructE)
_ZN79_INTERNAL_5e63382a_43_flash_fwd_hdim96_e4m3_paged_softcap_sm90_cu_9afb97bd_40194cuda3std3__419piecewise_constructE:
	.zero		1
	.type		_ZN79_INTERNAL_5e63382a_43_flash_fwd_hdim96_e4m3_paged_softcap_sm90_cu_9afb97bd_40194cuda3std3__45__cpo4cendE,@object
	.size		_ZN79_INTERNAL_5e63382a_43_flash_fwd_hdim96_e4m3_paged_softcap_sm90_cu_9afb97bd_40194cuda3std3__45__cpo4cendE,(_ZN79_INTERNAL_5e63382a_43_flash_fwd_hdim96_e4m3_paged_softcap_sm90_cu_9afb97bd_40194cuda3std6ranges3__45__cpo4swapE - _ZN79_INTERNAL_5e63382a_43_flash_fwd_hdim96_e4m3_paged_softcap_sm90_cu_9afb97bd_40194cuda3std3__45__cpo4cendE)
_ZN79_INTERNAL_5e63382a_43_flash_fwd_hdim96_e4m3_paged_softcap_sm90_cu_9afb97bd_40194cuda3std3__45__cpo4cendE:
	.zero		1
	.type		_ZN79_INTERNAL_5e63382a_43_flash_fwd_hdim96_e4m3_paged_softcap_sm90_cu_9afb97bd_40194cuda3std6ranges3__45__cpo4swapE,@object
	.size		_ZN79_INTERNAL_5e63382a_43_flash_fwd_hdim96_e4m3_paged_softcap_sm90_cu_9afb97bd_40194cuda3std6ranges3__45__cpo4swapE,(.L_14 - _ZN79_INTERNAL_5e63382a_43_flash_fwd_hdim96_e4m3_paged_softcap_sm90_cu_9afb97bd_40194cuda3std6ranges3__45__cpo4swapE)
_ZN79_INTERNAL_5e63382a_43_flash_fwd_hdim96_e4m3_paged_softcap_sm90_cu_9afb97bd_40194cuda3std6ranges3__45__cpo4swapE:
	.zero		1
.L_14:


//--------------------- .nv.shared._ZN7cutlass13device_kernelIN5flash11enable_sm90INS1_16FlashAttnFwdSm90INS1_25CollectiveMainloopFwdSm90ILi2EN4cute5tupleIJNS5_1CILi1EEES8_S8_EEENS6_IJNS7_ILi192EEENS7_ILi128EEENS7_ILi96EEEEEELi96ENS_12float_e4m3_tEfNS_4arch4Sm90ELb0ELb0ELb1ELb1ELb1ELb0ELb0ELb1ELb1ELb1ELb0ELb0EEENS1_21CollectiveEpilogueFwdINS6_IJSA_SC_SB_EEES9_NS_10bfloat16_tESG_Li384ELb1ELb1ELb0ELb1EEENS1_36VarlenDynamicPersistentTileSchedulerILi192ELi128ELi384ELi128ELb0ELb1ELb1ELb0ELb1ELb1EEEEEEEEEvNT_6ParamsE --------------------------
	.section	.nv.shared._ZN7cutlass13device_kernelIN5flash11enable_sm90INS1_16FlashAttnFwdSm90INS1_25CollectiveMainloopFwdSm90ILi2EN4cute5tupleIJNS5_1CILi1EEES8_S8_EEENS6_IJNS7_ILi192EEENS7_ILi128EEENS7_ILi96EEEEEELi96ENS_12float_e4m3_tEfNS_4arch4Sm90ELb0ELb0ELb1ELb1ELb1ELb0ELb0ELb1ELb1ELb1ELb0ELb0EEENS1_21CollectiveEpilogueFwdINS6_IJSA_SC_SB_EEES9_NS_10bfloat16_tESG_Li384ELb1ELb1ELb0ELb1EEENS1_36VarlenDynamicPersistentTileSchedulerILi192ELi128ELi384ELi128ELb0ELb1ELb1ELb0ELb1ELb1EEEEEEEEEvNT_6ParamsE,"aw",@nobits
	.sectionflags	@""
	.align	16
	.zero		1024


//--------------------- .nv.shared._ZN7cutlass13device_kernelIN5flash11enable_sm90INS1_16FlashAttnFwdSm90INS1_25CollectiveMainloopFwdSm90ILi2EN4cute5tupleIJNS5_1CILi1EEES8_S8_EEENS6_IJNS7_ILi192EEENS7_ILi128EEENS7_ILi96EEEEEELi96ENS_12float_e4m3_tEfNS_4arch4Sm90ELb0ELb0ELb1ELb1ELb1ELb1ELb0ELb1ELb1ELb1ELb0ELb0EEENS1_21CollectiveEpilogueFwdINS6_IJSA_SC_SB_EEES9_NS_10bfloat16_tESG_Li384ELb1ELb1ELb0ELb1EEENS1_36VarlenDynamicPersistentTileSchedulerILi192ELi128ELi384ELi128ELb0ELb1ELb1ELb0ELb1ELb1EEEEEEEEEvNT_6ParamsE --------------------------
	.section	.nv.shared._ZN7cutlass13device_kernelIN5flash11enable_sm90INS1_16FlashAttnFwdSm90INS1_25CollectiveMainloopFwdSm90ILi2EN4cute5tupleIJNS5_1CILi1EEES8_S8_EEENS6_IJNS7_ILi192EEENS7_ILi128EEENS7_ILi96EEEEEELi96ENS_12float_e4m3_tEfNS_4arch4Sm90ELb0ELb0ELb1ELb1ELb1ELb1ELb0ELb1ELb1ELb1ELb0ELb0EEENS1_21CollectiveEpilogueFwdINS6_IJSA_SC_SB_EEES9_NS_10bfloat16_tESG_Li384ELb1ELb1ELb0ELb1EEENS1_36VarlenDynamicPersistentTileSchedulerILi192ELi128ELi384ELi128ELb0ELb1ELb1ELb0ELb1ELb1EEEEEEEEEvNT_6ParamsE,"aw",@nobits
	.sectionflags	@""
	.align	16
	.zero		1024


//--------------------- .nv.shared._ZN7cutlass13device_kernelIN5flash11enable_sm90INS1_16FlashAttnFwdSm90INS1_25CollectiveMainloopFwdSm90ILi2EN4cute5tupleIJNS5_1CILi1EEES8_S8_EEENS6_IJNS7_ILi192EEENS7_ILi128EEENS7_ILi96EEEEEELi96ENS_12float_e4m3_tEfNS_4arch4Sm90ELb0ELb1ELb1ELb0ELb1ELb0ELb0ELb1ELb1ELb1ELb0ELb0EEENS1_21CollectiveEpilogueFwdINS6_IJSA_SC_SB_EEES9_NS_10bfloat16_tESG_Li384ELb0ELb1ELb0ELb1EEENS1_30DynamicPersistentTileSchedulerILi384ELi128ELb0ELb1ELb1EEEEEEEEEvNT_6ParamsE --------------------------
	.section	.nv.shared._ZN7cutlass13device_kernelIN5flash11enable_sm90INS1_16FlashAttnFwdSm90INS1_25CollectiveMainloopFwdSm90ILi2EN4cute5tupleIJNS5_1CILi1EEES8_S8_EEENS6_IJNS7_ILi192EEENS7_ILi128EEENS7_ILi96EEEEEELi96ENS_12float_e4m3_tEfNS_4arch4Sm90ELb0ELb1ELb1ELb0ELb1ELb0ELb0ELb1ELb1ELb1ELb0ELb0EEENS1_21CollectiveEpilogueFwdINS6_IJSA_SC_SB_EEES9_NS_10bfloat16_tESG_Li384ELb0ELb1ELb0ELb1EEENS1_30DynamicPersistentTileSchedulerILi384ELi128ELb0ELb1ELb1EEEEEEEEEvNT_6ParamsE,"aw",@nobits
	.sectionflags	@""
	.align	16
	.zero		1024


//--------------------- .nv.shared._ZN7cutlass13device_kernelIN5flash11enable_sm90INS1_16FlashAttnFwdSm90INS1_25CollectiveMainloopFwdSm90ILi2EN4cute5tupleIJNS5_1CILi1EEES8_S8_EEENS6_IJNS7_ILi192EEENS7_ILi128EEENS7_ILi96EEEEEELi96ENS_12float_e4m3_tEfNS_4arch4Sm90ELb0ELb1ELb1ELb1ELb1ELb0ELb0ELb1ELb1ELb1ELb0ELb0EEENS1_21CollectiveEpilogueFwdINS6_IJSA_SC_SB_EEES9_NS_10bfloat16_tESG_Li384ELb1ELb1ELb0ELb1EEENS1_36VarlenDynamicPersistentTileSchedulerILi192ELi128ELi384ELi128ELb0ELb1ELb1ELb1ELb0ELb1EEEEEEEEEvNT_6ParamsE --------------------------
	.section	.nv.shared._ZN7cutlass13device_kernelIN5flash11enable_sm90INS1_16FlashAttnFwdSm90INS1_25CollectiveMainloopFwdSm90ILi2EN4cute5tupleIJNS5_1CILi1EEES8_S8_EEENS6_IJNS7_ILi192EEENS7_ILi128EEENS7_ILi96EEEEEELi96ENS_12float_e4m3_tEfNS_4arch4Sm90ELb0ELb1ELb1ELb1ELb1ELb0ELb0ELb1ELb1ELb1ELb0ELb0EEENS1_21CollectiveEpilogueFwdINS6_IJSA_SC_SB_EEES9_NS_10bfloat16_tESG_Li384ELb1ELb1ELb0ELb1EEENS1_36VarlenDynamicPersistentTileSchedulerILi192ELi128ELi384ELi128ELb0ELb1ELb1ELb1ELb0ELb1EEEEEEEEEvNT_6ParamsE,"aw",@nobits
	.sectionflags	@""
	.align	16
	.zero		1024


//--------------------- .nv.shared._ZN7cutlass13device_kernelIN5flash11enable_sm90INS1_16FlashAttnFwdSm90INS1_25CollectiveMainloopFwdSm90ILi2EN4cute5tupleIJNS5_1CILi1EEES8_S8_EEENS6_IJNS7_ILi192EEENS7_ILi128EEENS7_ILi96EEEEEELi96ENS_12float_e4m3_tEfNS_4arch4Sm90ELb0ELb1ELb1ELb1ELb1ELb1ELb0ELb1ELb1ELb1ELb0ELb0EEENS1_21CollectiveEpilogueFwdINS6_IJSA_SC_SB_EEES9_NS_10bfloat16_tESG_Li384ELb1ELb1ELb0ELb1EEENS1_36VarlenDynamicPersistentTileSchedulerILi192ELi128ELi384ELi128ELb0ELb1ELb1ELb1ELb0ELb1EEEEEEEEEvNT_6ParamsE --------------------------
	.section	.nv.shared._ZN7cutlass13device_kernelIN5flash11enable_sm90INS1_16FlashAttnFwdSm90INS1_25CollectiveMainloopFwdSm90ILi2EN4cute5tupleIJNS5_1CILi1EEES8_S8_EEENS6_IJNS7_ILi192EEENS7_ILi128EEENS7_ILi96EEEEEELi96ENS_12float_e4m3_tEfNS_4arch4Sm90ELb0ELb1ELb1ELb1ELb1ELb1ELb0ELb1ELb1ELb1ELb0ELb0EEENS1_21CollectiveEpilogueFwdINS6_IJSA_SC_SB_EEES9_NS_10bfloat16_tESG_Li384ELb1ELb1ELb0ELb1EEENS1_36VarlenDynamicPersistentTileSchedulerILi192ELi128ELi384ELi128ELb0ELb1ELb1ELb1ELb0ELb1EEEEEEEEEvNT_6ParamsE,"aw",@nobits
	.sectionflags	@""
	.align	16
	.zero		1024


//--------------------- .nv.shared._ZN7cutlass13device_kernelIN5flash11enable_sm90INS1_16FlashAttnFwdSm90INS1_25CollectiveMainloopFwdSm90ILi2EN4cute5tupleIJNS5_1CILi1EEES8_S8_EEENS6_IJNS7_ILi192EEENS7_ILi128EEENS7_ILi96EEEEEELi96ENS_12float_e4m3_tEfNS_4arch4Sm90ELb1ELb0ELb1ELb0ELb1ELb0ELb0ELb1ELb1ELb1ELb0ELb0EEENS1_21CollectiveEpilogueFwdINS6_IJSA_SC_SB_EEES9_NS_10bfloat16_tESG_Li384ELb0ELb1ELb0ELb1EEENS1_30DynamicPersistentTileSchedulerILi384ELi128ELb0ELb1ELb1EEEEEEEEEvNT_6ParamsE --------------------------
	.section	.nv.shared._ZN7cutlass13device_kernelIN5flash11enable_sm90INS1_16FlashAttnFwdSm90INS1_25CollectiveMainloopFwdSm90ILi2EN4cute5tupleIJNS5_1CILi1EEES8_S8_EEENS6_IJNS7_ILi192EEENS7_ILi128EEENS7_ILi96EEEEEELi96ENS_12float_e4m3_tEfNS_4arch4Sm90ELb1ELb0ELb1ELb0ELb1ELb0ELb0ELb1ELb1ELb1ELb0ELb0EEENS1_21CollectiveEpilogueFwdINS6_IJSA_SC_SB_EEES9_NS_10bfloat16_tESG_Li384ELb0ELb1ELb0ELb1EEENS1_30DynamicPersistentTileSchedulerILi384ELi128ELb0ELb1ELb1EEEEEEEEEvNT_6ParamsE,"aw",@nobits
	.sectionflags	@""
	.align	16
	.zero		1024


//--------------------- .nv.shared._ZN7cutlass13device_kernelIN5flash11enable_sm90INS1_16FlashAttnFwdSm90INS1_25CollectiveMainloopFwdSm90ILi2EN4cute5tupleIJNS5_1CILi1EEES8_S8_EEENS6_IJNS7_ILi192EEENS7_ILi128EEENS7_ILi96EEEEEELi96ENS_12float_e4m3_tEfNS_4arch4Sm90ELb1ELb0ELb1ELb1ELb1ELb0ELb0ELb1ELb1ELb1ELb0ELb0EEENS1_21CollectiveEpilogueFwdINS6_IJSA_SC_SB_EEES9_NS_10bfloat16_tESG_Li384ELb1ELb1ELb0ELb1EEENS1_36VarlenDynamicPersistentTileSchedulerILi192ELi128ELi384ELi128ELb0ELb1ELb1ELb1ELb1ELb1EEEEEEEEEvNT_6ParamsE --------------------------
	.section	.nv.shared._ZN7cutlass13device_kernelIN5flash11enable_sm90INS1_16FlashAttnFwdSm90INS1_25CollectiveMainloopFwdSm90ILi2EN4cute5tupleIJNS5_1CILi1EEES8_S8_EEENS6_IJNS7_ILi192EEENS7_ILi128EEENS7_ILi96EEEEEELi96ENS_12float_e4m3_tEfNS_4arch4Sm90ELb1ELb0ELb1ELb1ELb1ELb0ELb0ELb1ELb1ELb1ELb0ELb0EEENS1_21CollectiveEpilogueFwdINS6_IJSA_SC_SB_EEES9_NS_10bfloat16_tESG_Li384ELb1ELb1ELb0ELb1EEENS1_36VarlenDynamicPersistentTileSchedulerILi192ELi128ELi384ELi128ELb0ELb1ELb1ELb1ELb1ELb1EEEEEEEEEvNT_6ParamsE,"aw",@nobits
	.sectionflags	@""
	.align	16
	.zero		1024


//--------------------- .nv.shared._ZN7cutlass13device_kernelIN5flash11enable_sm90INS1_16FlashAttnFwdSm90INS1_25CollectiveMainloopFwdSm90ILi2EN4cute5tupleIJNS5_1CILi1EEES8_S8_EEENS6_IJNS7_ILi192EEENS7_ILi128EEENS7_ILi96EEEEEELi96ENS_12float_e4m3_tEfNS_4arch4Sm90ELb1ELb0ELb1ELb1ELb1ELb1ELb0ELb1ELb1ELb1ELb0ELb0EEENS1_21CollectiveEpilogueFwdINS6_IJSA_SC_SB_EEES9_NS_10bfloat16_tESG_Li384ELb1ELb1ELb0ELb1EEENS1_36VarlenDynamicPersistentTileSchedulerILi192ELi128ELi384ELi128ELb0ELb1ELb1ELb1ELb1ELb1EEEEEEEEEvNT_6ParamsE --------------------------
	.section	.nv.shared._ZN7cutlass13device_kernelIN5flash11enable_sm90INS1_16FlashAttnFwdSm90INS1_25CollectiveMainloopFwdSm90ILi2EN4cute5tupleIJNS5_1CILi1EEES8_S8_EEENS6_IJNS7_ILi192EEENS7_ILi128EEENS7_ILi96EEEEEELi96ENS_12float_e4m3_tEfNS_4arch4Sm90ELb1ELb0ELb1ELb1ELb1ELb1ELb0ELb1ELb1ELb1ELb0ELb0EEENS1_21CollectiveEpilogueFwdINS6_IJSA_SC_SB_EEES9_NS_10bfloat16_tESG_Li384ELb1ELb1ELb0ELb1EEENS1_36VarlenDynamicPersistentTileSchedulerILi192ELi128ELi384ELi128ELb0ELb1ELb1ELb1ELb1ELb1EEEEEEEEEvNT_6ParamsE,"aw",@nobits
	.sectionflags	@""
	.align	16
	.zero		1024


//--------------------- .nv.constant0._ZN7cutlass13device_kernelIN5flash11enable_sm90INS1_16FlashAttnFwdSm90INS1_25CollectiveMainloopFwdSm90ILi2EN4cute5tupleIJNS5_1CILi1EEES8_S8_EEENS6_IJNS7_ILi192EEENS7_ILi128EEENS7_ILi96EEEEEELi96ENS_12float_e4m3_tEfNS_4arch4Sm90ELb0ELb0ELb1ELb0ELb1ELb0ELb0ELb1ELb1ELb1ELb0ELb0EEENS1_21CollectiveEpilogueFwdINS6_IJSA_SC_SB_EEES9_NS_10bfloat16_tESG_Li384ELb0ELb1ELb0ELb1EEENS1_29StaticPersistentTileSchedulerILb0EEEEEEEEEvNT_6ParamsE --------------------------
	.section	.nv.constant0._ZN7cutlass13device_kernelIN5flash11enable_sm90INS1_16FlashAttnFwdSm90INS1_25CollectiveMainloopFwdSm90ILi2EN4cute5tupleIJNS5_1CILi1EEES8_S8_EEENS6_IJNS7_ILi192EEENS7_ILi128EEENS7_ILi96EEEEEELi96ENS_12float_e4m3_tEfNS_4arch4Sm90ELb0ELb0ELb1ELb0ELb1ELb0ELb0ELb1ELb1ELb1ELb0ELb0EEENS1_21CollectiveEpilogueFwdINS6_IJSA_SC_SB_EEES9_NS_10bfloat16_tESG_Li384ELb0ELb1ELb0ELb1EEENS1_29StaticPersistentTileSchedulerILb0EEEEEEEEEvNT_6ParamsE,"a",@progbits
	.sectionflags	@""
	.align	4
.nv.constant0._ZN7cutlass13device_kernelIN5flash11enable_sm90INS1_16FlashAttnFwdSm90INS1_25CollectiveMainloopFwdSm90ILi2EN4cute5tupleIJNS5_1CILi1EEES8_S8_EEENS6_IJNS7_ILi192EEENS7_ILi128EEENS7_ILi96EEEEEELi96ENS_12float_e4m3_tEfNS_4arch4Sm90ELb0ELb0ELb1ELb0ELb1ELb0ELb0ELb1ELb1ELb1ELb0ELb0EEENS1_21CollectiveEpilogueFwdINS6_IJSA_SC_SB_EEES9_NS_10bfloat16_tESG_Li384ELb0ELb1ELb0ELb1EEENS1_29StaticPersistentTileSchedulerILb0EEEEEEEEEvNT_6ParamsE:
	.zero		3200


//--------------------- .nv.constant0._ZN7cutlass13device_kernelIN5flash11enable_sm90INS1_16FlashAttnFwdSm90INS1_25CollectiveMainloopFwdSm90ILi2EN4cute5tupleIJNS5_1CILi1EEES8_S8_EEENS6_IJNS7_ILi192EEENS7_ILi128EEENS7_ILi96EEEEEELi96ENS_12float_e4m3_tEfNS_4arch4Sm90ELb0ELb0ELb1ELb1ELb1ELb0ELb0ELb1ELb1ELb1ELb0ELb0EEENS1_21CollectiveEpilogueFwdINS6_IJSA_SC_SB_EEES9_NS_10bfloat16_tESG_Li384ELb1ELb1ELb0ELb1EEENS1_36VarlenDynamicPersistentTileSchedulerILi192ELi128ELi384ELi128ELb0ELb1ELb1ELb0ELb1ELb1EEEEEEEEEvNT_6ParamsE --------------------------
	.section	.nv.constant0._ZN7cutlass13device_kernelIN5flash11enable_sm90INS1_16FlashAttnFwdSm90INS1_25CollectiveMainloopFwdSm90ILi2EN4cute5tupleIJNS5_1CILi1EEES8_S8_EEENS6_IJNS7_ILi192EEENS7_ILi128EEENS7_ILi96EEEEEELi96ENS_12float_e4m3_tEfNS_4arch4Sm90ELb0ELb0ELb1ELb1ELb1ELb0ELb0ELb1ELb1ELb1ELb0ELb0EEENS1_21CollectiveEpilogueFwdINS6_IJSA_SC_SB_EEES9_NS_10bfloat16_tESG_Li384ELb1ELb1ELb0ELb1EEENS1_36VarlenDynamicPersistentTileSchedulerILi192ELi128ELi384ELi128ELb0ELb1ELb1ELb0ELb1ELb1EEEEEEEEEvNT_6ParamsE,"a",@progbits
	.sectionflags	@""
	.align	4
.nv.constant0._ZN7cutlass13device_kernelIN5flash11enable_sm90INS1_16FlashAttnFwdSm90INS1_25CollectiveMainloopFwdSm90ILi2EN4cute5tupleIJNS5_1CILi1EEES8_S8_EEENS6_IJNS7_ILi192EEENS7_ILi128EEENS7_ILi96EEEEEELi96ENS_12float_e4m3_tEfNS_4arch4Sm90ELb0ELb0ELb1ELb1ELb1ELb0ELb0ELb1ELb1ELb1ELb0ELb0EEENS1_21CollectiveEpilogueFwdINS6_IJSA_SC_SB_EEES9_NS_10bfloat16_tESG_Li384ELb1ELb1ELb0ELb1EEENS1_36VarlenDynamicPersistentTileSchedulerILi192ELi128ELi384ELi128ELb0ELb1ELb1ELb0ELb1ELb1EEEEEEEEEvNT_6ParamsE:
	.zero		3328


//--------------------- .nv.constant0._ZN7cutlass13device_kernelIN5flash11enable_sm90INS1_16FlashAttnFwdSm90INS1_25CollectiveMainloopFwdSm90ILi2EN4cute5tupleIJNS5_1CILi1EEES8_S8_EEENS6_IJNS7_ILi192EEENS7_ILi128EEENS7_ILi96EEEEEELi96ENS_12float_e4m3_tEfNS_4arch4Sm90ELb0ELb0ELb1ELb1ELb1ELb1ELb0ELb1ELb1ELb1ELb0ELb0EEENS1_21CollectiveEpilogueFwdINS6_IJSA_SC_SB_EEES9_NS_10bfloat16_tESG_Li384ELb1ELb1ELb0ELb1EEENS1_36VarlenDynamicPersistentTileSchedulerILi192ELi128ELi384ELi128ELb0ELb1ELb1ELb0ELb1ELb1EEEEEEEEEvNT_6ParamsE --------------------------
	.section	.nv.constant0._ZN7cutlass13device_kernelIN5flash11enable_sm90INS1_16FlashAttnFwdSm90INS1_25CollectiveMainloopFwdSm90ILi2EN4cute5tupleIJNS5_1CILi1EEES8_S8_EEENS6_IJNS7_ILi192EEENS7_ILi128EEENS7_ILi96EEEEEELi96ENS_12float_e4m3_tEfNS_4arch4Sm90ELb0ELb0ELb1ELb1ELb1ELb1ELb0ELb1ELb1ELb1ELb0ELb0EEENS1_21CollectiveEpilogueFwdINS6_IJSA_SC_SB_EEES9_NS_10bfloat16_tESG_Li384ELb1ELb1ELb0ELb1EEENS1_36VarlenDynamicPersistentTileSchedulerILi192ELi128ELi384ELi128ELb0ELb1ELb1ELb0ELb1ELb1EEEEEEEEEvNT_6ParamsE,"a",@progbits
	.sectionflags	@""
	.align	4
.nv.constant0._ZN7cutlass13device_kernelIN5flash11enable_sm90INS1_16FlashAttnFwdSm90INS1_25CollectiveMainloopFwdSm90ILi2EN4cute5tupleIJNS5_1CILi1EEES8_S8_EEENS6_IJNS7_ILi192EEENS7_ILi128EEENS7_ILi96EEEEEELi96ENS_12float_e4m3_tEfNS_4arch4Sm90ELb0ELb0ELb1ELb1ELb1ELb1ELb0ELb1ELb1ELb1ELb0ELb0EEENS1_21CollectiveEpilogueFwdINS6_IJSA_SC_SB_EEES9_NS_10bfloat16_tESG_Li384ELb1ELb1ELb0ELb1EEENS1_36VarlenDynamicPersistentTileSchedulerILi192ELi128ELi384ELi128ELb0ELb1ELb1ELb0ELb1ELb1EEEEEEEEEvNT_6ParamsE:
	.zero		3328


//--------------------- .nv.constant0._ZN7cutlass13device_kernelIN5flash11enable_sm90INS1_16FlashAttnFwdSm90INS1_25CollectiveMainloopFwdSm90ILi2EN4cute5tupleIJNS5_1CILi1EEES8_S8_EEENS6_IJNS7_ILi192EEENS7_ILi128EEENS7_ILi96EEEEEELi96ENS_12float_e4m3_tEfNS_4arch4Sm90ELb0ELb1ELb1ELb0ELb1ELb0ELb0ELb1ELb1ELb1ELb0ELb0EEENS1_21CollectiveEpilogueFwdINS6_IJSA_SC_SB_EEES9_NS_10bfloat16_tESG_Li384ELb0ELb1ELb0ELb1EEENS1_30DynamicPersistentTileSchedulerILi384ELi128ELb0ELb1ELb1EEEEEEEEEvNT_6ParamsE --------------------------
	.section	.nv.constant0._ZN7cutlass13device_kernelIN5flash11enable_sm90INS1_16FlashAttnFwdSm90INS1_25CollectiveMainloopFwdSm90ILi2EN4cute5tupleIJNS5_1CILi1EEES8_S8_EEENS6_IJNS7_ILi192EEENS7_ILi128EEENS7_ILi96EEEEEELi96ENS_12float_e4m3_tEfNS_4arch4Sm90ELb0ELb1ELb1ELb0ELb1ELb0ELb0ELb1ELb1ELb1ELb0ELb0EEENS1_21CollectiveEpilogueFwdINS6_IJSA_SC_SB_EEES9_NS_10bfloat16_tESG_Li384ELb0ELb1ELb0ELb1EEENS1_30DynamicPersistentTileSchedulerILi384ELi128ELb0ELb1ELb1EEEEEEEEEvNT_6ParamsE,"a",@progbits
	.sectionflags	@""
	.align	4
.nv.constant0._ZN7cutlass13device_kernelIN5flash11enable_sm90INS1_16FlashAttnFwdSm90INS1_25CollectiveMainloopFwdSm90ILi2EN4cute5tupleIJNS5_1CILi1EEES8_S8_EEENS6_IJNS7_ILi192EEENS7_ILi128EEENS7_ILi96EEEEEELi96ENS_12float_e4m3_tEfNS_4arch4Sm90ELb0ELb1ELb1ELb0ELb1ELb0ELb0ELb1ELb1ELb1ELb0ELb0EEENS1_21CollectiveEpilogueFwdINS6_IJSA_SC_SB_EEES9_NS_10bfloat16_tESG_Li384ELb0ELb1ELb0ELb1EEENS1_30DynamicPersistentTileSchedulerILi384ELi128ELb0ELb1ELb1EEEEEEEEEvNT_6ParamsE:
	.zero		3328


//--------------------- .nv.constant0._ZN7cutlass13device_kernelIN5flash11enable_sm90INS1_16FlashAttnFwdSm90INS1_25CollectiveMainloopFwdSm90ILi2EN4cute5tupleIJNS5_1CILi1EEES8_S8_EEENS6_IJNS7_ILi192EEENS7_ILi128EEENS7_ILi96EEEEEELi96ENS_12float_e4m3_tEfNS_4arch4Sm90ELb0ELb1ELb1ELb1ELb1ELb0ELb0ELb1ELb1ELb1ELb0ELb0EEENS1_21CollectiveEpilogueFwdINS6_IJSA_SC_SB_EEES9_NS_10bfloat16_tESG_Li384ELb1ELb1ELb0ELb1EEENS1_36VarlenDynamicPersistentTileSchedulerILi192ELi128ELi384ELi128ELb0ELb1ELb1ELb1ELb0ELb1EEEEEEEEEvNT_6ParamsE --------------------------
	.section	.nv.constant0._ZN7cutlass13device_kernelIN5flash11enable_sm90INS1_16FlashAttnFwdSm90INS1_25CollectiveMainloopFwdSm90ILi2EN4cute5tupleIJNS5_1CILi1EEES8_S8_EEENS6_IJNS7_ILi192EEENS7_ILi128EEENS7_ILi96EEEEEELi96ENS_12float_e4m3_tEfNS_4arch4Sm90ELb0ELb1ELb1ELb1ELb1ELb0ELb0ELb1ELb1ELb1ELb0ELb0EEENS1_21CollectiveEpilogueFwdINS6_IJSA_SC_SB_EEES9_NS_10bfloat16_tESG_Li384ELb1ELb1ELb0ELb1EEENS1_36VarlenDynamicPersistentTileSchedulerILi192ELi128ELi384ELi128ELb0ELb1ELb1ELb1ELb0ELb1EEEEEEEEEvNT_6ParamsE,"a",@progbits
	.sectionflags	@""
	.align	4
.nv.constant0._ZN7cutlass13device_kernelIN5flash11enable_sm90INS1_16FlashAttnFwdSm90INS1_25CollectiveMainloopFwdSm90ILi2EN4cute5tupleIJNS5_1CILi1EEES8_S8_EEENS6_IJNS7_ILi192EEENS7_ILi128EEENS7_ILi96EEEEEELi96ENS_12float_e4m3_tEfNS_4arch4Sm90ELb0ELb1ELb1ELb1ELb1ELb0ELb0ELb1ELb1ELb1ELb0ELb0EEENS1_21CollectiveEpilogueFwdINS6_IJSA_SC_SB_EEES9_NS_10bfloat16_tESG_Li384ELb1ELb1ELb0ELb1EEENS1_36VarlenDynamicPersistentTileSchedulerILi192ELi128ELi384ELi128ELb0ELb1ELb1ELb1ELb0ELb1EEEEEEEEEvNT_6ParamsE:
	.zero		3328


//--------------------- .nv.constant0._ZN7cutlass13device_kernelIN5flash11enable_sm90INS1_16FlashAttnFwdSm90INS1_25CollectiveMainloopFwdSm90ILi2EN4cute5tupleIJNS5_1CILi1EEES8_S8_EEENS6_IJNS7_ILi192EEENS7_ILi128EEENS7_ILi96EEEEEELi96ENS_12float_e4m3_tEfNS_4arch4Sm90ELb0ELb1ELb1ELb1ELb1ELb1ELb0ELb1ELb1ELb1ELb0ELb0EEENS1_21CollectiveEpilogueFwdINS6_IJSA_SC_SB_EEES9_NS_10bfloat16_tESG_Li384ELb1ELb1ELb0ELb1EEENS1_36VarlenDynamicPersistentTileSchedulerILi192ELi128ELi384ELi128ELb0ELb1ELb1ELb1ELb0ELb1EEEEEEEEEvNT_6ParamsE --------------------------
	.section	.nv.constant0._ZN7cutlass13device_kernelIN5flash11enable_sm90INS1_16FlashAttnFwdSm90INS1_25CollectiveMainloopFwdSm90ILi2EN4cute5tupleIJNS5_1CILi1EEES8_S8_EEENS6_IJNS7_ILi192EEENS7_ILi128EEENS7_ILi96EEEEEELi96ENS_12float_e4m3_tEfNS_4arch4Sm90ELb0ELb1ELb1ELb1ELb1ELb1ELb0ELb1ELb1ELb1ELb0ELb0EEENS1_21CollectiveEpilogueFwdINS6_IJSA_SC_SB_EEES9_NS_10bfloat16_tESG_Li384ELb1ELb1ELb0ELb1EEENS1_36VarlenDynamicPersistentTileSchedulerILi192ELi128ELi384ELi128ELb0ELb1ELb1ELb1ELb0ELb1EEEEEEEEEvNT_6ParamsE,"a",@progbits
	.sectionflags	@""
	.align	4
.nv.constant0._ZN7cutlass13device_kernelIN5flash11enable_sm90INS1_16FlashAttnFwdSm90INS1_25CollectiveMainloopFwdSm90ILi2EN4cute5tupleIJNS5_1CILi1EEES8_S8_EEENS6_IJNS7_ILi192EEENS7_ILi128EEENS7_ILi96EEEEEELi96ENS_12float_e4m3_tEfNS_4arch4Sm90ELb0ELb1ELb1ELb1ELb1ELb1ELb0ELb1ELb1ELb1ELb0ELb0EEENS1_21CollectiveEpilogueFwdINS6_IJSA_SC_SB_EEES9_NS_10bfloat16_tESG_Li384ELb1ELb1ELb0ELb1EEENS1_36VarlenDynamicPersistentTileSchedulerILi192ELi128ELi384ELi128ELb0ELb1ELb1ELb1ELb0ELb1EEEEEEEEEvNT_6ParamsE:
	.zero		3328


//--------------------- .nv.constant0._ZN7cutlass13device_kernelIN5flash11enable_sm90INS1_16FlashAttnFwdSm90INS1_25CollectiveMainloopFwdSm90ILi2EN4cute5tupleIJNS5_1CILi1EEES8_S8_EEENS6_IJNS7_ILi192EEENS7_ILi128EEENS7_ILi96EEEEEELi96ENS_12float_e4m3_tEfNS_4arch4Sm90ELb1ELb0ELb1ELb0ELb1ELb0ELb0ELb1ELb1ELb1ELb0ELb0EEENS1_21CollectiveEpilogueFwdINS6_IJSA_SC_SB_EEES9_NS_10bfloat16_tESG_Li384ELb0ELb1ELb0ELb1EEENS1_30DynamicPersistentTileSchedulerILi384ELi128ELb0ELb1ELb1EEEEEEEEEvNT_6ParamsE --------------------------
	.section	.nv.constant0._ZN7cutlass13device_kernelIN5flash11enable_sm90INS1_16FlashAttnFwdSm90INS1_25CollectiveMainloopFwdSm90ILi2EN4cute5tupleIJNS5_1CILi1EEES8_S8_EEENS6_IJNS7_ILi192EEENS7_ILi128EEENS7_ILi96EEEEEELi96ENS_12float_e4m3_tEfNS_4arch4Sm90ELb1ELb0ELb1ELb0ELb1ELb0ELb0ELb1ELb1ELb1ELb0ELb0EEENS1_21CollectiveEpilogueFwdINS6_IJSA_SC_SB_EEES9_NS_10bfloat16_tESG_Li384ELb0ELb1ELb0ELb1EEENS1_30DynamicPersistentTileSchedulerILi384ELi128ELb0ELb1ELb1EEEEEEEEEvNT_6ParamsE,"a",@progbits
	.sectionflags	@""
	.align	4
.nv.constant0._ZN7cutlass13device_kernelIN5flash11enable_sm90INS1_16FlashAttnFwdSm90INS1_25CollectiveMainloopFwdSm90ILi2EN4cute5tupleIJNS5_1CILi1EEES8_S8_EEENS6_IJNS7_ILi192EEENS7_ILi128EEENS7_ILi96EEEEEELi96ENS_12float_e4m3_tEfNS_4arch4Sm90ELb1ELb0ELb1ELb0ELb1ELb0ELb0ELb1ELb1ELb1ELb0ELb0EEENS1_21CollectiveEpilogueFwdINS6_IJSA_SC_SB_EEES9_NS_10bfloat16_tESG_Li384ELb0ELb1ELb0ELb1EEENS1_30DynamicPersistentTileSchedulerILi384ELi128ELb0ELb1ELb1EEEEEEEEEvNT_6ParamsE:
	.zero		3328


//--------------------- .nv.constant0._ZN7cutlass13device_kernelIN5flash11enable_sm90INS1_16FlashAttnFwdSm90INS1_25CollectiveMainloopFwdSm90ILi2EN4cute5tupleIJNS5_1CILi1EEES8_S8_EEENS6_IJNS7_ILi192EEENS7_ILi128EEENS7_ILi96EEEEEELi96ENS_12float_e4m3_tEfNS_4arch4Sm90ELb1ELb0ELb1ELb1ELb1ELb0ELb0ELb1ELb1ELb1ELb0ELb0EEENS1_21CollectiveEpilogueFwdINS6_IJSA_SC_SB_EEES9_NS_10bfloat16_tESG_Li384ELb1ELb1ELb0ELb1EEENS1_36VarlenDynamicPersistentTileSchedulerILi192ELi128ELi384ELi128ELb0ELb1ELb1ELb1ELb1ELb1EEEEEEEEEvNT_6ParamsE --------------------------
	.section	.nv.constant0._ZN7cutlass13device_kernelIN5flash11enable_sm90INS1_16FlashAttnFwdSm90INS1_25CollectiveMainloopFwdSm90ILi2EN4cute5tupleIJNS5_1CILi1EEES8_S8_EEENS6_IJNS7_ILi192EEENS7_ILi128EEENS7_ILi96EEEEEELi96ENS_12float_e4m3_tEfNS_4arch4Sm90ELb1ELb0ELb1ELb1ELb1ELb0ELb0ELb1ELb1ELb1ELb0ELb0EEENS1_21CollectiveEpilogueFwdINS6_IJSA_SC_SB_EEES9_NS_10bfloat16_tESG_Li384ELb1ELb1ELb0ELb1EEENS1_36VarlenDynamicPersistentTileSchedulerILi192ELi128ELi384ELi128ELb0ELb1ELb1ELb1ELb1ELb1EEEEEEEEEvNT_6ParamsE,"a",@progbits
	.sectionflags	@""
	.align	4
.nv.constant0._ZN7cutlass13device_kernelIN5flash11enable_sm90INS1_16FlashAttnFwdSm90INS1_25CollectiveMainloopFwdSm90ILi2EN4cute5tupleIJNS5_1CILi1EEES8_S8_EEENS6_IJNS7_ILi192EEENS7_ILi128EEENS7_ILi96EEEEEELi96ENS_12float_e4m3_tEfNS_4arch4Sm90ELb1ELb0ELb1ELb1ELb1ELb0ELb0ELb1ELb1ELb1ELb0ELb0EEENS1_21CollectiveEpilogueFwdINS6_IJSA_SC_SB_EEES9_NS_10bfloat16_tESG_Li384ELb1ELb1ELb0ELb1EEENS1_36VarlenDynamicPersistentTileSchedulerILi192ELi128ELi384ELi128ELb0ELb1ELb1ELb1ELb1ELb1EEEEEEEEEvNT_6ParamsE:
	.zero		3328


//--------------------- .nv.constant0._ZN7cutlass13device_kernelIN5flash11enable_sm90INS1_16FlashAttnFwdSm90INS1_25CollectiveMainloopFwdSm90ILi2EN4cute5tupleIJNS5_1CILi1EEES8_S8_EEENS6_IJNS7_ILi192EEENS7_ILi128EEENS7_ILi96EEEEEELi96ENS_12float_e4m3_tEfNS_4arch4Sm90ELb1ELb0ELb1ELb1ELb1ELb1ELb0ELb1ELb1ELb1ELb0ELb0EEENS1_21CollectiveEpilogueFwdINS6_IJSA_SC_SB_EEES9_NS_10bfloat16_tESG_Li384ELb1ELb1ELb0ELb1EEENS1_36VarlenDynamicPersistentTileSchedulerILi192ELi128ELi384ELi128ELb0ELb1ELb1ELb1ELb1ELb1EEEEEEEEEvNT_6ParamsE --------------------------
	.section	.nv.constant0._ZN7cutlass13device_kernelIN5flash11enable_sm90INS1_16FlashAttnFwdSm90INS1_25CollectiveMainloopFwdSm90ILi2EN4cute5tupleIJNS5_1CILi1EEES8_S8_EEENS6_IJNS7_ILi192EEENS7_ILi128EEENS7_ILi96EEEEEELi96ENS_12float_e4m3_tEfNS_4arch4Sm90ELb1ELb0ELb1ELb1ELb1ELb1ELb0ELb1ELb1ELb1ELb0ELb0EEENS1_21CollectiveEpilogueFwdINS6_IJSA_SC_SB_EEES9_NS_10bfloat16_tESG_Li384ELb1ELb1ELb0ELb1EEENS1_36VarlenDynamicPersistentTileSchedulerILi192ELi128ELi384ELi128ELb0ELb1ELb1ELb1ELb1ELb1EEEEEEEEEvNT_6ParamsE,"a",@progbits
	.sectionflags	@""
	.align	4
.nv.constant0._ZN7cutlass13device_kernelIN5flash11enable_sm90INS1_16FlashAttnFwdSm90INS1_25CollectiveMainloopFwdSm90ILi2EN4cute5tupleIJNS5_1CILi1EEES8_S8_EEENS6_IJNS7_ILi192EEENS7_ILi128EEENS7_ILi96EEEEEELi96ENS_12float_e4m3_tEfNS_4arch4Sm90ELb1ELb0ELb1ELb1ELb1ELb1ELb0ELb1ELb1ELb1ELb0ELb0EEENS1_21CollectiveEpilogueFwdINS6_IJSA_SC_SB_EEES9_NS_10bfloat16_tESG_Li384ELb1ELb1ELb0ELb1EEENS1_36VarlenDynamicPersistentTileSchedulerILi192ELi128ELi384ELi128ELb0ELb1ELb1ELb1ELb1ELb1EEEEEEEEEvNT_6ParamsE:
	.zero		3328


//--------------------- SYMBOLS --------------------------

	.type		.nv.reservedSmem.offset0,@object
	.size		.nv.reservedSmem.offset0,0x4
	.type		__assertfail,@function
